	.target	sm_90a

	.elftype	@"ET_EXEC"


//--------------------- .note.nv.tkinfo           --------------------------
	.section	.note.nv.tkinfo,"",@"SHT_NOTE"
	.sectionflags	@"SHF_NOTE_NV_TKINFO"
	.tkinfo
        /*0018*/ 	.word	0x00000002
        /*0030*/ 	.string	""
        /*0030*/ 	.string	"ptxas"
        /*0030*/ 	.string	"Cuda compilation tools, release 13.0, V13.0.88"
        /*0030*/ 	.string	"Build cuda_13.0.r13.0/compiler.36424714_0"
        /*0030*/ 	.string	"-arch sm_90a -m 64 "



//--------------------- .note.nv.cuinfo           --------------------------
	.section	.note.nv.cuinfo,"",@"SHT_NOTE"
	.sectionflags	@"SHF_NOTE_NV_CUINFO"
        /*0018*/ 	.short	0x0002
        /*001a*/ 	.short	0x005a
        /*001c*/ 	.short	0x0082
	.zero		2


//--------------------- .nv.info                  --------------------------
	.section	.nv.info,"",@"SHT_CUDA_INFO"
	.align	4


	//----- nvinfo : EIATTR_REGCOUNT
	.align		4
        /*0000*/ 	.byte	0x04, 0x2f
        /*0002*/ 	.short	(.L_12 - .L_11)
	.align		4
.L_11:
        /*0004*/ 	.word	index@(_ZN5flash24flash_fwd_splitkv_kernelI23Flash_fwd_kernel_traitsILi192ELi64ELi64ELi4ELb0ELb0EN7cutlass6half_tE19Flash_kernel_traitsILi192ELi64ELi64ELi4ES3_EELb1ELb0ELb1ELb0ELb0ELb1ELb1ELb1EEEvNS_16Flash_fwd_paramsE)
        /*0008*/ 	.word	0x000000f2


	//----- nvinfo : EIATTR_FRAME_SIZE
	.align		4
.L_12:
        /*000c*/ 	.byte	0x04, 0x11
        /*000e*/ 	.short	(.L_14 - .L_13)
	.align		4
.L_13:
        /*0010*/ 	.word	index@(_ZN5flash24flash_fwd_splitkv_kernelI23Flash_fwd_kernel_traitsILi192ELi64ELi64ELi4ELb0ELb0EN7cutlass6half_tE19Flash_kernel_traitsILi192ELi64ELi64ELi4ES3_EELb1ELb0ELb1ELb0ELb0ELb1ELb1ELb1EEEvNS_16Flash_fwd_paramsE)
        /*0014*/ 	.word	0x00000000


	//----- nvinfo : EIATTR_REGCOUNT
	.align		4
.L_14:
        /*0018*/ 	.byte	0x04, 0x2f
        /*001a*/ 	.short	(.L_16 - .L_15)
	.align		4
.L_15:
        /*001c*/ 	.word	index@(_ZN5flash24flash_fwd_splitkv_kernelI23Flash_fwd_kernel_traitsILi192ELi64ELi64ELi4ELb0ELb0EN7cutlass6half_tE19Flash_kernel_traitsILi192ELi64ELi64ELi4ES3_EELb1ELb0ELb1ELb0ELb0ELb0ELb1ELb1EEEvNS_16Flash_fwd_paramsE)
        /*0020*/ 	.word	0x000000f6


	//----- nvinfo : EIATTR_FRAME_SIZE
	.align		4
.L_16:
        /*0024*/ 	.byte	0x04, 0x11
        /*0026*/ 	.short	(.L_18 - .L_17)
	.align		4
.L_17:
        /*0028*/ 	.word	index@(_ZN5flash24flash_fwd_splitkv_kernelI23Flash_fwd_kernel_traitsILi192ELi64ELi64ELi4ELb0ELb0EN7cutlass6half_tE19Flash_kernel_traitsILi192ELi64ELi64ELi4ES3_EELb1ELb0ELb1ELb0ELb0ELb0ELb1ELb1EEEvNS_16Flash_fwd_paramsE)
        /*002c*/ 	.word	0x00000000


	//----- nvinfo : EIATTR_REGCOUNT
	.align		4
.L_18:
        /*0030*/ 	.byte	0x04, 0x2f
        /*0032*/ 	.short	(.L_20 - .L_19)
	.align		4
.L_19:
        /*0034*/ 	.word	index@(_ZN5flash24flash_fwd_splitkv_kernelI23Flash_fwd_kernel_traitsILi192ELi64ELi64ELi4ELb0ELb0EN7cutlass6half_tE19Flash_kernel_traitsILi192ELi64ELi64ELi4ES3_EELb1ELb0ELb0ELb0ELb1ELb1ELb1ELb1EEEvNS_16Flash_fwd_paramsE)
        /*0038*/ 	.word	0x000000f6


	//----- nvinfo : EIATTR_FRAME_SIZE
	.align		4
.L_20:
        /*003c*/ 	.byte	0x04, 0x11
        /*003e*/ 	.short	(.L_22 - .L_21)
	.align		4
.L_21:
        /*0040*/ 	.word	index@(_ZN5flash24flash_fwd_splitkv_kernelI23Flash_fwd_kernel_traitsILi192ELi64ELi64ELi4ELb0ELb0EN7cutlass6half_tE19Flash_kernel_traitsILi192ELi64ELi64ELi4ES3_EELb1ELb0ELb0ELb0ELb1ELb1ELb1ELb1EEEvNS_16Flash_fwd_paramsE)
        /*0044*/ 	.word	0x00000000


	//----- nvinfo : EIATTR_REGCOUNT
	.align		4
.L_22:
        /*0048*/ 	.byte	0x04, 0x2f
        /*004a*/ 	.short	(.L_24 - .L_23)
	.align		4
.L_23:
        /*004c*/ 	.word	index@(_ZN5flash24flash_fwd_splitkv_kernelI23Flash_fwd_kernel_traitsILi192ELi64ELi64ELi4ELb0ELb0EN7cutlass6half_tE19Flash_kernel_traitsILi192ELi64ELi64ELi4ES3_EELb1ELb0ELb0ELb0ELb1ELb0ELb1ELb1EEEvNS_16Flash_fwd_paramsE)
        /*0050*/ 	.word	0x000000fb


	//----- nvinfo : EIATTR_FRAME_SIZE
	.align		4
.L_24:
        /*0054*/ 	.byte	0x04, 0x11
        /*0056*/ 	.short	(.L_26 - .L_25)
	.align		4
.L_25:
        /*0058*/ 	.word	index@(_ZN5flash24flash_fwd_splitkv_kernelI23Flash_fwd_kernel_traitsILi192ELi64ELi64ELi4ELb0ELb0EN7cutlass6half_tE19Flash_kernel_traitsILi192ELi64ELi64ELi4ES3_EELb1ELb0ELb0ELb0ELb1ELb0ELb1ELb1EEEvNS_16Flash_fwd_paramsE)
        /*005c*/ 	.word	0x00000000


	//----- nvinfo : EIATTR_REGCOUNT
	.align		4
.L_26:
        /*0060*/ 	.byte	0x04, 0x2f
        /*0062*/ 	.short	(.L_28 - .L_27)
	.align		4
.L_27:
        /*0064*/ 	.word	index@(_ZN5flash24flash_fwd_splitkv_kernelI23Flash_fwd_kernel_traitsILi192ELi64ELi64ELi4ELb0ELb0EN7cutlass6half_tE19Flash_kernel_traitsILi192ELi64ELi64ELi4ES3_EELb1ELb0ELb1ELb0ELb0ELb1ELb1ELb0EEEvNS_16Flash_fwd_paramsE)
        /*0068*/ 	.word	0x000000f1


	//----- nvinfo : EIATTR_FRAME_SIZE
	.align		4
.L_28:
        /*006c*/ 	.byte	0x04, 0x11
        /*006e*/ 	.short	(.L_30 - .L_29)
	.align		4
.L_29:
        /*0070*/ 	.word	index@(_ZN5flash24flash_fwd_splitkv_kernelI23Flash_fwd_kernel_traitsILi192ELi64ELi64ELi4ELb0ELb0EN7cutlass6half_tE19Flash_kernel_traitsILi192ELi64ELi64ELi4ES3_EELb1ELb0ELb1ELb0ELb0ELb1ELb1ELb0EEEvNS_16Flash_fwd_paramsE)
        /*0074*/ 	.word	0x00000000


	//----- nvinfo : EIATTR_REGCOUNT
	.align		4
.L_30:
        /*0078*/ 	.byte	0x04, 0x2f
        /*007a*/ 	.short	(.L_32 - .L_31)
	.align		4
.L_31:
        /*007c*/ 	.word	index@(_ZN5flash24flash_fwd_splitkv_kernelI23Flash_fwd_kernel_traitsILi192ELi64ELi64ELi4ELb0ELb0EN7cutlass6half_tE19Flash_kernel_traitsILi192ELi64ELi64ELi4ES3_EELb1ELb0ELb1ELb0ELb0ELb0ELb1ELb0EEEvNS_16Flash_fwd_paramsE)
        /*0080*/ 	.word	0x000000f3


	//----- nvinfo : EIATTR_FRAME_SIZE
	.align		4
.L_32:
        /*0084*/ 	.byte	0x04, 0x11
        /*0086*/ 	.short	(.L_34 - .L_33)
	.align		4
.L_33:
        /*0088*/ 	.word	index@(_ZN5flash24flash_fwd_splitkv_kernelI23Flash_fwd_kernel_traitsILi192ELi64ELi64ELi4ELb0ELb0EN7cutlass6half_tE19Flash_kernel_traitsILi192ELi64ELi64ELi4ES3_EELb1ELb0ELb1ELb0ELb0ELb0ELb1ELb0EEEvNS_16Flash_fwd_paramsE)
        /*008c*/ 	.word	0x00000000


	//----- nvinfo : EIATTR_REGCOUNT
	.align		4
.L_34:
        /*0090*/ 	.byte	0x04, 0x2f
        /*0092*/ 	.short	(.L_36 - .L_35)
	.align		4
.L_35:
        /*0094*/ 	.word	index@(_ZN5flash24flash_fwd_splitkv_kernelI23Flash_fwd_kernel_traitsILi192ELi64ELi64ELi4ELb0ELb0EN7cutlass6half_tE19Flash_kernel_traitsILi192ELi64ELi64ELi4ES3_EELb1ELb0ELb0ELb0ELb1ELb1ELb1ELb0EEEvNS_16Flash_fwd_paramsE)
        /*0098*/ 	.word	0x000000ff


	//----- nvinfo : EIATTR_FRAME_SIZE
	.align		4
.L_36:
        /*009c*/ 	.byte	0x04, 0x11
        /*009e*/ 	.short	(.L_38 - .L_37)
	.align		4
.L_37:
        /*00a0*/ 	.word	index@(_ZN5flash24flash_fwd_splitkv_kernelI23Flash_fwd_kernel_traitsILi192ELi64ELi64ELi4ELb0ELb0EN7cutlass6half_tE19Flash_kernel_traitsILi192ELi64ELi64ELi4ES3_EELb1ELb0ELb0ELb0ELb1ELb1ELb1ELb0EEEvNS_16Flash_fwd_paramsE)
        /*00a4*/ 	.word	0x00000000


	//----- nvinfo : EIATTR_REGCOUNT
	.align		4
.L_38:
        /*00a8*/ 	.byte	0x04, 0x2f
        /*00aa*/ 	.short	(.L_40 - .L_39)
	.align		4
.L_39:
        /*00ac*/ 	.word	index@(_ZN5flash24flash_fwd_splitkv_kernelI23Flash_fwd_kernel_traitsILi192ELi64ELi64ELi4ELb0ELb0EN7cutlass6half_tE19Flash_kernel_traitsILi192ELi64ELi64ELi4ES3_EELb1ELb0ELb0ELb0ELb1ELb0ELb1ELb0EEEvNS_16Flash_fwd_paramsE)
        /*00b0*/ 	.word	0x000000ff


	//----- nvinfo : EIATTR_FRAME_SIZE
	.align		4
.L_40:
        /*00b4*/ 	.byte	0x04, 0x11
        /*00b6*/ 	.short	(.L_42 - .L_41)
	.align		4
.L_41:
        /*00b8*/ 	.word	index@(_ZN5flash24flash_fwd_splitkv_kernelI23Flash_fwd_kernel_traitsILi192ELi64ELi64ELi4ELb0ELb0EN7cutlass6half_tE19Flash_kernel_traitsILi192ELi64ELi64ELi4ES3_EELb1ELb0ELb0ELb0ELb1ELb0ELb1ELb0EEEvNS_16Flash_fwd_paramsE)
        /*00bc*/ 	.word	0x00000000


	//----- nvinfo : EIATTR_REGCOUNT
	.align		4
.L_42:
        /*00c0*/ 	.byte	0x04, 0x2f
        /*00c2*/ 	.short	(.L_44 - .L_43)
	.align		4
.L_43:
        /*00c4*/ 	.word	index@(_ZN5flash24flash_fwd_splitkv_kernelI23Flash_fwd_kernel_traitsILi192ELi64ELi64ELi4ELb0ELb0EN7cutlass6half_tE19Flash_kernel_traitsILi192ELi64ELi64ELi4ES3_EELb1ELb0ELb1ELb0ELb0ELb1ELb0ELb1EEEvNS_16Flash_fwd_paramsE)
        /*00c8*/ 	.word	0x000000ed


	//----- nvinfo : EIATTR_FRAME_SIZE
	.align		4
.L_44:
        /*00cc*/ 	.byte	0x04, 0x11
        /*00ce*/ 	.short	(.L_46 - .L_45)
	.align		4
.L_45:
        /*00d0*/ 	.word	index@(_ZN5flash24flash_fwd_splitkv_kernelI23Flash_fwd_kernel_traitsILi192ELi64ELi64ELi4ELb0ELb0EN7cutlass6half_tE19Flash_kernel_traitsILi192ELi64ELi64ELi4ES3_EELb1ELb0ELb1ELb0ELb0ELb1ELb0ELb1EEEvNS_16Flash_fwd_paramsE)
        /*00d4*/ 	.word	0x00000000


	//----- nvinfo : EIATTR_REGCOUNT
	.align		4
.L_46:
        /*00d8*/ 	.byte	0x04, 0x2f
        /*00da*/ 	.short	(.L_48 - .L_47)
	.align		4
.L_47:
        /*00dc*/ 	.word	index@(_ZN5flash24flash_fwd_splitkv_kernelI23Flash_fwd_kernel_traitsILi192ELi64ELi64ELi4ELb0ELb0EN7cutlass6half_tE19Flash_kernel_traitsILi192ELi64ELi64ELi4ES3_EELb1ELb0ELb1ELb0ELb0ELb0ELb0ELb1EEEvNS_16Flash_fwd_paramsE)
        /*00e0*/ 	.word	0x000000f5


	//----- nvinfo : EIATTR_FRAME_SIZE
	.align		4
.L_48:
        /*00e4*/ 	.byte	0x04, 0x11
        /*00e6*/ 	.short	(.L_50 - .L_49)
	.align		4
.L_49:
        /*00e8*/ 	.word	index@(_ZN5flash24flash_fwd_splitkv_kernelI23Flash_fwd_kernel_traitsILi192ELi64ELi64ELi4ELb0ELb0EN7cutlass6half_tE19Flash_kernel_traitsILi192ELi64ELi64ELi4ES3_EELb1ELb0ELb1ELb0ELb0ELb0ELb0ELb1EEEvNS_16Flash_fwd_paramsE)
        /*00ec*/ 	.word	0x00000000


	//----- nvinfo : EIATTR_REGCOUNT
	.align		4
.L_50:
        /*00f0*/ 	.byte	0x04, 0x2f
        /*00f2*/ 	.short	(.L_52 - .L_51)
	.align		4
.L_51:
        /*00f4*/ 	.word	index@(_ZN5flash24flash_fwd_splitkv_kernelI23Flash_fwd_kernel_traitsILi192ELi64ELi64ELi4ELb0ELb0EN7cutlass6half_tE19Flash_kernel_traitsILi192ELi64ELi64ELi4ES3_EELb1ELb0ELb0ELb0ELb1ELb1ELb0ELb1EEEvNS_16Flash_fwd_paramsE)
        /*00f8*/ 	.word	0x000000ee


	//----- nvinfo : EIATTR_FRAME_SIZE
	.align		4
.L_52:
        /*00fc*/ 	.byte	0x04, 0x11
        /*00fe*/ 	.short	(.L_54 - .L_53)
	.align		4
.L_53:
        /*0100*/ 	.word	index@(_ZN5flash24flash_fwd_splitkv_kernelI23Flash_fwd_kernel_traitsILi192ELi64ELi64ELi4ELb0ELb0EN7cutlass6half_tE19Flash_kernel_traitsILi192ELi64ELi64ELi4ES3_EELb1ELb0ELb0ELb0ELb1ELb1ELb0ELb1EEEvNS_16Flash_fwd_paramsE)
        /*0104*/ 	.word	0x00000000


	//----- nvinfo : EIATTR_REGCOUNT
	.align		4
.L_54:
        /*0108*/ 	.byte	0x04, 0x2f
        /*010a*/ 	.short	(.L_56 - .L_55)
	.align		4
.L_55:
        /*010c*/ 	.word	index@(_ZN5flash24flash_fwd_splitkv_kernelI23Flash_fwd_kernel_traitsILi192ELi64ELi64ELi4ELb0ELb0EN7cutlass6half_tE19Flash_kernel_traitsILi192ELi64ELi64ELi4ES3_EELb1ELb0ELb0ELb0ELb1ELb0ELb0ELb1EEEvNS_16Flash_fwd_paramsE)
        /*0110*/ 	.word	0x000000fa


	//----- nvinfo : EIATTR_FRAME_SIZE
	.align		4
.L_56:
        /*0114*/ 	.byte	0x04, 0x11
        /*0116*/ 	.short	(.L_58 - .L_57)
	.align		4
.L_57:
        /*0118*/ 	.word	index@(_ZN5flash24flash_fwd_splitkv_kernelI23Flash_fwd_kernel_traitsILi192ELi64ELi64ELi4ELb0ELb0EN7cutlass6half_tE19Flash_kernel_traitsILi192ELi64ELi64ELi4ES3_EELb1ELb0ELb0ELb0ELb1ELb0ELb0ELb1EEEvNS_16Flash_fwd_paramsE)
        /*011c*/ 	.word	0x00000000


	//----- nvinfo : EIATTR_REGCOUNT
	.align		4
.L_58:
        /*0120*/ 	.byte	0x04, 0x2f
        /*0122*/ 	.short	(.L_60 - .L_59)
	.align		4
.L_59:
        /*0124*/ 	.word	index@(_ZN5flash24flash_fwd_splitkv_kernelI23Flash_fwd_kernel_traitsILi192ELi64ELi64ELi4ELb0ELb0EN7cutlass6half_tE19Flash_kernel_traitsILi192ELi64ELi64ELi4ES3_EELb1ELb0ELb1ELb0ELb0ELb1ELb0ELb0EEEvNS_16Flash_fwd_paramsE)
        /*0128*/ 	.word	0x000000f3


	//----- nvinfo : EIATTR_FRAME_SIZE
	.align		4
.L_60:
        /*012c*/ 	.byte	0x04, 0x11
        /*012e*/ 	.short	(.L_62 - .L_61)
	.align		4
.L_61:
        /*0130*/ 	.word	index@(_ZN5flash24flash_fwd_splitkv_kernelI23Flash_fwd_kernel_traitsILi192ELi64ELi64ELi4ELb0ELb0EN7cutlass6half_tE19Flash_kernel_traitsILi192ELi64ELi64ELi4ES3_EELb1ELb0ELb1ELb0ELb0ELb1ELb0ELb0EEEvNS_16Flash_fwd_paramsE)
        /*0134*/ 	.word	0x00000000


	//----- nvinfo : EIATTR_REGCOUNT
	.align		4
.L_62:
        /*0138*/ 	.byte	0x04, 0x2f
        /*013a*/ 	.short	(.L_64 - .L_63)
	.align		4
.L_63:
        /*013c*/ 	.word	index@(_ZN5flash24flash_fwd_splitkv_kernelI23Flash_fwd_kernel_traitsILi192ELi64ELi64ELi4ELb0ELb0EN7cutlass6half_tE19Flash_kernel_traitsILi192ELi64ELi64ELi4ES3_EELb1ELb0ELb1ELb0ELb0ELb0ELb0ELb0EEEvNS_16Flash_fwd_paramsE)
        /*0140*/ 	.word	0x000000f5


	//----- nvinfo : EIATTR_FRAME_SIZE
	.align		4
.L_64:
        /*0144*/ 	.byte	0x04, 0x11
        /*0146*/ 	.short	(.L_66 - .L_65)
	.align		4
.L_65:
        /*0148*/ 	.word	index@(_ZN5flash24flash_fwd_splitkv_kernelI23Flash_fwd_kernel_traitsILi192ELi64ELi64ELi4ELb0ELb0EN7cutlass6half_tE19Flash_kernel_traitsILi192ELi64ELi64ELi4ES3_EELb1ELb0ELb1ELb0ELb0ELb0ELb0ELb0EEEvNS_16Flash_fwd_paramsE)
        /*014c*/ 	.word	0x00000000


	//----- nvinfo : EIATTR_REGCOUNT
	.align		4
.L_66:
        /*0150*/ 	.byte	0x04, 0x2f
        /*0152*/ 	.short	(.L_68 - .L_67)
	.align		4
.L_67:
        /*0154*/ 	.word	index@(_ZN5flash24flash_fwd_splitkv_kernelI23Flash_fwd_kernel_traitsILi192ELi64ELi64ELi4ELb0ELb0EN7cutlass6half_tE19Flash_kernel_traitsILi192ELi64ELi64ELi4ES3_EELb1ELb0ELb0ELb0ELb1ELb1ELb0ELb0EEEvNS_16Flash_fwd_paramsE)
        /*0158*/ 	.word	0x000000ff


	//----- nvinfo : EIATTR_FRAME_SIZE
	.align		4
.L_68:
        /*015c*/ 	.byte	0x04, 0x11
        /*015e*/ 	.short	(.L_70 - .L_69)
	.align		4
.L_69:
        /*0160*/ 	.word	index@(_ZN5flash24flash_fwd_splitkv_kernelI23Flash_fwd_kernel_traitsILi192ELi64ELi64ELi4ELb0ELb0EN7cutlass6half_tE19Flash_kernel_traitsILi192ELi64ELi64ELi4ES3_EELb1ELb0ELb0ELb0ELb1ELb1ELb0ELb0EEEvNS_16Flash_fwd_paramsE)
        /*0164*/ 	.word	0x00000000


	//----- nvinfo : EIATTR_REGCOUNT
	.align		4
.L_70:
        /*0168*/ 	.byte	0x04, 0x2f
        /*016a*/ 	.short	(.L_72 - .L_71)
	.align		4
.L_71:
        /*016c*/ 	.word	index@(_ZN5flash24flash_fwd_splitkv_kernelI23Flash_fwd_kernel_traitsILi192ELi64ELi64ELi4ELb0ELb0EN7cutlass6half_tE19Flash_kernel_traitsILi192ELi64ELi64ELi4ES3_EELb1ELb0ELb0ELb0ELb1ELb0ELb0ELb0EEEvNS_16Flash_fwd_paramsE)
        /*0170*/ 	.word	0x000000fe


	//----- nvinfo : EIATTR_FRAME_SIZE
	.align		4
.L_72:
        /*0174*/ 	.byte	0x04, 0x11
        /*0176*/ 	.short	(.L_74 - .L_73)
	.align		4
.L_73:
        /*0178*/ 	.word	index@(_ZN5flash24flash_fwd_splitkv_kernelI23Flash_fwd_kernel_traitsILi192ELi64ELi64ELi4ELb0ELb0EN7cutlass6half_tE19Flash_kernel_traitsILi192ELi64ELi64ELi4ES3_EELb1ELb0ELb0ELb0ELb1ELb0ELb0ELb0EEEvNS_16Flash_fwd_paramsE)
        /*017c*/ 	.word	0x00000000


	//----- nvinfo : EIATTR_REGCOUNT
	.align		4
.L_74:
        /*0180*/ 	.byte	0x04, 0x2f
        /*0182*/ 	.short	(.L_76 - .L_75)
	.align		4
.L_75:
        /*0184*/ 	.word	index@(_ZN5flash24flash_fwd_splitkv_kernelI23Flash_fwd_kernel_traitsILi192ELi64ELi64ELi4ELb0ELb0EN7cutlass6half_tE19Flash_kernel_traitsILi192ELi64ELi64ELi4ES3_EELb1ELb0ELb0ELb0ELb0ELb1ELb1ELb1EEEvNS_16Flash_fwd_paramsE)
        /*0188*/ 	.word	0x000000f6


	//----- nvinfo : EIATTR_FRAME_SIZE
	.align		4
.L_76:
        /*018c*/ 	.byte	0x04, 0x11
        /*018e*/ 	.short	(.L_78 - .L_77)
	.align		4
.L_77:
        /*0190*/ 	.word	index@(_ZN5flash24flash_fwd_splitkv_kernelI23Flash_fwd_kernel_traitsILi192ELi64ELi64ELi4ELb0ELb0EN7cutlass6half_tE19Flash_kernel_traitsILi192ELi64ELi64ELi4ES3_EELb1ELb0ELb0ELb0ELb0ELb1ELb1ELb1EEEvNS_16Flash_fwd_paramsE)
        /*0194*/ 	.word	0x00000000


	//----- nvinfo : EIATTR_REGCOUNT
	.align		4
.L_78:
        /*0198*/ 	.byte	0x04, 0x2f
        /*019a*/ 	.short	(.L_80 - .L_79)
	.align		4
.L_79:
        /*019c*/ 	.word	index@(_ZN5flash24flash_fwd_splitkv_kernelI23Flash_fwd_kernel_traitsILi192ELi64ELi64ELi4ELb0ELb0EN7cutlass6half_tE19Flash_kernel_traitsILi192ELi64ELi64ELi4ES3_EELb1ELb0ELb0ELb0ELb0ELb0ELb1ELb1EEEvNS_16Flash_fwd_paramsE)
        /*01a0*/ 	.word	0x000000fd


	//----- nvinfo : EIATTR_FRAME_SIZE
	.align		4
.L_80:
        /*01a4*/ 	.byte	0x04, 0x11
        /*01a6*/ 	.short	(.L_82 - .L_81)
	.align		4
.L_81:
        /*01a8*/ 	.word	index@(_ZN5flash24flash_fwd_splitkv_kernelI23Flash_fwd_kernel_traitsILi192ELi64ELi64ELi4ELb0ELb0EN7cutlass6half_tE19Flash_kernel_traitsILi192ELi64ELi64ELi4ES3_EELb1ELb0ELb0ELb0ELb0ELb0ELb1ELb1EEEvNS_16Flash_fwd_paramsE)
        /*01ac*/ 	.word	0x00000000


	//----- nvinfo : EIATTR_REGCOUNT
	.align		4
.L_82:
        /*01b0*/ 	.byte	0x04, 0x2f
        /*01b2*/ 	.short	(.L_84 - .L_83)
	.align		4
.L_83:
        /*01b4*/ 	.word	index@(_ZN5flash24flash_fwd_splitkv_kernelI23Flash_fwd_kernel_traitsILi192ELi64ELi64ELi4ELb0ELb0EN7cutlass6half_tE19Flash_kernel_traitsILi192ELi64ELi64ELi4ES3_EELb1ELb0ELb0ELb0ELb0ELb1ELb1ELb0EEEvNS_16Flash_fwd_paramsE)
        /*01b8*/ 	.word	0x000000ff


	//----- nvinfo : EIATTR_FRAME_SIZE
	.align		4
.L_84:
        /*01bc*/ 	.byte	0x04, 0x11
        /*01be*/ 	.short	(.L_86 - .L_85)
	.align		4
.L_85:
        /*01c0*/ 	.word	index@(_ZN5flash24flash_fwd_splitkv_kernelI23Flash_fwd_kernel_traitsILi192ELi64ELi64ELi4ELb0ELb0EN7cutlass6half_tE19Flash_kernel_traitsILi192ELi64ELi64ELi4ES3_EELb1ELb0ELb0ELb0ELb0ELb1ELb1ELb0EEEvNS_16Flash_fwd_paramsE)
        /*01c4*/ 	.word	0x00000000


	//----- nvinfo : EIATTR_REGCOUNT
	.align		4
.L_86:
        /*01c8*/ 	.byte	0x04, 0x2f
        /*01ca*/ 	.short	(.L_88 - .L_87)
	.align		4
.L_87:
        /*01cc*/ 	.word	index@(_ZN5flash24flash_fwd_splitkv_kernelI23Flash_fwd_kernel_traitsILi192ELi64ELi64ELi4ELb0ELb0EN7cutlass6half_tE19Flash_kernel_traitsILi192ELi64ELi64ELi4ES3_EELb1ELb0ELb0ELb0ELb0ELb0ELb1ELb0EEEvNS_16Flash_fwd_paramsE)
        /*01d0*/ 	.word	0x000000fa


	//----- nvinfo : EIATTR_FRAME_SIZE
	.align		4
.L_88:
        /*01d4*/ 	.byte	0x04, 0x11
        /*01d6*/ 	.short	(.L_90 - .L_89)
	.align		4
.L_89:
        /*01d8*/ 	.word	index@(_ZN5flash24flash_fwd_splitkv_kernelI23Flash_fwd_kernel_traitsILi192ELi64ELi64ELi4ELb0ELb0EN7cutlass6half_tE19Flash_kernel_traitsILi192ELi64ELi64ELi4ES3_EELb1ELb0ELb0ELb0ELb0ELb0ELb1ELb0EEEvNS_16Flash_fwd_paramsE)
        /*01dc*/ 	.word	0x00000000


	//----- nvinfo : EIATTR_REGCOUNT
	.align		4
.L_90:
        /*01e0*/ 	.byte	0x04, 0x2f
        /*01e2*/ 	.short	(.L_92 - .L_91)
	.align		4
.L_91:
        /*01e4*/ 	.word	index@(_ZN5flash24flash_fwd_splitkv_kernelI23Flash_fwd_kernel_traitsILi192ELi64ELi64ELi4ELb0ELb0EN7cutlass6half_tE19Flash_kernel_traitsILi192ELi64ELi64ELi4ES3_EELb1ELb0ELb0ELb0ELb0ELb1ELb0ELb1EEEvNS_16Flash_fwd_paramsE)
        /*01e8*/ 	.word	0x000000f8


	//----- nvinfo : EIATTR_FRAME_SIZE
	.align		4
.L_92:
        /*01ec*/ 	.byte	0x04, 0x11
        /*01ee*/ 	.short	(.L_94 - .L_93)
	.align		4
.L_93:
        /*01f0*/ 	.word	index@(_ZN5flash24flash_fwd_splitkv_kernelI23Flash_fwd_kernel_traitsILi192ELi64ELi64ELi4ELb0ELb0EN7cutlass6half_tE19Flash_kernel_traitsILi192ELi64ELi64ELi4ES3_EELb1ELb0ELb0ELb0ELb0ELb1ELb0ELb1EEEvNS_16Flash_fwd_paramsE)
        /*01f4*/ 	.word	0x00000000


	//----- nvinfo : EIATTR_REGCOUNT
	.align		4
.L_94:
        /*01f8*/ 	.byte	0x04, 0x2f
        /*01fa*/ 	.short	(.L_96 - .L_95)
	.align		4
.L_95:
        /*01fc*/ 	.word	index@(_ZN5flash24flash_fwd_splitkv_kernelI23Flash_fwd_kernel_traitsILi192ELi64ELi64ELi4ELb0ELb0EN7cutlass6half_tE19Flash_kernel_traitsILi192ELi64ELi64ELi4ES3_EELb1ELb0ELb0ELb0ELb0ELb0ELb0ELb1EEEvNS_16Flash_fwd_paramsE)
        /*0200*/ 	.word	0x000000fd


	//----- nvinfo : EIATTR_FRAME_SIZE
	.align		4
.L_96:
        /*0204*/ 	.byte	0x04, 0x11
        /*0206*/ 	.short	(.L_98 - .L_97)
	.align		4
.L_97:
        /*0208*/ 	.word	index@(_ZN5flash24flash_fwd_splitkv_kernelI23Flash_fwd_kernel_traitsILi192ELi64ELi64ELi4ELb0ELb0EN7cutlass6half_tE19Flash_kernel_traitsILi192ELi64ELi64ELi4ES3_EELb1ELb0ELb0ELb0ELb0ELb0ELb0ELb1EEEvNS_16Flash_fwd_paramsE)
        /*020c*/ 	.word	0x00000000


	//----- nvinfo : EIATTR_REGCOUNT
	.align		4
.L_98:
        /*0210*/ 	.byte	0x04, 0x2f
        /*0212*/ 	.short	(.L_100 - .L_99)
	.align		4
.L_99:
        /*0214*/ 	.word	index@(_ZN5flash24flash_fwd_splitkv_kernelI23Flash_fwd_kernel_traitsILi192ELi64ELi64ELi4ELb0ELb0EN7cutlass6half_tE19Flash_kernel_traitsILi192ELi64ELi64ELi4ES3_EELb1ELb0ELb0ELb0ELb0ELb1ELb0ELb0EEEvNS_16Flash_fwd_paramsE)
        /*0218*/ 	.word	0x000000fe


	//----- nvinfo : EIATTR_FRAME_SIZE
	.align		4
.L_100:
        /*021c*/ 	.byte	0x04, 0x11
        /*021e*/ 	.short	(.L_102 - .L_101)
	.align		4
.L_101:
        /*0220*/ 	.word	index@(_ZN5flash24flash_fwd_splitkv_kernelI23Flash_fwd_kernel_traitsILi192ELi64ELi64ELi4ELb0ELb0EN7cutlass6half_tE19Flash_kernel_traitsILi192ELi64ELi64ELi4ES3_EELb1ELb0ELb0ELb0ELb0ELb1ELb0ELb0EEEvNS_16Flash_fwd_paramsE)
        /*0224*/ 	.word	0x00000000


	//----- nvinfo : EIATTR_REGCOUNT
	.align		4
.L_102:
        /*0228*/ 	.byte	0x04, 0x2f
        /*022a*/ 	.short	(.L_104 - .L_103)
	.align		4
.L_103:
        /*022c*/ 	.word	index@(_ZN5flash24flash_fwd_splitkv_kernelI23Flash_fwd_kernel_traitsILi192ELi64ELi64ELi4ELb0ELb0EN7cutlass6half_tE19Flash_kernel_traitsILi192ELi64ELi64ELi4ES3_EELb1ELb0ELb0ELb0ELb0ELb0ELb0ELb0EEEvNS_16Flash_fwd_paramsE)
        /*0230*/ 	.word	0x000000fc


	//----- nvinfo : EIATTR_FRAME_SIZE
	.align		4
.L_104:
        /*0234*/ 	.byte	0x04, 0x11
        /*0236*/ 	.short	(.L_106 - .L_105)
	.align		4
.L_105:
        /*0238*/ 	.word	index@(_ZN5flash24flash_fwd_splitkv_kernelI23Flash_fwd_kernel_traitsILi192ELi64ELi64ELi4ELb0ELb0EN7cutlass6half_tE19Flash_kernel_traitsILi192ELi64ELi64ELi4ES3_EELb1ELb0ELb0ELb0ELb0ELb0ELb0ELb0EEEvNS_16Flash_fwd_paramsE)
        /*023c*/ 	.word	0x00000000


	//----- nvinfo : EIATTR_REGCOUNT
	.align		4
.L_106:
        /*0240*/ 	.byte	0x04, 0x2f
        /*0242*/ 	.short	(.L_108 - .L_107)
	.align		4
.L_107:
        /*0244*/ 	.word	index@(_ZN5flash32flash_fwd_splitkv_combine_kernelI23Flash_fwd_kernel_traitsILi192ELi64ELi64ELi4ELb0ELb0EN7cutlass6half_tE19Flash_kernel_traitsILi192ELi64ELi64ELi4ES3_EELi8ELi1ELb1EEEvNS_16Flash_fwd_paramsE)
        /*0248*/ 	.word	0x00000036


	//----- nvinfo : EIATTR_FRAME_SIZE
	.align		4
.L_108:
        /*024c*/ 	.byte	0x04, 0x11
        /*024e*/ 	.short	(.L_110 - .L_109)
	.align		4
.L_109:
        /*0250*/ 	.word	index@($__internal_13_$__cuda_sm20_div_s64)
        /*0254*/ 	.word	0x00000000


	//----- nvinfo : EIATTR_FRAME_SIZE
	.align		4
.L_110:
        /*0258*/ 	.byte	0x04, 0x11
        /*025a*/ 	.short	(.L_112 - .L_111)
	.align		4
.L_111:
        /*025c*/ 	.word	index@(_ZN5flash32flash_fwd_splitkv_combine_kernelI23Flash_fwd_kernel_traitsILi192ELi64ELi64ELi4ELb0ELb0EN7cutlass6half_tE19Flash_kernel_traitsILi192ELi64ELi64ELi4ES3_EELi8ELi1ELb1EEEvNS_16Flash_fwd_paramsE)
        /*0260*/ 	.word	0x00000000


	//----- nvinfo : EIATTR_REGCOUNT
	.align		4
.L_112:
        /*0264*/ 	.byte	0x04, 0x2f
        /*0266*/ 	.short	(.L_114 - .L_113)
	.align		4
.L_113:
        /*0268*/ 	.word	index@(_ZN5flash32flash_fwd_splitkv_combine_kernelI23Flash_fwd_kernel_traitsILi192ELi64ELi64ELi4ELb0ELb0EN7cutlass6half_tE19Flash_kernel_traitsILi192ELi64ELi64ELi4ES3_EELi8ELi2ELb1EEEvNS_16Flash_fwd_paramsE)
        /*026c*/ 	.word	0x00000036


	//----- nvinfo : EIATTR_FRAME_SIZE
	.align		4
.L_114:
        /*0270*/ 	.byte	0x04, 0x11
        /*0272*/ 	.short	(.L_116 - .L_115)
	.align		4
.L_115:
        /*0274*/ 	.word	index@($__internal_12_$__cuda_sm20_div_s64)
        /*0278*/ 	.word	0x00000000


	//----- nvinfo : EIATTR_FRAME_SIZE
	.align		4
.L_116:
        /*027c*/ 	.byte	0x04, 0x11
        /*027e*/ 	.short	(.L_118 - .L_117)
	.align		4
.L_117:
        /*0280*/ 	.word	index@(_ZN5flash32flash_fwd_splitkv_combine_kernelI23Flash_fwd_kernel_traitsILi192ELi64ELi64ELi4ELb0ELb0EN7cutlass6half_tE19Flash_kernel_traitsILi192ELi64ELi64ELi4ES3_EELi8ELi2ELb1EEEvNS_16Flash_fwd_paramsE)
        /*0284*/ 	.word	0x00000000


	//----- nvinfo : EIATTR_REGCOUNT
	.align		4
.L_118:
        /*0288*/ 	.byte	0x04, 0x2f
        /*028a*/ 	.short	(.L_120 - .L_119)
	.align		4
.L_119:
        /*028c*/ 	.word	index@(_ZN5flash32flash_fwd_splitkv_combine_kernelI23Flash_fwd_kernel_traitsILi192ELi64ELi64ELi4ELb0ELb0EN7cutlass6half_tE19Flash_kernel_traitsILi192ELi64ELi64ELi4ES3_EELi8ELi3ELb1EEEvNS_16Flash_fwd_paramsE)
        /*0290*/ 	.word	0x00000036


	//----- nvinfo : EIATTR_FRAME_SIZE
	.align		4
.L_120:
        /*0294*/ 	.byte	0x04, 0x11
        /*0296*/ 	.short	(.L_122 - .L_121)
	.align		4
.L_121:
        /*0298*/ 	.word	index@($__internal_11_$__cuda_sm20_div_s64)
        /*029c*/ 	.word	0x00000000


	//----- nvinfo : EIATTR_FRAME_SIZE
	.align		4
.L_122:
        /*02a0*/ 	.byte	0x04, 0x11
        /*02a2*/ 	.short	(.L_124 - .L_123)
	.align		4
.L_123:
        /*02a4*/ 	.word	index@(_ZN5flash32flash_fwd_splitkv_combine_kernelI23Flash_fwd_kernel_traitsILi192ELi64ELi64ELi4ELb0ELb0EN7cutlass6half_tE19Flash_kernel_traitsILi192ELi64ELi64ELi4ES3_EELi8ELi3ELb1EEEvNS_16Flash_fwd_paramsE)
        /*02a8*/ 	.word	0x00000000


	//----- nvinfo : EIATTR_REGCOUNT
	.align		4
.L_124:
        /*02ac*/ 	.byte	0x04, 0x2f
        /*02ae*/ 	.short	(.L_126 - .L_125)
	.align		4
.L_125:
        /*02b0*/ 	.word	index@(_ZN5flash32flash_fwd_splitkv_combine_kernelI23Flash_fwd_kernel_traitsILi192ELi64ELi64ELi4ELb0ELb0EN7cutlass6half_tE19Flash_kernel_traitsILi192ELi64ELi64ELi4ES3_EELi8ELi4ELb1EEEvNS_16Flash_fwd_paramsE)
        /*02b4*/ 	.word	0x00000036


	//----- nvinfo : EIATTR_FRAME_SIZE
	.align		4
.L_126:
        /*02b8*/ 	.byte	0x04, 0x11
        /*02ba*/ 	.short	(.L_128 - .L_127)
	.align		4
.L_127:
        /*02bc*/ 	.word	index@($__internal_10_$__cuda_sm20_div_s64)
        /*02c0*/ 	.word	0x00000000


	//----- nvinfo : EIATTR_FRAME_SIZE
	.align		4
.L_128:
        /*02c4*/ 	.byte	0x04, 0x11
        /*02c6*/ 	.short	(.L_130 - .L_129)
	.align		4
.L_129:
        /*02c8*/ 	.word	index@(_ZN5flash32flash_fwd_splitkv_combine_kernelI23Flash_fwd_kernel_traitsILi192ELi64ELi64ELi4ELb0ELb0EN7cutlass6half_tE19Flash_kernel_traitsILi192ELi64ELi64ELi4ES3_EELi8ELi4ELb1EEEvNS_16Flash_fwd_paramsE)
        /*02cc*/ 	.word	0x00000000


	//----- nvinfo : EIATTR_REGCOUNT
	.align		4
.L_130:
        /*02d0*/ 	.byte	0x04, 0x2f
        /*02d2*/ 	.short	(.L_132 - .L_131)
	.align		4
.L_131:
        /*02d4*/ 	.word	index@(_ZN5flash32flash_fwd_splitkv_combine_kernelI23Flash_fwd_kernel_traitsILi192ELi64ELi64ELi4ELb0ELb0EN7cutlass6half_tE19Flash_kernel_traitsILi192ELi64ELi64ELi4ES3_EELi8ELi5ELb1EEEvNS_16Flash_fwd_paramsE)
        /*02d8*/ 	.word	0x0000003c


	//----- nvinfo : EIATTR_FRAME_SIZE
	.align		4
.L_132:
        /*02dc*/ 	.byte	0x04, 0x11
        /*02de*/ 	.short	(.L_134 - .L_133)
	.align		4
.L_133:
        /*02e0*/ 	.word	index@($__internal_9_$__cuda_sm20_div_s64)
        /*02e4*/ 	.word	0x00000000


	//----- nvinfo : EIATTR_FRAME_SIZE
	.align		4
.L_134:
        /*02e8*/ 	.byte	0x04, 0x11
        /*02ea*/ 	.short	(.L_136 - .L_135)
	.align		4
.L_135:
        /*02ec*/ 	.word	index@(_ZN5flash32flash_fwd_splitkv_combine_kernelI23Flash_fwd_kernel_traitsILi192ELi64ELi64ELi4ELb0ELb0EN7cutlass6half_tE19Flash_kernel_traitsILi192ELi64ELi64ELi4ES3_EELi8ELi5ELb1EEEvNS_16Flash_fwd_paramsE)
        /*02f0*/ 	.word	0x00000000


	//----- nvinfo : EIATTR_REGCOUNT
	.align		4
.L_136:
        /*02f4*/ 	.byte	0x04, 0x2f
        /*02f6*/ 	.short	(.L_138 - .L_137)
	.align		4
.L_137:
        /*02f8*/ 	.word	index@(_ZN5flash32flash_fwd_splitkv_combine_kernelI23Flash_fwd_kernel_traitsILi192ELi64ELi64ELi4ELb0ELb0EN7cutlass6half_tE19Flash_kernel_traitsILi192ELi64ELi64ELi4ES3_EELi8ELi6ELb1EEEvNS_16Flash_fwd_paramsE)
        /*02fc*/ 	.word	0x00000040


	//----- nvinfo : EIATTR_FRAME_SIZE
	.align		4
.L_138:
        /*0300*/ 	.byte	0x04, 0x11
        /*0302*/ 	.short	(.L_140 - .L_139)
	.align		4
.L_139:
        /*0304*/ 	.word	index@($__internal_8_$__cuda_sm20_div_s64)
        /*0308*/ 	.word	0x00000000


	//----- nvinfo : EIATTR_FRAME_SIZE
	.align		4
.L_140:
        /*030c*/ 	.byte	0x04, 0x11
        /*030e*/ 	.short	(.L_142 - .L_141)
	.align		4
.L_141:
        /*0310*/ 	.word	index@(_ZN5flash32flash_fwd_splitkv_combine_kernelI23Flash_fwd_kernel_traitsILi192ELi64ELi64ELi4ELb0ELb0EN7cutlass6half_tE19Flash_kernel_traitsILi192ELi64ELi64ELi4ES3_EELi8ELi6ELb1EEEvNS_16Flash_fwd_paramsE)
        /*0314*/ 	.word	0x00000000


	//----- nvinfo : EIATTR_REGCOUNT
	.align		4
.L_142:
        /*0318*/ 	.byte	0x04, 0x2f
        /*031a*/ 	.short	(.L_144 - .L_143)
	.align		4
.L_143:
        /*031c*/ 	.word	index@(_ZN5flash32flash_fwd_splitkv_combine_kernelI23Flash_fwd_kernel_traitsILi192ELi64ELi64ELi4ELb0ELb0EN7cutlass6half_tE19Flash_kernel_traitsILi192ELi64ELi64ELi4ES3_EELi8ELi7ELb1EEEvNS_16Flash_fwd_paramsE)
        /*0320*/ 	.word	0x00000040


	//----- nvinfo : EIATTR_FRAME_SIZE
	.align		4
.L_144:
        /*0324*/ 	.byte	0x04, 0x11
        /*0326*/ 	.short	(.L_146 - .L_145)
	.align		4
.L_145:
        /*0328*/ 	.word	index@($__internal_7_$__cuda_sm20_div_s64)
        /*032c*/ 	.word	0x00000000


	//----- nvinfo : EIATTR_FRAME_SIZE
	.align		4
.L_146:
        /*0330*/ 	.byte	0x04, 0x11
        /*0332*/ 	.short	(.L_148 - .L_147)
	.align		4
.L_147:
        /*0334*/ 	.word	index@(_ZN5flash32flash_fwd_splitkv_combine_kernelI23Flash_fwd_kernel_traitsILi192ELi64ELi64ELi4ELb0ELb0EN7cutlass6half_tE19Flash_kernel_traitsILi192ELi64ELi64ELi4ES3_EELi8ELi7ELb1EEEvNS_16Flash_fwd_paramsE)
        /*0338*/ 	.word	0x00000000


	//----- nvinfo : EIATTR_REGCOUNT
	.align		4
.L_148:
        /*033c*/ 	.byte	0x04, 0x2f
        /*033e*/ 	.short	(.L_150 - .L_149)
	.align		4
.L_149:
        /*0340*/ 	.word	index@(_ZN5flash32flash_fwd_splitkv_combine_kernelI23Flash_fwd_kernel_traitsILi192ELi64ELi64ELi4ELb0ELb0EN7cutlass6half_tE19Flash_kernel_traitsILi192ELi64ELi64ELi4ES3_EELi8ELi1ELb0EEEvNS_16Flash_fwd_paramsE)
        /*0344*/ 	.word	0x00000036


	//----- nvinfo : EIATTR_FRAME_SIZE
	.align		4
.L_150:
        /*0348*/ 	.byte	0x04, 0x11
        /*034a*/ 	.short	(.L_152 - .L_151)
	.align		4
.L_151:
        /*034c*/ 	.word	index@($__internal_6_$__cuda_sm20_div_s64)
        /*0350*/ 	.word	0x00000000


	//----- nvinfo : EIATTR_FRAME_SIZE
	.align		4
.L_152:
        /*0354*/ 	.byte	0x04, 0x11
        /*0356*/ 	.short	(.L_154 - .L_153)
	.align		4
.L_153:
        /*0358*/ 	.word	index@(_ZN5flash32flash_fwd_splitkv_combine_kernelI23Flash_fwd_kernel_traitsILi192ELi64ELi64ELi4ELb0ELb0EN7cutlass6half_tE19Flash_kernel_traitsILi192ELi64ELi64ELi4ES3_EELi8ELi1ELb0EEEvNS_16Flash_fwd_paramsE)
        /*035c*/ 	.word	0x00000000


	//----- nvinfo : EIATTR_REGCOUNT
	.align		4
.L_154:
        /*0360*/ 	.byte	0x04, 0x2f
        /*0362*/ 	.short	(.L_156 - .L_155)
	.align		4
.L_155:
        /*0364*/ 	.word	index@(_ZN5flash32flash_fwd_splitkv_combine_kernelI23Flash_fwd_kernel_traitsILi192ELi64ELi64ELi4ELb0ELb0EN7cutlass6half_tE19Flash_kernel_traitsILi192ELi64ELi64ELi4ES3_EELi8ELi2ELb0EEEvNS_16Flash_fwd_paramsE)
        /*0368*/ 	.word	0x00000036


	//----- nvinfo : EIATTR_FRAME_SIZE
	.align		4
.L_156:
        /*036c*/ 	.byte	0x04, 0x11
        /*036e*/ 	.short	(.L_158 - .L_157)
	.align		4
.L_157:
        /*0370*/ 	.word	index@($__internal_5_$__cuda_sm20_div_s64)
        /*0374*/ 	.word	0x00000000


	//----- nvinfo : EIATTR_FRAME_SIZE
	.align		4
.L_158:
        /*0378*/ 	.byte	0x04, 0x11
        /*037a*/ 	.short	(.L_160 - .L_159)
	.align		4
.L_159:
        /*037c*/ 	.word	index@(_ZN5flash32flash_fwd_splitkv_combine_kernelI23Flash_fwd_kernel_traitsILi192ELi64ELi64ELi4ELb0ELb0EN7cutlass6half_tE19Flash_kernel_traitsILi192ELi64ELi64ELi4ES3_EELi8ELi2ELb0EEEvNS_16Flash_fwd_paramsE)
        /*0380*/ 	.word	0x00000000


	//----- nvinfo : EIATTR_REGCOUNT
	.align		4
.L_160:
        /*0384*/ 	.byte	0x04, 0x2f
        /*0386*/ 	.short	(.L_162 - .L_161)
	.align		4
.L_161:
        /*0388*/ 	.word	index@(_ZN5flash32flash_fwd_splitkv_combine_kernelI23Flash_fwd_kernel_traitsILi192ELi64ELi64ELi4ELb0ELb0EN7cutlass6half_tE19Flash_kernel_traitsILi192ELi64ELi64ELi4ES3_EELi8ELi3ELb0EEEvNS_16Flash_fwd_paramsE)
        /*038c*/ 	.word	0x00000036


	//----- nvinfo : EIATTR_FRAME_SIZE
	.align		4
.L_162:
        /*0390*/ 	.byte	0x04, 0x11
        /*0392*/ 	.short	(.L_164 - .L_163)
	.align		4
.L_163:
        /*0394*/ 	.word	index@($__internal_4_$__cuda_sm20_div_s64)
        /*0398*/ 	.word	0x00000000


	//----- nvinfo : EIATTR_FRAME_SIZE
	.align		4
.L_164:
        /*039c*/ 	.byte	0x04, 0x11
        /*039e*/ 	.short	(.L_166 - .L_165)
	.align		4
.L_165:
        /*03a0*/ 	.word	index@(_ZN5flash32flash_fwd_splitkv_combine_kernelI23Flash_fwd_kernel_traitsILi192ELi64ELi64ELi4ELb0ELb0EN7cutlass6half_tE19Flash_kernel_traitsILi192ELi64ELi64ELi4ES3_EELi8ELi3ELb0EEEvNS_16Flash_fwd_paramsE)
        /*03a4*/ 	.word	0x00000000


	//----- nvinfo : EIATTR_REGCOUNT
	.align		4
.L_166:
        /*03a8*/ 	.byte	0x04, 0x2f
        /*03aa*/ 	.short	(.L_168 - .L_167)
	.align		4
.L_167:
        /*03ac*/ 	.word	index@(_ZN5flash32flash_fwd_splitkv_combine_kernelI23Flash_fwd_kernel_traitsILi192ELi64ELi64ELi4ELb0ELb0EN7cutlass6half_tE19Flash_kernel_traitsILi192ELi64ELi64ELi4ES3_EELi8ELi4ELb0EEEvNS_16Flash_fwd_paramsE)
        /*03b0*/ 	.word	0x00000036


	//----- nvinfo : EIATTR_FRAME_SIZE
	.align		4
.L_168:
        /*03b4*/ 	.byte	0x04, 0x11
        /*03b6*/ 	.short	(.L_170 - .L_169)
	.align		4
.L_169:
        /*03b8*/ 	.word	index@($__internal_3_$__cuda_sm20_div_s64)
        /*03bc*/ 	.word	0x00000000


	//----- nvinfo : EIATTR_FRAME_SIZE
	.align		4
.L_170:
        /*03c0*/ 	.byte	0x04, 0x11
        /*03c2*/ 	.short	(.L_172 - .L_171)
	.align		4
.L_171:
        /*03c4*/ 	.word	index@(_ZN5flash32flash_fwd_splitkv_combine_kernelI23Flash_fwd_kernel_traitsILi192ELi64ELi64ELi4ELb0ELb0EN7cutlass6half_tE19Flash_kernel_traitsILi192ELi64ELi64ELi4ES3_EELi8ELi4ELb0EEEvNS_16Flash_fwd_paramsE)
        /*03c8*/ 	.word	0x00000000


	//----- nvinfo : EIATTR_REGCOUNT
	.align		4
.L_172:
        /*03cc*/ 	.byte	0x04, 0x2f
        /*03ce*/ 	.short	(.L_174 - .L_173)
	.align		4
.L_173:
        /*03d0*/ 	.word	index@(_ZN5flash32flash_fwd_splitkv_combine_kernelI23Flash_fwd_kernel_traitsILi192ELi64ELi64ELi4ELb0ELb0EN7cutlass6half_tE19Flash_kernel_traitsILi192ELi64ELi64ELi4ES3_EELi8ELi5ELb0EEEvNS_16Flash_fwd_paramsE)
        /*03d4*/ 	.word	0x0000003c


	//----- nvinfo : EIATTR_FRAME_SIZE
	.align		4
.L_174:
        /*03d8*/ 	.byte	0x04, 0x11
        /*03da*/ 	.short	(.L_176 - .L_175)
	.align		4
.L_175:
        /*03dc*/ 	.word	index@($__internal_2_$__cuda_sm20_div_s64)
        /*03e0*/ 	.word	0x00000000


	//----- nvinfo : EIATTR_FRAME_SIZE
	.align		4
.L_176:
        /*03e4*/ 	.byte	0x04, 0x11
        /*03e6*/ 	.short	(.L_178 - .L_177)
	.align		4
.L_177:
        /*03e8*/ 	.word	index@(_ZN5flash32flash_fwd_splitkv_combine_kernelI23Flash_fwd_kernel_traitsILi192ELi64ELi64ELi4ELb0ELb0EN7cutlass6half_tE19Flash_kernel_traitsILi192ELi64ELi64ELi4ES3_EELi8ELi5ELb0EEEvNS_16Flash_fwd_paramsE)
        /*03ec*/ 	.word	0x00000000


	//----- nvinfo : EIATTR_REGCOUNT
	.align		4
.L_178:
        /*03f0*/ 	.byte	0x04, 0x2f
        /*03f2*/ 	.short	(.L_180 - .L_179)
	.align		4
.L_179:
        /*03f4*/ 	.word	index@(_ZN5flash32flash_fwd_splitkv_combine_kernelI23Flash_fwd_kernel_traitsILi192ELi64ELi64ELi4ELb0ELb0EN7cutlass6half_tE19Flash_kernel_traitsILi192ELi64ELi64ELi4ES3_EELi8ELi6ELb0EEEvNS_16Flash_fwd_paramsE)
        /*03f8*/ 	.word	0x00000040


	//----- nvinfo : EIATTR_FRAME_SIZE
	.align		4
.L_180:
        /*03fc*/ 	.byte	0x04, 0x11
        /*03fe*/ 	.short	(.L_182 - .L_181)
	.align		4
.L_181:
        /*0400*/ 	.word	index@($__internal_1_$__cuda_sm20_div_s64)
        /*0404*/ 	.word	0x00000000


	//----- nvinfo : EIATTR_FRAME_SIZE
	.align		4
.L_182:
        /*0408*/ 	.byte	0x04, 0x11
        /*040a*/ 	.short	(.L_184 - .L_183)
	.align		4
.L_183:
        /*040c*/ 	.word	index@(_ZN5flash32flash_fwd_splitkv_combine_kernelI23Flash_fwd_kernel_traitsILi192ELi64ELi64ELi4ELb0ELb0EN7cutlass6half_tE19Flash_kernel_traitsILi192ELi64ELi64ELi4ES3_EELi8ELi6ELb0EEEvNS_16Flash_fwd_paramsE)
        /*0410*/ 	.word	0x00000000


	//----- nvinfo : EIATTR_REGCOUNT
	.align		4
.L_184:
        /*0414*/ 	.byte	0x04, 0x2f
        /*0416*/ 	.short	(.L_186 - .L_185)
	.align		4
.L_185:
        /*0418*/ 	.word	index@(_ZN5flash32flash_fwd_splitkv_combine_kernelI23Flash_fwd_kernel_traitsILi192ELi64ELi64ELi4ELb0ELb0EN7cutlass6half_tE19Flash_kernel_traitsILi192ELi64ELi64ELi4ES3_EELi8ELi7ELb0EEEvNS_16Flash_fwd_paramsE)
        /*041c*/ 	.word	0x00000040


	//----- nvinfo : EIATTR_FRAME_SIZE
	.align		4
.L_186:
        /*0420*/ 	.byte	0x04, 0x11
        /*0422*/ 	.short	(.L_188 - .L_187)
	.align		4
.L_187:
        /*0424*/ 	.word	index@($__internal_0_$__cuda_sm20_div_s64)
        /*0428*/ 	.word	0x00000000


	//----- nvinfo : EIATTR_FRAME_SIZE
	.align		4
.L_188:
        /*042c*/ 	.byte	0x04, 0x11
        /*042e*/ 	.short	(.L_190 - .L_189)
	.align		4
.L_189:
        /*0430*/ 	.word	index@(_ZN5flash32flash_fwd_splitkv_combine_kernelI23Flash_fwd_kernel_traitsILi192ELi64ELi64ELi4ELb0ELb0EN7cutlass6half_tE19Flash_kernel_traitsILi192ELi64ELi64ELi4ES3_EELi8ELi7ELb0EEEvNS_16Flash_fwd_paramsE)
        /*0434*/ 	.word	0x00000000


	//----- nvinfo : EIATTR_MIN_STACK_SIZE
	.align		4
.L_190:
        /*0438*/ 	.byte	0x04, 0x12
        /*043a*/ 	.short	(.L_192 - .L_191)
	.align		4
.L_191:
        /*043c*/ 	.word	index@(_ZN5flash32flash_fwd_splitkv_combine_kernelI23Flash_fwd_kernel_traitsILi192ELi64ELi64ELi4ELb0ELb0EN7cutlass6half_tE19Flash_kernel_traitsILi192ELi64ELi64ELi4ES3_EELi8ELi7ELb0EEEvNS_16Flash_fwd_paramsE)
        /*0440*/ 	.word	0x00000000


	//----- nvinfo : EIATTR_MIN_STACK_SIZE
	.align		4
.L_192:
        /*0444*/ 	.byte	0x04, 0x12
        /*0446*/ 	.short	(.L_194 - .L_193)
	.align		4
.L_193:
        /*0448*/ 	.word	index@(_ZN5flash32flash_fwd_splitkv_combine_kernelI23Flash_fwd_kernel_traitsILi192ELi64ELi64ELi4ELb0ELb0EN7cutlass6half_tE19Flash_kernel_traitsILi192ELi64ELi64ELi4ES3_EELi8ELi6ELb0EEEvNS_16Flash_fwd_paramsE)
        /*044c*/ 	.word	0x00000000


	//----- nvinfo : EIATTR_MIN_STACK_SIZE
	.align		4
.L_194:
        /*0450*/ 	.byte	0x04, 0x12
        /*0452*/ 	.short	(.L_196 - .L_195)
	.align		4
.L_195:
        /*0454*/ 	.word	index@(_ZN5flash32flash_fwd_splitkv_combine_kernelI23Flash_fwd_kernel_traitsILi192ELi64ELi64ELi4ELb0ELb0EN7cutlass6half_tE19Flash_kernel_traitsILi192ELi64ELi64ELi4ES3_EELi8ELi5ELb0EEEvNS_16Flash_fwd_paramsE)
        /*0458*/ 	.word	0x00000000


	//----- nvinfo : EIATTR_MIN_STACK_SIZE
	.align		4
.L_196:
        /*045c*/ 	.byte	0x04, 0x12
        /*045e*/ 	.short	(.L_198 - .L_197)
	.align		4
.L_197:
        /*0460*/ 	.word	index@(_ZN5flash32flash_fwd_splitkv_combine_kernelI23Flash_fwd_kernel_traitsILi192ELi64ELi64ELi4ELb0ELb0EN7cutlass6half_tE19Flash_kernel_traitsILi192ELi64ELi64ELi4ES3_EELi8ELi4ELb0EEEvNS_16Flash_fwd_paramsE)
        /*0464*/ 	.word	0x00000000


	//----- nvinfo : EIATTR_MIN_STACK_SIZE
	.align		4
.L_198:
        /*0468*/ 	.byte	0x04, 0x12
        /*046a*/ 	.short	(.L_200 - .L_199)
	.align		4
.L_199:
        /*046c*/ 	.word	index@(_ZN5flash32flash_fwd_splitkv_combine_kernelI23Flash_fwd_kernel_traitsILi192ELi64ELi64ELi4ELb0ELb0EN7cutlass6half_tE19Flash_kernel_traitsILi192ELi64ELi64ELi4ES3_EELi8ELi3ELb0EEEvNS_16Flash_fwd_paramsE)
        /*0470*/ 	.word	0x00000000


	//----- nvinfo : EIATTR_MIN_STACK_SIZE
	.align		4
.L_200:
        /*0474*/ 	.byte	0x04, 0x12
        /*0476*/ 	.short	(.L_202 - .L_201)
	.align		4
.L_201:
        /*0478*/ 	.word	index@(_ZN5flash32flash_fwd_splitkv_combine_kernelI23Flash_fwd_kernel_traitsILi192ELi64ELi64ELi4ELb0ELb0EN7cutlass6half_tE19Flash_kernel_traitsILi192ELi64ELi64ELi4ES3_EELi8ELi2ELb0EEEvNS_16Flash_fwd_paramsE)
        /*047c*/ 	.word	0x00000000


	//----- nvinfo : EIATTR_MIN_STACK_SIZE
	.align		4
.L_202:
        /*0480*/ 	.byte	0x04, 0x12
        /*0482*/ 	.short	(.L_204 - .L_203)
	.align		4
.L_203:
        /*0484*/ 	.word	index@(_ZN5flash32flash_fwd_splitkv_combine_kernelI23Flash_fwd_kernel_traitsILi192ELi64ELi64ELi4ELb0ELb0EN7cutlass6half_tE19Flash_kernel_traitsILi192ELi64ELi64ELi4ES3_EELi8ELi1ELb0EEEvNS_16Flash_fwd_paramsE)
        /*0488*/ 	.word	0x00000000


	//----- nvinfo : EIATTR_MIN_STACK_SIZE
	.align		4
.L_204:
        /*048c*/ 	.byte	0x04, 0x12
        /*048e*/ 	.short	(.L_206 - .L_205)
	.align		4
.L_205:
        /*0490*/ 	.word	index@(_ZN5flash32flash_fwd_splitkv_combine_kernelI23Flash_fwd_kernel_traitsILi192ELi64ELi64ELi4ELb0ELb0EN7cutlass6half_tE19Flash_kernel_traitsILi192ELi64ELi64ELi4ES3_EELi8ELi7ELb1EEEvNS_16Flash_fwd_paramsE)
        /*0494*/ 	.word	0x00000000


	//----- nvinfo : EIATTR_MIN_STACK_SIZE
	.align		4
.L_206:
        /*0498*/ 	.byte	0x04, 0x12
        /*049a*/ 	.short	(.L_208 - .L_207)
	.align		4
.L_207:
        /*049c*/ 	.word	index@(_ZN5flash32flash_fwd_splitkv_combine_kernelI23Flash_fwd_kernel_traitsILi192ELi64ELi64ELi4ELb0ELb0EN7cutlass6half_tE19Flash_kernel_traitsILi192ELi64ELi64ELi4ES3_EELi8ELi6ELb1EEEvNS_16Flash_fwd_paramsE)
        /*04a0*/ 	.word	0x00000000


	//----- nvinfo : EIATTR_MIN_STACK_SIZE
	.align		4
.L_208:
        /*04a4*/ 	.byte	0x04, 0x12
        /*04a6*/ 	.short	(.L_210 - .L_209)
	.align		4
.L_209:
        /*04a8*/ 	.word	index@(_ZN5flash32flash_fwd_splitkv_combine_kernelI23Flash_fwd_kernel_traitsILi192ELi64ELi64ELi4ELb0ELb0EN7cutlass6half_tE19Flash_kernel_traitsILi192ELi64ELi64ELi4ES3_EELi8ELi5ELb1EEEvNS_16Flash_fwd_paramsE)
        /*04ac*/ 	.word	0x00000000


	//----- nvinfo : EIATTR_MIN_STACK_SIZE
	.align		4
.L_210:
        /*04b0*/ 	.byte	0x04, 0x12
        /*04b2*/ 	.short	(.L_212 - .L_211)
	.align		4
.L_211:
        /*04b4*/ 	.word	index@(_ZN5flash32flash_fwd_splitkv_combine_kernelI23Flash_fwd_kernel_traitsILi192ELi64ELi64ELi4ELb0ELb0EN7cutlass6half_tE19Flash_kernel_traitsILi192ELi64ELi64ELi4ES3_EELi8ELi4ELb1EEEvNS_16Flash_fwd_paramsE)
        /*04b8*/ 	.word	0x00000000


	//----- nvinfo : EIATTR_MIN_STACK_SIZE
	.align		4
.L_212:
        /*04bc*/ 	.byte	0x04, 0x12
        /*04be*/ 	.short	(.L_214 - .L_213)
	.align		4
.L_213:
        /*04c0*/ 	.word	index@(_ZN5flash32flash_fwd_splitkv_combine_kernelI23Flash_fwd_kernel_traitsILi192ELi64ELi64ELi4ELb0ELb0EN7cutlass6half_tE19Flash_kernel_traitsILi192ELi64ELi64ELi4ES3_EELi8ELi3ELb1EEEvNS_16Flash_fwd_paramsE)
        /*04c4*/ 	.word	0x00000000


	//----- nvinfo : EIATTR_MIN_STACK_SIZE
	.align		4
.L_214:
        /*04c8*/ 	.byte	0x04, 0x12
        /*04ca*/ 	.short	(.L_216 - .L_215)
	.align		4
.L_215:
        /*04cc*/ 	.word	index@(_ZN5flash32flash_fwd_splitkv_combine_kernelI23Flash_fwd_kernel_traitsILi192ELi64ELi64ELi4ELb0ELb0EN7cutlass6half_tE19Flash_kernel_traitsILi192ELi64ELi64ELi4ES3_EELi8ELi2ELb1EEEvNS_16Flash_fwd_paramsE)
        /*04d0*/ 	.word	0x00000000


	//----- nvinfo : EIATTR_MIN_STACK_SIZE
	.align		4
.L_216:
        /*04d4*/ 	.byte	0x04, 0x12
        /*04d6*/ 	.short	(.L_218 - .L_217)
	.align		4
.L_217:
        /*04d8*/ 	.word	index@(_ZN5flash32flash_fwd_splitkv_combine_kernelI23Flash_fwd_kernel_traitsILi192ELi64ELi64ELi4ELb0ELb0EN7cutlass6half_tE19Flash_kernel_traitsILi192ELi64ELi64ELi4ES3_EELi8ELi1ELb1EEEvNS_16Flash_fwd_paramsE)
        /*04dc*/ 	.word	0x00000000


	//----- nvinfo : EIATTR_MIN_STACK_SIZE
	.align		4
.L_218:
        /*04e0*/ 	.byte	0x04, 0x12
        /*04e2*/ 	.short	(.L_220 - .L_219)
	.align		4
.L_219:
        /*04e4*/ 	.word	index@(_ZN5flash24flash_fwd_splitkv_kernelI23Flash_fwd_kernel_traitsILi192ELi64ELi64ELi4ELb0ELb0EN7cutlass6half_tE19Flash_kernel_traitsILi192ELi64ELi64ELi4ES3_EELb1ELb0ELb0ELb0ELb0ELb0ELb0ELb0EEEvNS_16Flash_fwd_paramsE)
        /*04e8*/ 	.word	0x00000000


	//----- nvinfo : EIATTR_MIN_STACK_SIZE
	.align		4
.L_220:
        /*04ec*/ 	.byte	0x04, 0x12
        /*04ee*/ 	.short	(.L_222 - .L_221)
	.align		4
.L_221:
        /*04f0*/ 	.word	index@(_ZN5flash24flash_fwd_splitkv_kernelI23Flash_fwd_kernel_traitsILi192ELi64ELi64ELi4ELb0ELb0EN7cutlass6half_tE19Flash_kernel_traitsILi192ELi64ELi64ELi4ES3_EELb1ELb0ELb0ELb0ELb0ELb1ELb0ELb0EEEvNS_16Flash_fwd_paramsE)
        /*04f4*/ 	.word	0x00000000


	//----- nvinfo : EIATTR_MIN_STACK_SIZE
	.align		4
.L_222:
        /*04f8*/ 	.byte	0x04, 0x12
        /*04fa*/ 	.short	(.L_224 - .L_223)
	.align		4
.L_223:
        /*04fc*/ 	.word	index@(_ZN5flash24flash_fwd_splitkv_kernelI23Flash_fwd_kernel_traitsILi192ELi64ELi64ELi4ELb0ELb0EN7cutlass6half_tE19Flash_kernel_traitsILi192ELi64ELi64ELi4ES3_EELb1ELb0ELb0ELb0ELb0ELb0ELb0ELb1EEEvNS_16Flash_fwd_paramsE)
        /*0500*/ 	.word	0x00000000


	//----- nvinfo : EIATTR_MIN_STACK_SIZE
	.align		4
.L_224:
        /*0504*/ 	.byte	0x04, 0x12
        /*0506*/ 	.short	(.L_226 - .L_225)
	.align		4
.L_225:
        /*0508*/ 	.word	index@(_ZN5flash24flash_fwd_splitkv_kernelI23Flash_fwd_kernel_traitsILi192ELi64ELi64ELi4ELb0ELb0EN7cutlass6half_tE19Flash_kernel_traitsILi192ELi64ELi64ELi4ES3_EELb1ELb0ELb0ELb0ELb0ELb1ELb0ELb1EEEvNS_16Flash_fwd_paramsE)
        /*050c*/ 	.word	0x00000000


	//----- nvinfo : EIATTR_MIN_STACK_SIZE
	.align		4
.L_226:
        /*0510*/ 	.byte	0x04, 0x12
        /*0512*/ 	.short	(.L_228 - .L_227)
	.align		4
.L_227:
        /*0514*/ 	.word	index@(_ZN5flash24flash_fwd_splitkv_kernelI23Flash_fwd_kernel_traitsILi192ELi64ELi64ELi4ELb0ELb0EN7cutlass6half_tE19Flash_kernel_traitsILi192ELi64ELi64ELi4ES3_EELb1ELb0ELb0ELb0ELb0ELb0ELb1ELb0EEEvNS_16Flash_fwd_paramsE)
        /*0518*/ 	.word	0x00000000


	//----- nvinfo : EIATTR_MIN_STACK_SIZE
	.align		4
.L_228:
        /*051c*/ 	.byte	0x04, 0x12
        /*051e*/ 	.short	(.L_230 - .L_229)
	.align		4
.L_229:
        /*0520*/ 	.word	index@(_ZN5flash24flash_fwd_splitkv_kernelI23Flash_fwd_kernel_traitsILi192ELi64ELi64ELi4ELb0ELb0EN7cutlass6half_tE19Flash_kernel_traitsILi192ELi64ELi64ELi4ES3_EELb1ELb0ELb0ELb0ELb0ELb1ELb1ELb0EEEvNS_16Flash_fwd_paramsE)
        /*0524*/ 	.word	0x00000000


	//----- nvinfo : EIATTR_MIN_STACK_SIZE
	.align		4
.L_230:
        /*0528*/ 	.byte	0x04, 0x12
        /*052a*/ 	.short	(.L_232 - .L_231)
	.align		4
.L_231:
        /*052c*/ 	.word	index@(_ZN5flash24flash_fwd_splitkv_kernelI23Flash_fwd_kernel_traitsILi192ELi64ELi64ELi4ELb0ELb0EN7cutlass6half_tE19Flash_kernel_traitsILi192ELi64ELi64ELi4ES3_EELb1ELb0ELb0ELb0ELb0ELb0ELb1ELb1EEEvNS_16Flash_fwd_paramsE)
        /*0530*/ 	.word	0x00000000


	//----- nvinfo : EIATTR_MIN_STACK_SIZE
	.align		4
.L_232:
        /*0534*/ 	.byte	0x04, 0x12
        /*0536*/ 	.short	(.L_234 - .L_233)
	.align		4
.L_233:
        /*0538*/ 	.word	index@(_ZN5flash24flash_fwd_splitkv_kernelI23Flash_fwd_kernel_traitsILi192ELi64ELi64ELi4ELb0ELb0EN7cutlass6half_tE19Flash_kernel_traitsILi192ELi64ELi64ELi4ES3_EELb1ELb0ELb0ELb0ELb0ELb1ELb1ELb1EEEvNS_16Flash_fwd_paramsE)
        /*053c*/ 	.word	0x00000000


	//----- nvinfo : EIATTR_MIN_STACK_SIZE
	.align		4
.L_234:
        /*0540*/ 	.byte	0x04, 0x12
        /*0542*/ 	.short	(.L_236 - .L_235)
	.align		4
.L_235:
        /*0544*/ 	.word	index@(_ZN5flash24flash_fwd_splitkv_kernelI23Flash_fwd_kernel_traitsILi192ELi64ELi64ELi4ELb0ELb0EN7cutlass6half_tE19Flash_kernel_traitsILi192ELi64ELi64ELi4ES3_EELb1ELb0ELb0ELb0ELb1ELb0ELb0ELb0EEEvNS_16Flash_fwd_paramsE)
        /*0548*/ 	.word	0x00000000


	//----- nvinfo : EIATTR_MIN_STACK_SIZE
	.align		4
.L_236:
        /*054c*/ 	.byte	0x04, 0x12
        /*054e*/ 	.short	(.L_238 - .L_237)
	.align		4
.L_237:
        /*0550*/ 	.word	index@(_ZN5flash24flash_fwd_splitkv_kernelI23Flash_fwd_kernel_traitsILi192ELi64ELi64ELi4ELb0ELb0EN7cutlass6half_tE19Flash_kernel_traitsILi192ELi64ELi64ELi4ES3_EELb1ELb0ELb0ELb0ELb1ELb1ELb0ELb0EEEvNS_16Flash_fwd_paramsE)
        /*0554*/ 	.word	0x00000000


	//----- nvinfo : EIATTR_MIN_STACK_SIZE
	.align		4
.L_238:
        /*0558*/ 	.byte	0x04, 0x12
        /*055a*/ 	.short	(.L_240 - .L_239)
	.align		4
.L_239:
        /*055c*/ 	.word	index@(_ZN5flash24flash_fwd_splitkv_kernelI23Flash_fwd_kernel_traitsILi192ELi64ELi64ELi4ELb0ELb0EN7cutlass6half_tE19Flash_kernel_traitsILi192ELi64ELi64ELi4ES3_EELb1ELb0ELb1ELb0ELb0ELb0ELb0ELb0EEEvNS_16Flash_fwd_paramsE)
        /*0560*/ 	.word	0x00000000


	//----- nvinfo : EIATTR_MIN_STACK_SIZE
	.align		4
.L_240:
        /*0564*/ 	.byte	0x04, 0x12
        /*0566*/ 	.short	(.L_242 - .L_241)
	.align		4
.L_241:
        /*0568*/ 	.word	index@(_ZN5flash24flash_fwd_splitkv_kernelI23Flash_fwd_kernel_traitsILi192ELi64ELi64ELi4ELb0ELb0EN7cutlass6half_tE19Flash_kernel_traitsILi192ELi64ELi64ELi4ES3_EELb1ELb0ELb1ELb0ELb0ELb1ELb0ELb0EEEvNS_16Flash_fwd_paramsE)
        /*056c*/ 	.word	0x00000000


	//----- nvinfo : EIATTR_MIN_STACK_SIZE
	.align		4
.L_242:
        /*0570*/ 	.byte	0x04, 0x12
        /*0572*/ 	.short	(.L_244 - .L_243)
	.align		4
.L_243:
        /*0574*/ 	.word	index@(_ZN5flash24flash_fwd_splitkv_kernelI23Flash_fwd_kernel_traitsILi192ELi64ELi64ELi4ELb0ELb0EN7cutlass6half_tE19Flash_kernel_traitsILi192ELi64ELi64ELi4ES3_EELb1ELb0ELb0ELb0ELb1ELb0ELb0ELb1EEEvNS_16Flash_fwd_paramsE)
        /*0578*/ 	.word	0x00000000


	//----- nvinfo : EIATTR_MIN_STACK_SIZE
	.align		4
.L_244:
        /*057c*/ 	.byte	0x04, 0x12
        /*057e*/ 	.short	(.L_246 - .L_245)
	.align		4
.L_245:
        /*0580*/ 	.word	index@(_ZN5flash24flash_fwd_splitkv_kernelI23Flash_fwd_kernel_traitsILi192ELi64ELi64ELi4ELb0ELb0EN7cutlass6half_tE19Flash_kernel_traitsILi192ELi64ELi64ELi4ES3_EELb1ELb0ELb0ELb0ELb1ELb1ELb0ELb1EEEvNS_16Flash_fwd_paramsE)
        /*0584*/ 	.word	0x00000000


	//----- nvinfo : EIATTR_MIN_STACK_SIZE
	.align		4
.L_246:
        /*0588*/ 	.byte	0x04, 0x12
        /*058a*/ 	.short	(.L_248 - .L_247)
	.align		4
.L_247:
        /*058c*/ 	.word	index@(_ZN5flash24flash_fwd_splitkv_kernelI23Flash_fwd_kernel_traitsILi192ELi64ELi64ELi4ELb0ELb0EN7cutlass6half_tE19Flash_kernel_traitsILi192ELi64ELi64ELi4ES3_EELb1ELb0ELb1ELb0ELb0ELb0ELb0ELb1EEEvNS_16Flash_fwd_paramsE)
        /*0590*/ 	.word	0x00000000


	//----- nvinfo : EIATTR_MIN_STACK_SIZE
	.align		4
.L_248:
        /*0594*/ 	.byte	0x04, 0x12
        /*0596*/ 	.short	(.L_250 - .L_249)
	.align		4
.L_249:
        /*0598*/ 	.word	index@(_ZN5flash24flash_fwd_splitkv_kernelI23Flash_fwd_kernel_traitsILi192ELi64ELi64ELi4ELb0ELb0EN7cutlass6half_tE19Flash_kernel_traitsILi192ELi64ELi64ELi4ES3_EELb1ELb0ELb1ELb0ELb0ELb1ELb0ELb1EEEvNS_16Flash_fwd_paramsE)
        /*059c*/ 	.word	0x00000000


	//----- nvinfo : EIATTR_MIN_STACK_SIZE
	.align		4
.L_250:
        /*05a0*/ 	.byte	0x04, 0x12
        /*05a2*/ 	.short	(.L_252 - .L_251)
	.align		4
.L_251:
        /*05a4*/ 	.word	index@(_ZN5flash24flash_fwd_splitkv_kernelI23Flash_fwd_kernel_traitsILi192ELi64ELi64ELi4ELb0ELb0EN7cutlass6half_tE19Flash_kernel_traitsILi192ELi64ELi64ELi4ES3_EELb1ELb0ELb0ELb0ELb1ELb0ELb1ELb0EEEvNS_16Flash_fwd_paramsE)
        /*05a8*/ 	.word	0x00000000


	//----- nvinfo : EIATTR_MIN_STACK_SIZE
	.align		4
.L_252:
        /*05ac*/ 	.byte	0x04, 0x12
        /*05ae*/ 	.short	(.L_254 - .L_253)
	.align		4
.L_253:
        /*05b0*/ 	.word	index@(_ZN5flash24flash_fwd_splitkv_kernelI23Flash_fwd_kernel_traitsILi192ELi64ELi64ELi4ELb0ELb0EN7cutlass6half_tE19Flash_kernel_traitsILi192ELi64ELi64ELi4ES3_EELb1ELb0ELb0ELb0ELb1ELb1ELb1ELb0EEEvNS_16Flash_fwd_paramsE)
        /*05b4*/ 	.word	0x00000000


	//----- nvinfo : EIATTR_MIN_STACK_SIZE
	.align		4
.L_254:
        /*05b8*/ 	.byte	0x04, 0x12
        /*05ba*/ 	.short	(.L_256 - .L_255)
	.align		4
.L_255:
        /*05bc*/ 	.word	index@(_ZN5flash24flash_fwd_splitkv_kernelI23Flash_fwd_kernel_traitsILi192ELi64ELi64ELi4ELb0ELb0EN7cutlass6half_tE19Flash_kernel_traitsILi192ELi64ELi64ELi4ES3_EELb1ELb0ELb1ELb0ELb0ELb0ELb1ELb0EEEvNS_16Flash_fwd_paramsE)
        /*05c0*/ 	.word	0x00000000


	//----- nvinfo : EIATTR_MIN_STACK_SIZE
	.align		4
.L_256:
        /*05c4*/ 	.byte	0x04, 0x12
        /*05c6*/ 	.short	(.L_258 - .L_257)
	.align		4
.L_257:
        /*05c8*/ 	.word	index@(_ZN5flash24flash_fwd_splitkv_kernelI23Flash_fwd_kernel_traitsILi192ELi64ELi64ELi4ELb0ELb0EN7cutlass6half_tE19Flash_kernel_traitsILi192ELi64ELi64ELi4ES3_EELb1ELb0ELb1ELb0ELb0ELb1ELb1ELb0EEEvNS_16Flash_fwd_paramsE)
        /*05cc*/ 	.word	0x00000000


	//----- nvinfo : EIATTR_MIN_STACK_SIZE
	.align		4
.L_258:
        /*05d0*/ 	.byte	0x04, 0x12
        /*05d2*/ 	.short	(.L_260 - .L_259)
	.align		4
.L_259:
        /*05d4*/ 	.word	index@(_ZN5flash24flash_fwd_splitkv_kernelI23Flash_fwd_kernel_traitsILi192ELi64ELi64ELi4ELb0ELb0EN7cutlass6half_tE19Flash_kernel_traitsILi192ELi64ELi64ELi4ES3_EELb1ELb0ELb0ELb0ELb1ELb0ELb1ELb1EEEvNS_16Flash_fwd_paramsE)
        /*05d8*/ 	.word	0x00000000


	//----- nvinfo : EIATTR_MIN_STACK_SIZE
	.align		4
.L_260:
        /*05dc*/ 	.byte	0x04, 0x12
        /*05de*/ 	.short	(.L_262 - .L_261)
	.align		4
.L_261:
        /*05e0*/ 	.word	index@(_ZN5flash24flash_fwd_splitkv_kernelI23Flash_fwd_kernel_traitsILi192ELi64ELi64ELi4ELb0ELb0EN7cutlass6half_tE19Flash_kernel_traitsILi192ELi64ELi64ELi4ES3_EELb1ELb0ELb0ELb0ELb1ELb1ELb1ELb1EEEvNS_16Flash_fwd_paramsE)
        /*05e4*/ 	.word	0x00000000


	//----- nvinfo : EIATTR_MIN_STACK_SIZE
	.align		4
.L_262:
        /*05e8*/ 	.byte	0x04, 0x12
        /*05ea*/ 	.short	(.L_264 - .L_263)
	.align		4
.L_263:
        /*05ec*/ 	.word	index@(_ZN5flash24flash_fwd_splitkv_kernelI23Flash_fwd_kernel_traitsILi192ELi64ELi64ELi4ELb0ELb0EN7cutlass6half_tE19Flash_kernel_traitsILi192ELi64ELi64ELi4ES3_EELb1ELb0ELb1ELb0ELb0ELb0ELb1ELb1EEEvNS_16Flash_fwd_paramsE)
        /*05f0*/ 	.word	0x00000000


	//----- nvinfo : EIATTR_MIN_STACK_SIZE
	.align		4
.L_264:
        /*05f4*/ 	.byte	0x04, 0x12
        /*05f6*/ 	.short	(.L_266 - .L_265)
	.align		4
.L_265:
        /*05f8*/ 	.word	index@(_ZN5flash24flash_fwd_splitkv_kernelI23Flash_fwd_kernel_traitsILi192ELi64ELi64ELi4ELb0ELb0EN7cutlass6half_tE19Flash_kernel_traitsILi192ELi64ELi64ELi4ES3_EELb1ELb0ELb1ELb0ELb0ELb1ELb1ELb1EEEvNS_16Flash_fwd_paramsE)
        /*05fc*/ 	.word	0x00000000
.L_266:


//--------------------- .nv.compat                --------------------------
	.section	.nv.compat,"",@"SHT_CUDA_COMPAT_INFO"
	.align	4
        /*0000*/ 	.byte	0x02, 0x09, 0x01, 0x00, 0x02, 0x02, 0x01, 0x00, 0x02, 0x05, 0x05, 0x00, 0x03, 0x07, 0x01, 0x01
        /*0010*/ 	.byte	0x02, 0x03, 0x00, 0x00, 0x02, 0x06, 0x01, 0x00, 0x04, 0x0b, 0x08, 0x00, 0x00, 0x00, 0x00, 0x00
        /*0020*/ 	.byte	0x00, 0x00, 0x00, 0x00


//--------------------- .nv.info._ZN5flash32flash_fwd_splitkv_combine_kernelI23Flash_fwd_kernel_traitsILi192ELi64ELi64ELi4ELb0ELb0EN7cutlass6half_tE19Flash_kernel_traitsILi192ELi64ELi64ELi4ES3_EELi8ELi7ELb0EEEvNS_16Flash_fwd_paramsE --------------------------
	.section	.nv.info._ZN5flash32flash_fwd_splitkv_combine_kernelI23Flash_fwd_kernel_traitsILi192ELi64ELi64ELi4ELb0ELb0EN7cutlass6half_tE19Flash_kernel_traitsILi192ELi64ELi64ELi4ES3_EELi8ELi7ELb0EEEvNS_16Flash_fwd_paramsE,"",@"SHT_CUDA_INFO"
	.sectionflags	@""
	.align	4


	//----- nvinfo : EIATTR_CUDA_API_VERSION
	.align		4
        /*0000*/ 	.byte	0x04, 0x37
        /*0002*/ 	.short	(.L_268 - .L_267)
.L_267:
        /*0004*/ 	.word	0x00000082


	//----- nvinfo : EIATTR_KPARAM_INFO
	.align		4
.L_268:
        /*0008*/ 	.byte	0x04, 0x17
        /*000a*/ 	.short	(.L_270 - .L_269)
.L_269:
        /*000c*/ 	.word	0x00000000
        /*0010*/ 	.short	0x0000
        /*0012*/ 	.short	0x0000
        /*0014*/ 	.byte	0x00, 0xf0, 0x41, 0x07


	//----- nvinfo : EIATTR_SPARSE_MMA_MASK
	.align		4
.L_270:
        /*0018*/ 	.byte	0x03, 0x50
        /*001a*/ 	.short	0x0000


	//----- nvinfo : EIATTR_MAXREG_COUNT
	.align		4
        /*001c*/ 	.byte	0x03, 0x1b
        /*001e*/ 	.short	0x00ff


	//----- nvinfo : EIATTR_NUM_BARRIERS
	.align		4
        /*0020*/ 	.byte	0x02, 0x4c
        /*0022*/ 	.byte	0x01
	.zero		1


	//----- nvinfo : EIATTR_MERCURY_ISA_VERSION
	.align		4
        /*0024*/ 	.byte	0x03, 0x5f
        /*0026*/ 	.short	0x0101


	//----- nvinfo : EIATTR_COOP_GROUP_MASK_REGIDS
	.align		4
        /*0028*/ 	.byte	0x04, 0x29
        /*002a*/ 	.short	(.L_272 - .L_271)


	//   ....[0]....
.L_271:
        /*002c*/ 	.word	0xffffffff


	//   ....[1]....
        /*0030*/ 	.word	0xffffffff


	//   ....[2]....
        /*0034*/ 	.word	0xffffffff


	//   ....[3]....
        /*0038*/ 	.word	0xffffffff


	//   ....[4]....
        /*003c*/ 	.word	0xffffffff


	//   ....[5]....
        /*0040*/ 	.word	0xffffffff


	//   ....[6]....
        /*0044*/ 	.word	0xffffffff


	//   ....[7]....
        /*0048*/ 	.word	0xffffffff


	//----- nvinfo : EIATTR_COOP_GROUP_INSTR_OFFSETS
	.align		4
.L_272:
        /*004c*/ 	.byte	0x04, 0x28
        /*004e*/ 	.short	(.L_274 - .L_273)


	//   ....[0]....
.L_273:
        /*0050*/ 	.word	0x00002020


	//   ....[1]....
        /*0054*/ 	.word	0x00002040


	//   ....[2]....
        /*0058*/ 	.word	0x00002060


	//   ....[3]....
        /*005c*/ 	.word	0x00002080


	//   ....[4]....
        /*0060*/ 	.word	0x00002310


	//   ....[5]....
        /*0064*/ 	.word	0x000023a0


	//   ....[6]....
        /*0068*/ 	.word	0x00002480


	//   ....[7]....
        /*006c*/ 	.word	0x00002560


	//----- nvinfo : EIATTR_EXIT_INSTR_OFFSETS
	.align		4
.L_274:
        /*0070*/ 	.byte	0x04, 0x1c
        /*0072*/ 	.short	(.L_276 - .L_275)


	//   ....[0]....
.L_275:
        /*0074*/ 	.word	0x00004c80


	//   ....[1]....
        /*0078*/ 	.word	0x000052a0


	//   ....[2]....
        /*007c*/ 	.word	0x00005330


	//----- nvinfo : EIATTR_CRS_STACK_SIZE
	.align		4
.L_276:
        /*0080*/ 	.byte	0x04, 0x1e
        /*0082*/ 	.short	(.L_278 - .L_277)
.L_277:
        /*0084*/ 	.word	0x00000000


	//----- nvinfo : EIATTR_CBANK_PARAM_SIZE
	.align		4
.L_278:
        /*0088*/ 	.byte	0x03, 0x19
        /*008a*/ 	.short	0x01d0


	//----- nvinfo : EIATTR_PARAM_CBANK
	.align		4
        /*008c*/ 	.byte	0x04, 0x0a
        /*008e*/ 	.short	(.L_280 - .L_279)
	.align		4
.L_279:
        /*0090*/ 	.word	index@(.nv.constant0._ZN5flash32flash_fwd_splitkv_combine_kernelI23Flash_fwd_kernel_traitsILi192ELi64ELi64ELi4ELb0ELb0EN7cutlass6half_tE19Flash_kernel_traitsILi192ELi64ELi64ELi4ES3_EELi8ELi7ELb0EEEvNS_16Flash_fwd_paramsE)
        /*0094*/ 	.short	0x0210
        /*0096*/ 	.short	0x01d0


	//----- nvinfo : EIATTR_SW_WAR
	.align		4
.L_280:
        /*0098*/ 	.byte	0x04, 0x36
        /*009a*/ 	.short	(.L_282 - .L_281)
.L_281:
        /*009c*/ 	.word	0x00000008
.L_282:


//--------------------- .nv.info._ZN5flash32flash_fwd_splitkv_combine_kernelI23Flash_fwd_kernel_traitsILi192ELi64ELi64ELi4ELb0ELb0EN7cutlass6half_tE19Flash_kernel_traitsILi192ELi64ELi64ELi4ES3_EELi8ELi6ELb0EEEvNS_16Flash_fwd_paramsE --------------------------
	.section	.nv.info._ZN5flash32flash_fwd_splitkv_combine_kernelI23Flash_fwd_kernel_traitsILi192ELi64ELi64ELi4ELb0ELb0EN7cutlass6half_tE19Flash_kernel_traitsILi192ELi64ELi64ELi4ES3_EELi8ELi6ELb0EEEvNS_16Flash_fwd_paramsE,"",@"SHT_CUDA_INFO"
	.sectionflags	@""
	.align	4


	//----- nvinfo : EIATTR_CUDA_API_VERSION
	.align		4
        /*0000*/ 	.byte	0x04, 0x37
        /*0002*/ 	.short	(.L_284 - .L_283)
.L_283:
        /*0004*/ 	.word	0x00000082


	//----- nvinfo : EIATTR_KPARAM_INFO
	.align		4
.L_284:
        /*0008*/ 	.byte	0x04, 0x17
        /*000a*/ 	.short	(.L_286 - .L_285)
.L_285:
        /*000c*/ 	.word	0x00000000
        /*0010*/ 	.short	0x0000
        /*0012*/ 	.short	0x0000
        /*0014*/ 	.byte	0x00, 0xf0, 0x41, 0x07


	//----- nvinfo : EIATTR_SPARSE_MMA_MASK
	.align		4
.L_286:
        /*0018*/ 	.byte	0x03, 0x50
        /*001a*/ 	.short	0x0000


	//----- nvinfo : EIATTR_MAXREG_COUNT
	.align		4
        /*001c*/ 	.byte	0x03, 0x1b
        /*001e*/ 	.short	0x00ff


	//----- nvinfo : EIATTR_NUM_BARRIERS
	.align		4
        /*0020*/ 	.byte	0x02, 0x4c
        /*0022*/ 	.byte	0x01
	.zero		1


	//----- nvinfo : EIATTR_MERCURY_ISA_VERSION
	.align		4
        /*0024*/ 	.byte	0x03, 0x5f
        /*0026*/ 	.short	0x0101


	//----- nvinfo : EIATTR_COOP_GROUP_MASK_REGIDS
	.align		4
        /*0028*/ 	.byte	0x04, 0x29
        /*002a*/ 	.short	(.L_288 - .L_287)


	//   ....[0]....
.L_287:
        /*002c*/ 	.word	0xffffffff


	//   ....[1]....
        /*0030*/ 	.word	0xffffffff


	//   ....[2]....
        /*0034*/ 	.word	0xffffffff


	//   ....[3]....
        /*0038*/ 	.word	0xffffffff


	//   ....[4]....
        /*003c*/ 	.word	0xffffffff


	//   ....[5]....
        /*0040*/ 	.word	0xffffffff


	//   ....[6]....
        /*0044*/ 	.word	0xffffffff


	//   ....[7]....
        /*0048*/ 	.word	0xffffffff


	//----- nvinfo : EIATTR_COOP_GROUP_INSTR_OFFSETS
	.align		4
.L_288:
        /*004c*/ 	.byte	0x04, 0x28
        /*004e*/ 	.short	(.L_290 - .L_289)


	//   ....[0]....
.L_289:
        /*0050*/ 	.word	0x00001ba0


	//   ....[1]....
        /*0054*/ 	.word	0x00001bc0


	//   ....[2]....
        /*0058*/ 	.word	0x00001be0


	//   ....[3]....
        /*005c*/ 	.word	0x00001c00


	//   ....[4]....
        /*0060*/ 	.word	0x00001da0


	//   ....[5]....
        /*0064*/ 	.word	0x00001e30


	//   ....[6]....
        /*0068*/ 	.word	0x00001f00


	//   ....[7]....
        /*006c*/ 	.word	0x00001ff0


	//----- nvinfo : EIATTR_EXIT_INSTR_OFFSETS
	.align		4
.L_290:
        /*0070*/ 	.byte	0x04, 0x1c
        /*0072*/ 	.short	(.L_292 - .L_291)


	//   ....[0]....
.L_291:
        /*0074*/ 	.word	0x00004560


	//   ....[1]....
        /*0078*/ 	.word	0x00004b80


	//   ....[2]....
        /*007c*/ 	.word	0x00004c10


	//----- nvinfo : EIATTR_CRS_STACK_SIZE
	.align		4
.L_292:
        /*0080*/ 	.byte	0x04, 0x1e
        /*0082*/ 	.short	(.L_294 - .L_293)
.L_293:
        /*0084*/ 	.word	0x00000000


	//----- nvinfo : EIATTR_CBANK_PARAM_SIZE
	.align		4
.L_294:
        /*0088*/ 	.byte	0x03, 0x19
        /*008a*/ 	.short	0x01d0


	//----- nvinfo : EIATTR_PARAM_CBANK
	.align		4
        /*008c*/ 	.byte	0x04, 0x0a
        /*008e*/ 	.short	(.L_296 - .L_295)
	.align		4
.L_295:
        /*0090*/ 	.word	index@(.nv.constant0._ZN5flash32flash_fwd_splitkv_combine_kernelI23Flash_fwd_kernel_traitsILi192ELi64ELi64ELi4ELb0ELb0EN7cutlass6half_tE19Flash_kernel_traitsILi192ELi64ELi64ELi4ES3_EELi8ELi6ELb0EEEvNS_16Flash_fwd_paramsE)
        /*0094*/ 	.short	0x0210
        /*0096*/ 	.short	0x01d0


	//----- nvinfo : EIATTR_SW_WAR
	.align		4
.L_296:
        /*0098*/ 	.byte	0x04, 0x36
        /*009a*/ 	.short	(.L_298 - .L_297)
.L_297:
        /*009c*/ 	.word	0x00000008
.L_298:


//--------------------- .nv.info._ZN5flash32flash_fwd_splitkv_combine_kernelI23Flash_fwd_kernel_traitsILi192ELi64ELi64ELi4ELb0ELb0EN7cutlass6half_tE19Flash_kernel_traitsILi192ELi64ELi64ELi4ES3_EELi8ELi5ELb0EEEvNS_16Flash_fwd_paramsE --------------------------
	.section	.nv.info._ZN5flash32flash_fwd_splitkv_combine_kernelI23Flash_fwd_kernel_traitsILi192ELi64ELi64ELi4ELb0ELb0EN7cutlass6half_tE19Flash_kernel_traitsILi192ELi64ELi64ELi4ES3_EELi8ELi5ELb0EEEvNS_16Flash_fwd_paramsE,"",@"SHT_CUDA_INFO"
	.sectionflags	@""
	.align	4


	//----- nvinfo : EIATTR_CUDA_API_VERSION
	.align		4
        /*0000*/ 	.byte	0x04, 0x37
        /*0002*/ 	.short	(.L_300 - .L_299)
.L_299:
        /*0004*/ 	.word	0x00000082


	//----- nvinfo : EIATTR_KPARAM_INFO
	.align		4
.L_300:
        /*0008*/ 	.byte	0x04, 0x17
        /*000a*/ 	.short	(.L_302 - .L_301)
.L_301:
        /*000c*/ 	.word	0x00000000
        /*0010*/ 	.short	0x0000
        /*0012*/ 	.short	0x0000
        /*0014*/ 	.byte	0x00, 0xf0, 0x41, 0x07


	//----- nvinfo : EIATTR_SPARSE_MMA_MASK
	.align		4
.L_302:
        /*0018*/ 	.byte	0x03, 0x50
        /*001a*/ 	.short	0x0000


	//----- nvinfo : EIATTR_MAXREG_COUNT
	.align		4
        /*001c*/ 	.byte	0x03, 0x1b
        /*001e*/ 	.short	0x00ff


	//----- nvinfo : EIATTR_NUM_BARRIERS
	.align		4
        /*0020*/ 	.byte	0x02, 0x4c
        /*0022*/ 	.byte	0x01
	.zero		1


	//----- nvinfo : EIATTR_MERCURY_ISA_VERSION
	.align		4
        /*0024*/ 	.byte	0x03, 0x5f
        /*0026*/ 	.short	0x0101


	//----- nvinfo : EIATTR_COOP_GROUP_MASK_REGIDS
	.align		4
        /*0028*/ 	.byte	0x04, 0x29
        /*002a*/ 	.short	(.L_304 - .L_303)


	//   ....[0]....
.L_303:
        /*002c*/ 	.word	0xffffffff


	//   ....[1]....
        /*0030*/ 	.word	0xffffffff


	//   ....[2]....
        /*0034*/ 	.word	0xffffffff


	//   ....[3]....
        /*0038*/ 	.word	0xffffffff


	//   ....[4]....
        /*003c*/ 	.word	0xffffffff


	//   ....[5]....
        /*0040*/ 	.word	0xffffffff


	//   ....[6]....
        /*0044*/ 	.word	0xffffffff


	//   ....[7]....
        /*0048*/ 	.word	0xffffffff


	//----- nvinfo : EIATTR_COOP_GROUP_INSTR_OFFSETS
	.align		4
.L_304:
        /*004c*/ 	.byte	0x04, 0x28
        /*004e*/ 	.short	(.L_306 - .L_305)


	//   ....[0]....
.L_305:
        /*0050*/ 	.word	0x000016f0


	//   ....[1]....
        /*0054*/ 	.word	0x00001710


	//   ....[2]....
        /*0058*/ 	.word	0x00001750


	//   ....[3]....
        /*005c*/ 	.word	0x000017c0


	//   ....[4]....
        /*0060*/ 	.word	0x000019a0


	//   ....[5]....
        /*0064*/ 	.word	0x00001a00


	//   ....[6]....
        /*0068*/ 	.word	0x00001aa0


	//   ....[7]....
        /*006c*/ 	.word	0x00001bf0


	//----- nvinfo : EIATTR_EXIT_INSTR_OFFSETS
	.align		4
.L_306:
        /*0070*/ 	.byte	0x04, 0x1c
        /*0072*/ 	.short	(.L_308 - .L_307)


	//   ....[0]....
.L_307:
        /*0074*/ 	.word	0x000041d0


	//   ....[1]....
        /*0078*/ 	.word	0x000047f0


	//   ....[2]....
        /*007c*/ 	.word	0x00004880


	//----- nvinfo : EIATTR_CRS_STACK_SIZE
	.align		4
.L_308:
        /*0080*/ 	.byte	0x04, 0x1e
        /*0082*/ 	.short	(.L_310 - .L_309)
.L_309:
        /*0084*/ 	.word	0x00000000


	//----- nvinfo : EIATTR_CBANK_PARAM_SIZE
	.align		4
.L_310:
        /*0088*/ 	.byte	0x03, 0x19
        /*008a*/ 	.short	0x01d0


	//----- nvinfo : EIATTR_PARAM_CBANK
	.align		4
        /*008c*/ 	.byte	0x04, 0x0a
        /*008e*/ 	.short	(.L_312 - .L_311)
	.align		4
.L_311:
        /*0090*/ 	.word	index@(.nv.constant0._ZN5flash32flash_fwd_splitkv_combine_kernelI23Flash_fwd_kernel_traitsILi192ELi64ELi64ELi4ELb0ELb0EN7cutlass6half_tE19Flash_kernel_traitsILi192ELi64ELi64ELi4ES3_EELi8ELi5ELb0EEEvNS_16Flash_fwd_paramsE)
        /*0094*/ 	.short	0x0210
        /*0096*/ 	.short	0x01d0


	//----- nvinfo : EIATTR_SW_WAR
	.align		4
.L_312:
        /*0098*/ 	.byte	0x04, 0x36
        /*009a*/ 	.short	(.L_314 - .L_313)
.L_313:
        /*009c*/ 	.word	0x00000008
.L_314:


//--------------------- .nv.info._ZN5flash32flash_fwd_splitkv_combine_kernelI23Flash_fwd_kernel_traitsILi192ELi64ELi64ELi4ELb0ELb0EN7cutlass6half_tE19Flash_kernel_traitsILi192ELi64ELi64ELi4ES3_EELi8ELi4ELb0EEEvNS_16Flash_fwd_paramsE --------------------------
	.section	.nv.info._ZN5flash32flash_fwd_splitkv_combine_kernelI23Flash_fwd_kernel_traitsILi192ELi64ELi64ELi4ELb0ELb0EN7cutlass6half_tE19Flash_kernel_traitsILi192ELi64ELi64ELi4ES3_EELi8ELi4ELb0EEEvNS_16Flash_fwd_paramsE,"",@"SHT_CUDA_INFO"
	.sectionflags	@""
	.align	4


	//----- nvinfo : EIATTR_CUDA_API_VERSION
	.align		4
        /*0000*/ 	.byte	0x04, 0x37
        /*0002*/ 	.short	(.L_316 - .L_315)
.L_315:
        /*0004*/ 	.word	0x00000082


	//----- nvinfo : EIATTR_KPARAM_INFO
	.align		4
.L_316:
        /*0008*/ 	.byte	0x04, 0x17
        /*000a*/ 	.short	(.L_318 - .L_317)
.L_317:
        /*000c*/ 	.word	0x00000000
        /*0010*/ 	.short	0x0000
        /*0012*/ 	.short	0x0000
        /*0014*/ 	.byte	0x00, 0xf0, 0x41, 0x07


	//----- nvinfo : EIATTR_SPARSE_MMA_MASK
	.align		4
.L_318:
        /*0018*/ 	.byte	0x03, 0x50
        /*001a*/ 	.short	0x0000


	//----- nvinfo : EIATTR_MAXREG_COUNT
	.align		4
        /*001c*/ 	.byte	0x03, 0x1b
        /*001e*/ 	.short	0x00ff


	//----- nvinfo : EIATTR_NUM_BARRIERS
	.align		4
        /*0020*/ 	.byte	0x02, 0x4c
        /*0022*/ 	.byte	0x01
	.zero		1


	//----- nvinfo : EIATTR_MERCURY_ISA_VERSION
	.align		4
        /*0024*/ 	.byte	0x03, 0x5f
        /*0026*/ 	.short	0x0101


	//----- nvinfo : EIATTR_COOP_GROUP_MASK_REGIDS
	.align		4
        /*0028*/ 	.byte	0x04, 0x29
        /*002a*/ 	.short	(.L_320 - .L_319)


	//   ....[0]....
.L_319:
        /*002c*/ 	.word	0xffffffff


	//   ....[1]....
        /*0030*/ 	.word	0xffffffff


	//   ....[2]....
        /*0034*/ 	.word	0xffffffff


	//   ....[3]....
        /*0038*/ 	.word	0xffffffff


	//   ....[4]....
        /*003c*/ 	.word	0xffffffff


	//   ....[5]....
        /*0040*/ 	.word	0xffffffff


	//   ....[6]....
        /*0044*/ 	.word	0xffffffff


	//   ....[7]....
        /*0048*/ 	.word	0xffffffff


	//----- nvinfo : EIATTR_COOP_GROUP_INSTR_OFFSETS
	.align		4
.L_320:
        /*004c*/ 	.byte	0x04, 0x28
        /*004e*/ 	.short	(.L_322 - .L_321)


	//   ....[0]....
.L_321:
        /*0050*/ 	.word	0x00001810


	//   ....[1]....
        /*0054*/ 	.word	0x00001870


	//   ....[2]....
        /*0058*/ 	.word	0x000018e0


	//   ....[3]....
        /*005c*/ 	.word	0x00001920


	//   ....[4]....
        /*0060*/ 	.word	0x00001a40


	//   ....[5]....
        /*0064*/ 	.word	0x00001b20


	//   ....[6]....
        /*0068*/ 	.word	0x00001be0


	//   ....[7]....
        /*006c*/ 	.word	0x00001d00


	//----- nvinfo : EIATTR_EXIT_INSTR_OFFSETS
	.align		4
.L_322:
        /*0070*/ 	.byte	0x04, 0x1c
        /*0072*/ 	.short	(.L_324 - .L_323)


	//   ....[0]....
.L_323:
        /*0074*/ 	.word	0x000041b0


	//   ....[1]....
        /*0078*/ 	.word	0x000047d0


	//   ....[2]....
        /*007c*/ 	.word	0x00004860


	//----- nvinfo : EIATTR_CRS_STACK_SIZE
	.align		4
.L_324:
        /*0080*/ 	.byte	0x04, 0x1e
        /*0082*/ 	.short	(.L_326 - .L_325)
.L_325:
        /*0084*/ 	.word	0x00000000


	//----- nvinfo : EIATTR_CBANK_PARAM_SIZE
	.align		4
.L_326:
        /*0088*/ 	.byte	0x03, 0x19
        /*008a*/ 	.short	0x01d0


	//----- nvinfo : EIATTR_PARAM_CBANK
	.align		4
        /*008c*/ 	.byte	0x04, 0x0a
        /*008e*/ 	.short	(.L_328 - .L_327)
	.align		4
.L_327:
        /*0090*/ 	.word	index@(.nv.constant0._ZN5flash32flash_fwd_splitkv_combine_kernelI23Flash_fwd_kernel_traitsILi192ELi64ELi64ELi4ELb0ELb0EN7cutlass6half_tE19Flash_kernel_traitsILi192ELi64ELi64ELi4ES3_EELi8ELi4ELb0EEEvNS_16Flash_fwd_paramsE)
        /*0094*/ 	.short	0x0210
        /*0096*/ 	.short	0x01d0


	//----- nvinfo : EIATTR_SW_WAR
	.align		4
.L_328:
        /*0098*/ 	.byte	0x04, 0x36
        /*009a*/ 	.short	(.L_330 - .L_329)
.L_329:
        /*009c*/ 	.word	0x00000008
.L_330:


//--------------------- .nv.info._ZN5flash32flash_fwd_splitkv_combine_kernelI23Flash_fwd_kernel_traitsILi192ELi64ELi64ELi4ELb0ELb0EN7cutlass6half_tE19Flash_kernel_traitsILi192ELi64ELi64ELi4ES3_EELi8ELi3ELb0EEEvNS_16Flash_fwd_paramsE --------------------------
	.section	.nv.info._ZN5flash32flash_fwd_splitkv_combine_kernelI23Flash_fwd_kernel_traitsILi192ELi64ELi64ELi4ELb0ELb0EN7cutlass6half_tE19Flash_kernel_traitsILi192ELi64ELi64ELi4ES3_EELi8ELi3ELb0EEEvNS_16Flash_fwd_paramsE,"",@"SHT_CUDA_INFO"
	.sectionflags	@""
	.align	4


	//----- nvinfo : EIATTR_CUDA_API_VERSION
	.align		4
        /*0000*/ 	.byte	0x04, 0x37
        /*0002*/ 	.short	(.L_332 - .L_331)
.L_331:
        /*0004*/ 	.word	0x00000082


	//----- nvinfo : EIATTR_KPARAM_INFO
	.align		4
.L_332:
        /*0008*/ 	.byte	0x04, 0x17
        /*000a*/ 	.short	(.L_334 - .L_333)
.L_333:
        /*000c*/ 	.word	0x00000000
        /*0010*/ 	.short	0x0000
        /*0012*/ 	.short	0x0000
        /*0014*/ 	.byte	0x00, 0xf0, 0x41, 0x07


	//----- nvinfo : EIATTR_SPARSE_MMA_MASK
	.align		4
.L_334:
        /*0018*/ 	.byte	0x03, 0x50
        /*001a*/ 	.short	0x0000


	//----- nvinfo : EIATTR_MAXREG_COUNT
	.align		4
        /*001c*/ 	.byte	0x03, 0x1b
        /*001e*/ 	.short	0x00ff


	//----- nvinfo : EIATTR_NUM_BARRIERS
	.align		4
        /*0020*/ 	.byte	0x02, 0x4c
        /*0022*/ 	.byte	0x01
	.zero		1


	//----- nvinfo : EIATTR_MERCURY_ISA_VERSION
	.align		4
        /*0024*/ 	.byte	0x03, 0x5f
        /*0026*/ 	.short	0x0101


	//----- nvinfo : EIATTR_COOP_GROUP_MASK_REGIDS
	.align		4
        /*0028*/ 	.byte	0x04, 0x29
        /*002a*/ 	.short	(.L_336 - .L_335)


	//   ....[0]....
.L_335:
        /*002c*/ 	.word	0xffffffff


	//   ....[1]....
        /*0030*/ 	.word	0xffffffff


	//   ....[2]....
        /*0034*/ 	.word	0xffffffff


	//   ....[3]....
        /*0038*/ 	.word	0xffffffff


	//   ....[4]....
        /*003c*/ 	.word	0xffffffff


	//   ....[5]....
        /*0040*/ 	.word	0xffffffff


	//----- nvinfo : EIATTR_COOP_GROUP_INSTR_OFFSETS
	.align		4
.L_336:
        /*0044*/ 	.byte	0x04, 0x28
        /*0046*/ 	.short	(.L_338 - .L_337)


	//   ....[0]....
.L_337:
        /*0048*/ 	.word	0x00001880


	//   ....[1]....
        /*004c*/ 	.word	0x000018b0


	//   ....[2]....
        /*0050*/ 	.word	0x00001910


	//   ....[3]....
        /*0054*/ 	.word	0x00001a60


	//   ....[4]....
        /*0058*/ 	.word	0x00001ab0


	//   ....[5]....
        /*005c*/ 	.word	0x00001ba0


	//----- nvinfo : EIATTR_EXIT_INSTR_OFFSETS
	.align		4
.L_338:
        /*0060*/ 	.byte	0x04, 0x1c
        /*0062*/ 	.short	(.L_340 - .L_339)


	//   ....[0]....
.L_339:
        /*0064*/ 	.word	0x000040c0


	//   ....[1]....
        /*0068*/ 	.word	0x000046e0


	//   ....[2]....
        /*006c*/ 	.word	0x00004770


	//----- nvinfo : EIATTR_CRS_STACK_SIZE
	.align		4
.L_340:
        /*0070*/ 	.byte	0x04, 0x1e
        /*0072*/ 	.short	(.L_342 - .L_341)
.L_341:
        /*0074*/ 	.word	0x00000000


	//----- nvinfo : EIATTR_CBANK_PARAM_SIZE
	.align		4
.L_342:
        /*0078*/ 	.byte	0x03, 0x19
        /*007a*/ 	.short	0x01d0


	//----- nvinfo : EIATTR_PARAM_CBANK
	.align		4
        /*007c*/ 	.byte	0x04, 0x0a
        /*007e*/ 	.short	(.L_344 - .L_343)
	.align		4
.L_343:
        /*0080*/ 	.word	index@(.nv.constant0._ZN5flash32flash_fwd_splitkv_combine_kernelI23Flash_fwd_kernel_traitsILi192ELi64ELi64ELi4ELb0ELb0EN7cutlass6half_tE19Flash_kernel_traitsILi192ELi64ELi64ELi4ES3_EELi8ELi3ELb0EEEvNS_16Flash_fwd_paramsE)
        /*0084*/ 	.short	0x0210
        /*0086*/ 	.short	0x01d0


	//----- nvinfo : EIATTR_SW_WAR
	.align		4
.L_344:
        /*0088*/ 	.byte	0x04, 0x36
        /*008a*/ 	.short	(.L_346 - .L_345)
.L_345:
        /*008c*/ 	.word	0x00000008
.L_346:


//--------------------- .nv.info._ZN5flash32flash_fwd_splitkv_combine_kernelI23Flash_fwd_kernel_traitsILi192ELi64ELi64ELi4ELb0ELb0EN7cutlass6half_tE19Flash_kernel_traitsILi192ELi64ELi64ELi4ES3_EELi8ELi2ELb0EEEvNS_16Flash_fwd_paramsE --------------------------
	.section	.nv.info._ZN5flash32flash_fwd_splitkv_combine_kernelI23Flash_fwd_kernel_traitsILi192ELi64ELi64ELi4ELb0ELb0EN7cutlass6half_tE19Flash_kernel_traitsILi192ELi64ELi64ELi4ES3_EELi8ELi2ELb0EEEvNS_16Flash_fwd_paramsE,"",@"SHT_CUDA_INFO"
	.sectionflags	@""
	.align	4


	//----- nvinfo : EIATTR_CUDA_API_VERSION
	.align		4
        /*0000*/ 	.byte	0x04, 0x37
        /*0002*/ 	.short	(.L_348 - .L_347)
.L_347:
        /*0004*/ 	.word	0x00000082


	//----- nvinfo : EIATTR_KPARAM_INFO
	.align		4
.L_348:
        /*0008*/ 	.byte	0x04, 0x17
        /*000a*/ 	.short	(.L_350 - .L_349)
.L_349:
        /*000c*/ 	.word	0x00000000
        /*0010*/ 	.short	0x0000
        /*0012*/ 	.short	0x0000
        /*0014*/ 	.byte	0x00, 0xf0, 0x41, 0x07


	//----- nvinfo : EIATTR_SPARSE_MMA_MASK
	.align		4
.L_350:
        /*0018*/ 	.byte	0x03, 0x50
        /*001a*/ 	.short	0x0000


	//----- nvinfo : EIATTR_MAXREG_COUNT
	.align		4
        /*001c*/ 	.byte	0x03, 0x1b
        /*001e*/ 	.short	0x00ff


	//----- nvinfo : EIATTR_NUM_BARRIERS
	.align		4
        /*0020*/ 	.byte	0x02, 0x4c
        /*0022*/ 	.byte	0x01
	.zero		1


	//----- nvinfo : EIATTR_MERCURY_ISA_VERSION
	.align		4
        /*0024*/ 	.byte	0x03, 0x5f
        /*0026*/ 	.short	0x0101


	//----- nvinfo : EIATTR_COOP_GROUP_MASK_REGIDS
	.align		4
        /*0028*/ 	.byte	0x04, 0x29
        /*002a*/ 	.short	(.L_352 - .L_351)


	//   ....[0]....
.L_351:
        /*002c*/ 	.word	0xffffffff


	//   ....[1]....
        /*0030*/ 	.word	0xffffffff


	//   ....[2]....
        /*0034*/ 	.word	0xffffffff


	//   ....[3]....
        /*0038*/ 	.word	0xffffffff


	//----- nvinfo : EIATTR_COOP_GROUP_INSTR_OFFSETS
	.align		4
.L_352:
        /*003c*/ 	.byte	0x04, 0x28
        /*003e*/ 	.short	(.L_354 - .L_353)


	//   ....[0]....
.L_353:
        /*0040*/ 	.word	0x00001800


	//   ....[1]....
        /*0044*/ 	.word	0x00001880


	//   ....[2]....
        /*0048*/ 	.word	0x00001a80


	//   ....[3]....
        /*004c*/ 	.word	0x00001bd0


	//----- nvinfo : EIATTR_EXIT_INSTR_OFFSETS
	.align		4
.L_354:
        /*0050*/ 	.byte	0x04, 0x1c
        /*0052*/ 	.short	(.L_356 - .L_355)


	//   ....[0]....
.L_355:
        /*0054*/ 	.word	0x00004130


	//   ....[1]....
        /*0058*/ 	.word	0x00004750


	//   ....[2]....
        /*005c*/ 	.word	0x000047e0


	//----- nvinfo : EIATTR_CRS_STACK_SIZE
	.align		4
.L_356:
        /*0060*/ 	.byte	0x04, 0x1e
        /*0062*/ 	.short	(.L_358 - .L_357)
.L_357:
        /*0064*/ 	.word	0x00000000


	//----- nvinfo : EIATTR_CBANK_PARAM_SIZE
	.align		4
.L_358:
        /*0068*/ 	.byte	0x03, 0x19
        /*006a*/ 	.short	0x01d0


	//----- nvinfo : EIATTR_PARAM_CBANK
	.align		4
        /*006c*/ 	.byte	0x04, 0x0a
        /*006e*/ 	.short	(.L_360 - .L_359)
	.align		4
.L_359:
        /*0070*/ 	.word	index@(.nv.constant0._ZN5flash32flash_fwd_splitkv_combine_kernelI23Flash_fwd_kernel_traitsILi192ELi64ELi64ELi4ELb0ELb0EN7cutlass6half_tE19Flash_kernel_traitsILi192ELi64ELi64ELi4ES3_EELi8ELi2ELb0EEEvNS_16Flash_fwd_paramsE)
        /*0074*/ 	.short	0x0210
        /*0076*/ 	.short	0x01d0


	//----- nvinfo : EIATTR_SW_WAR
	.align		4
.L_360:
        /*0078*/ 	.byte	0x04, 0x36
        /*007a*/ 	.short	(.L_362 - .L_361)
.L_361:
        /*007c*/ 	.word	0x00000008
.L_362:


//--------------------- .nv.info._ZN5flash32flash_fwd_splitkv_combine_kernelI23Flash_fwd_kernel_traitsILi192ELi64ELi64ELi4ELb0ELb0EN7cutlass6half_tE19Flash_kernel_traitsILi192ELi64ELi64ELi4ES3_EELi8ELi1ELb0EEEvNS_16Flash_fwd_paramsE --------------------------
	.section	.nv.info._ZN5flash32flash_fwd_splitkv_combine_kernelI23Flash_fwd_kernel_traitsILi192ELi64ELi64ELi4ELb0ELb0EN7cutlass6half_tE19Flash_kernel_traitsILi192ELi64ELi64ELi4ES3_EELi8ELi1ELb0EEEvNS_16Flash_fwd_paramsE,"",@"SHT_CUDA_INFO"
	.sectionflags	@""
	.align	4


	//----- nvinfo : EIATTR_CUDA_API_VERSION
	.align		4
        /*0000*/ 	.byte	0x04, 0x37
        /*0002*/ 	.short	(.L_364 - .L_363)
.L_363:
        /*0004*/ 	.word	0x00000082


	//----- nvinfo : EIATTR_KPARAM_INFO
	.align		4
.L_364:
        /*0008*/ 	.byte	0x04, 0x17
        /*000a*/ 	.short	(.L_366 - .L_365)
.L_365:
        /*000c*/ 	.word	0x00000000
        /*0010*/ 	.short	0x0000
        /*0012*/ 	.short	0x0000
        /*0014*/ 	.byte	0x00, 0xf0, 0x41, 0x07


	//----- nvinfo : EIATTR_SPARSE_MMA_MASK
	.align		4
.L_366:
        /*0018*/ 	.byte	0x03, 0x50
        /*001a*/ 	.short	0x0000


	//----- nvinfo : EIATTR_MAXREG_COUNT
	.align		4
        /*001c*/ 	.byte	0x03, 0x1b
        /*001e*/ 	.short	0x00ff


	//----- nvinfo : EIATTR_NUM_BARRIERS
	.align		4
        /*0020*/ 	.byte	0x02, 0x4c
        /*0022*/ 	.byte	0x01
	.zero		1


	//----- nvinfo : EIATTR_MERCURY_ISA_VERSION
	.align		4
        /*0024*/ 	.byte	0x03, 0x5f
        /*0026*/ 	.short	0x0101


	//----- nvinfo : EIATTR_COOP_GROUP_MASK_REGIDS
	.align		4
        /*0028*/ 	.byte	0x04, 0x29
        /*002a*/ 	.short	(.L_368 - .L_367)


	//   ....[0]....
.L_367:
        /*002c*/ 	.word	0xffffffff


	//   ....[1]....
        /*0030*/ 	.word	0xffffffff


	//----- nvinfo : EIATTR_COOP_GROUP_INSTR_OFFSETS
	.align		4
.L_368:
        /*0034*/ 	.byte	0x04, 0x28
        /*0036*/ 	.short	(.L_370 - .L_369)


	//   ....[0]....
.L_369:
        /*0038*/ 	.word	0x00001860


	//   ....[1]....
        /*003c*/ 	.word	0x00001af0


	//----- nvinfo : EIATTR_EXIT_INSTR_OFFSETS
	.align		4
.L_370:
        /*0040*/ 	.byte	0x04, 0x1c
        /*0042*/ 	.short	(.L_372 - .L_371)


	//   ....[0]....
.L_371:
        /*0044*/ 	.word	0x00004110


	//   ....[1]....
        /*0048*/ 	.word	0x00004730


	//   ....[2]....
        /*004c*/ 	.word	0x000047c0


	//----- nvinfo : EIATTR_CRS_STACK_SIZE
	.align		4
.L_372:
        /*0050*/ 	.byte	0x04, 0x1e
        /*0052*/ 	.short	(.L_374 - .L_373)
.L_373:
        /*0054*/ 	.word	0x00000000


	//----- nvinfo : EIATTR_CBANK_PARAM_SIZE
	.align		4
.L_374:
        /*0058*/ 	.byte	0x03, 0x19
        /*005a*/ 	.short	0x01d0


	//----- nvinfo : EIATTR_PARAM_CBANK
	.align		4
        /*005c*/ 	.byte	0x04, 0x0a
        /*005e*/ 	.short	(.L_376 - .L_375)
	.align		4
.L_375:
        /*0060*/ 	.word	index@(.nv.constant0._ZN5flash32flash_fwd_splitkv_combine_kernelI23Flash_fwd_kernel_traitsILi192ELi64ELi64ELi4ELb0ELb0EN7cutlass6half_tE19Flash_kernel_traitsILi192ELi64ELi64ELi4ES3_EELi8ELi1ELb0EEEvNS_16Flash_fwd_paramsE)
        /*0064*/ 	.short	0x0210
        /*0066*/ 	.short	0x01d0


	//----- nvinfo : EIATTR_SW_WAR
	.align		4
.L_376:
        /*0068*/ 	.byte	0x04, 0x36
        /*006a*/ 	.short	(.L_378 - .L_377)
.L_377:
        /*006c*/ 	.word	0x00000008
.L_378:


//--------------------- .nv.info._ZN5flash32flash_fwd_splitkv_combine_kernelI23Flash_fwd_kernel_traitsILi192ELi64ELi64ELi4ELb0ELb0EN7cutlass6half_tE19Flash_kernel_traitsILi192ELi64ELi64ELi4ES3_EELi8ELi7ELb1EEEvNS_16Flash_fwd_paramsE --------------------------
	.section	.nv.info._ZN5flash32flash_fwd_splitkv_combine_kernelI23Flash_fwd_kernel_traitsILi192ELi64ELi64ELi4ELb0ELb0EN7cutlass6half_tE19Flash_kernel_traitsILi192ELi64ELi64ELi4ES3_EELi8ELi7ELb1EEEvNS_16Flash_fwd_paramsE,"",@"SHT_CUDA_INFO"
	.sectionflags	@""
	.align	4


	//----- nvinfo : EIATTR_CUDA_API_VERSION
	.align		4
        /*0000*/ 	.byte	0x04, 0x37
        /*0002*/ 	.short	(.L_380 - .L_379)
.L_379:
        /*0004*/ 	.word	0x00000082


	//----- nvinfo : EIATTR_KPARAM_INFO
	.align		4
.L_380:
        /*0008*/ 	.byte	0x04, 0x17
        /*000a*/ 	.short	(.L_382 - .L_381)
.L_381:
        /*000c*/ 	.word	0x00000000
        /*0010*/ 	.short	0x0000
        /*0012*/ 	.short	0x0000
        /*0014*/ 	.byte	0x00, 0xf0, 0x41, 0x07


	//----- nvinfo : EIATTR_SPARSE_MMA_MASK
	.align		4
.L_382:
        /*0018*/ 	.byte	0x03, 0x50
        /*001a*/ 	.short	0x0000


	//----- nvinfo : EIATTR_MAXREG_COUNT
	.align		4
        /*001c*/ 	.byte	0x03, 0x1b
        /*001e*/ 	.short	0x00ff


	//----- nvinfo : EIATTR_NUM_BARRIERS
	.align		4
        /*0020*/ 	.byte	0x02, 0x4c
        /*0022*/ 	.byte	0x01
	.zero		1


	//----- nvinfo : EIATTR_MERCURY_ISA_VERSION
	.align		4
        /*0024*/ 	.byte	0x03, 0x5f
        /*0026*/ 	.short	0x0101


	//----- nvinfo : EIATTR_COOP_GROUP_MASK_REGIDS
	.align		4
        /*0028*/ 	.byte	0x04, 0x29
        /*002a*/ 	.short	(.L_384 - .L_383)


	//   ....[0]....
.L_383:
        /*002c*/ 	.word	0xffffffff


	//   ....[1]....
        /*0030*/ 	.word	0xffffffff


	//   ....[2]....
        /*0034*/ 	.word	0xffffffff


	//   ....[3]....
        /*0038*/ 	.word	0xffffffff


	//   ....[4]....
        /*003c*/ 	.word	0xffffffff


	//   ....[5]....
        /*0040*/ 	.word	0xffffffff


	//   ....[6]....
        /*0044*/ 	.word	0xffffffff


	//   ....[7]....
        /*0048*/ 	.word	0xffffffff


	//----- nvinfo : EIATTR_COOP_GROUP_INSTR_OFFSETS
	.align		4
.L_384:
        /*004c*/ 	.byte	0x04, 0x28
        /*004e*/ 	.short	(.L_386 - .L_385)


	//   ....[0]....
.L_385:
        /*0050*/ 	.word	0x00002020


	//   ....[1]....
        /*0054*/ 	.word	0x00002040


	//   ....[2]....
        /*0058*/ 	.word	0x00002060


	//   ....[3]....
        /*005c*/ 	.word	0x00002080


	//   ....[4]....
        /*0060*/ 	.word	0x00002310


	//   ....[5]....
        /*0064*/ 	.word	0x000023a0


	//   ....[6]....
        /*0068*/ 	.word	0x00002480


	//   ....[7]....
        /*006c*/ 	.word	0x00002560


	//----- nvinfo : EIATTR_EXIT_INSTR_OFFSETS
	.align		4
.L_386:
        /*0070*/ 	.byte	0x04, 0x1c
        /*0072*/ 	.short	(.L_388 - .L_387)


	//   ....[0]....
.L_387:
        /*0074*/ 	.word	0x00005360


	//   ....[1]....
        /*0078*/ 	.word	0x00005970


	//----- nvinfo : EIATTR_CRS_STACK_SIZE
	.align		4
.L_388:
        /*007c*/ 	.byte	0x04, 0x1e
        /*007e*/ 	.short	(.L_390 - .L_389)
.L_389:
        /*0080*/ 	.word	0x00000000


	//----- nvinfo : EIATTR_CBANK_PARAM_SIZE
	.align		4
.L_390:
        /*0084*/ 	.byte	0x03, 0x19
        /*0086*/ 	.short	0x01d0


	//----- nvinfo : EIATTR_PARAM_CBANK
	.align		4
        /*0088*/ 	.byte	0x04, 0x0a
        /*008a*/ 	.short	(.L_392 - .L_391)
	.align		4
.L_391:
        /*008c*/ 	.word	index@(.nv.constant0._ZN5flash32flash_fwd_splitkv_combine_kernelI23Flash_fwd_kernel_traitsILi192ELi64ELi64ELi4ELb0ELb0EN7cutlass6half_tE19Flash_kernel_traitsILi192ELi64ELi64ELi4ES3_EELi8ELi7ELb1EEEvNS_16Flash_fwd_paramsE)
        /*0090*/ 	.short	0x0210
        /*0092*/ 	.short	0x01d0


	//----- nvinfo : EIATTR_SW_WAR
	.align		4
.L_392:
        /*0094*/ 	.byte	0x04, 0x36
        /*0096*/ 	.short	(.L_394 - .L_393)
.L_393:
        /*0098*/ 	.word	0x00000008
.L_394:


//--------------------- .nv.info._ZN5flash32flash_fwd_splitkv_combine_kernelI23Flash_fwd_kernel_traitsILi192ELi64ELi64ELi4ELb0ELb0EN7cutlass6half_tE19Flash_kernel_traitsILi192ELi64ELi64ELi4ES3_EELi8ELi6ELb1EEEvNS_16Flash_fwd_paramsE --------------------------
	.section	.nv.info._ZN5flash32flash_fwd_splitkv_combine_kernelI23Flash_fwd_kernel_traitsILi192ELi64ELi64ELi4ELb0ELb0EN7cutlass6half_tE19Flash_kernel_traitsILi192ELi64ELi64ELi4ES3_EELi8ELi6ELb1EEEvNS_16Flash_fwd_paramsE,"",@"SHT_CUDA_INFO"
	.sectionflags	@""
	.align	4


	//----- nvinfo : EIATTR_CUDA_API_VERSION
	.align		4
        /*0000*/ 	.byte	0x04, 0x37
        /*0002*/ 	.short	(.L_396 - .L_395)
.L_395:
        /*0004*/ 	.word	0x00000082


	//----- nvinfo : EIATTR_KPARAM_INFO
	.align		4
.L_396:
        /*0008*/ 	.byte	0x04, 0x17
        /*000a*/ 	.short	(.L_398 - .L_397)
.L_397:
        /*000c*/ 	.word	0x00000000
        /*0010*/ 	.short	0x0000
        /*0012*/ 	.short	0x0000
        /*0014*/ 	.byte	0x00, 0xf0, 0x41, 0x07


	//----- nvinfo : EIATTR_SPARSE_MMA_MASK
	.align		4
.L_398:
        /*0018*/ 	.byte	0x03, 0x50
        /*001a*/ 	.short	0x0000


	//----- nvinfo : EIATTR_MAXREG_COUNT
	.align		4
        /*001c*/ 	.byte	0x03, 0x1b
        /*001e*/ 	.short	0x00ff


	//----- nvinfo : EIATTR_NUM_BARRIERS
	.align		4
        /*0020*/ 	.byte	0x02, 0x4c
        /*0022*/ 	.byte	0x01
	.zero		1


	//----- nvinfo : EIATTR_MERCURY_ISA_VERSION
	.align		4
        /*0024*/ 	.byte	0x03, 0x5f
        /*0026*/ 	.short	0x0101


	//----- nvinfo : EIATTR_COOP_GROUP_MASK_REGIDS
	.align		4
        /*0028*/ 	.byte	0x04, 0x29
        /*002a*/ 	.short	(.L_400 - .L_399)


	//   ....[0]....
.L_399:
        /*002c*/ 	.word	0xffffffff


	//   ....[1]....
        /*0030*/ 	.word	0xffffffff


	//   ....[2]....
        /*0034*/ 	.word	0xffffffff


	//   ....[3]....
        /*0038*/ 	.word	0xffffffff


	//   ....[4]....
        /*003c*/ 	.word	0xffffffff


	//   ....[5]....
        /*0040*/ 	.word	0xffffffff


	//   ....[6]....
        /*0044*/ 	.word	0xffffffff


	//   ....[7]....
        /*0048*/ 	.word	0xffffffff


	//----- nvinfo : EIATTR_COOP_GROUP_INSTR_OFFSETS
	.align		4
.L_400:
        /*004c*/ 	.byte	0x04, 0x28
        /*004e*/ 	.short	(.L_402 - .L_401)


	//   ....[0]....
.L_401:
        /*0050*/ 	.word	0x00001ba0


	//   ....[1]....
        /*0054*/ 	.word	0x00001bc0


	//   ....[2]....
        /*0058*/ 	.word	0x00001be0


	//   ....[3]....
        /*005c*/ 	.word	0x00001c00


	//   ....[4]....
        /*0060*/ 	.word	0x00001da0


	//   ....[5]....
        /*0064*/ 	.word	0x00001e30


	//   ....[6]....
        /*0068*/ 	.word	0x00001f00


	//   ....[7]....
        /*006c*/ 	.word	0x00001ff0


	//----- nvinfo : EIATTR_EXIT_INSTR_OFFSETS
	.align		4
.L_402:
        /*0070*/ 	.byte	0x04, 0x1c
        /*0072*/ 	.short	(.L_404 - .L_403)


	//   ....[0]....
.L_403:
        /*0074*/ 	.word	0x00004c60


	//   ....[1]....
        /*0078*/ 	.word	0x00005270


	//----- nvinfo : EIATTR_CRS_STACK_SIZE
	.align		4
.L_404:
        /*007c*/ 	.byte	0x04, 0x1e
        /*007e*/ 	.short	(.L_406 - .L_405)
.L_405:
        /*0080*/ 	.word	0x00000000


	//----- nvinfo : EIATTR_CBANK_PARAM_SIZE
	.align		4
.L_406:
        /*0084*/ 	.byte	0x03, 0x19
        /*0086*/ 	.short	0x01d0


	//----- nvinfo : EIATTR_PARAM_CBANK
	.align		4
        /*0088*/ 	.byte	0x04, 0x0a
        /*008a*/ 	.short	(.L_408 - .L_407)
	.align		4
.L_407:
        /*008c*/ 	.word	index@(.nv.constant0._ZN5flash32flash_fwd_splitkv_combine_kernelI23Flash_fwd_kernel_traitsILi192ELi64ELi64ELi4ELb0ELb0EN7cutlass6half_tE19Flash_kernel_traitsILi192ELi64ELi64ELi4ES3_EELi8ELi6ELb1EEEvNS_16Flash_fwd_paramsE)
        /*0090*/ 	.short	0x0210
        /*0092*/ 	.short	0x01d0


	//----- nvinfo : EIATTR_SW_WAR
	.align		4
.L_408:
        /*0094*/ 	.byte	0x04, 0x36
        /*0096*/ 	.short	(.L_410 - .L_409)
.L_409:
        /*0098*/ 	.word	0x00000008
.L_410:


//--------------------- .nv.info._ZN5flash32flash_fwd_splitkv_combine_kernelI23Flash_fwd_kernel_traitsILi192ELi64ELi64ELi4ELb0ELb0EN7cutlass6half_tE19Flash_kernel_traitsILi192ELi64ELi64ELi4ES3_EELi8ELi5ELb1EEEvNS_16Flash_fwd_paramsE --------------------------
	.section	.nv.info._ZN5flash32flash_fwd_splitkv_combine_kernelI23Flash_fwd_kernel_traitsILi192ELi64ELi64ELi4ELb0ELb0EN7cutlass6half_tE19Flash_kernel_traitsILi192ELi64ELi64ELi4ES3_EELi8ELi5ELb1EEEvNS_16Flash_fwd_paramsE,"",@"SHT_CUDA_INFO"
	.sectionflags	@""
	.align	4


	//----- nvinfo : EIATTR_CUDA_API_VERSION
	.align		4
        /*0000*/ 	.byte	0x04, 0x37
        /*0002*/ 	.short	(.L_412 - .L_411)
.L_411:
        /*0004*/ 	.word	0x00000082


	//----- nvinfo : EIATTR_KPARAM_INFO
	.align		4
.L_412:
        /*0008*/ 	.byte	0x04, 0x17
        /*000a*/ 	.short	(.L_414 - .L_413)
.L_413:
        /*000c*/ 	.word	0x00000000
        /*0010*/ 	.short	0x0000
        /*0012*/ 	.short	0x0000
        /*0014*/ 	.byte	0x00, 0xf0, 0x41, 0x07


	//----- nvinfo : EIATTR_SPARSE_MMA_MASK
	.align		4
.L_414:
        /*0018*/ 	.byte	0x03, 0x50
        /*001a*/ 	.short	0x0000


	//----- nvinfo : EIATTR_MAXREG_COUNT
	.align		4
        /*001c*/ 	.byte	0x03, 0x1b
        /*001e*/ 	.short	0x00ff


	//----- nvinfo : EIATTR_NUM_BARRIERS
	.align		4
        /*0020*/ 	.byte	0x02, 0x4c
        /*0022*/ 	.byte	0x01
	.zero		1


	//----- nvinfo : EIATTR_MERCURY_ISA_VERSION
	.align		4
        /*0024*/ 	.byte	0x03, 0x5f
        /*0026*/ 	.short	0x0101


	//----- nvinfo : EIATTR_COOP_GROUP_MASK_REGIDS
	.align		4
        /*0028*/ 	.byte	0x04, 0x29
        /*002a*/ 	.short	(.L_416 - .L_415)


	//   ....[0]....
.L_415:
        /*002c*/ 	.word	0xffffffff


	//   ....[1]....
        /*0030*/ 	.word	0xffffffff


	//   ....[2]....
        /*0034*/ 	.word	0xffffffff


	//   ....[3]....
        /*0038*/ 	.word	0xffffffff


	//   ....[4]....
        /*003c*/ 	.word	0xffffffff


	//   ....[5]....
        /*0040*/ 	.word	0xffffffff


	//   ....[6]....
        /*0044*/ 	.word	0xffffffff


	//   ....[7]....
        /*0048*/ 	.word	0xffffffff


	//----- nvinfo : EIATTR_COOP_GROUP_INSTR_OFFSETS
	.align		4
.L_416:
        /*004c*/ 	.byte	0x04, 0x28
        /*004e*/ 	.short	(.L_418 - .L_417)


	//   ....[0]....
.L_417:
        /*0050*/ 	.word	0x000016f0


	//   ....[1]....
        /*0054*/ 	.word	0x00001710


	//   ....[2]....
        /*0058*/ 	.word	0x00001750


	//   ....[3]....
        /*005c*/ 	.word	0x000017c0


	//   ....[4]....
        /*0060*/ 	.word	0x000019a0


	//   ....[5]....
        /*0064*/ 	.word	0x00001a00


	//   ....[6]....
        /*0068*/ 	.word	0x00001aa0


	//   ....[7]....
        /*006c*/ 	.word	0x00001bf0


	//----- nvinfo : EIATTR_EXIT_INSTR_OFFSETS
	.align		4
.L_418:
        /*0070*/ 	.byte	0x04, 0x1c
        /*0072*/ 	.short	(.L_420 - .L_419)


	//   ....[0]....
.L_419:
        /*0074*/ 	.word	0x000048b0


	//   ....[1]....
        /*0078*/ 	.word	0x00004ec0


	//----- nvinfo : EIATTR_CRS_STACK_SIZE
	.align		4
.L_420:
        /*007c*/ 	.byte	0x04, 0x1e
        /*007e*/ 	.short	(.L_422 - .L_421)
.L_421:
        /*0080*/ 	.word	0x00000000


	//----- nvinfo : EIATTR_CBANK_PARAM_SIZE
	.align		4
.L_422:
        /*0084*/ 	.byte	0x03, 0x19
        /*0086*/ 	.short	0x01d0


	//----- nvinfo : EIATTR_PARAM_CBANK
	.align		4
        /*0088*/ 	.byte	0x04, 0x0a
        /*008a*/ 	.short	(.L_424 - .L_423)
	.align		4
.L_423:
        /*008c*/ 	.word	index@(.nv.constant0._ZN5flash32flash_fwd_splitkv_combine_kernelI23Flash_fwd_kernel_traitsILi192ELi64ELi64ELi4ELb0ELb0EN7cutlass6half_tE19Flash_kernel_traitsILi192ELi64ELi64ELi4ES3_EELi8ELi5ELb1EEEvNS_16Flash_fwd_paramsE)
        /*0090*/ 	.short	0x0210
        /*0092*/ 	.short	0x01d0


	//----- nvinfo : EIATTR_SW_WAR
	.align		4
.L_424:
        /*0094*/ 	.byte	0x04, 0x36
        /*0096*/ 	.short	(.L_426 - .L_425)
.L_425:
        /*0098*/ 	.word	0x00000008
.L_426:


//--------------------- .nv.info._ZN5flash32flash_fwd_splitkv_combine_kernelI23Flash_fwd_kernel_traitsILi192ELi64ELi64ELi4ELb0ELb0EN7cutlass6half_tE19Flash_kernel_traitsILi192ELi64ELi64ELi4ES3_EELi8ELi4ELb1EEEvNS_16Flash_fwd_paramsE --------------------------
	.section	.nv.info._ZN5flash32flash_fwd_splitkv_combine_kernelI23Flash_fwd_kernel_traitsILi192ELi64ELi64ELi4ELb0ELb0EN7cutlass6half_tE19Flash_kernel_traitsILi192ELi64ELi64ELi4ES3_EELi8ELi4ELb1EEEvNS_16Flash_fwd_paramsE,"",@"SHT_CUDA_INFO"
	.sectionflags	@""
	.align	4


	//----- nvinfo : EIATTR_CUDA_API_VERSION
	.align		4
        /*0000*/ 	.byte	0x04, 0x37
        /*0002*/ 	.short	(.L_428 - .L_427)
.L_427:
        /*0004*/ 	.word	0x00000082


	//----- nvinfo : EIATTR_KPARAM_INFO
	.align		4
.L_428:
        /*0008*/ 	.byte	0x04, 0x17
        /*000a*/ 	.short	(.L_430 - .L_429)
.L_429:
        /*000c*/ 	.word	0x00000000
        /*0010*/ 	.short	0x0000
        /*0012*/ 	.short	0x0000
        /*0014*/ 	.byte	0x00, 0xf0, 0x41, 0x07


	//----- nvinfo : EIATTR_SPARSE_MMA_MASK
	.align		4
.L_430:
        /*0018*/ 	.byte	0x03, 0x50
        /*001a*/ 	.short	0x0000


	//----- nvinfo : EIATTR_MAXREG_COUNT
	.align		4
        /*001c*/ 	.byte	0x03, 0x1b
        /*001e*/ 	.short	0x00ff


	//----- nvinfo : EIATTR_NUM_BARRIERS
	.align		4
        /*0020*/ 	.byte	0x02, 0x4c
        /*0022*/ 	.byte	0x01
	.zero		1


	//----- nvinfo : EIATTR_MERCURY_ISA_VERSION
	.align		4
        /*0024*/ 	.byte	0x03, 0x5f
        /*0026*/ 	.short	0x0101


	//----- nvinfo : EIATTR_COOP_GROUP_MASK_REGIDS
	.align		4
        /*0028*/ 	.byte	0x04, 0x29
        /*002a*/ 	.short	(.L_432 - .L_431)


	//   ....[0]....
.L_431:
        /*002c*/ 	.word	0xffffffff


	//   ....[1]....
        /*0030*/ 	.word	0xffffffff


	//   ....[2]....
        /*0034*/ 	.word	0xffffffff


	//   ....[3]....
        /*0038*/ 	.word	0xffffffff


	//   ....[4]....
        /*003c*/ 	.word	0xffffffff


	//   ....[5]....
        /*0040*/ 	.word	0xffffffff


	//   ....[6]....
        /*0044*/ 	.word	0xffffffff


	//   ....[7]....
        /*0048*/ 	.word	0xffffffff


	//----- nvinfo : EIATTR_COOP_GROUP_INSTR_OFFSETS
	.align		4
.L_432:
        /*004c*/ 	.byte	0x04, 0x28
        /*004e*/ 	.short	(.L_434 - .L_433)


	//   ....[0]....
.L_433:
        /*0050*/ 	.word	0x00001810


	//   ....[1]....
        /*0054*/ 	.word	0x00001870


	//   ....[2]....
        /*0058*/ 	.word	0x000018e0


	//   ....[3]....
        /*005c*/ 	.word	0x00001920


	//   ....[4]....
        /*0060*/ 	.word	0x00001a40


	//   ....[5]....
        /*0064*/ 	.word	0x00001b20


	//   ....[6]....
        /*0068*/ 	.word	0x00001be0


	//   ....[7]....
        /*006c*/ 	.word	0x00001d00


	//----- nvinfo : EIATTR_EXIT_INSTR_OFFSETS
	.align		4
.L_434:
        /*0070*/ 	.byte	0x04, 0x1c
        /*0072*/ 	.short	(.L_436 - .L_435)


	//   ....[0]....
.L_435:
        /*0074*/ 	.word	0x000048b0


	//   ....[1]....
        /*0078*/ 	.word	0x00004ec0


	//----- nvinfo : EIATTR_CRS_STACK_SIZE
	.align		4
.L_436:
        /*007c*/ 	.byte	0x04, 0x1e
        /*007e*/ 	.short	(.L_438 - .L_437)
.L_437:
        /*0080*/ 	.word	0x00000000


	//----- nvinfo : EIATTR_CBANK_PARAM_SIZE
	.align		4
.L_438:
        /*0084*/ 	.byte	0x03, 0x19
        /*0086*/ 	.short	0x01d0


	//----- nvinfo : EIATTR_PARAM_CBANK
	.align		4
        /*0088*/ 	.byte	0x04, 0x0a
        /*008a*/ 	.short	(.L_440 - .L_439)
	.align		4
.L_439:
        /*008c*/ 	.word	index@(.nv.constant0._ZN5flash32flash_fwd_splitkv_combine_kernelI23Flash_fwd_kernel_traitsILi192ELi64ELi64ELi4ELb0ELb0EN7cutlass6half_tE19Flash_kernel_traitsILi192ELi64ELi64ELi4ES3_EELi8ELi4ELb1EEEvNS_16Flash_fwd_paramsE)
        /*0090*/ 	.short	0x0210
        /*0092*/ 	.short	0x01d0


	//----- nvinfo : EIATTR_SW_WAR
	.align		4
.L_440:
        /*0094*/ 	.byte	0x04, 0x36
        /*0096*/ 	.short	(.L_442 - .L_441)
.L_441:
        /*0098*/ 	.word	0x00000008
.L_442:


//--------------------- .nv.info._ZN5flash32flash_fwd_splitkv_combine_kernelI23Flash_fwd_kernel_traitsILi192ELi64ELi64ELi4ELb0ELb0EN7cutlass6half_tE19Flash_kernel_traitsILi192ELi64ELi64ELi4ES3_EELi8ELi3ELb1EEEvNS_16Flash_fwd_paramsE --------------------------
	.section	.nv.info._ZN5flash32flash_fwd_splitkv_combine_kernelI23Flash_fwd_kernel_traitsILi192ELi64ELi64ELi4ELb0ELb0EN7cutlass6half_tE19Flash_kernel_traitsILi192ELi64ELi64ELi4ES3_EELi8ELi3ELb1EEEvNS_16Flash_fwd_paramsE,"",@"SHT_CUDA_INFO"
	.sectionflags	@""
	.align	4


	//----- nvinfo : EIATTR_CUDA_API_VERSION
	.align		4
        /*0000*/ 	.byte	0x04, 0x37
        /*0002*/ 	.short	(.L_444 - .L_443)
.L_443:
        /*0004*/ 	.word	0x00000082


	//----- nvinfo : EIATTR_KPARAM_INFO
	.align		4
.L_444:
        /*0008*/ 	.byte	0x04, 0x17
        /*000a*/ 	.short	(.L_446 - .L_445)
.L_445:
        /*000c*/ 	.word	0x00000000
        /*0010*/ 	.short	0x0000
        /*0012*/ 	.short	0x0000
        /*0014*/ 	.byte	0x00, 0xf0, 0x41, 0x07


	//----- nvinfo : EIATTR_SPARSE_MMA_MASK
	.align		4
.L_446:
        /*0018*/ 	.byte	0x03, 0x50
        /*001a*/ 	.short	0x0000


	//----- nvinfo : EIATTR_MAXREG_COUNT
	.align		4
        /*001c*/ 	.byte	0x03, 0x1b
        /*001e*/ 	.short	0x00ff


	//----- nvinfo : EIATTR_NUM_BARRIERS
	.align		4
        /*0020*/ 	.byte	0x02, 0x4c
        /*0022*/ 	.byte	0x01
	.zero		1


	//----- nvinfo : EIATTR_MERCURY_ISA_VERSION
	.align		4
        /*0024*/ 	.byte	0x03, 0x5f
        /*0026*/ 	.short	0x0101


	//----- nvinfo : EIATTR_COOP_GROUP_MASK_REGIDS
	.align		4
        /*0028*/ 	.byte	0x04, 0x29
        /*002a*/ 	.short	(.L_448 - .L_447)


	//   ....[0]....
.L_447:
        /*002c*/ 	.word	0xffffffff


	//   ....[1]....
        /*0030*/ 	.word	0xffffffff


	//   ....[2]....
        /*0034*/ 	.word	0xffffffff


	//   ....[3]....
        /*0038*/ 	.word	0xffffffff


	//   ....[4]....
        /*003c*/ 	.word	0xffffffff


	//   ....[5]....
        /*0040*/ 	.word	0xffffffff


	//----- nvinfo : EIATTR_COOP_GROUP_INSTR_OFFSETS
	.align		4
.L_448:
        /*0044*/ 	.byte	0x04, 0x28
        /*0046*/ 	.short	(.L_450 - .L_449)


	//   ....[0]....
.L_449:
        /*0048*/ 	.word	0x00001880


	//   ....[1]....
        /*004c*/ 	.word	0x000018b0


	//   ....[2]....
        /*0050*/ 	.word	0x00001910


	//   ....[3]....
        /*0054*/ 	.word	0x00001a60


	//   ....[4]....
        /*0058*/ 	.word	0x00001ab0


	//   ....[5]....
        /*005c*/ 	.word	0x00001ba0


	//----- nvinfo : EIATTR_EXIT_INSTR_OFFSETS
	.align		4
.L_450:
        /*0060*/ 	.byte	0x04, 0x1c
        /*0062*/ 	.short	(.L_452 - .L_451)


	//   ....[0]....
.L_451:
        /*0064*/ 	.word	0x000047d0


	//   ....[1]....
        /*0068*/ 	.word	0x00004de0


	//----- nvinfo : EIATTR_CRS_STACK_SIZE
	.align		4
.L_452:
        /*006c*/ 	.byte	0x04, 0x1e
        /*006e*/ 	.short	(.L_454 - .L_453)
.L_453:
        /*0070*/ 	.word	0x00000000


	//----- nvinfo : EIATTR_CBANK_PARAM_SIZE
	.align		4
.L_454:
        /*0074*/ 	.byte	0x03, 0x19
        /*0076*/ 	.short	0x01d0


	//----- nvinfo : EIATTR_PARAM_CBANK
	.align		4
        /*0078*/ 	.byte	0x04, 0x0a
        /*007a*/ 	.short	(.L_456 - .L_455)
	.align		4
.L_455:
        /*007c*/ 	.word	index@(.nv.constant0._ZN5flash32flash_fwd_splitkv_combine_kernelI23Flash_fwd_kernel_traitsILi192ELi64ELi64ELi4ELb0ELb0EN7cutlass6half_tE19Flash_kernel_traitsILi192ELi64ELi64ELi4ES3_EELi8ELi3ELb1EEEvNS_16Flash_fwd_paramsE)
        /*0080*/ 	.short	0x0210
        /*0082*/ 	.short	0x01d0


	//----- nvinfo : EIATTR_SW_WAR
	.align		4
.L_456:
        /*0084*/ 	.byte	0x04, 0x36
        /*0086*/ 	.short	(.L_458 - .L_457)
.L_457:
        /*0088*/ 	.word	0x00000008
.L_458:


//--------------------- .nv.info._ZN5flash32flash_fwd_splitkv_combine_kernelI23Flash_fwd_kernel_traitsILi192ELi64ELi64ELi4ELb0ELb0EN7cutlass6half_tE19Flash_kernel_traitsILi192ELi64ELi64ELi4ES3_EELi8ELi2ELb1EEEvNS_16Flash_fwd_paramsE --------------------------
	.section	.nv.info._ZN5flash32flash_fwd_splitkv_combine_kernelI23Flash_fwd_kernel_traitsILi192ELi64ELi64ELi4ELb0ELb0EN7cutlass6half_tE19Flash_kernel_traitsILi192ELi64ELi64ELi4ES3_EELi8ELi2ELb1EEEvNS_16Flash_fwd_paramsE,"",@"SHT_CUDA_INFO"
	.sectionflags	@""
	.align	4


	//----- nvinfo : EIATTR_CUDA_API_VERSION
	.align		4
        /*0000*/ 	.byte	0x04, 0x37
        /*0002*/ 	.short	(.L_460 - .L_459)
.L_459:
        /*0004*/ 	.word	0x00000082


	//----- nvinfo : EIATTR_KPARAM_INFO
	.align		4
.L_460:
        /*0008*/ 	.byte	0x04, 0x17
        /*000a*/ 	.short	(.L_462 - .L_461)
.L_461:
        /*000c*/ 	.word	0x00000000
        /*0010*/ 	.short	0x0000
        /*0012*/ 	.short	0x0000
        /*0014*/ 	.byte	0x00, 0xf0, 0x41, 0x07


	//----- nvinfo : EIATTR_SPARSE_MMA_MASK
	.align		4
.L_462:
        /*0018*/ 	.byte	0x03, 0x50
        /*001a*/ 	.short	0x0000


	//----- nvinfo : EIATTR_MAXREG_COUNT
	.align		4
        /*001c*/ 	.byte	0x03, 0x1b
        /*001e*/ 	.short	0x00ff


	//----- nvinfo : EIATTR_NUM_BARRIERS
	.align		4
        /*0020*/ 	.byte	0x02, 0x4c
        /*0022*/ 	.byte	0x01
	.zero		1


	//----- nvinfo : EIATTR_MERCURY_ISA_VERSION
	.align		4
        /*0024*/ 	.byte	0x03, 0x5f
        /*0026*/ 	.short	0x0101


	//----- nvinfo : EIATTR_COOP_GROUP_MASK_REGIDS
	.align		4
        /*0028*/ 	.byte	0x04, 0x29
        /*002a*/ 	.short	(.L_464 - .L_463)


	//   ....[0]....
.L_463:
        /*002c*/ 	.word	0xffffffff


	//   ....[1]....
        /*0030*/ 	.word	0xffffffff


	//   ....[2]....
        /*0034*/ 	.word	0xffffffff


	//   ....[3]....
        /*0038*/ 	.word	0xffffffff


	//----- nvinfo : EIATTR_COOP_GROUP_INSTR_OFFSETS
	.align		4
.L_464:
        /*003c*/ 	.byte	0x04, 0x28
        /*003e*/ 	.short	(.L_466 - .L_465)


	//   ....[0]....
.L_465:
        /*0040*/ 	.word	0x00001800


	//   ....[1]....
        /*0044*/ 	.word	0x00001880


	//   ....[2]....
        /*0048*/ 	.word	0x00001a80


	//   ....[3]....
        /*004c*/ 	.word	0x00001bd0


	//----- nvinfo : EIATTR_EXIT_INSTR_OFFSETS
	.align		4
.L_466:
        /*0050*/ 	.byte	0x04, 0x1c
        /*0052*/ 	.short	(.L_468 - .L_467)


	//   ....[0]....
.L_467:
        /*0054*/ 	.word	0x00004840


	//   ....[1]....
        /*0058*/ 	.word	0x00004e50


	//----- nvinfo : EIATTR_CRS_STACK_SIZE
	.align		4
.L_468:
        /*005c*/ 	.byte	0x04, 0x1e
        /*005e*/ 	.short	(.L_470 - .L_469)
.L_469:
        /*0060*/ 	.word	0x00000000


	//----- nvinfo : EIATTR_CBANK_PARAM_SIZE
	.align		4
.L_470:
        /*0064*/ 	.byte	0x03, 0x19
        /*0066*/ 	.short	0x01d0


	//----- nvinfo : EIATTR_PARAM_CBANK
	.align		4
        /*0068*/ 	.byte	0x04, 0x0a
        /*006a*/ 	.short	(.L_472 - .L_471)
	.align		4
.L_471:
        /*006c*/ 	.word	index@(.nv.constant0._ZN5flash32flash_fwd_splitkv_combine_kernelI23Flash_fwd_kernel_traitsILi192ELi64ELi64ELi4ELb0ELb0EN7cutlass6half_tE19Flash_kernel_traitsILi192ELi64ELi64ELi4ES3_EELi8ELi2ELb1EEEvNS_16Flash_fwd_paramsE)
        /*0070*/ 	.short	0x0210
        /*0072*/ 	.short	0x01d0


	//----- nvinfo : EIATTR_SW_WAR
	.align		4
.L_472:
        /*0074*/ 	.byte	0x04, 0x36
        /*0076*/ 	.short	(.L_474 - .L_473)
.L_473:
        /*0078*/ 	.word	0x00000008
.L_474:


//--------------------- .nv.info._ZN5flash32flash_fwd_splitkv_combine_kernelI23Flash_fwd_kernel_traitsILi192ELi64ELi64ELi4ELb0ELb0EN7cutlass6half_tE19Flash_kernel_traitsILi192ELi64ELi64ELi4ES3_EELi8ELi1ELb1EEEvNS_16Flash_fwd_paramsE --------------------------
	.section	.nv.info._ZN5flash32flash_fwd_splitkv_combine_kernelI23Flash_fwd_kernel_traitsILi192ELi64ELi64ELi4ELb0ELb0EN7cutlass6half_tE19Flash_kernel_traitsILi192ELi64ELi64ELi4ES3_EELi8ELi1ELb1EEEvNS_16Flash_fwd_paramsE,"",@"SHT_CUDA_INFO"
	.sectionflags	@""
	.align	4


	//----- nvinfo : EIATTR_CUDA_API_VERSION
	.align		4
        /*0000*/ 	.byte	0x04, 0x37
        /*0002*/ 	.short	(.L_476 - .L_475)
.L_475:
        /*0004*/ 	.word	0x00000082


	//----- nvinfo : EIATTR_KPARAM_INFO
	.align		4
.L_476:
        /*0008*/ 	.byte	0x04, 0x17
        /*000a*/ 	.short	(.L_478 - .L_477)
.L_477:
        /*000c*/ 	.word	0x00000000
        /*0010*/ 	.short	0x0000
        /*0012*/ 	.short	0x0000
        /*0014*/ 	.byte	0x00, 0xf0, 0x41, 0x07


	//----- nvinfo : EIATTR_SPARSE_MMA_MASK
	.align		4
.L_478:
        /*0018*/ 	.byte	0x03, 0x50
        /*001a*/ 	.short	0x0000


	//----- nvinfo : EIATTR_MAXREG_COUNT
	.align		4
        /*001c*/ 	.byte	0x03, 0x1b
        /*001e*/ 	.short	0x00ff


	//----- nvinfo : EIATTR_NUM_BARRIERS
	.align		4
        /*0020*/ 	.byte	0x02, 0x4c
        /*0022*/ 	.byte	0x01
	.zero		1


	//----- nvinfo : EIATTR_MERCURY_ISA_VERSION
	.align		4
        /*0024*/ 	.byte	0x03, 0x5f
        /*0026*/ 	.short	0x0101


	//----- nvinfo : EIATTR_COOP_GROUP_MASK_REGIDS
	.align		4
        /*0028*/ 	.byte	0x04, 0x29
        /*002a*/ 	.short	(.L_480 - .L_479)


	//   ....[0]....
.L_479:
        /*002c*/ 	.word	0xffffffff


	//   ....[1]....
        /*0030*/ 	.word	0xffffffff


	//----- nvinfo : EIATTR_COOP_GROUP_INSTR_OFFSETS
	.align		4
.L_480:
        /*0034*/ 	.byte	0x04, 0x28
        /*0036*/ 	.short	(.L_482 - .L_481)


	//   ....[0]....
.L_481:
        /*0038*/ 	.word	0x000018a0


	//   ....[1]....
        /*003c*/ 	.word	0x00001b30


	//----- nvinfo : EIATTR_EXIT_INSTR_OFFSETS
	.align		4
.L_482:
        /*0040*/ 	.byte	0x04, 0x1c
        /*0042*/ 	.short	(.L_484 - .L_483)


	//   ....[0]....
.L_483:
        /*0044*/ 	.word	0x00004880


	//   ....[1]....
        /*0048*/ 	.word	0x00004e90


	//----- nvinfo : EIATTR_CRS_STACK_SIZE
	.align		4
.L_484:
        /*004c*/ 	.byte	0x04, 0x1e
        /*004e*/ 	.short	(.L_486 - .L_485)
.L_485:
        /*0050*/ 	.word	0x00000000


	//----- nvinfo : EIATTR_CBANK_PARAM_SIZE
	.align		4
.L_486:
        /*0054*/ 	.byte	0x03, 0x19
        /*0056*/ 	.short	0x01d0


	//----- nvinfo : EIATTR_PARAM_CBANK
	.align		4
        /*0058*/ 	.byte	0x04, 0x0a
        /*005a*/ 	.short	(.L_488 - .L_487)
	.align		4
.L_487:
        /*005c*/ 	.word	index@(.nv.constant0._ZN5flash32flash_fwd_splitkv_combine_kernelI23Flash_fwd_kernel_traitsILi192ELi64ELi64ELi4ELb0ELb0EN7cutlass6half_tE19Flash_kernel_traitsILi192ELi64ELi64ELi4ES3_EELi8ELi1ELb1EEEvNS_16Flash_fwd_paramsE)
        /*0060*/ 	.short	0x0210
        /*0062*/ 	.short	0x01d0


	//----- nvinfo : EIATTR_SW_WAR
	.align		4
.L_488:
        /*0064*/ 	.byte	0x04, 0x36
        /*0066*/ 	.short	(.L_490 - .L_489)
.L_489:
        /*0068*/ 	.word	0x00000008
.L_490:


//--------------------- .nv.info._ZN5flash24flash_fwd_splitkv_kernelI23Flash_fwd_kernel_traitsILi192ELi64ELi64ELi4ELb0ELb0EN7cutlass6half_tE19Flash_kernel_traitsILi192ELi64ELi64ELi4ES3_EELb1ELb0ELb0ELb0ELb0ELb0ELb0ELb0EEEvNS_16Flash_fwd_paramsE --------------------------
	.section	.nv.info._ZN5flash24flash_fwd_splitkv_kernelI23Flash_fwd_kernel_traitsILi192ELi64ELi64ELi4ELb0ELb0EN7cutlass6half_tE19Flash_kernel_traitsILi192ELi64ELi64ELi4ES3_EELb1ELb0ELb0ELb0ELb0ELb0ELb0ELb0EEEvNS_16Flash_fwd_paramsE,"",@"SHT_CUDA_INFO"
	.sectionflags	@""
	.align	4


	//----- nvinfo : EIATTR_CUDA_API_VERSION
	.align		4
        /*0000*/ 	.byte	0x04, 0x37
        /*0002*/ 	.short	(.L_492 - .L_491)
.L_491:
        /*0004*/ 	.word	0x00000082


	//----- nvinfo : EIATTR_KPARAM_INFO
	.align		4
.L_492:
        /*0008*/ 	.byte	0x04, 0x17
        /*000a*/ 	.short	(.L_494 - .L_493)
.L_493:
        /*000c*/ 	.word	0x00000000
        /*0010*/ 	.short	0x0000
        /*0012*/ 	.short	0x0000
        /*0014*/ 	.byte	0x00, 0xf0, 0x41, 0x07


	//----- nvinfo : EIATTR_SPARSE_MMA_MASK
	.align		4
.L_494:
        /*0018*/ 	.byte	0x03, 0x50
        /*001a*/ 	.short	0x0000


	//----- nvinfo : EIATTR_MAXREG_COUNT
	.align		4
        /*001c*/ 	.byte	0x03, 0x1b
        /*001e*/ 	.short	0x00ff


	//----- nvinfo : EIATTR_NUM_BARRIERS
	.align		4
        /*0020*/ 	.byte	0x02, 0x4c
        /*0022*/ 	.byte	0x01
	.zero		1


	//----- nvinfo : EIATTR_MERCURY_ISA_VERSION
	.align		4
        /*0024*/ 	.byte	0x03, 0x5f
        /*0026*/ 	.short	0x0101


	//----- nvinfo : EIATTR_INT_WARP_WIDE_INSTR_OFFSETS
	.align		4
        /*0028*/ 	.byte	0x04, 0x31
        /*002a*/ 	.short	(.L_496 - .L_495)


	//   ....[0]....
.L_495:
        /*002c*/ 	.word	0x000092d0


	//----- nvinfo : EIATTR_COOP_GROUP_MASK_REGIDS
	.align		4
.L_496:
        /*0030*/ 	.byte	0x04, 0x29
        /*0032*/ 	.short	(.L_498 - .L_497)


	//   ....[0]....
.L_497:
        /*0034*/ 	.word	0xffffffff


	//   ....[1]....
        /*0038*/ 	.word	0xffffffff


	//   ....[2]....
        /*003c*/ 	.word	0xffffffff


	//   ....[3]....
        /*0040*/ 	.word	0xffffffff


	//   ....[4]....
        /*0044*/ 	.word	0xffffffff


	//   ....[5]....
        /*0048*/ 	.word	0xffffffff


	//   ....[6]....
        /*004c*/ 	.word	0xffffffff


	//   ....[7]....
        /*0050*/ 	.word	0xffffffff


	//   ....[8]....
        /*0054*/ 	.word	0xffffffff


	//   ....[9]....
        /*0058*/ 	.word	0xffffffff


	//   ....[10]....
        /*005c*/ 	.word	0xffffffff


	//   ....[11]....
        /*0060*/ 	.word	0xffffffff


	//   ....[12]....
        /*0064*/ 	.word	0xffffffff


	//   ....[13]....
        /*0068*/ 	.word	0xffffffff


	//   ....[14]....
        /*006c*/ 	.word	0xffffffff


	//   ....[15]....
        /*0070*/ 	.word	0xffffffff


	//----- nvinfo : EIATTR_COOP_GROUP_INSTR_OFFSETS
	.align		4
.L_498:
        /*0074*/ 	.byte	0x04, 0x28
        /*0076*/ 	.short	(.L_500 - .L_499)


	//   ....[0]....
.L_499:
        /*0078*/ 	.word	0x00006100


	//   ....[1]....
        /*007c*/ 	.word	0x00006150


	//   ....[2]....
        /*0080*/ 	.word	0x00006170


	//   ....[3]....
        /*0084*/ 	.word	0x00006190


	//   ....[4]....
        /*0088*/ 	.word	0x00009be0


	//   ....[5]....
        /*008c*/ 	.word	0x00009bf0


	//   ....[6]....
        /*0090*/ 	.word	0x00009c30


	//   ....[7]....
        /*0094*/ 	.word	0x00009c40


	//   ....[8]....
        /*0098*/ 	.word	0x0000d6a0


	//   ....[9]....
        /*009c*/ 	.word	0x0000d6c0


	//   ....[10]....
        /*00a0*/ 	.word	0x0000d6f0


	//   ....[11]....
        /*00a4*/ 	.word	0x0000d700


	//   ....[12]....
        /*00a8*/ 	.word	0x0000edf0


	//   ....[13]....
        /*00ac*/ 	.word	0x0000ee30


	//   ....[14]....
        /*00b0*/ 	.word	0x0000eeb0


	//   ....[15]....
        /*00b4*/ 	.word	0x0000eec0


	//----- nvinfo : EIATTR_EXIT_INSTR_OFFSETS
	.align		4
.L_500:
        /*00b8*/ 	.byte	0x04, 0x1c
        /*00ba*/ 	.short	(.L_502 - .L_501)


	//   ....[0]....
.L_501:
        /*00bc*/ 	.word	0x000004a0


	//   ....[1]....
        /*00c0*/ 	.word	0x00000f40


	//   ....[2]....
        /*00c4*/ 	.word	0x00000f70


	//   ....[3]....
        /*00c8*/ 	.word	0x000107e0


	//   ....[4]....
        /*00cc*/ 	.word	0x00010900


	//   ....[5]....
        /*00d0*/ 	.word	0x00010920


	//----- nvinfo : EIATTR_CRS_STACK_SIZE
	.align		4
.L_502:
        /*00d4*/ 	.byte	0x04, 0x1e
        /*00d6*/ 	.short	(.L_504 - .L_503)
.L_503:
        /*00d8*/ 	.word	0x00000000


	//----- nvinfo : EIATTR_CBANK_PARAM_SIZE
	.align		4
.L_504:
        /*00dc*/ 	.byte	0x03, 0x19
        /*00de*/ 	.short	0x01d0


	//----- nvinfo : EIATTR_PARAM_CBANK
	.align		4
        /*00e0*/ 	.byte	0x04, 0x0a
        /*00e2*/ 	.short	(.L_506 - .L_505)
	.align		4
.L_505:
        /*00e4*/ 	.word	index@(.nv.constant0._ZN5flash24flash_fwd_splitkv_kernelI23Flash_fwd_kernel_traitsILi192ELi64ELi64ELi4ELb0ELb0EN7cutlass6half_tE19Flash_kernel_traitsILi192ELi64ELi64ELi4ES3_EELb1ELb0ELb0ELb0ELb0ELb0ELb0ELb0EEEvNS_16Flash_fwd_paramsE)
        /*00e8*/ 	.short	0x0210
        /*00ea*/ 	.short	0x01d0


	//----- nvinfo : EIATTR_SW_WAR
	.align		4
.L_506:
        /*00ec*/ 	.byte	0x04, 0x36
        /*00ee*/ 	.short	(.L_508 - .L_507)
.L_507:
        /*00f0*/ 	.word	0x00000008
.L_508:


//--------------------- .nv.info._ZN5flash24flash_fwd_splitkv_kernelI23Flash_fwd_kernel_traitsILi192ELi64ELi64ELi4ELb0ELb0EN7cutlass6half_tE19Flash_kernel_traitsILi192ELi64ELi64ELi4ES3_EELb1ELb0ELb0ELb0ELb0ELb1ELb0ELb0EEEvNS_16Flash_fwd_paramsE --------------------------
	.section	.nv.info._ZN5flash24flash_fwd_splitkv_kernelI23Flash_fwd_kernel_traitsILi192ELi64ELi64ELi4ELb0ELb0EN7cutlass6half_tE19Flash_kernel_traitsILi192ELi64ELi64ELi4ES3_EELb1ELb0ELb0ELb0ELb0ELb1ELb0ELb0EEEvNS_16Flash_fwd_paramsE,"",@"SHT_CUDA_INFO"
	.sectionflags	@""
	.align	4


	//----- nvinfo : EIATTR_CUDA_API_VERSION
	.align		4
        /*0000*/ 	.byte	0x04, 0x37
        /*0002*/ 	.short	(.L_510 - .L_509)
.L_509:
        /*0004*/ 	.word	0x00000082


	//----- nvinfo : EIATTR_KPARAM_INFO
	.align		4
.L_510:
        /*0008*/ 	.byte	0x04, 0x17
        /*000a*/ 	.short	(.L_512 - .L_511)
.L_511:
        /*000c*/ 	.word	0x00000000
        /*0010*/ 	.short	0x0000
        /*0012*/ 	.short	0x0000
        /*0014*/ 	.byte	0x00, 0xf0, 0x41, 0x07


	//----- nvinfo : EIATTR_SPARSE_MMA_MASK
	.align		4
.L_512:
        /*0018*/ 	.byte	0x03, 0x50
        /*001a*/ 	.short	0x0000


	//----- nvinfo : EIATTR_MAXREG_COUNT
	.align		4
        /*001c*/ 	.byte	0x03, 0x1b
        /*001e*/ 	.short	0x00ff


	//----- nvinfo : EIATTR_NUM_BARRIERS
	.align		4
        /*0020*/ 	.byte	0x02, 0x4c
        /*0022*/ 	.byte	0x01
	.zero		1


	//----- nvinfo : EIATTR_MERCURY_ISA_VERSION
	.align		4
        /*0024*/ 	.byte	0x03, 0x5f
        /*0026*/ 	.short	0x0101


	//----- nvinfo : EIATTR_INT_WARP_WIDE_INSTR_OFFSETS
	.align		4
        /*0028*/ 	.byte	0x04, 0x31
        /*002a*/ 	.short	(.L_514 - .L_513)


	//   ....[0]....
.L_513:
        /*002c*/ 	.word	0x00009ab0


	//----- nvinfo : EIATTR_COOP_GROUP_MASK_REGIDS
	.align		4
.L_514:
        /*0030*/ 	.byte	0x04, 0x29
        /*0032*/ 	.short	(.L_516 - .L_515)


	//   ....[0]....
.L_515:
        /*0034*/ 	.word	0xffffffff


	//   ....[1]....
        /*0038*/ 	.word	0xffffffff


	//   ....[2]....
        /*003c*/ 	.word	0xffffffff


	//   ....[3]....
        /*0040*/ 	.word	0xffffffff


	//   ....[4]....
        /*0044*/ 	.word	0xffffffff


	//   ....[5]....
        /*0048*/ 	.word	0xffffffff


	//   ....[6]....
        /*004c*/ 	.word	0xffffffff


	//   ....[7]....
        /*0050*/ 	.word	0xffffffff


	//   ....[8]....
        /*0054*/ 	.word	0xffffffff


	//   ....[9]....
        /*0058*/ 	.word	0xffffffff


	//   ....[10]....
        /*005c*/ 	.word	0xffffffff


	//   ....[11]....
        /*0060*/ 	.word	0xffffffff


	//   ....[12]....
        /*0064*/ 	.word	0xffffffff


	//   ....[13]....
        /*0068*/ 	.word	0xffffffff


	//   ....[14]....
        /*006c*/ 	.word	0xffffffff


	//   ....[15]....
        /*0070*/ 	.word	0xffffffff


	//----- nvinfo : EIATTR_COOP_GROUP_INSTR_OFFSETS
	.align		4
.L_516:
        /*0074*/ 	.byte	0x04, 0x28
        /*0076*/ 	.short	(.L_518 - .L_517)


	//   ....[0]....
.L_517:
        /*0078*/ 	.word	0x00006530


	//   ....[1]....
        /*007c*/ 	.word	0x00006550


	//   ....[2]....
        /*0080*/ 	.word	0x00006570


	//   ....[3]....
        /*0084*/ 	.word	0x00006590


	//   ....[4]....
        /*0088*/ 	.word	0x0000a3b0


	//   ....[5]....
        /*008c*/ 	.word	0x0000a3c0


	//   ....[6]....
        /*0090*/ 	.word	0x0000a3f0


	//   ....[7]....
        /*0094*/ 	.word	0x0000a400


	//   ....[8]....
        /*0098*/ 	.word	0x0000e2b0


	//   ....[9]....
        /*009c*/ 	.word	0x0000e2c0


	//   ....[10]....
        /*00a0*/ 	.word	0x0000e300


	//   ....[11]....
        /*00a4*/ 	.word	0x0000e310


	//   ....[12]....
        /*00a8*/ 	.word	0x0000f9d0


	//   ....[13]....
        /*00ac*/ 	.word	0x0000fa10


	//   ....[14]....
        /*00b0*/ 	.word	0x0000fa90


	//   ....[15]....
        /*00b4*/ 	.word	0x0000faa0


	//----- nvinfo : EIATTR_EXIT_INSTR_OFFSETS
	.align		4
.L_518:
        /*00b8*/ 	.byte	0x04, 0x1c
        /*00ba*/ 	.short	(.L_520 - .L_519)


	//   ....[0]....
.L_519:
        /*00bc*/ 	.word	0x000004a0


	//   ....[1]....
        /*00c0*/ 	.word	0x00000f40


	//   ....[2]....
        /*00c4*/ 	.word	0x00000f70


	//   ....[3]....
        /*00c8*/ 	.word	0x000113c0


	//   ....[4]....
        /*00cc*/ 	.word	0x000114e0


	//   ....[5]....
        /*00d0*/ 	.word	0x00011500


	//----- nvinfo : EIATTR_CRS_STACK_SIZE
	.align		4
.L_520:
        /*00d4*/ 	.byte	0x04, 0x1e
        /*00d6*/ 	.short	(.L_522 - .L_521)
.L_521:
        /*00d8*/ 	.word	0x00000000


	//----- nvinfo : EIATTR_CBANK_PARAM_SIZE
	.align		4
.L_522:
        /*00dc*/ 	.byte	0x03, 0x19
        /*00de*/ 	.short	0x01d0


	//----- nvinfo : EIATTR_PARAM_CBANK
	.align		4
        /*00e0*/ 	.byte	0x04, 0x0a
        /*00e2*/ 	.short	(.L_524 - .L_523)
	.align		4
.L_523:
        /*00e4*/ 	.word	index@(.nv.constant0._ZN5flash24flash_fwd_splitkv_kernelI23Flash_fwd_kernel_traitsILi192ELi64ELi64ELi4ELb0ELb0EN7cutlass6half_tE19Flash_kernel_traitsILi192ELi64ELi64ELi4ES3_EELb1ELb0ELb0ELb0ELb0ELb1ELb0ELb0EEEvNS_16Flash_fwd_paramsE)
        /*00e8*/ 	.short	0x0210
        /*00ea*/ 	.short	0x01d0


	//----- nvinfo : EIATTR_SW_WAR
	.align		4
.L_524:
        /*00ec*/ 	.byte	0x04, 0x36
        /*00ee*/ 	.short	(.L_526 - .L_525)
.L_525:
        /*00f0*/ 	.word	0x00000008
.L_526:


//--------------------- .nv.info._ZN5flash24flash_fwd_splitkv_kernelI23Flash_fwd_kernel_traitsILi192ELi64ELi64ELi4ELb0ELb0EN7cutlass6half_tE19Flash_kernel_traitsILi192ELi64ELi64ELi4ES3_EELb1ELb0ELb0ELb0ELb0ELb0ELb0ELb1EEEvNS_16Flash_fwd_paramsE --------------------------
	.section	.nv.info._ZN5flash24flash_fwd_splitkv_kernelI23Flash_fwd_kernel_traitsILi192ELi64ELi64ELi4ELb0ELb0EN7cutlass6half_tE19Flash_kernel_traitsILi192ELi64ELi64ELi4ES3_EELb1ELb0ELb0ELb0ELb0ELb0ELb0ELb1EEEvNS_16Flash_fwd_paramsE,"",@"SHT_CUDA_INFO"
	.sectionflags	@""
	.align	4


	//----- nvinfo : EIATTR_CUDA_API_VERSION
	.align		4
        /*0000*/ 	.byte	0x04, 0x37
        /*0002*/ 	.short	(.L_528 - .L_527)
.L_527:
        /*0004*/ 	.word	0x00000082


	//----- nvinfo : EIATTR_KPARAM_INFO
	.align		4
.L_528:
        /*0008*/ 	.byte	0x04, 0x17
        /*000a*/ 	.short	(.L_530 - .L_529)
.L_529:
        /*000c*/ 	.word	0x00000000
        /*0010*/ 	.short	0x0000
        /*0012*/ 	.short	0x0000
        /*0014*/ 	.byte	0x00, 0xf0, 0x41, 0x07


	//----- nvinfo : EIATTR_SPARSE_MMA_MASK
	.align		4
.L_530:
        /*0018*/ 	.byte	0x03, 0x50
        /*001a*/ 	.short	0x0000


	//----- nvinfo : EIATTR_MAXREG_COUNT
	.align		4
        /*001c*/ 	.byte	0x03, 0x1b
        /*001e*/ 	.short	0x00ff


	//----- nvinfo : EIATTR_NUM_BARRIERS
	.align		4
        /*0020*/ 	.byte	0x02, 0x4c
        /*0022*/ 	.byte	0x01
	.zero		1


	//----- nvinfo : EIATTR_MERCURY_ISA_VERSION
	.align		4
        /*0024*/ 	.byte	0x03, 0x5f
        /*0026*/ 	.short	0x0101


	//----- nvinfo : EIATTR_COOP_GROUP_MASK_REGIDS
	.align		4
        /*0028*/ 	.byte	0x04, 0x29
        /*002a*/ 	.short	(.L_532 - .L_531)


	//   ....[0]....
.L_531:
        /*002c*/ 	.word	0xffffffff


	//   ....[1]....
        /*0030*/ 	.word	0xffffffff


	//   ....[2]....
        /*0034*/ 	.word	0xffffffff


	//   ....[3]....
        /*0038*/ 	.word	0xffffffff


	//   ....[4]....
        /*003c*/ 	.word	0xffffffff


	//   ....[5]....
        /*0040*/ 	.word	0xffffffff


	//   ....[6]....
        /*0044*/ 	.word	0xffffffff


	//   ....[7]....
        /*0048*/ 	.word	0xffffffff


	//   ....[8]....
        /*004c*/ 	.word	0xffffffff


	//   ....[9]....
        /*0050*/ 	.word	0xffffffff


	//   ....[10]....
        /*0054*/ 	.word	0xffffffff


	//   ....[11]....
        /*0058*/ 	.word	0xffffffff


	//   ....[12]....
        /*005c*/ 	.word	0xffffffff


	//   ....[13]....
        /*0060*/ 	.word	0xffffffff


	//   ....[14]....
        /*0064*/ 	.word	0xffffffff


	//   ....[15]....
        /*0068*/ 	.word	0xffffffff


	//----- nvinfo : EIATTR_COOP_GROUP_INSTR_OFFSETS
	.align		4
.L_532:
        /*006c*/ 	.byte	0x04, 0x28
        /*006e*/ 	.short	(.L_534 - .L_533)


	//   ....[0]....
.L_533:
        /*0070*/ 	.word	0x00016320


	//   ....[1]....
        /*0074*/ 	.word	0x00016400


	//   ....[2]....
        /*0078*/ 	.word	0x00016410


	//   ....[3]....
        /*007c*/ 	.word	0x00016450


	//   ....[4]....
        /*0080*/ 	.word	0x00019b90


	//   ....[5]....
        /*0084*/ 	.word	0x00019ba0


	//   ....[6]....
        /*0088*/ 	.word	0x00019bd0


	//   ....[7]....
        /*008c*/ 	.word	0x00019be0


	//   ....[8]....
        /*0090*/ 	.word	0x0001d4d0


	//   ....[9]....
        /*0094*/ 	.word	0x0001d4f0


	//   ....[10]....
        /*0098*/ 	.word	0x0001d520


	//   ....[11]....
        /*009c*/ 	.word	0x0001d530


	//   ....[12]....
        /*00a0*/ 	.word	0x0001ec40


	//   ....[13]....
        /*00a4*/ 	.word	0x0001ec80


	//   ....[14]....
        /*00a8*/ 	.word	0x0001ece0


	//   ....[15]....
        /*00ac*/ 	.word	0x0001ecf0


	//----- nvinfo : EIATTR_EXIT_INSTR_OFFSETS
	.align		4
.L_534:
        /*00b0*/ 	.byte	0x04, 0x1c
        /*00b2*/ 	.short	(.L_536 - .L_535)


	//   ....[0]....
.L_535:
        /*00b4*/ 	.word	0x00000330


	//   ....[1]....
        /*00b8*/ 	.word	0x00000d90


	//   ....[2]....
        /*00bc*/ 	.word	0x00000dc0


	//   ....[3]....
        /*00c0*/ 	.word	0x000206b0


	//   ....[4]....
        /*00c4*/ 	.word	0x000207d0


	//   ....[5]....
        /*00c8*/ 	.word	0x000207f0


	//----- nvinfo : EIATTR_CRS_STACK_SIZE
	.align		4
.L_536:
        /*00cc*/ 	.byte	0x04, 0x1e
        /*00ce*/ 	.short	(.L_538 - .L_537)
.L_537:
        /*00d0*/ 	.word	0x00000000


	//----- nvinfo : EIATTR_CBANK_PARAM_SIZE
	.align		4
.L_538:
        /*00d4*/ 	.byte	0x03, 0x19
        /*00d6*/ 	.short	0x01d0


	//----- nvinfo : EIATTR_PARAM_CBANK
	.align		4
        /*00d8*/ 	.byte	0x04, 0x0a
        /*00da*/ 	.short	(.L_540 - .L_539)
	.align		4
.L_539:
        /*00dc*/ 	.word	index@(.nv.constant0._ZN5flash24flash_fwd_splitkv_kernelI23Flash_fwd_kernel_traitsILi192ELi64ELi64ELi4ELb0ELb0EN7cutlass6half_tE19Flash_kernel_traitsILi192ELi64ELi64ELi4ES3_EELb1ELb0ELb0ELb0ELb0ELb0ELb0ELb1EEEvNS_16Flash_fwd_paramsE)
        /*00e0*/ 	.short	0x0210
        /*00e2*/ 	.short	0x01d0


	//----- nvinfo : EIATTR_SW_WAR
	.align		4
.L_540:
        /*00e4*/ 	.byte	0x04, 0x36
        /*00e6*/ 	.short	(.L_542 - .L_541)
.L_541:
        /*00e8*/ 	.word	0x00000008
.L_542:


//--------------------- .nv.info._ZN5flash24flash_fwd_splitkv_kernelI23Flash_fwd_kernel_traitsILi192ELi64ELi64ELi4ELb0ELb0EN7cutlass6half_tE19Flash_kernel_traitsILi192ELi64ELi64ELi4ES3_EELb1ELb0ELb0ELb0ELb0ELb1ELb0ELb1EEEvNS_16Flash_fwd_paramsE --------------------------
	.section	.nv.info._ZN5flash24flash_fwd_splitkv_kernelI23Flash_fwd_kernel_traitsILi192ELi64ELi64ELi4ELb0ELb0EN7cutlass6half_tE19Flash_kernel_traitsILi192ELi64ELi64ELi4ES3_EELb1ELb0ELb0ELb0ELb0ELb1ELb0ELb1EEEvNS_16Flash_fwd_paramsE,"",@"SHT_CUDA_INFO"
	.sectionflags	@""
	.align	4


	//----- nvinfo : EIATTR_CUDA_API_VERSION
	.align		4
        /*0000*/ 	.byte	0x04, 0x37
        /*0002*/ 	.short	(.L_544 - .L_543)
.L_543:
        /*0004*/ 	.word	0x00000082


	//----- nvinfo : EIATTR_KPARAM_INFO
	.align		4
.L_544:
        /*0008*/ 	.byte	0x04, 0x17
        /*000a*/ 	.short	(.L_546 - .L_545)
.L_545:
        /*000c*/ 	.word	0x00000000
        /*0010*/ 	.short	0x0000
        /*0012*/ 	.short	0x0000
        /*0014*/ 	.byte	0x00, 0xf0, 0x41, 0x07


	//----- nvinfo : EIATTR_SPARSE_MMA_MASK
	.align		4
.L_546:
        /*0018*/ 	.byte	0x03, 0x50
        /*001a*/ 	.short	0x0000


	//----- nvinfo : EIATTR_MAXREG_COUNT
	.align		4
        /*001c*/ 	.byte	0x03, 0x1b
        /*001e*/ 	.short	0x00ff


	//----- nvinfo : EIATTR_NUM_BARRIERS
	.align		4
        /*0020*/ 	.byte	0x02, 0x4c
        /*0022*/ 	.byte	0x01
	.zero		1


	//----- nvinfo : EIATTR_MERCURY_ISA_VERSION
	.align		4
        /*0024*/ 	.byte	0x03, 0x5f
        /*0026*/ 	.short	0x0101


	//----- nvinfo : EIATTR_COOP_GROUP_MASK_REGIDS
	.align		4
        /*0028*/ 	.byte	0x04, 0x29
        /*002a*/ 	.short	(.L_548 - .L_547)


	//   ....[0]....
.L_547:
        /*002c*/ 	.word	0xffffffff


	//   ....[1]....
        /*0030*/ 	.word	0xffffffff


	//   ....[2]....
        /*0034*/ 	.word	0xffffffff


	//   ....[3]....
        /*0038*/ 	.word	0xffffffff


	//   ....[4]....
        /*003c*/ 	.word	0xffffffff


	//   ....[5]....
        /*0040*/ 	.word	0xffffffff


	//   ....[6]....
        /*0044*/ 	.word	0xffffffff


	//   ....[7]....
        /*0048*/ 	.word	0xffffffff


	//   ....[8]....
        /*004c*/ 	.word	0xffffffff


	//   ....[9]....
        /*0050*/ 	.word	0xffffffff


	//   ....[10]....
        /*0054*/ 	.word	0xffffffff


	//   ....[11]....
        /*0058*/ 	.word	0xffffffff


	//   ....[12]....
        /*005c*/ 	.word	0xffffffff


	//   ....[13]....
        /*0060*/ 	.word	0xffffffff


	//   ....[14]....
        /*0064*/ 	.word	0xffffffff


	//   ....[15]....
        /*0068*/ 	.word	0xffffffff


	//----- nvinfo : EIATTR_COOP_GROUP_INSTR_OFFSETS
	.align		4
.L_548:
        /*006c*/ 	.byte	0x04, 0x28
        /*006e*/ 	.short	(.L_550 - .L_549)


	//   ....[0]....
.L_549:
        /*0070*/ 	.word	0x000167c0


	//   ....[1]....
        /*0074*/ 	.word	0x000167e0


	//   ....[2]....
        /*0078*/ 	.word	0x00016800


	//   ....[3]....
        /*007c*/ 	.word	0x00016820


	//   ....[4]....
        /*0080*/ 	.word	0x0001a390


	//   ....[5]....
        /*0084*/ 	.word	0x0001a3a0


	//   ....[6]....
        /*0088*/ 	.word	0x0001a3d0


	//   ....[7]....
        /*008c*/ 	.word	0x0001a3e0


	//   ....[8]....
        /*0090*/ 	.word	0x0001e0a0


	//   ....[9]....
        /*0094*/ 	.word	0x0001e0c0


	//   ....[10]....
        /*0098*/ 	.word	0x0001e0f0


	//   ....[11]....
        /*009c*/ 	.word	0x0001e100


	//   ....[12]....
        /*00a0*/ 	.word	0x0001f830


	//   ....[13]....
        /*00a4*/ 	.word	0x0001f870


	//   ....[14]....
        /*00a8*/ 	.word	0x0001f8d0


	//   ....[15]....
        /*00ac*/ 	.word	0x0001f8e0


	//----- nvinfo : EIATTR_EXIT_INSTR_OFFSETS
	.align		4
.L_550:
        /*00b0*/ 	.byte	0x04, 0x1c
        /*00b2*/ 	.short	(.L_552 - .L_551)


	//   ....[0]....
.L_551:
        /*00b4*/ 	.word	0x00000330


	//   ....[1]....
        /*00b8*/ 	.word	0x00000d90


	//   ....[2]....
        /*00bc*/ 	.word	0x00000dc0


	//   ....[3]....
        /*00c0*/ 	.word	0x000212a0


	//   ....[4]....
        /*00c4*/ 	.word	0x000213c0


	//   ....[5]....
        /*00c8*/ 	.word	0x000213e0


	//----- nvinfo : EIATTR_CRS_STACK_SIZE
	.align		4
.L_552:
        /*00cc*/ 	.byte	0x04, 0x1e
        /*00ce*/ 	.short	(.L_554 - .L_553)
.L_553:
        /*00d0*/ 	.word	0x00000000


	//----- nvinfo : EIATTR_CBANK_PARAM_SIZE
	.align		4
.L_554:
        /*00d4*/ 	.byte	0x03, 0x19
        /*00d6*/ 	.short	0x01d0


	//----- nvinfo : EIATTR_PARAM_CBANK
	.align		4
        /*00d8*/ 	.byte	0x04, 0x0a
        /*00da*/ 	.short	(.L_556 - .L_555)
	.align		4
.L_555:
        /*00dc*/ 	.word	index@(.nv.constant0._ZN5flash24flash_fwd_splitkv_kernelI23Flash_fwd_kernel_traitsILi192ELi64ELi64ELi4ELb0ELb0EN7cutlass6half_tE19Flash_kernel_traitsILi192ELi64ELi64ELi4ES3_EELb1ELb0ELb0ELb0ELb0ELb1ELb0ELb1EEEvNS_16Flash_fwd_paramsE)
        /*00e0*/ 	.short	0x0210
        /*00e2*/ 	.short	0x01d0


	//----- nvinfo : EIATTR_SW_WAR
	.align		4
.L_556:
        /*00e4*/ 	.byte	0x04, 0x36
        /*00e6*/ 	.short	(.L_558 - .L_557)
.L_557:
        /*00e8*/ 	.word	0x00000008
.L_558:


//--------------------- .nv.info._ZN5flash24flash_fwd_splitkv_kernelI23Flash_fwd_kernel_traitsILi192ELi64ELi64ELi4ELb0ELb0EN7cutlass6half_tE19Flash_kernel_traitsILi192ELi64ELi64ELi4ES3_EELb1ELb0ELb0ELb0ELb0ELb0ELb1ELb0EEEvNS_16Flash_fwd_paramsE --------------------------
	.section	.nv.info._ZN5flash24flash_fwd_splitkv_kernelI23Flash_fwd_kernel_traitsILi192ELi64ELi64ELi4ELb0ELb0EN7cutlass6half_tE19Flash_kernel_traitsILi192ELi64ELi64ELi4ES3_EELb1ELb0ELb0ELb0ELb0ELb0ELb1ELb0EEEvNS_16Flash_fwd_paramsE,"",@"SHT_CUDA_INFO"
	.sectionflags	@""
	.align	4


	//----- nvinfo : EIATTR_CUDA_API_VERSION
	.align		4
        /*0000*/ 	.byte	0x04, 0x37
        /*0002*/ 	.short	(.L_560 - .L_559)
.L_559:
        /*0004*/ 	.word	0x00000082


	//----- nvinfo : EIATTR_KPARAM_INFO
	.align		4
.L_560:
        /*0008*/ 	.byte	0x04, 0x17
        /*000a*/ 	.short	(.L_562 - .L_561)
.L_561:
        /*000c*/ 	.word	0x00000000
        /*0010*/ 	.short	0x0000
        /*0012*/ 	.short	0x0000
        /*0014*/ 	.byte	0x00, 0xf0, 0x41, 0x07


	//----- nvinfo : EIATTR_SPARSE_MMA_MASK
	.align		4
.L_562:
        /*0018*/ 	.byte	0x03, 0x50
        /*001a*/ 	.short	0x0000


	//----- nvinfo : EIATTR_MAXREG_COUNT
	.align		4
        /*001c*/ 	.byte	0x03, 0x1b
        /*001e*/ 	.short	0x00ff


	//----- nvinfo : EIATTR_NUM_BARRIERS
	.align		4
        /*0020*/ 	.byte	0x02, 0x4c
        /*0022*/ 	.byte	0x01
	.zero		1


	//----- nvinfo : EIATTR_MERCURY_ISA_VERSION
	.align		4
        /*0024*/ 	.byte	0x03, 0x5f
        /*0026*/ 	.short	0x0101


	//----- nvinfo : EIATTR_COOP_GROUP_MASK_REGIDS
	.align		4
        /*0028*/ 	.byte	0x04, 0x29
        /*002a*/ 	.short	(.L_564 - .L_563)


	//   ....[0]....
.L_563:
        /*002c*/ 	.word	0xffffffff


	//   ....[1]....
        /*0030*/ 	.word	0xffffffff


	//   ....[2]....
        /*0034*/ 	.word	0xffffffff


	//   ....[3]....
        /*0038*/ 	.word	0xffffffff


	//   ....[4]....
        /*003c*/ 	.word	0xffffffff


	//   ....[5]....
        /*0040*/ 	.word	0xffffffff


	//   ....[6]....
        /*0044*/ 	.word	0xffffffff


	//   ....[7]....
        /*0048*/ 	.word	0xffffffff


	//   ....[8]....
        /*004c*/ 	.word	0xffffffff


	//   ....[9]....
        /*0050*/ 	.word	0xffffffff


	//   ....[10]....
        /*0054*/ 	.word	0xffffffff


	//   ....[11]....
        /*0058*/ 	.word	0xffffffff


	//   ....[12]....
        /*005c*/ 	.word	0xffffffff


	//   ....[13]....
        /*0060*/ 	.word	0xffffffff


	//   ....[14]....
        /*0064*/ 	.word	0xffffffff


	//   ....[15]....
        /*0068*/ 	.word	0xffffffff


	//----- nvinfo : EIATTR_COOP_GROUP_INSTR_OFFSETS
	.align		4
.L_564:
        /*006c*/ 	.byte	0x04, 0x28
        /*006e*/ 	.short	(.L_566 - .L_565)


	//   ....[0]....
.L_565:
        /*0070*/ 	.word	0x000060d0


	//   ....[1]....
        /*0074*/ 	.word	0x00006100


	//   ....[2]....
        /*0078*/ 	.word	0x00006120


	//   ....[3]....
        /*007c*/ 	.word	0x00006150


	//   ....[4]....
        /*0080*/ 	.word	0x000098d0


	//   ....[5]....
        /*0084*/ 	.word	0x000098e0


	//   ....[6]....
        /*0088*/ 	.word	0x00009910


	//   ....[7]....
        /*008c*/ 	.word	0x00009920


	//   ....[8]....
        /*0090*/ 	.word	0x0000d0f0


	//   ....[9]....
        /*0094*/ 	.word	0x0000d100


	//   ....[10]....
        /*0098*/ 	.word	0x0000d130


	//   ....[11]....
        /*009c*/ 	.word	0x0000d140


	//   ....[12]....
        /*00a0*/ 	.word	0x0000e840


	//   ....[13]....
        /*00a4*/ 	.word	0x0000e880


	//   ....[14]....
        /*00a8*/ 	.word	0x0000e900


	//   ....[15]....
        /*00ac*/ 	.word	0x0000e910


	//----- nvinfo : EIATTR_EXIT_INSTR_OFFSETS
	.align		4
.L_566:
        /*00b0*/ 	.byte	0x04, 0x1c
        /*00b2*/ 	.short	(.L_568 - .L_567)


	//   ....[0]....
.L_567:
        /*00b4*/ 	.word	0x00000440


	//   ....[1]....
        /*00b8*/ 	.word	0x000010d0


	//   ....[2]....
        /*00bc*/ 	.word	0x00001100


	//   ....[3]....
        /*00c0*/ 	.word	0x000100b0


	//   ....[4]....
        /*00c4*/ 	.word	0x00010130


	//   ....[5]....
        /*00c8*/ 	.word	0x00010150


	//----- nvinfo : EIATTR_CRS_STACK_SIZE
	.align		4
.L_568:
        /*00cc*/ 	.byte	0x04, 0x1e
        /*00ce*/ 	.short	(.L_570 - .L_569)
.L_569:
        /*00d0*/ 	.word	0x00000000


	//----- nvinfo : EIATTR_CBANK_PARAM_SIZE
	.align		4
.L_570:
        /*00d4*/ 	.byte	0x03, 0x19
        /*00d6*/ 	.short	0x01d0


	//----- nvinfo : EIATTR_PARAM_CBANK
	.align		4
        /*00d8*/ 	.byte	0x04, 0x0a
        /*00da*/ 	.short	(.L_572 - .L_571)
	.align		4
.L_571:
        /*00dc*/ 	.word	index@(.nv.constant0._ZN5flash24flash_fwd_splitkv_kernelI23Flash_fwd_kernel_traitsILi192ELi64ELi64ELi4ELb0ELb0EN7cutlass6half_tE19Flash_kernel_traitsILi192ELi64ELi64ELi4ES3_EELb1ELb0ELb0ELb0ELb0ELb0ELb1ELb0EEEvNS_16Flash_fwd_paramsE)
        /*00e0*/ 	.short	0x0210
        /*00e2*/ 	.short	0x01d0


	//----- nvinfo : EIATTR_SW_WAR
	.align		4
.L_572:
        /*00e4*/ 	.byte	0x04, 0x36
        /*00e6*/ 	.short	(.L_574 - .L_573)
.L_573:
        /*00e8*/ 	.word	0x00000008
.L_574:


//--------------------- .nv.info._ZN5flash24flash_fwd_splitkv_kernelI23Flash_fwd_kernel_traitsILi192ELi64ELi64ELi4ELb0ELb0EN7cutlass6half_tE19Flash_kernel_traitsILi192ELi64ELi64ELi4ES3_EELb1ELb0ELb0ELb0ELb0ELb1ELb1ELb0EEEvNS_16Flash_fwd_paramsE --------------------------
	.section	.nv.info._ZN5flash24flash_fwd_splitkv_kernelI23Flash_fwd_kernel_traitsILi192ELi64ELi64ELi4ELb0ELb0EN7cutlass6half_tE19Flash_kernel_traitsILi192ELi64ELi64ELi4ES3_EELb1ELb0ELb0ELb0ELb0ELb1ELb1ELb0EEEvNS_16Flash_fwd_paramsE,"",@"SHT_CUDA_INFO"
	.sectionflags	@""
	.align	4


	//----- nvinfo : EIATTR_CUDA_API_VERSION
	.align		4
        /*0000*/ 	.byte	0x04, 0x37
        /*0002*/ 	.short	(.L_576 - .L_575)
.L_575:
        /*0004*/ 	.word	0x00000082


	//----- nvinfo : EIATTR_KPARAM_INFO
	.align		4
.L_576:
        /*0008*/ 	.byte	0x04, 0x17
        /*000a*/ 	.short	(.L_578 - .L_577)
.L_577:
        /*000c*/ 	.word	0x00000000
        /*0010*/ 	.short	0x0000
        /*0012*/ 	.short	0x0000
        /*0014*/ 	.byte	0x00, 0xf0, 0x41, 0x07


	//----- nvinfo : EIATTR_SPARSE_MMA_MASK
	.align		4
.L_578:
        /*0018*/ 	.byte	0x03, 0x50
        /*001a*/ 	.short	0x0000


	//----- nvinfo : EIATTR_MAXREG_COUNT
	.align		4
        /*001c*/ 	.byte	0x03, 0x1b
        /*001e*/ 	.short	0x00ff


	//----- nvinfo : EIATTR_NUM_BARRIERS
	.align		4
        /*0020*/ 	.byte	0x02, 0x4c
        /*0022*/ 	.byte	0x01
	.zero		1


	//----- nvinfo : EIATTR_MERCURY_ISA_VERSION
	.align		4
        /*0024*/ 	.byte	0x03, 0x5f
        /*0026*/ 	.short	0x0101


	//----- nvinfo : EIATTR_COOP_GROUP_MASK_REGIDS
	.align		4
        /*0028*/ 	.byte	0x04, 0x29
        /*002a*/ 	.short	(.L_580 - .L_579)


	//   ....[0]....
.L_579:
        /*002c*/ 	.word	0xffffffff


	//   ....[1]....
        /*0030*/ 	.word	0xffffffff


	//   ....[2]....
        /*0034*/ 	.word	0xffffffff


	//   ....[3]....
        /*0038*/ 	.word	0xffffffff


	//   ....[4]....
        /*003c*/ 	.word	0xffffffff


	//   ....[5]....
        /*0040*/ 	.word	0xffffffff


	//   ....[6]....
        /*0044*/ 	.word	0xffffffff


	//   ....[7]....
        /*0048*/ 	.word	0xffffffff


	//   ....[8]....
        /*004c*/ 	.word	0xffffffff


	//   ....[9]....
        /*0050*/ 	.word	0xffffffff


	//   ....[10]....
        /*0054*/ 	.word	0xffffffff


	//   ....[11]....
        /*0058*/ 	.word	0xffffffff


	//   ....[12]....
        /*005c*/ 	.word	0xffffffff


	//   ....[13]....
        /*0060*/ 	.word	0xffffffff


	//   ....[14]....
        /*0064*/ 	.word	0xffffffff


	//   ....[15]....
        /*0068*/ 	.word	0xffffffff


	//----- nvinfo : EIATTR_COOP_GROUP_INSTR_OFFSETS
	.align		4
.L_580:
        /*006c*/ 	.byte	0x04, 0x28
        /*006e*/ 	.short	(.L_582 - .L_581)


	//   ....[0]....
.L_581:
        /*0070*/ 	.word	0x00006340


	//   ....[1]....
        /*0074*/ 	.word	0x00006400


	//   ....[2]....
        /*0078*/ 	.word	0x00006410


	//   ....[3]....
        /*007c*/ 	.word	0x00006440


	//   ....[4]....
        /*0080*/ 	.word	0x00009f90


	//   ....[5]....
        /*0084*/ 	.word	0x00009fa0


	//   ....[6]....
        /*0088*/ 	.word	0x00009fd0


	//   ....[7]....
        /*008c*/ 	.word	0x00009fe0


	//   ....[8]....
        /*0090*/ 	.word	0x0000dc00


	//   ....[9]....
        /*0094*/ 	.word	0x0000dc10


	//   ....[10]....
        /*0098*/ 	.word	0x0000dc40


	//   ....[11]....
        /*009c*/ 	.word	0x0000dc50


	//   ....[12]....
        /*00a0*/ 	.word	0x0000f330


	//   ....[13]....
        /*00a4*/ 	.word	0x0000f370


	//   ....[14]....
        /*00a8*/ 	.word	0x0000f400


	//   ....[15]....
        /*00ac*/ 	.word	0x0000f410


	//----- nvinfo : EIATTR_EXIT_INSTR_OFFSETS
	.align		4
.L_582:
        /*00b0*/ 	.byte	0x04, 0x1c
        /*00b2*/ 	.short	(.L_584 - .L_583)


	//   ....[0]....
.L_583:
        /*00b4*/ 	.word	0x00000440


	//   ....[1]....
        /*00b8*/ 	.word	0x000010d0


	//   ....[2]....
        /*00bc*/ 	.word	0x00001100


	//   ....[3]....
        /*00c0*/ 	.word	0x00010ba0


	//   ....[4]....
        /*00c4*/ 	.word	0x00010c20


	//   ....[5]....
        /*00c8*/ 	.word	0x00010c40


	//----- nvinfo : EIATTR_CRS_STACK_SIZE
	.align		4
.L_584:
        /*00cc*/ 	.byte	0x04, 0x1e
        /*00ce*/ 	.short	(.L_586 - .L_585)
.L_585:
        /*00d0*/ 	.word	0x00000000


	//----- nvinfo : EIATTR_CBANK_PARAM_SIZE
	.align		4
.L_586:
        /*00d4*/ 	.byte	0x03, 0x19
        /*00d6*/ 	.short	0x01d0


	//----- nvinfo : EIATTR_PARAM_CBANK
	.align		4
        /*00d8*/ 	.byte	0x04, 0x0a
        /*00da*/ 	.short	(.L_588 - .L_587)
	.align		4
.L_587:
        /*00dc*/ 	.word	index@(.nv.constant0._ZN5flash24flash_fwd_splitkv_kernelI23Flash_fwd_kernel_traitsILi192ELi64ELi64ELi4ELb0ELb0EN7cutlass6half_tE19Flash_kernel_traitsILi192ELi64ELi64ELi4ES3_EELb1ELb0ELb0ELb0ELb0ELb1ELb1ELb0EEEvNS_16Flash_fwd_paramsE)
        /*00e0*/ 	.short	0x0210
        /*00e2*/ 	.short	0x01d0


	//----- nvinfo : EIATTR_SW_WAR
	.align		4
.L_588:
        /*00e4*/ 	.byte	0x04, 0x36
        /*00e6*/ 	.short	(.L_590 - .L_589)
.L_589:
        /*00e8*/ 	.word	0x00000008
.L_590:


//--------------------- .nv.info._ZN5flash24flash_fwd_splitkv_kernelI23Flash_fwd_kernel_traitsILi192ELi64ELi64ELi4ELb0ELb0EN7cutlass6half_tE19Flash_kernel_traitsILi192ELi64ELi64ELi4ES3_EELb1ELb0ELb0ELb0ELb0ELb0ELb1ELb1EEEvNS_16Flash_fwd_paramsE --------------------------
	.section	.nv.info._ZN5flash24flash_fwd_splitkv_kernelI23Flash_fwd_kernel_traitsILi192ELi64ELi64ELi4ELb0ELb0EN7cutlass6half_tE19Flash_kernel_traitsILi192ELi64ELi64ELi4ES3_EELb1ELb0ELb0ELb0ELb0ELb0ELb1ELb1EEEvNS_16Flash_fwd_paramsE,"",@"SHT_CUDA_INFO"
	.sectionflags	@""
	.align	4


	//----- nvinfo : EIATTR_CUDA_API_VERSION
	.align		4
        /*0000*/ 	.byte	0x04, 0x37
        /*0002*/ 	.short	(.L_592 - .L_591)
.L_591:
        /*0004*/ 	.word	0x00000082


	//----- nvinfo : EIATTR_KPARAM_INFO
	.align		4
.L_592:
        /*0008*/ 	.byte	0x04, 0x17
        /*000a*/ 	.short	(.L_594 - .L_593)
.L_593:
        /*000c*/ 	.word	0x00000000
        /*0010*/ 	.short	0x0000
        /*0012*/ 	.short	0x0000
        /*0014*/ 	.byte	0x00, 0xf0, 0x41, 0x07


	//----- nvinfo : EIATTR_SPARSE_MMA_MASK
	.align		4
.L_594:
        /*0018*/ 	.byte	0x03, 0x50
        /*001a*/ 	.short	0x0000


	//----- nvinfo : EIATTR_MAXREG_COUNT
	.align		4
        /*001c*/ 	.byte	0x03, 0x1b
        /*001e*/ 	.short	0x00ff


	//----- nvinfo : EIATTR_NUM_BARRIERS
	.align		4
        /*0020*/ 	.byte	0x02, 0x4c
        /*0022*/ 	.byte	0x01
	.zero		1


	//----- nvinfo : EIATTR_MERCURY_ISA_VERSION
	.align		4
        /*0024*/ 	.byte	0x03, 0x5f
        /*0026*/ 	.short	0x0101


	//----- nvinfo : EIATTR_COOP_GROUP_MASK_REGIDS
	.align		4
        /*0028*/ 	.byte	0x04, 0x29
        /*002a*/ 	.short	(.L_596 - .L_595)


	//   ....[0]....
.L_595:
        /*002c*/ 	.word	0xffffffff


	//   ....[1]....
        /*0030*/ 	.word	0xffffffff


	//   ....[2]....
        /*0034*/ 	.word	0xffffffff


	//   ....[3]....
        /*0038*/ 	.word	0xffffffff


	//   ....[4]....
        /*003c*/ 	.word	0xffffffff


	//   ....[5]....
        /*0040*/ 	.word	0xffffffff


	//   ....[6]....
        /*0044*/ 	.word	0xffffffff


	//   ....[7]....
        /*0048*/ 	.word	0xffffffff


	//   ....[8]....
        /*004c*/ 	.word	0xffffffff


	//   ....[9]....
        /*0050*/ 	.word	0xffffffff


	//   ....[10]....
        /*0054*/ 	.word	0xffffffff


	//   ....[11]....
        /*0058*/ 	.word	0xffffffff


	//   ....[12]....
        /*005c*/ 	.word	0xffffffff


	//   ....[13]....
        /*0060*/ 	.word	0xffffffff


	//   ....[14]....
        /*0064*/ 	.word	0xffffffff


	//   ....[15]....
        /*0068*/ 	.word	0xffffffff


	//----- nvinfo : EIATTR_COOP_GROUP_INSTR_OFFSETS
	.align		4
.L_596:
        /*006c*/ 	.byte	0x04, 0x28
        /*006e*/ 	.short	(.L_598 - .L_597)


	//   ....[0]....
.L_597:
        /*0070*/ 	.word	0x00016720


	//   ....[1]....
        /*0074*/ 	.word	0x000167f0


	//   ....[2]....
        /*0078*/ 	.word	0x00016800


	//   ....[3]....
        /*007c*/ 	.word	0x00016840


	//   ....[4]....
        /*0080*/ 	.word	0x00019fc0


	//   ....[5]....
        /*0084*/ 	.word	0x00019fe0


	//   ....[6]....
        /*0088*/ 	.word	0x0001a000


	//   ....[7]....
        /*008c*/ 	.word	0x0001a020


	//   ....[8]....
        /*0090*/ 	.word	0x0001d940


	//   ....[9]....
        /*0094*/ 	.word	0x0001d960


	//   ....[10]....
        /*0098*/ 	.word	0x0001d990


	//   ....[11]....
        /*009c*/ 	.word	0x0001d9a0


	//   ....[12]....
        /*00a0*/ 	.word	0x0001f090


	//   ....[13]....
        /*00a4*/ 	.word	0x0001f0d0


	//   ....[14]....
        /*00a8*/ 	.word	0x0001f180


	//   ....[15]....
        /*00ac*/ 	.word	0x0001f190


	//----- nvinfo : EIATTR_EXIT_INSTR_OFFSETS
	.align		4
.L_598:
        /*00b0*/ 	.byte	0x04, 0x1c
        /*00b2*/ 	.short	(.L_600 - .L_599)


	//   ....[0]....
.L_599:
        /*00b4*/ 	.word	0x00000440


	//   ....[1]....
        /*00b8*/ 	.word	0x000010e0


	//   ....[2]....
        /*00bc*/ 	.word	0x00001110


	//   ....[3]....
        /*00c0*/ 	.word	0x00020930


	//   ....[4]....
        /*00c4*/ 	.word	0x000209b0


	//   ....[5]....
        /*00c8*/ 	.word	0x000209d0


	//----- nvinfo : EIATTR_CRS_STACK_SIZE
	.align		4
.L_600:
        /*00cc*/ 	.byte	0x04, 0x1e
        /*00ce*/ 	.short	(.L_602 - .L_601)
.L_601:
        /*00d0*/ 	.word	0x00000000


	//----- nvinfo : EIATTR_CBANK_PARAM_SIZE
	.align		4
.L_602:
        /*00d4*/ 	.byte	0x03, 0x19
        /*00d6*/ 	.short	0x01d0


	//----- nvinfo : EIATTR_PARAM_CBANK
	.align		4
        /*00d8*/ 	.byte	0x04, 0x0a
        /*00da*/ 	.short	(.L_604 - .L_603)
	.align		4
.L_603:
        /*00dc*/ 	.word	index@(.nv.constant0._ZN5flash24flash_fwd_splitkv_kernelI23Flash_fwd_kernel_traitsILi192ELi64ELi64ELi4ELb0ELb0EN7cutlass6half_tE19Flash_kernel_traitsILi192ELi64ELi64ELi4ES3_EELb1ELb0ELb0ELb0ELb0ELb0ELb1ELb1EEEvNS_16Flash_fwd_paramsE)
        /*00e0*/ 	.short	0x0210
        /*00e2*/ 	.short	0x01d0


	//----- nvinfo : EIATTR_SW_WAR
	.align		4
.L_604:
        /*00e4*/ 	.byte	0x04, 0x36
        /*00e6*/ 	.short	(.L_606 - .L_605)
.L_605:
        /*00e8*/ 	.word	0x00000008
.L_606:


//--------------------- .nv.info._ZN5flash24flash_fwd_splitkv_kernelI23Flash_fwd_kernel_traitsILi192ELi64ELi64ELi4ELb0ELb0EN7cutlass6half_tE19Flash_kernel_traitsILi192ELi64ELi64ELi4ES3_EELb1ELb0ELb0ELb0ELb0ELb1ELb1ELb1EEEvNS_16Flash_fwd_paramsE --------------------------
	.section	.nv.info._ZN5flash24flash_fwd_splitkv_kernelI23Flash_fwd_kernel_traitsILi192ELi64ELi64ELi4ELb0ELb0EN7cutlass6half_tE19Flash_kernel_traitsILi192ELi64ELi64ELi4ES3_EELb1ELb0ELb0ELb0ELb0ELb1ELb1ELb1EEEvNS_16Flash_fwd_paramsE,"",@"SHT_CUDA_INFO"
	.sectionflags	@""
	.align	4


	//----- nvinfo : EIATTR_CUDA_API_VERSION
	.align		4
        /*0000*/ 	.byte	0x04, 0x37
        /*0002*/ 	.short	(.L_608 - .L_607)
.L_607:
        /*0004*/ 	.word	0x00000082


	//----- nvinfo : EIATTR_KPARAM_INFO
	.align		4
.L_608:
        /*0008*/ 	.byte	0x04, 0x17
        /*000a*/ 	.short	(.L_610 - .L_609)
.L_609:
        /*000c*/ 	.word	0x00000000
        /*0010*/ 	.short	0x0000
        /*0012*/ 	.short	0x0000
        /*0014*/ 	.byte	0x00, 0xf0, 0x41, 0x07


	//----- nvinfo : EIATTR_SPARSE_MMA_MASK
	.align		4
.L_610:
        /*0018*/ 	.byte	0x03, 0x50
        /*001a*/ 	.short	0x0000


	//----- nvinfo : EIATTR_MAXREG_COUNT
	.align		4
        /*001c*/ 	.byte	0x03, 0x1b
        /*001e*/ 	.short	0x00ff


	//----- nvinfo : EIATTR_NUM_BARRIERS
	.align		4
        /*0020*/ 	.byte	0x02, 0x4c
        /*0022*/ 	.byte	0x01
	.zero		1


	//----- nvinfo : EIATTR_MERCURY_ISA_VERSION
	.align		4
        /*0024*/ 	.byte	0x03, 0x5f
        /*0026*/ 	.short	0x0101


	//----- nvinfo : EIATTR_COOP_GROUP_MASK_REGIDS
	.align		4
        /*0028*/ 	.byte	0x04, 0x29
        /*002a*/ 	.short	(.L_612 - .L_611)


	//   ....[0]....
.L_611:
        /*002c*/ 	.word	0xffffffff


	//   ....[1]....
        /*0030*/ 	.word	0xffffffff


	//   ....[2]....
        /*0034*/ 	.word	0xffffffff


	//   ....[3]....
        /*0038*/ 	.word	0xffffffff


	//   ....[4]....
        /*003c*/ 	.word	0xffffffff


	//   ....[5]....
        /*0040*/ 	.word	0xffffffff


	//   ....[6]....
        /*0044*/ 	.word	0xffffffff


	//   ....[7]....
        /*0048*/ 	.word	0xffffffff


	//   ....[8]....
        /*004c*/ 	.word	0xffffffff


	//   ....[9]....
        /*0050*/ 	.word	0xffffffff


	//   ....[10]....
        /*0054*/ 	.word	0xffffffff


	//   ....[11]....
        /*0058*/ 	.word	0xffffffff


	//   ....[12]....
        /*005c*/ 	.word	0xffffffff


	//   ....[13]....
        /*0060*/ 	.word	0xffffffff


	//   ....[14]....
        /*0064*/ 	.word	0xffffffff


	//   ....[15]....
        /*0068*/ 	.word	0xffffffff


	//----- nvinfo : EIATTR_COOP_GROUP_INSTR_OFFSETS
	.align		4
.L_612:
        /*006c*/ 	.byte	0x04, 0x28
        /*006e*/ 	.short	(.L_614 - .L_613)


	//   ....[0]....
.L_613:
        /*0070*/ 	.word	0x00016bc0


	//   ....[1]....
        /*0074*/ 	.word	0x00016be0


	//   ....[2]....
        /*0078*/ 	.word	0x00016c00


	//   ....[3]....
        /*007c*/ 	.word	0x00016c20


	//   ....[4]....
        /*0080*/ 	.word	0x0001a7d0


	//   ....[5]....
        /*0084*/ 	.word	0x0001a7e0


	//   ....[6]....
        /*0088*/ 	.word	0x0001a810


	//   ....[7]....
        /*008c*/ 	.word	0x0001a820


	//   ....[8]....
        /*0090*/ 	.word	0x0001e510


	//   ....[9]....
        /*0094*/ 	.word	0x0001e530


	//   ....[10]....
        /*0098*/ 	.word	0x0001e560


	//   ....[11]....
        /*009c*/ 	.word	0x0001e570


	//   ....[12]....
        /*00a0*/ 	.word	0x0001fc90


	//   ....[13]....
        /*00a4*/ 	.word	0x0001fcd0


	//   ....[14]....
        /*00a8*/ 	.word	0x0001fd80


	//   ....[15]....
        /*00ac*/ 	.word	0x0001fd90


	//----- nvinfo : EIATTR_EXIT_INSTR_OFFSETS
	.align		4
.L_614:
        /*00b0*/ 	.byte	0x04, 0x1c
        /*00b2*/ 	.short	(.L_616 - .L_615)


	//   ....[0]....
.L_615:
        /*00b4*/ 	.word	0x00000440


	//   ....[1]....
        /*00b8*/ 	.word	0x000010e0


	//   ....[2]....
        /*00bc*/ 	.word	0x00001110


	//   ....[3]....
        /*00c0*/ 	.word	0x00021530


	//   ....[4]....
        /*00c4*/ 	.word	0x000215b0


	//   ....[5]....
        /*00c8*/ 	.word	0x000215d0


	//----- nvinfo : EIATTR_CRS_STACK_SIZE
	.align		4
.L_616:
        /*00cc*/ 	.byte	0x04, 0x1e
        /*00ce*/ 	.short	(.L_618 - .L_617)
.L_617:
        /*00d0*/ 	.word	0x00000000


	//----- nvinfo : EIATTR_CBANK_PARAM_SIZE
	.align		4
.L_618:
        /*00d4*/ 	.byte	0x03, 0x19
        /*00d6*/ 	.short	0x01d0


	//----- nvinfo : EIATTR_PARAM_CBANK
	.align		4
        /*00d8*/ 	.byte	0x04, 0x0a
        /*00da*/ 	.short	(.L_620 - .L_619)
	.align		4
.L_619:
        /*00dc*/ 	.word	index@(.nv.constant0._ZN5flash24flash_fwd_splitkv_kernelI23Flash_fwd_kernel_traitsILi192ELi64ELi64ELi4ELb0ELb0EN7cutlass6half_tE19Flash_kernel_traitsILi192ELi64ELi64ELi4ES3_EELb1ELb0ELb0ELb0ELb0ELb1ELb1ELb1EEEvNS_16Flash_fwd_paramsE)
        /*00e0*/ 	.short	0x0210
        /*00e2*/ 	.short	0x01d0


	//----- nvinfo : EIATTR_SW_WAR
	.align		4
.L_620:
        /*00e4*/ 	.byte	0x04, 0x36
        /*00e6*/ 	.short	(.L_622 - .L_621)
.L_621:
        /*00e8*/ 	.word	0x00000008
.L_622:


//--------------------- .nv.info._ZN5flash24flash_fwd_splitkv_kernelI23Flash_fwd_kernel_traitsILi192ELi64ELi64ELi4ELb0ELb0EN7cutlass6half_tE19Flash_kernel_traitsILi192ELi64ELi64ELi4ES3_EELb1ELb0ELb0ELb0ELb1ELb0ELb0ELb0EEEvNS_16Flash_fwd_paramsE --------------------------
	.section	.nv.info._ZN5flash24flash_fwd_splitkv_kernelI23Flash_fwd_kernel_traitsILi192ELi64ELi64ELi4ELb0ELb0EN7cutlass6half_tE19Flash_kernel_traitsILi192ELi64ELi64ELi4ES3_EELb1ELb0ELb0ELb0ELb1ELb0ELb0ELb0EEEvNS_16Flash_fwd_paramsE,"",@"SHT_CUDA_INFO"
	.sectionflags	@""
	.align	4


	//----- nvinfo : EIATTR_CUDA_API_VERSION
	.align		4
        /*0000*/ 	.byte	0x04, 0x37
        /*0002*/ 	.short	(.L_624 - .L_623)
.L_623:
        /*0004*/ 	.word	0x00000082


	//----- nvinfo : EIATTR_KPARAM_INFO
	.align		4
.L_624:
        /*0008*/ 	.byte	0x04, 0x17
        /*000a*/ 	.short	(.L_626 - .L_625)
.L_625:
        /*000c*/ 	.word	0x00000000
        /*0010*/ 	.short	0x0000
        /*0012*/ 	.short	0x0000
        /*0014*/ 	.byte	0x00, 0xf0, 0x41, 0x07


	//----- nvinfo : EIATTR_SPARSE_MMA_MASK
	.align		4
.L_626:
        /*0018*/ 	.byte	0x03, 0x50
        /*001a*/ 	.short	0x0000


	//----- nvinfo : EIATTR_MAXREG_COUNT
	.align		4
        /*001c*/ 	.byte	0x03, 0x1b
        /*001e*/ 	.short	0x00ff


	//----- nvinfo : EIATTR_NUM_BARRIERS
	.align		4
        /*0020*/ 	.byte	0x02, 0x4c
        /*0022*/ 	.byte	0x01
	.zero		1


	//----- nvinfo : EIATTR_MERCURY_ISA_VERSION
	.align		4
        /*0024*/ 	.byte	0x03, 0x5f
        /*0026*/ 	.short	0x0101


	//----- nvinfo : EIATTR_COOP_GROUP_MASK_REGIDS
	.align		4
        /*0028*/ 	.byte	0x04, 0x29
        /*002a*/ 	.short	(.L_628 - .L_627)


	//   ....[0]....
.L_627:
        /*002c*/ 	.word	0xffffffff


	//   ....[1]....
        /*0030*/ 	.word	0xffffffff


	//   ....[2]....
        /*0034*/ 	.word	0xffffffff


	//   ....[3]....
        /*0038*/ 	.word	0xffffffff


	//   ....[4]....
        /*003c*/ 	.word	0xffffffff


	//   ....[5]....
        /*0040*/ 	.word	0xffffffff


	//   ....[6]....
        /*0044*/ 	.word	0xffffffff


	//   ....[7]....
        /*0048*/ 	.word	0xffffffff


	//   ....[8]....
        /*004c*/ 	.word	0xffffffff


	//   ....[9]....
        /*0050*/ 	.word	0xffffffff


	//   ....[10]....
        /*0054*/ 	.word	0xffffffff


	//   ....[11]....
        /*0058*/ 	.word	0xffffffff


	//   ....[12]....
        /*005c*/ 	.word	0xffffffff


	//   ....[13]....
        /*0060*/ 	.word	0xffffffff


	//   ....[14]....
        /*0064*/ 	.word	0xffffffff


	//   ....[15]....
        /*0068*/ 	.word	0xffffffff


	//----- nvinfo : EIATTR_COOP_GROUP_INSTR_OFFSETS
	.align		4
.L_628:
        /*006c*/ 	.byte	0x04, 0x28
        /*006e*/ 	.short	(.L_630 - .L_629)


	//   ....[0]....
.L_629:
        /*0070*/ 	.word	0x00004340


	//   ....[1]....
        /*0074*/ 	.word	0x00004360


	//   ....[2]....
        /*0078*/ 	.word	0x00004400


	//   ....[3]....
        /*007c*/ 	.word	0x00004410


	//   ....[4]....
        /*0080*/ 	.word	0x000071f0


	//   ....[5]....
        /*0084*/ 	.word	0x00007200


	//   ....[6]....
        /*0088*/ 	.word	0x00007230


	//   ....[7]....
        /*008c*/ 	.word	0x00007240


	//   ....[8]....
        /*0090*/ 	.word	0x0000a1d0


	//   ....[9]....
        /*0094*/ 	.word	0x0000a1f0


	//   ....[10]....
        /*0098*/ 	.word	0x0000a220


	//   ....[11]....
        /*009c*/ 	.word	0x0000a230


	//   ....[12]....
        /*00a0*/ 	.word	0x0000b940


	//   ....[13]....
        /*00a4*/ 	.word	0x0000b980


	//   ....[14]....
        /*00a8*/ 	.word	0x0000b9e0


	//   ....[15]....
        /*00ac*/ 	.word	0x0000b9f0


	//----- nvinfo : EIATTR_EXIT_INSTR_OFFSETS
	.align		4
.L_630:
        /*00b0*/ 	.byte	0x04, 0x1c
        /*00b2*/ 	.short	(.L_632 - .L_631)


	//   ....[0]....
.L_631:
        /*00b4*/ 	.word	0x00000320


	//   ....[1]....
        /*00b8*/ 	.word	0x00000c50


	//   ....[2]....
        /*00bc*/ 	.word	0x00000c80


	//   ....[3]....
        /*00c0*/ 	.word	0x0000d280


	//   ....[4]....
        /*00c4*/ 	.word	0x0000d370


	//----- nvinfo : EIATTR_CRS_STACK_SIZE
	.align		4
.L_632:
        /*00c8*/ 	.byte	0x04, 0x1e
        /*00ca*/ 	.short	(.L_634 - .L_633)
.L_633:
        /*00cc*/ 	.word	0x00000000


	//----- nvinfo : EIATTR_CBANK_PARAM_SIZE
	.align		4
.L_634:
        /*00d0*/ 	.byte	0x03, 0x19
        /*00d2*/ 	.short	0x01d0


	//----- nvinfo : EIATTR_PARAM_CBANK
	.align		4
        /*00d4*/ 	.byte	0x04, 0x0a
        /*00d6*/ 	.short	(.L_636 - .L_635)
	.align		4
.L_635:
        /*00d8*/ 	.word	index@(.nv.constant0._ZN5flash24flash_fwd_splitkv_kernelI23Flash_fwd_kernel_traitsILi192ELi64ELi64ELi4ELb0ELb0EN7cutlass6half_tE19Flash_kernel_traitsILi192ELi64ELi64ELi4ES3_EELb1ELb0ELb0ELb0ELb1ELb0ELb0ELb0EEEvNS_16Flash_fwd_paramsE)
        /*00dc*/ 	.short	0x0210
        /*00de*/ 	.short	0x01d0


	//----- nvinfo : EIATTR_SW_WAR
	.align		4
.L_636:
        /*00e0*/ 	.byte	0x04, 0x36
        /*00e2*/ 	.short	(.L_638 - .L_637)
.L_637:
        /*00e4*/ 	.word	0x00000008
.L_638:


//--------------------- .nv.info._ZN5flash24flash_fwd_splitkv_kernelI23Flash_fwd_kernel_traitsILi192ELi64ELi64ELi4ELb0ELb0EN7cutlass6half_tE19Flash_kernel_traitsILi192ELi64ELi64ELi4ES3_EELb1ELb0ELb0ELb0ELb1ELb1ELb0ELb0EEEvNS_16Flash_fwd_paramsE --------------------------
	.section	.nv.info._ZN5flash24flash_fwd_splitkv_kernelI23Flash_fwd_kernel_traitsILi192ELi64ELi64ELi4ELb0ELb0EN7cutlass6half_tE19Flash_kernel_traitsILi192ELi64ELi64ELi4ES3_EELb1ELb0ELb0ELb0ELb1ELb1ELb0ELb0EEEvNS_16Flash_fwd_paramsE,"",@"SHT_CUDA_INFO"
	.sectionflags	@""
	.align	4


	//----- nvinfo : EIATTR_CUDA_API_VERSION
	.align		4
        /*0000*/ 	.byte	0x04, 0x37
        /*0002*/ 	.short	(.L_640 - .L_639)
.L_639:
        /*0004*/ 	.word	0x00000082


	//----- nvinfo : EIATTR_KPARAM_INFO
	.align		4
.L_640:
        /*0008*/ 	.byte	0x04, 0x17
        /*000a*/ 	.short	(.L_642 - .L_641)
.L_641:
        /*000c*/ 	.word	0x00000000
        /*0010*/ 	.short	0x0000
        /*0012*/ 	.short	0x0000
        /*0014*/ 	.byte	0x00, 0xf0, 0x41, 0x07


	//----- nvinfo : EIATTR_SPARSE_MMA_MASK
	.align		4
.L_642:
        /*0018*/ 	.byte	0x03, 0x50
        /*001a*/ 	.short	0x0000


	//----- nvinfo : EIATTR_MAXREG_COUNT
	.align		4
        /*001c*/ 	.byte	0x03, 0x1b
        /*001e*/ 	.short	0x00ff


	//----- nvinfo : EIATTR_NUM_BARRIERS
	.align		4
        /*0020*/ 	.byte	0x02, 0x4c
        /*0022*/ 	.byte	0x01
	.zero		1


	//----- nvinfo : EIATTR_MERCURY_ISA_VERSION
	.align		4
        /*0024*/ 	.byte	0x03, 0x5f
        /*0026*/ 	.short	0x0101


	//----- nvinfo : EIATTR_COOP_GROUP_MASK_REGIDS
	.align		4
        /*0028*/ 	.byte	0x04, 0x29
        /*002a*/ 	.short	(.L_644 - .L_643)


	//   ....[0]....
.L_643:
        /*002c*/ 	.word	0xffffffff


	//   ....[1]....
        /*0030*/ 	.word	0xffffffff


	//   ....[2]....
        /*0034*/ 	.word	0xffffffff


	//   ....[3]....
        /*0038*/ 	.word	0xffffffff


	//   ....[4]....
        /*003c*/ 	.word	0xffffffff


	//   ....[5]....
        /*0040*/ 	.word	0xffffffff


	//   ....[6]....
        /*0044*/ 	.word	0xffffffff


	//   ....[7]....
        /*0048*/ 	.word	0xffffffff


	//   ....[8]....
        /*004c*/ 	.word	0xffffffff


	//   ....[9]....
        /*0050*/ 	.word	0xffffffff


	//   ....[10]....
        /*0054*/ 	.word	0xffffffff


	//   ....[11]....
        /*0058*/ 	.word	0xffffffff


	//   ....[12]....
        /*005c*/ 	.word	0xffffffff


	//   ....[13]....
        /*0060*/ 	.word	0xffffffff


	//   ....[14]....
        /*0064*/ 	.word	0xffffffff


	//   ....[15]....
        /*0068*/ 	.word	0xffffffff


	//----- nvinfo : EIATTR_COOP_GROUP_INSTR_OFFSETS
	.align		4
.L_644:
        /*006c*/ 	.byte	0x04, 0x28
        /*006e*/ 	.short	(.L_646 - .L_645)


	//   ....[0]....
.L_645:
        /*0070*/ 	.word	0x000046f0


	//   ....[1]....
        /*0074*/ 	.word	0x00004710


	//   ....[2]....
        /*0078*/ 	.word	0x000047b0


	//   ....[3]....
        /*007c*/ 	.word	0x000047c0


	//   ....[4]....
        /*0080*/ 	.word	0x000079b0


	//   ....[5]....
        /*0084*/ 	.word	0x000079c0


	//   ....[6]....
        /*0088*/ 	.word	0x000079f0


	//   ....[7]....
        /*008c*/ 	.word	0x00007a00


	//   ....[8]....
        /*0090*/ 	.word	0x0000ada0


	//   ....[9]....
        /*0094*/ 	.word	0x0000adb0


	//   ....[10]....
        /*0098*/ 	.word	0x0000adf0


	//   ....[11]....
        /*009c*/ 	.word	0x0000ae00


	//   ....[12]....
        /*00a0*/ 	.word	0x0000c4e0


	//   ....[13]....
        /*00a4*/ 	.word	0x0000c520


	//   ....[14]....
        /*00a8*/ 	.word	0x0000c580


	//   ....[15]....
        /*00ac*/ 	.word	0x0000c590


	//----- nvinfo : EIATTR_EXIT_INSTR_OFFSETS
	.align		4
.L_646:
        /*00b0*/ 	.byte	0x04, 0x1c
        /*00b2*/ 	.short	(.L_648 - .L_647)


	//   ....[0]....
.L_647:
        /*00b4*/ 	.word	0x00000320


	//   ....[1]....
        /*00b8*/ 	.word	0x00000c50


	//   ....[2]....
        /*00bc*/ 	.word	0x00000c80


	//   ....[3]....
        /*00c0*/ 	.word	0x0000de20


	//   ....[4]....
        /*00c4*/ 	.word	0x0000df10


	//----- nvinfo : EIATTR_CRS_STACK_SIZE
	.align		4
.L_648:
        /*00c8*/ 	.byte	0x04, 0x1e
        /*00ca*/ 	.short	(.L_650 - .L_649)
.L_649:
        /*00cc*/ 	.word	0x00000000


	//----- nvinfo : EIATTR_CBANK_PARAM_SIZE
	.align		4
.L_650:
        /*00d0*/ 	.byte	0x03, 0x19
        /*00d2*/ 	.short	0x01d0


	//----- nvinfo : EIATTR_PARAM_CBANK
	.align		4
        /*00d4*/ 	.byte	0x04, 0x0a
        /*00d6*/ 	.short	(.L_652 - .L_651)
	.align		4
.L_651:
        /*00d8*/ 	.word	index@(.nv.constant0._ZN5flash24flash_fwd_splitkv_kernelI23Flash_fwd_kernel_traitsILi192ELi64ELi64ELi4ELb0ELb0EN7cutlass6half_tE19Flash_kernel_traitsILi192ELi64ELi64ELi4ES3_EELb1ELb0ELb0ELb0ELb1ELb1ELb0ELb0EEEvNS_16Flash_fwd_paramsE)
        /*00dc*/ 	.short	0x0210
        /*00de*/ 	.short	0x01d0


	//----- nvinfo : EIATTR_SW_WAR
	.align		4
.L_652:
        /*00e0*/ 	.byte	0x04, 0x36
        /*00e2*/ 	.short	(.L_654 - .L_653)
.L_653:
        /*00e4*/ 	.word	0x00000008
.L_654:


//--------------------- .nv.info._ZN5flash24flash_fwd_splitkv_kernelI23Flash_fwd_kernel_traitsILi192ELi64ELi64ELi4ELb0ELb0EN7cutlass6half_tE19Flash_kernel_traitsILi192ELi64ELi64ELi4ES3_EELb1ELb0ELb1ELb0ELb0ELb0ELb0ELb0EEEvNS_16Flash_fwd_paramsE --------------------------
	.section	.nv.info._ZN5flash24flash_fwd_splitkv_kernelI23Flash_fwd_kernel_traitsILi192ELi64ELi64ELi4ELb0ELb0EN7cutlass6half_tE19Flash_kernel_traitsILi192ELi64ELi64ELi4ES3_EELb1ELb0ELb1ELb0ELb0ELb0ELb0ELb0EEEvNS_16Flash_fwd_paramsE,"",@"SHT_CUDA_INFO"
	.sectionflags	@""
	.align	4


	//----- nvinfo : EIATTR_CUDA_API_VERSION
	.align		4
        /*0000*/ 	.byte	0x04, 0x37
        /*0002*/ 	.short	(.L_656 - .L_655)
.L_655:
        /*0004*/ 	.word	0x00000082


	//----- nvinfo : EIATTR_KPARAM_INFO
	.align		4
.L_656:
        /*0008*/ 	.byte	0x04, 0x17
        /*000a*/ 	.short	(.L_658 - .L_657)
.L_657:
        /*000c*/ 	.word	0x00000000
        /*0010*/ 	.short	0x0000
        /*0012*/ 	.short	0x0000
        /*0014*/ 	.byte	0x00, 0xf0, 0x41, 0x07


	//----- nvinfo : EIATTR_SPARSE_MMA_MASK
	.align		4
.L_658:
        /*0018*/ 	.byte	0x03, 0x50
        /*001a*/ 	.short	0x0000


	//----- nvinfo : EIATTR_MAXREG_COUNT
	.align		4
        /*001c*/ 	.byte	0x03, 0x1b
        /*001e*/ 	.short	0x00ff


	//----- nvinfo : EIATTR_NUM_BARRIERS
	.align		4
        /*0020*/ 	.byte	0x02, 0x4c
        /*0022*/ 	.byte	0x01
	.zero		1


	//----- nvinfo : EIATTR_MERCURY_ISA_VERSION
	.align		4
        /*0024*/ 	.byte	0x03, 0x5f
        /*0026*/ 	.short	0x0101


	//----- nvinfo : EIATTR_COOP_GROUP_MASK_REGIDS
	.align		4
        /*0028*/ 	.byte	0x04, 0x29
        /*002a*/ 	.short	(.L_660 - .L_659)


	//   ....[0]....
.L_659:
        /*002c*/ 	.word	0xffffffff


	//   ....[1]....
        /*0030*/ 	.word	0xffffffff


	//   ....[2]....
        /*0034*/ 	.word	0xffffffff


	//   ....[3]....
        /*0038*/ 	.word	0xffffffff


	//   ....[4]....
        /*003c*/ 	.word	0xffffffff


	//   ....[5]....
        /*0040*/ 	.word	0xffffffff


	//   ....[6]....
        /*0044*/ 	.word	0xffffffff


	//   ....[7]....
        /*0048*/ 	.word	0xffffffff


	//   ....[8]....
        /*004c*/ 	.word	0xffffffff


	//   ....[9]....
        /*0050*/ 	.word	0xffffffff


	//   ....[10]....
        /*0054*/ 	.word	0xffffffff


	//   ....[11]....
        /*0058*/ 	.word	0xffffffff


	//   ....[12]....
        /*005c*/ 	.word	0xffffffff


	//   ....[13]....
        /*0060*/ 	.word	0xffffffff


	//   ....[14]....
        /*0064*/ 	.word	0xffffffff


	//   ....[15]....
        /*0068*/ 	.word	0xffffffff


	//----- nvinfo : EIATTR_COOP_GROUP_INSTR_OFFSETS
	.align		4
.L_660:
        /*006c*/ 	.byte	0x04, 0x28
        /*006e*/ 	.short	(.L_662 - .L_661)


	//   ....[0]....
.L_661:
        /*0070*/ 	.word	0x00006490


	//   ....[1]....
        /*0074*/ 	.word	0x000064b0


	//   ....[2]....
        /*0078*/ 	.word	0x00006550


	//   ....[3]....
        /*007c*/ 	.word	0x00006560


	//   ....[4]....
        /*0080*/ 	.word	0x0000a2a0


	//   ....[5]....
        /*0084*/ 	.word	0x0000a2b0


	//   ....[6]....
        /*0088*/ 	.word	0x0000a2e0


	//   ....[7]....
        /*008c*/ 	.word	0x0000a2f0


	//   ....[8]....
        /*0090*/ 	.word	0x0000e1b0


	//   ....[9]....
        /*0094*/ 	.word	0x0000e1c0


	//   ....[10]....
        /*0098*/ 	.word	0x0000e1f0


	//   ....[11]....
        /*009c*/ 	.word	0x0000e200


	//   ....[12]....
        /*00a0*/ 	.word	0x0000f8e0


	//   ....[13]....
        /*00a4*/ 	.word	0x0000f920


	//   ....[14]....
        /*00a8*/ 	.word	0x0000f980


	//   ....[15]....
        /*00ac*/ 	.word	0x0000f990


	//----- nvinfo : EIATTR_EXIT_INSTR_OFFSETS
	.align		4
.L_662:
        /*00b0*/ 	.byte	0x04, 0x1c
        /*00b2*/ 	.short	(.L_664 - .L_663)


	//   ....[0]....
.L_663:
        /*00b4*/ 	.word	0x000004a0


	//   ....[1]....
        /*00b8*/ 	.word	0x00000f30


	//   ....[2]....
        /*00bc*/ 	.word	0x00000f60


	//   ....[3]....
        /*00c0*/ 	.word	0x000112e0


	//   ....[4]....
        /*00c4*/ 	.word	0x00011400


	//   ....[5]....
        /*00c8*/ 	.word	0x00011420


	//----- nvinfo : EIATTR_CRS_STACK_SIZE
	.align		4
.L_664:
        /*00cc*/ 	.byte	0x04, 0x1e
        /*00ce*/ 	.short	(.L_666 - .L_665)
.L_665:
        /*00d0*/ 	.word	0x00000000


	//----- nvinfo : EIATTR_CBANK_PARAM_SIZE
	.align		4
.L_666:
        /*00d4*/ 	.byte	0x03, 0x19
        /*00d6*/ 	.short	0x01d0


	//----- nvinfo : EIATTR_PARAM_CBANK
	.align		4
        /*00d8*/ 	.byte	0x04, 0x0a
        /*00da*/ 	.short	(.L_668 - .L_667)
	.align		4
.L_667:
        /*00dc*/ 	.word	index@(.nv.constant0._ZN5flash24flash_fwd_splitkv_kernelI23Flash_fwd_kernel_traitsILi192ELi64ELi64ELi4ELb0ELb0EN7cutlass6half_tE19Flash_kernel_traitsILi192ELi64ELi64ELi4ES3_EELb1ELb0ELb1ELb0ELb0ELb0ELb0ELb0EEEvNS_16Flash_fwd_paramsE)
        /*00e0*/ 	.short	0x0210
        /*00e2*/ 	.short	0x01d0


	//----- nvinfo : EIATTR_SW_WAR
	.align		4
.L_668:
        /*00e4*/ 	.byte	0x04, 0x36
        /*00e6*/ 	.short	(.L_670 - .L_669)
.L_669:
        /*00e8*/ 	.word	0x00000008
.L_670:


//--------------------- .nv.info._ZN5flash24flash_fwd_splitkv_kernelI23Flash_fwd_kernel_traitsILi192ELi64ELi64ELi4ELb0ELb0EN7cutlass6half_tE19Flash_kernel_traitsILi192ELi64ELi64ELi4ES3_EELb1ELb0ELb1ELb0ELb0ELb1ELb0ELb0EEEvNS_16Flash_fwd_paramsE --------------------------
	.section	.nv.info._ZN5flash24flash_fwd_splitkv_kernelI23Flash_fwd_kernel_traitsILi192ELi64ELi64ELi4ELb0ELb0EN7cutlass6half_tE19Flash_kernel_traitsILi192ELi64ELi64ELi4ES3_EELb1ELb0ELb1ELb0ELb0ELb1ELb0ELb0EEEvNS_16Flash_fwd_paramsE,"",@"SHT_CUDA_INFO"
	.sectionflags	@""
	.align	4


	//----- nvinfo : EIATTR_CUDA_API_VERSION
	.align		4
        /*0000*/ 	.byte	0x04, 0x37
        /*0002*/ 	.short	(.L_672 - .L_671)
.L_671:
        /*0004*/ 	.word	0x00000082


	//----- nvinfo : EIATTR_KPARAM_INFO
	.align		4
.L_672:
        /*0008*/ 	.byte	0x04, 0x17
        /*000a*/ 	.short	(.L_674 - .L_673)
.L_673:
        /*000c*/ 	.word	0x00000000
        /*0010*/ 	.short	0x0000
        /*0012*/ 	.short	0x0000
        /*0014*/ 	.byte	0x00, 0xf0, 0x41, 0x07


	//----- nvinfo : EIATTR_SPARSE_MMA_MASK
	.align		4
.L_674:
        /*0018*/ 	.byte	0x03, 0x50
        /*001a*/ 	.short	0x0000


	//----- nvinfo : EIATTR_MAXREG_COUNT
	.align		4
        /*001c*/ 	.byte	0x03, 0x1b
        /*001e*/ 	.short	0x00ff


	//----- nvinfo : EIATTR_NUM_BARRIERS
	.align		4
        /*0020*/ 	.byte	0x02, 0x4c
        /*0022*/ 	.byte	0x01
	.zero		1


	//----- nvinfo : EIATTR_MERCURY_ISA_VERSION
	.align		4
        /*0024*/ 	.byte	0x03, 0x5f
        /*0026*/ 	.short	0x0101


	//----- nvinfo : EIATTR_COOP_GROUP_MASK_REGIDS
	.align		4
        /*0028*/ 	.byte	0x04, 0x29
        /*002a*/ 	.short	(.L_676 - .L_675)


	//   ....[0]....
.L_675:
        /*002c*/ 	.word	0xffffffff


	//   ....[1]....
        /*0030*/ 	.word	0xffffffff


	//   ....[2]....
        /*0034*/ 	.word	0xffffffff


	//   ....[3]....
        /*0038*/ 	.word	0xffffffff


	//   ....[4]....
        /*003c*/ 	.word	0xffffffff


	//   ....[5]....
        /*0040*/ 	.word	0xffffffff


	//   ....[6]....
        /*0044*/ 	.word	0xffffffff


	//   ....[7]....
        /*0048*/ 	.word	0xffffffff


	//   ....[8]....
        /*004c*/ 	.word	0xffffffff


	//   ....[9]....
        /*0050*/ 	.word	0xffffffff


	//   ....[10]....
        /*0054*/ 	.word	0xffffffff


	//   ....[11]....
        /*0058*/ 	.word	0xffffffff


	//   ....[12]....
        /*005c*/ 	.word	0xffffffff


	//   ....[13]....
        /*0060*/ 	.word	0xffffffff


	//   ....[14]....
        /*0064*/ 	.word	0xffffffff


	//   ....[15]....
        /*0068*/ 	.word	0xffffffff


	//----- nvinfo : EIATTR_COOP_GROUP_INSTR_OFFSETS
	.align		4
.L_676:
        /*006c*/ 	.byte	0x04, 0x28
        /*006e*/ 	.short	(.L_678 - .L_677)


	//   ....[0]....
.L_677:
        /*0070*/ 	.word	0x000068c0


	//   ....[1]....
        /*0074*/ 	.word	0x000068e0


	//   ....[2]....
        /*0078*/ 	.word	0x00006980


	//   ....[3]....
        /*007c*/ 	.word	0x00006990


	//   ....[4]....
        /*0080*/ 	.word	0x0000aaf0


	//   ....[5]....
        /*0084*/ 	.word	0x0000ab00


	//   ....[6]....
        /*0088*/ 	.word	0x0000ab40


	//   ....[7]....
        /*008c*/ 	.word	0x0000ab50


	//   ....[8]....
        /*0090*/ 	.word	0x0000edd0


	//   ....[9]....
        /*0094*/ 	.word	0x0000ede0


	//   ....[10]....
        /*0098*/ 	.word	0x0000ee10


	//   ....[11]....
        /*009c*/ 	.word	0x0000ee20


	//   ....[12]....
        /*00a0*/ 	.word	0x00010530


	//   ....[13]....
        /*00a4*/ 	.word	0x00010570


	//   ....[14]....
        /*00a8*/ 	.word	0x000105d0


	//   ....[15]....
        /*00ac*/ 	.word	0x000105e0


	//----- nvinfo : EIATTR_EXIT_INSTR_OFFSETS
	.align		4
.L_678:
        /*00b0*/ 	.byte	0x04, 0x1c
        /*00b2*/ 	.short	(.L_680 - .L_679)


	//   ....[0]....
.L_679:
        /*00b4*/ 	.word	0x000004a0


	//   ....[1]....
        /*00b8*/ 	.word	0x00000f30


	//   ....[2]....
        /*00bc*/ 	.word	0x00000f60


	//   ....[3]....
        /*00c0*/ 	.word	0x00011f30


	//   ....[4]....
        /*00c4*/ 	.word	0x00012050


	//   ....[5]....
        /*00c8*/ 	.word	0x00012070


	//----- nvinfo : EIATTR_CRS_STACK_SIZE
	.align		4
.L_680:
        /*00cc*/ 	.byte	0x04, 0x1e
        /*00ce*/ 	.short	(.L_682 - .L_681)
.L_681:
        /*00d0*/ 	.word	0x00000000


	//----- nvinfo : EIATTR_CBANK_PARAM_SIZE
	.align		4
.L_682:
        /*00d4*/ 	.byte	0x03, 0x19
        /*00d6*/ 	.short	0x01d0


	//----- nvinfo : EIATTR_PARAM_CBANK
	.align		4
        /*00d8*/ 	.byte	0x04, 0x0a
        /*00da*/ 	.short	(.L_684 - .L_683)
	.align		4
.L_683:
        /*00dc*/ 	.word	index@(.nv.constant0._ZN5flash24flash_fwd_splitkv_kernelI23Flash_fwd_kernel_traitsILi192ELi64ELi64ELi4ELb0ELb0EN7cutlass6half_tE19Flash_kernel_traitsILi192ELi64ELi64ELi4ES3_EELb1ELb0ELb1ELb0ELb0ELb1ELb0ELb0EEEvNS_16Flash_fwd_paramsE)
        /*00e0*/ 	.short	0x0210
        /*00e2*/ 	.short	0x01d0


	//----- nvinfo : EIATTR_SW_WAR
	.align		4
.L_684:
        /*00e4*/ 	.byte	0x04, 0x36
        /*00e6*/ 	.short	(.L_686 - .L_685)
.L_685:
        /*00e8*/ 	.word	0x00000008
.L_686:


//--------------------- .nv.info._ZN5flash24flash_fwd_splitkv_kernelI23Flash_fwd_kernel_traitsILi192ELi64ELi64ELi4ELb0ELb0EN7cutlass6half_tE19Flash_kernel_traitsILi192ELi64ELi64ELi4ES3_EELb1ELb0ELb0ELb0ELb1ELb0ELb0ELb1EEEvNS_16Flash_fwd_paramsE --------------------------
	.section	.nv.info._ZN5flash24flash_fwd_splitkv_kernelI23Flash_fwd_kernel_traitsILi192ELi64ELi64ELi4ELb0ELb0EN7cutlass6half_tE19Flash_kernel_traitsILi192ELi64ELi64ELi4ES3_EELb1ELb0ELb0ELb0ELb1ELb0ELb0ELb1EEEvNS_16Flash_fwd_paramsE,"",@"SHT_CUDA_INFO"
	.sectionflags	@""
	.align	4


	//----- nvinfo : EIATTR_CUDA_API_VERSION
	.align		4
        /*0000*/ 	.byte	0x04, 0x37
        /*0002*/ 	.short	(.L_688 - .L_687)
.L_687:
        /*0004*/ 	.word	0x00000082


	//----- nvinfo : EIATTR_KPARAM_INFO
	.align		4
.L_688:
        /*0008*/ 	.byte	0x04, 0x17
        /*000a*/ 	.short	(.L_690 - .L_689)
.L_689:
        /*000c*/ 	.word	0x00000000
        /*0010*/ 	.short	0x0000
        /*0012*/ 	.short	0x0000
        /*0014*/ 	.byte	0x00, 0xf0, 0x41, 0x07


	//----- nvinfo : EIATTR_SPARSE_MMA_MASK
	.align		4
.L_690:
        /*0018*/ 	.byte	0x03, 0x50
        /*001a*/ 	.short	0x0000


	//----- nvinfo : EIATTR_MAXREG_COUNT
	.align		4
        /*001c*/ 	.byte	0x03, 0x1b
        /*001e*/ 	.short	0x00ff


	//----- nvinfo : EIATTR_NUM_BARRIERS
	.align		4
        /*0020*/ 	.byte	0x02, 0x4c
        /*0022*/ 	.byte	0x01
	.zero		1


	//----- nvinfo : EIATTR_MERCURY_ISA_VERSION
	.align		4
        /*0024*/ 	.byte	0x03, 0x5f
        /*0026*/ 	.short	0x0101


	//----- nvinfo : EIATTR_COOP_GROUP_MASK_REGIDS
	.align		4
        /*0028*/ 	.byte	0x04, 0x29
        /*002a*/ 	.short	(.L_692 - .L_691)


	//   ....[0]....
.L_691:
        /*002c*/ 	.word	0xffffffff


	//   ....[1]....
        /*0030*/ 	.word	0xffffffff


	//   ....[2]....
        /*0034*/ 	.word	0xffffffff


	//   ....[3]....
        /*0038*/ 	.word	0xffffffff


	//   ....[4]....
        /*003c*/ 	.word	0xffffffff


	//   ....[5]....
        /*0040*/ 	.word	0xffffffff


	//   ....[6]....
        /*0044*/ 	.word	0xffffffff


	//   ....[7]....
        /*0048*/ 	.word	0xffffffff


	//   ....[8]....
        /*004c*/ 	.word	0xffffffff


	//   ....[9]....
        /*0050*/ 	.word	0xffffffff


	//   ....[10]....
        /*0054*/ 	.word	0xffffffff


	//   ....[11]....
        /*0058*/ 	.word	0xffffffff


	//   ....[12]....
        /*005c*/ 	.word	0xffffffff


	//   ....[13]....
        /*0060*/ 	.word	0xffffffff


	//   ....[14]....
        /*0064*/ 	.word	0xffffffff


	//   ....[15]....
        /*0068*/ 	.word	0xffffffff


	//----- nvinfo : EIATTR_COOP_GROUP_INSTR_OFFSETS
	.align		4
.L_692:
        /*006c*/ 	.byte	0x04, 0x28
        /*006e*/ 	.short	(.L_694 - .L_693)


	//   ....[0]....
.L_693:
        /*0070*/ 	.word	0x00013c20


	//   ....[1]....
        /*0074*/ 	.word	0x00013c40


	//   ....[2]....
        /*0078*/ 	.word	0x00013ce0


	//   ....[3]....
        /*007c*/ 	.word	0x00013cf0


	//   ....[4]....
        /*0080*/ 	.word	0x00016b50


	//   ....[5]....
        /*0084*/ 	.word	0x00016b60


	//   ....[6]....
        /*0088*/ 	.word	0x00016ba0


	//   ....[7]....
        /*008c*/ 	.word	0x00016bb0


	//   ....[8]....
        /*0090*/ 	.word	0x00019b70


	//   ....[9]....
        /*0094*/ 	.word	0x00019b90


	//   ....[10]....
        /*0098*/ 	.word	0x00019bc0


	//   ....[11]....
        /*009c*/ 	.word	0x00019bd0


	//   ....[12]....
        /*00a0*/ 	.word	0x0001b2e0


	//   ....[13]....
        /*00a4*/ 	.word	0x0001b320


	//   ....[14]....
        /*00a8*/ 	.word	0x0001b380


	//   ....[15]....
        /*00ac*/ 	.word	0x0001b390


	//----- nvinfo : EIATTR_EXIT_INSTR_OFFSETS
	.align		4
.L_694:
        /*00b0*/ 	.byte	0x04, 0x1c
        /*00b2*/ 	.short	(.L_696 - .L_695)


	//   ....[0]....
.L_695:
        /*00b4*/ 	.word	0x00000340


	//   ....[1]....
        /*00b8*/ 	.word	0x00000c70


	//   ....[2]....
        /*00bc*/ 	.word	0x00000ca0


	//   ....[3]....
        /*00c0*/ 	.word	0x0001cc50


	//   ....[4]....
        /*00c4*/ 	.word	0x0001cd40


	//----- nvinfo : EIATTR_CRS_STACK_SIZE
	.align		4
.L_696:
        /*00c8*/ 	.byte	0x04, 0x1e
        /*00ca*/ 	.short	(.L_698 - .L_697)
.L_697:
        /*00cc*/ 	.word	0x00000000


	//----- nvinfo : EIATTR_CBANK_PARAM_SIZE
	.align		4
.L_698:
        /*00d0*/ 	.byte	0x03, 0x19
        /*00d2*/ 	.short	0x01d0


	//----- nvinfo : EIATTR_PARAM_CBANK
	.align		4
        /*00d4*/ 	.byte	0x04, 0x0a
        /*00d6*/ 	.short	(.L_700 - .L_699)
	.align		4
.L_699:
        /*00d8*/ 	.word	index@(.nv.constant0._ZN5flash24flash_fwd_splitkv_kernelI23Flash_fwd_kernel_traitsILi192ELi64ELi64ELi4ELb0ELb0EN7cutlass6half_tE19Flash_kernel_traitsILi192ELi64ELi64ELi4ES3_EELb1ELb0ELb0ELb0ELb1ELb0ELb0ELb1EEEvNS_16Flash_fwd_paramsE)
        /*00dc*/ 	.short	0x0210
        /*00de*/ 	.short	0x01d0


	//----- nvinfo : EIATTR_SW_WAR
	.align		4
.L_700:
        /*00e0*/ 	.byte	0x04, 0x36
        /*00e2*/ 	.short	(.L_702 - .L_701)
.L_701:
        /*00e4*/ 	.word	0x00000008
.L_702:


//--------------------- .nv.info._ZN5flash24flash_fwd_splitkv_kernelI23Flash_fwd_kernel_traitsILi192ELi64ELi64ELi4ELb0ELb0EN7cutlass6half_tE19Flash_kernel_traitsILi192ELi64ELi64ELi4ES3_EELb1ELb0ELb0ELb0ELb1ELb1ELb0ELb1EEEvNS_16Flash_fwd_paramsE --------------------------
	.section	.nv.info._ZN5flash24flash_fwd_splitkv_kernelI23Flash_fwd_kernel_traitsILi192ELi64ELi64ELi4ELb0ELb0EN7cutlass6half_tE19Flash_kernel_traitsILi192ELi64ELi64ELi4ES3_EELb1ELb0ELb0ELb0ELb1ELb1ELb0ELb1EEEvNS_16Flash_fwd_paramsE,"",@"SHT_CUDA_INFO"
	.sectionflags	@""
	.align	4


	//----- nvinfo : EIATTR_CUDA_API_VERSION
	.align		4
        /*0000*/ 	.byte	0x04, 0x37
        /*0002*/ 	.short	(.L_704 - .L_703)
.L_703:
        /*0004*/ 	.word	0x00000082


	//----- nvinfo : EIATTR_KPARAM_INFO
	.align		4
.L_704:
        /*0008*/ 	.byte	0x04, 0x17
        /*000a*/ 	.short	(.L_706 - .L_705)
.L_705:
        /*000c*/ 	.word	0x00000000
        /*0010*/ 	.short	0x0000
        /*0012*/ 	.short	0x0000
        /*0014*/ 	.byte	0x00, 0xf0, 0x41, 0x07


	//----- nvinfo : EIATTR_SPARSE_MMA_MASK
	.align		4
.L_706:
        /*0018*/ 	.byte	0x03, 0x50
        /*001a*/ 	.short	0x0000


	//----- nvinfo : EIATTR_MAXREG_COUNT
	.align		4
        /*001c*/ 	.byte	0x03, 0x1b
        /*001e*/ 	.short	0x00ff


	//----- nvinfo : EIATTR_NUM_BARRIERS
	.align		4
        /*0020*/ 	.byte	0x02, 0x4c
        /*0022*/ 	.byte	0x01
	.zero		1


	//----- nvinfo : EIATTR_MERCURY_ISA_VERSION
	.align		4
        /*0024*/ 	.byte	0x03, 0x5f
        /*0026*/ 	.short	0x0101


	//----- nvinfo : EIATTR_COOP_GROUP_MASK_REGIDS
	.align		4
        /*0028*/ 	.byte	0x04, 0x29
        /*002a*/ 	.short	(.L_708 - .L_707)


	//   ....[0]....
.L_707:
        /*002c*/ 	.word	0xffffffff


	//   ....[1]....
        /*0030*/ 	.word	0xffffffff


	//   ....[2]....
        /*0034*/ 	.word	0xffffffff


	//   ....[3]....
        /*0038*/ 	.word	0xffffffff


	//   ....[4]....
        /*003c*/ 	.word	0xffffffff


	//   ....[5]....
        /*0040*/ 	.word	0xffffffff


	//   ....[6]....
        /*0044*/ 	.word	0xffffffff


	//   ....[7]....
        /*0048*/ 	.word	0xffffffff


	//   ....[8]....
        /*004c*/ 	.word	0xffffffff


	//   ....[9]....
        /*0050*/ 	.word	0xffffffff


	//   ....[10]....
        /*0054*/ 	.word	0xffffffff


	//   ....[11]....
        /*0058*/ 	.word	0xffffffff


	//   ....[12]....
        /*005c*/ 	.word	0xffffffff


	//   ....[13]....
        /*0060*/ 	.word	0xffffffff


	//   ....[14]....
        /*0064*/ 	.word	0xffffffff


	//   ....[15]....
        /*0068*/ 	.word	0xffffffff


	//----- nvinfo : EIATTR_COOP_GROUP_INSTR_OFFSETS
	.align		4
.L_708:
        /*006c*/ 	.byte	0x04, 0x28
        /*006e*/ 	.short	(.L_710 - .L_709)


	//   ....[0]....
.L_709:
        /*0070*/ 	.word	0x00014030


	//   ....[1]....
        /*0074*/ 	.word	0x00014050


	//   ....[2]....
        /*0078*/ 	.word	0x000140f0


	//   ....[3]....
        /*007c*/ 	.word	0x00014100


	//   ....[4]....
        /*0080*/ 	.word	0x00017350


	//   ....[5]....
        /*0084*/ 	.word	0x00017360


	//   ....[6]....
        /*0088*/ 	.word	0x00017390


	//   ....[7]....
        /*008c*/ 	.word	0x000173a0


	//   ....[8]....
        /*0090*/ 	.word	0x0001a740


	//   ....[9]....
        /*0094*/ 	.word	0x0001a760


	//   ....[10]....
        /*0098*/ 	.word	0x0001a790


	//   ....[11]....
        /*009c*/ 	.word	0x0001a7a0


	//   ....[12]....
        /*00a0*/ 	.word	0x0001bee0


	//   ....[13]....
        /*00a4*/ 	.word	0x0001bf20


	//   ....[14]....
        /*00a8*/ 	.word	0x0001bf80


	//   ....[15]....
        /*00ac*/ 	.word	0x0001bf90


	//----- nvinfo : EIATTR_EXIT_INSTR_OFFSETS
	.align		4
.L_710:
        /*00b0*/ 	.byte	0x04, 0x1c
        /*00b2*/ 	.short	(.L_712 - .L_711)


	//   ....[0]....
.L_711:
        /*00b4*/ 	.word	0x00000340


	//   ....[1]....
        /*00b8*/ 	.word	0x00000c70


	//   ....[2]....
        /*00bc*/ 	.word	0x00000ca0


	//   ....[3]....
        /*00c0*/ 	.word	0x0001d850


	//   ....[4]....
        /*00c4*/ 	.word	0x0001d940


	//----- nvinfo : EIATTR_CRS_STACK_SIZE
	.align		4
.L_712:
        /*00c8*/ 	.byte	0x04, 0x1e
        /*00ca*/ 	.short	(.L_714 - .L_713)
.L_713:
        /*00cc*/ 	.word	0x00000000


	//----- nvinfo : EIATTR_CBANK_PARAM_SIZE
	.align		4
.L_714:
        /*00d0*/ 	.byte	0x03, 0x19
        /*00d2*/ 	.short	0x01d0


	//----- nvinfo : EIATTR_PARAM_CBANK
	.align		4
        /*00d4*/ 	.byte	0x04, 0x0a
        /*00d6*/ 	.short	(.L_716 - .L_715)
	.align		4
.L_715:
        /*00d8*/ 	.word	index@(.nv.constant0._ZN5flash24flash_fwd_splitkv_kernelI23Flash_fwd_kernel_traitsILi192ELi64ELi64ELi4ELb0ELb0EN7cutlass6half_tE19Flash_kernel_traitsILi192ELi64ELi64ELi4ES3_EELb1ELb0ELb0ELb0ELb1ELb1ELb0ELb1EEEvNS_16Flash_fwd_paramsE)
        /*00dc*/ 	.short	0x0210
        /*00de*/ 	.short	0x01d0


	//----- nvinfo : EIATTR_SW_WAR
	.align		4
.L_716:
        /*00e0*/ 	.byte	0x04, 0x36
        /*00e2*/ 	.short	(.L_718 - .L_717)
.L_717:
        /*00e4*/ 	.word	0x00000008
.L_718:


//--------------------- .nv.info._ZN5flash24flash_fwd_splitkv_kernelI23Flash_fwd_kernel_traitsILi192ELi64ELi64ELi4ELb0ELb0EN7cutlass6half_tE19Flash_kernel_traitsILi192ELi64ELi64ELi4ES3_EELb1ELb0ELb1ELb0ELb0ELb0ELb0ELb1EEEvNS_16Flash_fwd_paramsE --------------------------
	.section	.nv.info._ZN5flash24flash_fwd_splitkv_kernelI23Flash_fwd_kernel_traitsILi192ELi64ELi64ELi4ELb0ELb0EN7cutlass6half_tE19Flash_kernel_traitsILi192ELi64ELi64ELi4ES3_EELb1ELb0ELb1ELb0ELb0ELb0ELb0ELb1EEEvNS_16Flash_fwd_paramsE,"",@"SHT_CUDA_INFO"
	.sectionflags	@""
	.align	4


	//----- nvinfo : EIATTR_CUDA_API_VERSION
	.align		4
        /*0000*/ 	.byte	0x04, 0x37
        /*0002*/ 	.short	(.L_720 - .L_719)
.L_719:
        /*0004*/ 	.word	0x00000082


	//----- nvinfo : EIATTR_KPARAM_INFO
	.align		4
.L_720:
        /*0008*/ 	.byte	0x04, 0x17
        /*000a*/ 	.short	(.L_722 - .L_721)
.L_721:
        /*000c*/ 	.word	0x00000000
        /*0010*/ 	.short	0x0000
        /*0012*/ 	.short	0x0000
        /*0014*/ 	.byte	0x00, 0xf0, 0x41, 0x07


	//----- nvinfo : EIATTR_SPARSE_MMA_MASK
	.align		4
.L_722:
        /*0018*/ 	.byte	0x03, 0x50
        /*001a*/ 	.short	0x0000


	//----- nvinfo : EIATTR_MAXREG_COUNT
	.align		4
        /*001c*/ 	.byte	0x03, 0x1b
        /*001e*/ 	.short	0x00ff


	//----- nvinfo : EIATTR_NUM_BARRIERS
	.align		4
        /*0020*/ 	.byte	0x02, 0x4c
        /*0022*/ 	.byte	0x01
	.zero		1


	//----- nvinfo : EIATTR_MERCURY_ISA_VERSION
	.align		4
        /*0024*/ 	.byte	0x03, 0x5f
        /*0026*/ 	.short	0x0101


	//----- nvinfo : EIATTR_COOP_GROUP_MASK_REGIDS
	.align		4
        /*0028*/ 	.byte	0x04, 0x29
        /*002a*/ 	.short	(.L_724 - .L_723)


	//   ....[0]....
.L_723:
        /*002c*/ 	.word	0xffffffff


	//   ....[1]....
        /*0030*/ 	.word	0xffffffff


	//   ....[2]....
        /*0034*/ 	.word	0xffffffff


	//   ....[3]....
        /*0038*/ 	.word	0xffffffff


	//   ....[4]....
        /*003c*/ 	.word	0xffffffff


	//   ....[5]....
        /*0040*/ 	.word	0xffffffff


	//   ....[6]....
        /*0044*/ 	.word	0xffffffff


	//   ....[7]....
        /*0048*/ 	.word	0xffffffff


	//   ....[8]....
        /*004c*/ 	.word	0xffffffff


	//   ....[9]....
        /*0050*/ 	.word	0xffffffff


	//   ....[10]....
        /*0054*/ 	.word	0xffffffff


	//   ....[11]....
        /*0058*/ 	.word	0xffffffff


	//   ....[12]....
        /*005c*/ 	.word	0xffffffff


	//   ....[13]....
        /*0060*/ 	.word	0xffffffff


	//   ....[14]....
        /*0064*/ 	.word	0xffffffff


	//   ....[15]....
        /*0068*/ 	.word	0xffffffff


	//----- nvinfo : EIATTR_COOP_GROUP_INSTR_OFFSETS
	.align		4
.L_724:
        /*006c*/ 	.byte	0x04, 0x28
        /*006e*/ 	.short	(.L_726 - .L_725)


	//   ....[0]....
.L_725:
        /*0070*/ 	.word	0x000166b0


	//   ....[1]....
        /*0074*/ 	.word	0x000166d0


	//   ....[2]....
        /*0078*/ 	.word	0x00016770


	//   ....[3]....
        /*007c*/ 	.word	0x00016780


	//   ....[4]....
        /*0080*/ 	.word	0x0001a310


	//   ....[5]....
        /*0084*/ 	.word	0x0001a320


	//   ....[6]....
        /*0088*/ 	.word	0x0001a350


	//   ....[7]....
        /*008c*/ 	.word	0x0001a360


	//   ....[8]....
        /*0090*/ 	.word	0x0001e0a0


	//   ....[9]....
        /*0094*/ 	.word	0x0001e0b0


	//   ....[10]....
        /*0098*/ 	.word	0x0001e0f0


	//   ....[11]....
        /*009c*/ 	.word	0x0001e100


	//   ....[12]....
        /*00a0*/ 	.word	0x0001f820


	//   ....[13]....
        /*00a4*/ 	.word	0x0001f860


	//   ....[14]....
        /*00a8*/ 	.word	0x0001f8b0


	//   ....[15]....
        /*00ac*/ 	.word	0x0001f8c0


	//----- nvinfo : EIATTR_EXIT_INSTR_OFFSETS
	.align		4
.L_726:
        /*00b0*/ 	.byte	0x04, 0x1c
        /*00b2*/ 	.short	(.L_728 - .L_727)


	//   ....[0]....
.L_727:
        /*00b4*/ 	.word	0x00000330


	//   ....[1]....
        /*00b8*/ 	.word	0x00000d90


	//   ....[2]....
        /*00bc*/ 	.word	0x00000dc0


	//   ....[3]....
        /*00c0*/ 	.word	0x00021290


	//   ....[4]....
        /*00c4*/ 	.word	0x000213b0


	//   ....[5]....
        /*00c8*/ 	.word	0x000213d0


	//----- nvinfo : EIATTR_CRS_STACK_SIZE
	.align		4
.L_728:
        /*00cc*/ 	.byte	0x04, 0x1e
        /*00ce*/ 	.short	(.L_730 - .L_729)
.L_729:
        /*00d0*/ 	.word	0x00000000


	//----- nvinfo : EIATTR_CBANK_PARAM_SIZE
	.align		4
.L_730:
        /*00d4*/ 	.byte	0x03, 0x19
        /*00d6*/ 	.short	0x01d0


	//----- nvinfo : EIATTR_PARAM_CBANK
	.align		4
        /*00d8*/ 	.byte	0x04, 0x0a
        /*00da*/ 	.short	(.L_732 - .L_731)
	.align		4
.L_731:
        /*00dc*/ 	.word	index@(.nv.constant0._ZN5flash24flash_fwd_splitkv_kernelI23Flash_fwd_kernel_traitsILi192ELi64ELi64ELi4ELb0ELb0EN7cutlass6half_tE19Flash_kernel_traitsILi192ELi64ELi64ELi4ES3_EELb1ELb0ELb1ELb0ELb0ELb0ELb0ELb1EEEvNS_16Flash_fwd_paramsE)
        /*00e0*/ 	.short	0x0210
        /*00e2*/ 	.short	0x01d0


	//----- nvinfo : EIATTR_SW_WAR
	.align		4
.L_732:
        /*00e4*/ 	.byte	0x04, 0x36
        /*00e6*/ 	.short	(.L_734 - .L_733)
.L_733:
        /*00e8*/ 	.word	0x00000008
.L_734:


//--------------------- .nv.info._ZN5flash24flash_fwd_splitkv_kernelI23Flash_fwd_kernel_traitsILi192ELi64ELi64ELi4ELb0ELb0EN7cutlass6half_tE19Flash_kernel_traitsILi192ELi64ELi64ELi4ES3_EELb1ELb0ELb1ELb0ELb0ELb1ELb0ELb1EEEvNS_16Flash_fwd_paramsE --------------------------
	.section	.nv.info._ZN5flash24flash_fwd_splitkv_kernelI23Flash_fwd_kernel_traitsILi192ELi64ELi64ELi4ELb0ELb0EN7cutlass6half_tE19Flash_kernel_traitsILi192ELi64ELi64ELi4ES3_EELb1ELb0ELb1ELb0ELb0ELb1ELb0ELb1EEEvNS_16Flash_fwd_paramsE,"",@"SHT_CUDA_INFO"
	.sectionflags	@""
	.align	4


	//----- nvinfo : EIATTR_CUDA_API_VERSION
	.align		4
        /*0000*/ 	.byte	0x04, 0x37
        /*0002*/ 	.short	(.L_736 - .L_735)
.L_735:
        /*0004*/ 	.word	0x00000082


	//----- nvinfo : EIATTR_KPARAM_INFO
	.align		4
.L_736:
        /*0008*/ 	.byte	0x04, 0x17
        /*000a*/ 	.short	(.L_738 - .L_737)
.L_737:
        /*000c*/ 	.word	0x00000000
        /*0010*/ 	.short	0x0000
        /*0012*/ 	.short	0x0000
        /*0014*/ 	.byte	0x00, 0xf0, 0x41, 0x07


	//----- nvinfo : EIATTR_SPARSE_MMA_MASK
	.align		4
.L_738:
        /*0018*/ 	.byte	0x03, 0x50
        /*001a*/ 	.short	0x0000


	//----- nvinfo : EIATTR_MAXREG_COUNT
	.align		4
        /*001c*/ 	.byte	0x03, 0x1b
        /*001e*/ 	.short	0x00ff


	//----- nvinfo : EIATTR_NUM_BARRIERS
	.align		4
        /*0020*/ 	.byte	0x02, 0x4c
        /*0022*/ 	.byte	0x01
	.zero		1


	//----- nvinfo : EIATTR_MERCURY_ISA_VERSION
	.align		4
        /*0024*/ 	.byte	0x03, 0x5f
        /*0026*/ 	.short	0x0101


	//----- nvinfo : EIATTR_COOP_GROUP_MASK_REGIDS
	.align		4
        /*0028*/ 	.byte	0x04, 0x29
        /*002a*/ 	.short	(.L_740 - .L_739)


	//   ....[0]....
.L_739:
        /*002c*/ 	.word	0xffffffff


	//   ....[1]....
        /*0030*/ 	.word	0xffffffff


	//   ....[2]....
        /*0034*/ 	.word	0xffffffff


	//   ....[3]....
        /*0038*/ 	.word	0xffffffff


	//   ....[4]....
        /*003c*/ 	.word	0xffffffff


	//   ....[5]....
        /*0040*/ 	.word	0xffffffff


	//   ....[6]....
        /*0044*/ 	.word	0xffffffff


	//   ....[7]....
        /*0048*/ 	.word	0xffffffff


	//   ....[8]....
        /*004c*/ 	.word	0xffffffff


	//   ....[9]....
        /*0050*/ 	.word	0xffffffff


	//   ....[10]....
        /*0054*/ 	.word	0xffffffff


	//   ....[11]....
        /*0058*/ 	.word	0xffffffff


	//   ....[12]....
        /*005c*/ 	.word	0xffffffff


	//   ....[13]....
        /*0060*/ 	.word	0xffffffff


	//   ....[14]....
        /*0064*/ 	.word	0xffffffff


	//   ....[15]....
        /*0068*/ 	.word	0xffffffff


	//----- nvinfo : EIATTR_COOP_GROUP_INSTR_OFFSETS
	.align		4
.L_740:
        /*006c*/ 	.byte	0x04, 0x28
        /*006e*/ 	.short	(.L_742 - .L_741)


	//   ....[0]....
.L_741:
        /*0070*/ 	.word	0x00016a80


	//   ....[1]....
        /*0074*/ 	.word	0x00016aa0


	//   ....[2]....
        /*0078*/ 	.word	0x00016b40


	//   ....[3]....
        /*007c*/ 	.word	0x00016b50


	//   ....[4]....
        /*0080*/ 	.word	0x0001aac0


	//   ....[5]....
        /*0084*/ 	.word	0x0001aad0


	//   ....[6]....
        /*0088*/ 	.word	0x0001ab00


	//   ....[7]....
        /*008c*/ 	.word	0x0001ab10


	//   ....[8]....
        /*0090*/ 	.word	0x0001ec30


	//   ....[9]....
        /*0094*/ 	.word	0x0001ec50


	//   ....[10]....
        /*0098*/ 	.word	0x0001ec80


	//   ....[11]....
        /*009c*/ 	.word	0x0001ec90


	//   ....[12]....
        /*00a0*/ 	.word	0x000203d0


	//   ....[13]....
        /*00a4*/ 	.word	0x00020410


	//   ....[14]....
        /*00a8*/ 	.word	0x00020460


	//   ....[15]....
        /*00ac*/ 	.word	0x00020470


	//----- nvinfo : EIATTR_EXIT_INSTR_OFFSETS
	.align		4
.L_742:
        /*00b0*/ 	.byte	0x04, 0x1c
        /*00b2*/ 	.short	(.L_744 - .L_743)


	//   ....[0]....
.L_743:
        /*00b4*/ 	.word	0x00000330


	//   ....[1]....
        /*00b8*/ 	.word	0x00000d90


	//   ....[2]....
        /*00bc*/ 	.word	0x00000dc0


	//   ....[3]....
        /*00c0*/ 	.word	0x00021e40


	//   ....[4]....
        /*00c4*/ 	.word	0x00021f60


	//   ....[5]....
        /*00c8*/ 	.word	0x00021f80


	//----- nvinfo : EIATTR_CRS_STACK_SIZE
	.align		4
.L_744:
        /*00cc*/ 	.byte	0x04, 0x1e
        /*00ce*/ 	.short	(.L_746 - .L_745)
.L_745:
        /*00d0*/ 	.word	0x00000000


	//----- nvinfo : EIATTR_CBANK_PARAM_SIZE
	.align		4
.L_746:
        /*00d4*/ 	.byte	0x03, 0x19
        /*00d6*/ 	.short	0x01d0


	//----- nvinfo : EIATTR_PARAM_CBANK
	.align		4
        /*00d8*/ 	.byte	0x04, 0x0a
        /*00da*/ 	.short	(.L_748 - .L_747)
	.align		4
.L_747:
        /*00dc*/ 	.word	index@(.nv.constant0._ZN5flash24flash_fwd_splitkv_kernelI23Flash_fwd_kernel_traitsILi192ELi64ELi64ELi4ELb0ELb0EN7cutlass6half_tE19Flash_kernel_traitsILi192ELi64ELi64ELi4ES3_EELb1ELb0ELb1ELb0ELb0ELb1ELb0ELb1EEEvNS_16Flash_fwd_paramsE)
        /*00e0*/ 	.short	0x0210
        /*00e2*/ 	.short	0x01d0


	//----- nvinfo : EIATTR_SW_WAR
	.align		4
.L_748:
        /*00e4*/ 	.byte	0x04, 0x36
        /*00e6*/ 	.short	(.L_750 - .L_749)
.L_749:
        /*00e8*/ 	.word	0x00000008
.L_750:


//--------------------- .nv.info._ZN5flash24flash_fwd_splitkv_kernelI23Flash_fwd_kernel_traitsILi192ELi64ELi64ELi4ELb0ELb0EN7cutlass6half_tE19Flash_kernel_traitsILi192ELi64ELi64ELi4ES3_EELb1ELb0ELb0ELb0ELb1ELb0ELb1ELb0EEEvNS_16Flash_fwd_paramsE --------------------------
	.section	.nv.info._ZN5flash24flash_fwd_splitkv_kernelI23Flash_fwd_kernel_traitsILi192ELi64ELi64ELi4ELb0ELb0EN7cutlass6half_tE19Flash_kernel_traitsILi192ELi64ELi64ELi4ES3_EELb1ELb0ELb0ELb0ELb1ELb0ELb1ELb0EEEvNS_16Flash_fwd_paramsE,"",@"SHT_CUDA_INFO"
	.sectionflags	@""
	.align	4


	//----- nvinfo : EIATTR_CUDA_API_VERSION
	.align		4
        /*0000*/ 	.byte	0x04, 0x37
        /*0002*/ 	.short	(.L_752 - .L_751)
.L_751:
        /*0004*/ 	.word	0x00000082


	//----- nvinfo : EIATTR_KPARAM_INFO
	.align		4
.L_752:
        /*0008*/ 	.byte	0x04, 0x17
        /*000a*/ 	.short	(.L_754 - .L_753)
.L_753:
        /*000c*/ 	.word	0x00000000
        /*0010*/ 	.short	0x0000
        /*0012*/ 	.short	0x0000
        /*0014*/ 	.byte	0x00, 0xf0, 0x41, 0x07


	//----- nvinfo : EIATTR_SPARSE_MMA_MASK
	.align		4
.L_754:
        /*0018*/ 	.byte	0x03, 0x50
        /*001a*/ 	.short	0x0000


	//----- nvinfo : EIATTR_MAXREG_COUNT
	.align		4
        /*001c*/ 	.byte	0x03, 0x1b
        /*001e*/ 	.short	0x00ff


	//----- nvinfo : EIATTR_NUM_BARRIERS
	.align		4
        /*0020*/ 	.byte	0x02, 0x4c
        /*0022*/ 	.byte	0x01
	.zero		1


	//----- nvinfo : EIATTR_MERCURY_ISA_VERSION
	.align		4
        /*0024*/ 	.byte	0x03, 0x5f
        /*0026*/ 	.short	0x0101


	//----- nvinfo : EIATTR_COOP_GROUP_MASK_REGIDS
	.align		4
        /*0028*/ 	.byte	0x04, 0x29
        /*002a*/ 	.short	(.L_756 - .L_755)


	//   ....[0]....
.L_755:
        /*002c*/ 	.word	0xffffffff


	//   ....[1]....
        /*0030*/ 	.word	0xffffffff


	//   ....[2]....
        /*0034*/ 	.word	0xffffffff


	//   ....[3]....
        /*0038*/ 	.word	0xffffffff


	//   ....[4]....
        /*003c*/ 	.word	0xffffffff


	//   ....[5]....
        /*0040*/ 	.word	0xffffffff


	//   ....[6]....
        /*0044*/ 	.word	0xffffffff


	//   ....[7]....
        /*0048*/ 	.word	0xffffffff


	//   ....[8]....
        /*004c*/ 	.word	0xffffffff


	//   ....[9]....
        /*0050*/ 	.word	0xffffffff


	//   ....[10]....
        /*0054*/ 	.word	0xffffffff


	//   ....[11]....
        /*0058*/ 	.word	0xffffffff


	//   ....[12]....
        /*005c*/ 	.word	0xffffffff


	//   ....[13]....
        /*0060*/ 	.word	0xffffffff


	//   ....[14]....
        /*0064*/ 	.word	0xffffffff


	//   ....[15]....
        /*0068*/ 	.word	0xffffffff


	//----- nvinfo : EIATTR_COOP_GROUP_INSTR_OFFSETS
	.align		4
.L_756:
        /*006c*/ 	.byte	0x04, 0x28
        /*006e*/ 	.short	(.L_758 - .L_757)


	//   ....[0]....
.L_757:
        /*0070*/ 	.word	0x00004490


	//   ....[1]....
        /*0074*/ 	.word	0x00004560


	//   ....[2]....
        /*0078*/ 	.word	0x00004570


	//   ....[3]....
        /*007c*/ 	.word	0x000045b0


	//   ....[4]....
        /*0080*/ 	.word	0x00007350


	//   ....[5]....
        /*0084*/ 	.word	0x00007360


	//   ....[6]....
        /*0088*/ 	.word	0x00007390


	//   ....[7]....
        /*008c*/ 	.word	0x000073a0


	//   ....[8]....
        /*0090*/ 	.word	0x0000a300


	//   ....[9]....
        /*0094*/ 	.word	0x0000a320


	//   ....[10]....
        /*0098*/ 	.word	0x0000a350


	//   ....[11]....
        /*009c*/ 	.word	0x0000a360


	//   ....[12]....
        /*00a0*/ 	.word	0x0000ba50


	//   ....[13]....
        /*00a4*/ 	.word	0x0000ba90


	//   ....[14]....
        /*00a8*/ 	.word	0x0000bb50


	//   ....[15]....
        /*00ac*/ 	.word	0x0000bb60


	//----- nvinfo : EIATTR_EXIT_INSTR_OFFSETS
	.align		4
.L_758:
        /*00b0*/ 	.byte	0x04, 0x1c
        /*00b2*/ 	.short	(.L_760 - .L_759)


	//   ....[0]....
.L_759:
        /*00b4*/ 	.word	0x00000450


	//   ....[1]....
        /*00b8*/ 	.word	0x00000d30


	//   ....[2]....
        /*00bc*/ 	.word	0x00000d60


	//   ....[3]....
        /*00c0*/ 	.word	0x0000cf20


	//   ....[4]....
        /*00c4*/ 	.word	0x0000cf60


	//----- nvinfo : EIATTR_CRS_STACK_SIZE
	.align		4
.L_760:
        /*00c8*/ 	.byte	0x04, 0x1e
        /*00ca*/ 	.short	(.L_762 - .L_761)
.L_761:
        /*00cc*/ 	.word	0x00000000


	//----- nvinfo : EIATTR_CBANK_PARAM_SIZE
	.align		4
.L_762:
        /*00d0*/ 	.byte	0x03, 0x19
        /*00d2*/ 	.short	0x01d0


	//----- nvinfo : EIATTR_PARAM_CBANK
	.align		4
        /*00d4*/ 	.byte	0x04, 0x0a
        /*00d6*/ 	.short	(.L_764 - .L_763)
	.align		4
.L_763:
        /*00d8*/ 	.word	index@(.nv.constant0._ZN5flash24flash_fwd_splitkv_kernelI23Flash_fwd_kernel_traitsILi192ELi64ELi64ELi4ELb0ELb0EN7cutlass6half_tE19Flash_kernel_traitsILi192ELi64ELi64ELi4ES3_EELb1ELb0ELb0ELb0ELb1ELb0ELb1ELb0EEEvNS_16Flash_fwd_paramsE)
        /*00dc*/ 	.short	0x0210
        /*00de*/ 	.short	0x01d0


	//----- nvinfo : EIATTR_SW_WAR
	.align		4
.L_764:
        /*00e0*/ 	.byte	0x04, 0x36
        /*00e2*/ 	.short	(.L_766 - .L_765)
.L_765:
        /*00e4*/ 	.word	0x00000008
.L_766:


//--------------------- .nv.info._ZN5flash24flash_fwd_splitkv_kernelI23Flash_fwd_kernel_traitsILi192ELi64ELi64ELi4ELb0ELb0EN7cutlass6half_tE19Flash_kernel_traitsILi192ELi64ELi64ELi4ES3_EELb1ELb0ELb0ELb0ELb1ELb1ELb1ELb0EEEvNS_16Flash_fwd_paramsE --------------------------
	.section	.nv.info._ZN5flash24flash_fwd_splitkv_kernelI23Flash_fwd_kernel_traitsILi192ELi64ELi64ELi4ELb0ELb0EN7cutlass6half_tE19Flash_kernel_traitsILi192ELi64ELi64ELi4ES3_EELb1ELb0ELb0ELb0ELb1ELb1ELb1ELb0EEEvNS_16Flash_fwd_paramsE,"",@"SHT_CUDA_INFO"
	.sectionflags	@""
	.align	4


	//----- nvinfo : EIATTR_CUDA_API_VERSION
	.align		4
        /*0000*/ 	.byte	0x04, 0x37
        /*0002*/ 	.short	(.L_768 - .L_767)
.L_767:
        /*0004*/ 	.word	0x00000082


	//----- nvinfo : EIATTR_KPARAM_INFO
	.align		4
.L_768:
        /*0008*/ 	.byte	0x04, 0x17
        /*000a*/ 	.short	(.L_770 - .L_769)
.L_769:
        /*000c*/ 	.word	0x00000000
        /*0010*/ 	.short	0x0000
        /*0012*/ 	.short	0x0000
        /*0014*/ 	.byte	0x00, 0xf0, 0x41, 0x07


	//----- nvinfo : EIATTR_SPARSE_MMA_MASK
	.align		4
.L_770:
        /*0018*/ 	.byte	0x03, 0x50
        /*001a*/ 	.short	0x0000


	//----- nvinfo : EIATTR_MAXREG_COUNT
	.align		4
        /*001c*/ 	.byte	0x03, 0x1b
        /*001e*/ 	.short	0x00ff


	//----- nvinfo : EIATTR_NUM_BARRIERS
	.align		4
        /*0020*/ 	.byte	0x02, 0x4c
        /*0022*/ 	.byte	0x01
	.zero		1


	//----- nvinfo : EIATTR_MERCURY_ISA_VERSION
	.align		4
        /*0024*/ 	.byte	0x03, 0x5f
        /*0026*/ 	.short	0x0101


	//----- nvinfo : EIATTR_COOP_GROUP_MASK_REGIDS
	.align		4
        /*0028*/ 	.byte	0x04, 0x29
        /*002a*/ 	.short	(.L_772 - .L_771)


	//   ....[0]....
.L_771:
        /*002c*/ 	.word	0xffffffff


	//   ....[1]....
        /*0030*/ 	.word	0xffffffff


	//   ....[2]....
        /*0034*/ 	.word	0xffffffff


	//   ....[3]....
        /*0038*/ 	.word	0xffffffff


	//   ....[4]....
        /*003c*/ 	.word	0xffffffff


	//   ....[5]....
        /*0040*/ 	.word	0xffffffff


	//   ....[6]....
        /*0044*/ 	.word	0xffffffff


	//   ....[7]....
        /*0048*/ 	.word	0xffffffff


	//   ....[8]....
        /*004c*/ 	.word	0xffffffff


	//   ....[9]....
        /*0050*/ 	.word	0xffffffff


	//   ....[10]....
        /*0054*/ 	.word	0xffffffff


	//   ....[11]....
        /*0058*/ 	.word	0xffffffff


	//   ....[12]....
        /*005c*/ 	.word	0xffffffff


	//   ....[13]....
        /*0060*/ 	.word	0xffffffff


	//   ....[14]....
        /*0064*/ 	.word	0xffffffff


	//   ....[15]....
        /*0068*/ 	.word	0xffffffff


	//----- nvinfo : EIATTR_COOP_GROUP_INSTR_OFFSETS
	.align		4
.L_772:
        /*006c*/ 	.byte	0x04, 0x28
        /*006e*/ 	.short	(.L_774 - .L_773)


	//   ....[0]....
.L_773:
        /*0070*/ 	.word	0x000048f0


	//   ....[1]....
        /*0074*/ 	.word	0x00004920


	//   ....[2]....
        /*0078*/ 	.word	0x00004940


	//   ....[3]....
        /*007c*/ 	.word	0x00004960


	//   ....[4]....
        /*0080*/ 	.word	0x00007ad0


	//   ....[5]....
        /*0084*/ 	.word	0x00007ae0


	//   ....[6]....
        /*0088*/ 	.word	0x00007b10


	//   ....[7]....
        /*008c*/ 	.word	0x00007b20


	//   ....[8]....
        /*0090*/ 	.word	0x0000aeb0


	//   ....[9]....
        /*0094*/ 	.word	0x0000aed0


	//   ....[10]....
        /*0098*/ 	.word	0x0000af00


	//   ....[11]....
        /*009c*/ 	.word	0x0000af10


	//   ....[12]....
        /*00a0*/ 	.word	0x0000c5f0


	//   ....[13]....
        /*00a4*/ 	.word	0x0000c630


	//   ....[14]....
        /*00a8*/ 	.word	0x0000c6f0


	//   ....[15]....
        /*00ac*/ 	.word	0x0000c700


	//----- nvinfo : EIATTR_EXIT_INSTR_OFFSETS
	.align		4
.L_774:
        /*00b0*/ 	.byte	0x04, 0x1c
        /*00b2*/ 	.short	(.L_776 - .L_775)


	//   ....[0]....
.L_775:
        /*00b4*/ 	.word	0x00000450


	//   ....[1]....
        /*00b8*/ 	.word	0x00000d30


	//   ....[2]....
        /*00bc*/ 	.word	0x00000d60


	//   ....[3]....
        /*00c0*/ 	.word	0x0000dac0


	//   ....[4]....
        /*00c4*/ 	.word	0x0000db00


	//----- nvinfo : EIATTR_CRS_STACK_SIZE
	.align		4
.L_776:
        /*00c8*/ 	.byte	0x04, 0x1e
        /*00ca*/ 	.short	(.L_778 - .L_777)
.L_777:
        /*00cc*/ 	.word	0x00000000


	//----- nvinfo : EIATTR_CBANK_PARAM_SIZE
	.align		4
.L_778:
        /*00d0*/ 	.byte	0x03, 0x19
        /*00d2*/ 	.short	0x01d0


	//----- nvinfo : EIATTR_PARAM_CBANK
	.align		4
        /*00d4*/ 	.byte	0x04, 0x0a
        /*00d6*/ 	.short	(.L_780 - .L_779)
	.align		4
.L_779:
        /*00d8*/ 	.word	index@(.nv.constant0._ZN5flash24flash_fwd_splitkv_kernelI23Flash_fwd_kernel_traitsILi192ELi64ELi64ELi4ELb0ELb0EN7cutlass6half_tE19Flash_kernel_traitsILi192ELi64ELi64ELi4ES3_EELb1ELb0ELb0ELb0ELb1ELb1ELb1ELb0EEEvNS_16Flash_fwd_paramsE)
        /*00dc*/ 	.short	0x0210
        /*00de*/ 	.short	0x01d0


	//----- nvinfo : EIATTR_SW_WAR
	.align		4
.L_780:
        /*00e0*/ 	.byte	0x04, 0x36
        /*00e2*/ 	.short	(.L_782 - .L_781)
.L_781:
        /*00e4*/ 	.word	0x00000008
.L_782:


//--------------------- .nv.info._ZN5flash24flash_fwd_splitkv_kernelI23Flash_fwd_kernel_traitsILi192ELi64ELi64ELi4ELb0ELb0EN7cutlass6half_tE19Flash_kernel_traitsILi192ELi64ELi64ELi4ES3_EELb1ELb0ELb1ELb0ELb0ELb0ELb1ELb0EEEvNS_16Flash_fwd_paramsE --------------------------
	.section	.nv.info._ZN5flash24flash_fwd_splitkv_kernelI23Flash_fwd_kernel_traitsILi192ELi64ELi64ELi4ELb0ELb0EN7cutlass6half_tE19Flash_kernel_traitsILi192ELi64ELi64ELi4ES3_EELb1ELb0ELb1ELb0ELb0ELb0ELb1ELb0EEEvNS_16Flash_fwd_paramsE,"",@"SHT_CUDA_INFO"
	.sectionflags	@""
	.align	4


	//----- nvinfo : EIATTR_CUDA_API_VERSION
	.align		4
        /*0000*/ 	.byte	0x04, 0x37
        /*0002*/ 	.short	(.L_784 - .L_783)
.L_783:
        /*0004*/ 	.word	0x00000082


	//----- nvinfo : EIATTR_KPARAM_INFO
	.align		4
.L_784:
        /*0008*/ 	.byte	0x04, 0x17
        /*000a*/ 	.short	(.L_786 - .L_785)
.L_785:
        /*000c*/ 	.word	0x00000000
        /*0010*/ 	.short	0x0000
        /*0012*/ 	.short	0x0000
        /*0014*/ 	.byte	0x00, 0xf0, 0x41, 0x07


	//----- nvinfo : EIATTR_SPARSE_MMA_MASK
	.align		4
.L_786:
        /*0018*/ 	.byte	0x03, 0x50
        /*001a*/ 	.short	0x0000


	//----- nvinfo : EIATTR_MAXREG_COUNT
	.align		4
        /*001c*/ 	.byte	0x03, 0x1b
        /*001e*/ 	.short	0x00ff


	//----- nvinfo : EIATTR_NUM_BARRIERS
	.align		4
        /*0020*/ 	.byte	0x02, 0x4c
        /*0022*/ 	.byte	0x01
	.zero		1


	//----- nvinfo : EIATTR_MERCURY_ISA_VERSION
	.align		4
        /*0024*/ 	.byte	0x03, 0x5f
        /*0026*/ 	.short	0x0101


	//----- nvinfo : EIATTR_INT_WARP_WIDE_INSTR_OFFSETS
	.align		4
        /*0028*/ 	.byte	0x04, 0x31
        /*002a*/ 	.short	(.L_788 - .L_787)


	//   ....[0]....
.L_787:
        /*002c*/ 	.word	0x00009c60


	//----- nvinfo : EIATTR_COOP_GROUP_MASK_REGIDS
	.align		4
.L_788:
        /*0030*/ 	.byte	0x04, 0x29
        /*0032*/ 	.short	(.L_790 - .L_789)


	//   ....[0]....
.L_789:
        /*0034*/ 	.word	0xffffffff


	//   ....[1]....
        /*0038*/ 	.word	0xffffffff


	//   ....[2]....
        /*003c*/ 	.word	0xffffffff


	//   ....[3]....
        /*0040*/ 	.word	0xffffffff


	//   ....[4]....
        /*0044*/ 	.word	0xffffffff


	//   ....[5]....
        /*0048*/ 	.word	0xffffffff


	//   ....[6]....
        /*004c*/ 	.word	0xffffffff


	//   ....[7]....
        /*0050*/ 	.word	0xffffffff


	//   ....[8]....
        /*0054*/ 	.word	0xffffffff


	//   ....[9]....
        /*0058*/ 	.word	0xffffffff


	//   ....[10]....
        /*005c*/ 	.word	0xffffffff


	//   ....[11]....
        /*0060*/ 	.word	0xffffffff


	//   ....[12]....
        /*0064*/ 	.word	0xffffffff


	//   ....[13]....
        /*0068*/ 	.word	0xffffffff


	//   ....[14]....
        /*006c*/ 	.word	0xffffffff


	//   ....[15]....
        /*0070*/ 	.word	0xffffffff


	//----- nvinfo : EIATTR_COOP_GROUP_INSTR_OFFSETS
	.align		4
.L_790:
        /*0074*/ 	.byte	0x04, 0x28
        /*0076*/ 	.short	(.L_792 - .L_791)


	//   ....[0]....
.L_791:
        /*0078*/ 	.word	0x000067b0


	//   ....[1]....
        /*007c*/ 	.word	0x000067d0


	//   ....[2]....
        /*0080*/ 	.word	0x00006870


	//   ....[3]....
        /*0084*/ 	.word	0x00006880


	//   ....[4]....
        /*0088*/ 	.word	0x0000a5f0


	//   ....[5]....
        /*008c*/ 	.word	0x0000a600


	//   ....[6]....
        /*0090*/ 	.word	0x0000a630


	//   ....[7]....
        /*0094*/ 	.word	0x0000a640


	//   ....[8]....
        /*0098*/ 	.word	0x0000e4a0


	//   ....[9]....
        /*009c*/ 	.word	0x0000e4b0


	//   ....[10]....
        /*00a0*/ 	.word	0x0000e4e0


	//   ....[11]....
        /*00a4*/ 	.word	0x0000e4f0


	//   ....[12]....
        /*00a8*/ 	.word	0x0000fbf0


	//   ....[13]....
        /*00ac*/ 	.word	0x0000fc30


	//   ....[14]....
        /*00b0*/ 	.word	0x0000fcc0


	//   ....[15]....
        /*00b4*/ 	.word	0x0000fcd0


	//----- nvinfo : EIATTR_EXIT_INSTR_OFFSETS
	.align		4
.L_792:
        /*00b8*/ 	.byte	0x04, 0x1c
        /*00ba*/ 	.short	(.L_794 - .L_793)


	//   ....[0]....
.L_793:
        /*00bc*/ 	.word	0x00000590


	//   ....[1]....
        /*00c0*/ 	.word	0x00001260


	//   ....[2]....
        /*00c4*/ 	.word	0x00001290


	//   ....[3]....
        /*00c8*/ 	.word	0x00011460


	//   ....[4]....
        /*00cc*/ 	.word	0x000114e0


	//   ....[5]....
        /*00d0*/ 	.word	0x00011500


	//----- nvinfo : EIATTR_CRS_STACK_SIZE
	.align		4
.L_794:
        /*00d4*/ 	.byte	0x04, 0x1e
        /*00d6*/ 	.short	(.L_796 - .L_795)
.L_795:
        /*00d8*/ 	.word	0x00000000


	//----- nvinfo : EIATTR_CBANK_PARAM_SIZE
	.align		4
.L_796:
        /*00dc*/ 	.byte	0x03, 0x19
        /*00de*/ 	.short	0x01d0


	//----- nvinfo : EIATTR_PARAM_CBANK
	.align		4
        /*00e0*/ 	.byte	0x04, 0x0a
        /*00e2*/ 	.short	(.L_798 - .L_797)
	.align		4
.L_797:
        /*00e4*/ 	.word	index@(.nv.constant0._ZN5flash24flash_fwd_splitkv_kernelI23Flash_fwd_kernel_traitsILi192ELi64ELi64ELi4ELb0ELb0EN7cutlass6half_tE19Flash_kernel_traitsILi192ELi64ELi64ELi4ES3_EELb1ELb0ELb1ELb0ELb0ELb0ELb1ELb0EEEvNS_16Flash_fwd_paramsE)
        /*00e8*/ 	.short	0x0210
        /*00ea*/ 	.short	0x01d0


	//----- nvinfo : EIATTR_SW_WAR
	.align		4
.L_798:
        /*00ec*/ 	.byte	0x04, 0x36
        /*00ee*/ 	.short	(.L_800 - .L_799)
.L_799:
        /*00f0*/ 	.word	0x00000008
.L_800:


//--------------------- .nv.info._ZN5flash24flash_fwd_splitkv_kernelI23Flash_fwd_kernel_traitsILi192ELi64ELi64ELi4ELb0ELb0EN7cutlass6half_tE19Flash_kernel_traitsILi192ELi64ELi64ELi4ES3_EELb1ELb0ELb1ELb0ELb0ELb1ELb1ELb0EEEvNS_16Flash_fwd_paramsE --------------------------
	.section	.nv.info._ZN5flash24flash_fwd_splitkv_kernelI23Flash_fwd_kernel_traitsILi192ELi64ELi64ELi4ELb0ELb0EN7cutlass6half_tE19Flash_kernel_traitsILi192ELi64ELi64ELi4ES3_EELb1ELb0ELb1ELb0ELb0ELb1ELb1ELb0EEEvNS_16Flash_fwd_paramsE,"",@"SHT_CUDA_INFO"
	.sectionflags	@""
	.align	4


	//----- nvinfo : EIATTR_CUDA_API_VERSION
	.align		4
        /*0000*/ 	.byte	0x04, 0x37
        /*0002*/ 	.short	(.L_802 - .L_801)
.L_801:
        /*0004*/ 	.word	0x00000082


	//----- nvinfo : EIATTR_KPARAM_INFO
	.align		4
.L_802:
        /*0008*/ 	.byte	0x04, 0x17
        /*000a*/ 	.short	(.L_804 - .L_803)
.L_803:
        /*000c*/ 	.word	0x00000000
        /*0010*/ 	.short	0x0000
        /*0012*/ 	.short	0x0000
        /*0014*/ 	.byte	0x00, 0xf0, 0x41, 0x07


	//----- nvinfo : EIATTR_SPARSE_MMA_MASK
	.align		4
.L_804:
        /*0018*/ 	.byte	0x03, 0x50
        /*001a*/ 	.short	0x0000


	//----- nvinfo : EIATTR_MAXREG_COUNT
	.align		4
        /*001c*/ 	.byte	0x03, 0x1b
        /*001e*/ 	.short	0x00ff


	//----- nvinfo : EIATTR_NUM_BARRIERS
	.align		4
        /*0020*/ 	.byte	0x02, 0x4c
        /*0022*/ 	.byte	0x01
	.zero		1


	//----- nvinfo : EIATTR_MERCURY_ISA_VERSION
	.align		4
        /*0024*/ 	.byte	0x03, 0x5f
        /*0026*/ 	.short	0x0101


	//----- nvinfo : EIATTR_INT_WARP_WIDE_INSTR_OFFSETS
	.align		4
        /*0028*/ 	.byte	0x04, 0x31
        /*002a*/ 	.short	(.L_806 - .L_805)


	//   ....[0]....
.L_805:
        /*002c*/ 	.word	0x0000a480


	//----- nvinfo : EIATTR_COOP_GROUP_MASK_REGIDS
	.align		4
.L_806:
        /*0030*/ 	.byte	0x04, 0x29
        /*0032*/ 	.short	(.L_808 - .L_807)


	//   ....[0]....
.L_807:
        /*0034*/ 	.word	0xffffffff


	//   ....[1]....
        /*0038*/ 	.word	0xffffffff


	//   ....[2]....
        /*003c*/ 	.word	0xffffffff


	//   ....[3]....
        /*0040*/ 	.word	0xffffffff


	//   ....[4]....
        /*0044*/ 	.word	0xffffffff


	//   ....[5]....
        /*0048*/ 	.word	0xffffffff


	//   ....[6]....
        /*004c*/ 	.word	0xffffffff


	//   ....[7]....
        /*0050*/ 	.word	0xffffffff


	//   ....[8]....
        /*0054*/ 	.word	0xffffffff


	//   ....[9]....
        /*0058*/ 	.word	0xffffffff


	//   ....[10]....
        /*005c*/ 	.word	0xffffffff


	//   ....[11]....
        /*0060*/ 	.word	0xffffffff


	//   ....[12]....
        /*0064*/ 	.word	0xffffffff


	//   ....[13]....
        /*0068*/ 	.word	0xffffffff


	//   ....[14]....
        /*006c*/ 	.word	0xffffffff


	//   ....[15]....
        /*0070*/ 	.word	0xffffffff


	//----- nvinfo : EIATTR_COOP_GROUP_INSTR_OFFSETS
	.align		4
.L_808:
        /*0074*/ 	.byte	0x04, 0x28
        /*0076*/ 	.short	(.L_810 - .L_809)


	//   ....[0]....
.L_809:
        /*0078*/ 	.word	0x00006bc0


	//   ....[1]....
        /*007c*/ 	.word	0x00006be0


	//   ....[2]....
        /*0080*/ 	.word	0x00006c80


	//   ....[3]....
        /*0084*/ 	.word	0x00006c90


	//   ....[4]....
        /*0088*/ 	.word	0x0000ae10


	//   ....[5]....
        /*008c*/ 	.word	0x0000ae20


	//   ....[6]....
        /*0090*/ 	.word	0x0000ae50


	//   ....[7]....
        /*0094*/ 	.word	0x0000ae60


	//   ....[8]....
        /*0098*/ 	.word	0x0000f0a0


	//   ....[9]....
        /*009c*/ 	.word	0x0000f0b0


	//   ....[10]....
        /*00a0*/ 	.word	0x0000f0e0


	//   ....[11]....
        /*00a4*/ 	.word	0x0000f0f0


	//   ....[12]....
        /*00a8*/ 	.word	0x00010810


	//   ....[13]....
        /*00ac*/ 	.word	0x00010850


	//   ....[14]....
        /*00b0*/ 	.word	0x000108e0


	//   ....[15]....
        /*00b4*/ 	.word	0x000108f0


	//----- nvinfo : EIATTR_EXIT_INSTR_OFFSETS
	.align		4
.L_810:
        /*00b8*/ 	.byte	0x04, 0x1c
        /*00ba*/ 	.short	(.L_812 - .L_811)


	//   ....[0]....
.L_811:
        /*00bc*/ 	.word	0x00000590


	//   ....[1]....
        /*00c0*/ 	.word	0x00001260


	//   ....[2]....
        /*00c4*/ 	.word	0x00001290


	//   ....[3]....
        /*00c8*/ 	.word	0x00012080


	//   ....[4]....
        /*00cc*/ 	.word	0x00012100


	//   ....[5]....
        /*00d0*/ 	.word	0x00012120


	//----- nvinfo : EIATTR_CRS_STACK_SIZE
	.align		4
.L_812:
        /*00d4*/ 	.byte	0x04, 0x1e
        /*00d6*/ 	.short	(.L_814 - .L_813)
.L_813:
        /*00d8*/ 	.word	0x00000000


	//----- nvinfo : EIATTR_CBANK_PARAM_SIZE
	.align		4
.L_814:
        /*00dc*/ 	.byte	0x03, 0x19
        /*00de*/ 	.short	0x01d0


	//----- nvinfo : EIATTR_PARAM_CBANK
	.align		4
        /*00e0*/ 	.byte	0x04, 0x0a
        /*00e2*/ 	.short	(.L_816 - .L_815)
	.align		4
.L_815:
        /*00e4*/ 	.word	index@(.nv.constant0._ZN5flash24flash_fwd_splitkv_kernelI23Flash_fwd_kernel_traitsILi192ELi64ELi64ELi4ELb0ELb0EN7cutlass6half_tE19Flash_kernel_traitsILi192ELi64ELi64ELi4ES3_EELb1ELb0ELb1ELb0ELb0ELb1ELb1ELb0EEEvNS_16Flash_fwd_paramsE)
        /*00e8*/ 	.short	0x0210
        /*00ea*/ 	.short	0x01d0


	//----- nvinfo : EIATTR_SW_WAR
	.align		4
.L_816:
        /*00ec*/ 	.byte	0x04, 0x36
        /*00ee*/ 	.short	(.L_818 - .L_817)
.L_817:
        /*00f0*/ 	.word	0x00000008
.L_818:


//--------------------- .nv.info._ZN5flash24flash_fwd_splitkv_kernelI23Flash_fwd_kernel_traitsILi192ELi64ELi64ELi4ELb0ELb0EN7cutlass6half_tE19Flash_kernel_traitsILi192ELi64ELi64ELi4ES3_EELb1ELb0ELb0ELb0ELb1ELb0ELb1ELb1EEEvNS_16Flash_fwd_paramsE --------------------------
	.section	.nv.info._ZN5flash24flash_fwd_splitkv_kernelI23Flash_fwd_kernel_traitsILi192ELi64ELi64ELi4ELb0ELb0EN7cutlass6half_tE19Flash_kernel_traitsILi192ELi64ELi64ELi4ES3_EELb1ELb0ELb0ELb0ELb1ELb0ELb1ELb1EEEvNS_16Flash_fwd_paramsE,"",@"SHT_CUDA_INFO"
	.sectionflags	@""
	.align	4


	//----- nvinfo : EIATTR_CUDA_API_VERSION
	.align		4
        /*0000*/ 	.byte	0x04, 0x37
        /*0002*/ 	.short	(.L_820 - .L_819)
.L_819:
        /*0004*/ 	.word	0x00000082


	//----- nvinfo : EIATTR_KPARAM_INFO
	.align		4
.L_820:
        /*0008*/ 	.byte	0x04, 0x17
        /*000a*/ 	.short	(.L_822 - .L_821)
.L_821:
        /*000c*/ 	.word	0x00000000
        /*0010*/ 	.short	0x0000
        /*0012*/ 	.short	0x0000
        /*0014*/ 	.byte	0x00, 0xf0, 0x41, 0x07


	//----- nvinfo : EIATTR_SPARSE_MMA_MASK
	.align		4
.L_822:
        /*0018*/ 	.byte	0x03, 0x50
        /*001a*/ 	.short	0x0000


	//----- nvinfo : EIATTR_MAXREG_COUNT
	.align		4
        /*001c*/ 	.byte	0x03, 0x1b
        /*001e*/ 	.short	0x00ff


	//----- nvinfo : EIATTR_NUM_BARRIERS
	.align		4
        /*0020*/ 	.byte	0x02, 0x4c
        /*0022*/ 	.byte	0x01
	.zero		1


	//----- nvinfo : EIATTR_MERCURY_ISA_VERSION
	.align		4
        /*0024*/ 	.byte	0x03, 0x5f
        /*0026*/ 	.short	0x0101


	//----- nvinfo : EIATTR_COOP_GROUP_MASK_REGIDS
	.align		4
        /*0028*/ 	.byte	0x04, 0x29
        /*002a*/ 	.short	(.L_824 - .L_823)


	//   ....[0]....
.L_823:
        /*002c*/ 	.word	0xffffffff


	//   ....[1]....
        /*0030*/ 	.word	0xffffffff


	//   ....[2]....
        /*0034*/ 	.word	0xffffffff


	//   ....[3]....
        /*0038*/ 	.word	0xffffffff


	//   ....[4]....
        /*003c*/ 	.word	0xffffffff


	//   ....[5]....
        /*0040*/ 	.word	0xffffffff


	//   ....[6]....
        /*0044*/ 	.word	0xffffffff


	//   ....[7]....
        /*0048*/ 	.word	0xffffffff


	//   ....[8]....
        /*004c*/ 	.word	0xffffffff


	//   ....[9]....
        /*0050*/ 	.word	0xffffffff


	//   ....[10]....
        /*0054*/ 	.word	0xffffffff


	//   ....[11]....
        /*0058*/ 	.word	0xffffffff


	//   ....[12]....
        /*005c*/ 	.word	0xffffffff


	//   ....[13]....
        /*0060*/ 	.word	0xffffffff


	//   ....[14]....
        /*0064*/ 	.word	0xffffffff


	//   ....[15]....
        /*0068*/ 	.word	0xffffffff


	//----- nvinfo : EIATTR_COOP_GROUP_INSTR_OFFSETS
	.align		4
.L_824:
        /*006c*/ 	.byte	0x04, 0x28
        /*006e*/ 	.short	(.L_826 - .L_825)


	//   ....[0]....
.L_825:
        /*0070*/ 	.word	0x00013d60


	//   ....[1]....
        /*0074*/ 	.word	0x00013d90


	//   ....[2]....
        /*0078*/ 	.word	0x00013e10


	//   ....[3]....
        /*007c*/ 	.word	0x00013e20


	//   ....[4]....
        /*0080*/ 	.word	0x00016c60


	//   ....[5]....
        /*0084*/ 	.word	0x00016c70


	//   ....[6]....
        /*0088*/ 	.word	0x00016ca0


	//   ....[7]....
        /*008c*/ 	.word	0x00016cb0


	//   ....[8]....
        /*0090*/ 	.word	0x00019c70


	//   ....[9]....
        /*0094*/ 	.word	0x00019c90


	//   ....[10]....
        /*0098*/ 	.word	0x00019cc0


	//   ....[11]....
        /*009c*/ 	.word	0x00019cd0


	//   ....[12]....
        /*00a0*/ 	.word	0x0001b3c0


	//   ....[13]....
        /*00a4*/ 	.word	0x0001b400


	//   ....[14]....
        /*00a8*/ 	.word	0x0001b4c0


	//   ....[15]....
        /*00ac*/ 	.word	0x0001b4d0


	//----- nvinfo : EIATTR_EXIT_INSTR_OFFSETS
	.align		4
.L_826:
        /*00b0*/ 	.byte	0x04, 0x1c
        /*00b2*/ 	.short	(.L_828 - .L_827)


	//   ....[0]....
.L_827:
        /*00b4*/ 	.word	0x00000450


	//   ....[1]....
        /*00b8*/ 	.word	0x00000d40


	//   ....[2]....
        /*00bc*/ 	.word	0x00000d70


	//   ....[3]....
        /*00c0*/ 	.word	0x0001c8d0


	//   ....[4]....
        /*00c4*/ 	.word	0x0001c910


	//----- nvinfo : EIATTR_CRS_STACK_SIZE
	.align		4
.L_828:
        /*00c8*/ 	.byte	0x04, 0x1e
        /*00ca*/ 	.short	(.L_830 - .L_829)
.L_829:
        /*00cc*/ 	.word	0x00000000


	//----- nvinfo : EIATTR_CBANK_PARAM_SIZE
	.align		4
.L_830:
        /*00d0*/ 	.byte	0x03, 0x19
        /*00d2*/ 	.short	0x01d0


	//----- nvinfo : EIATTR_PARAM_CBANK
	.align		4
        /*00d4*/ 	.byte	0x04, 0x0a
        /*00d6*/ 	.short	(.L_832 - .L_831)
	.align		4
.L_831:
        /*00d8*/ 	.word	index@(.nv.constant0._ZN5flash24flash_fwd_splitkv_kernelI23Flash_fwd_kernel_traitsILi192ELi64ELi64ELi4ELb0ELb0EN7cutlass6half_tE19Flash_kernel_traitsILi192ELi64ELi64ELi4ES3_EELb1ELb0ELb0ELb0ELb1ELb0ELb1ELb1EEEvNS_16Flash_fwd_paramsE)
        /*00dc*/ 	.short	0x0210
        /*00de*/ 	.short	0x01d0


	//----- nvinfo : EIATTR_SW_WAR
	.align		4
.L_832:
        /*00e0*/ 	.byte	0x04, 0x36
        /*00e2*/ 	.short	(.L_834 - .L_833)
.L_833:
        /*00e4*/ 	.word	0x00000008
.L_834:


//--------------------- .nv.info._ZN5flash24flash_fwd_splitkv_kernelI23Flash_fwd_kernel_traitsILi192ELi64ELi64ELi4ELb0ELb0EN7cutlass6half_tE19Flash_kernel_traitsILi192ELi64ELi64ELi4ES3_EELb1ELb0ELb0ELb0ELb1ELb1ELb1ELb1EEEvNS_16Flash_fwd_paramsE --------------------------
	.section	.nv.info._ZN5flash24flash_fwd_splitkv_kernelI23Flash_fwd_kernel_traitsILi192ELi64ELi64ELi4ELb0ELb0EN7cutlass6half_tE19Flash_kernel_traitsILi192ELi64ELi64ELi4ES3_EELb1ELb0ELb0ELb0ELb1ELb1ELb1ELb1EEEvNS_16Flash_fwd_paramsE,"",@"SHT_CUDA_INFO"
	.sectionflags	@""
	.align	4


	//----- nvinfo : EIATTR_CUDA_API_VERSION
	.align		4
        /*0000*/ 	.byte	0x04, 0x37
        /*0002*/ 	.short	(.L_836 - .L_835)
.L_835:
        /*0004*/ 	.word	0x00000082


	//----- nvinfo : EIATTR_KPARAM_INFO
	.align		4
.L_836:
        /*0008*/ 	.byte	0x04, 0x17
        /*000a*/ 	.short	(.L_838 - .L_837)
.L_837:
        /*000c*/ 	.word	0x00000000
        /*0010*/ 	.short	0x0000
        /*0012*/ 	.short	0x0000
        /*0014*/ 	.byte	0x00, 0xf0, 0x41, 0x07


	//----- nvinfo : EIATTR_SPARSE_MMA_MASK
	.align		4
.L_838:
        /*0018*/ 	.byte	0x03, 0x50
        /*001a*/ 	.short	0x0000


	//----- nvinfo : EIATTR_MAXREG_COUNT
	.align		4
        /*001c*/ 	.byte	0x03, 0x1b
        /*001e*/ 	.short	0x00ff


	//----- nvinfo : EIATTR_NUM_BARRIERS
	.align		4
        /*0020*/ 	.byte	0x02, 0x4c
        /*0022*/ 	.byte	0x01
	.zero		1


	//----- nvinfo : EIATTR_MERCURY_ISA_VERSION
	.align		4
        /*0024*/ 	.byte	0x03, 0x5f
        /*0026*/ 	.short	0x0101


	//----- nvinfo : EIATTR_COOP_GROUP_MASK_REGIDS
	.align		4
        /*0028*/ 	.byte	0x04, 0x29
        /*002a*/ 	.short	(.L_840 - .L_839)


	//   ....[0]....
.L_839:
        /*002c*/ 	.word	0xffffffff


	//   ....[1]....
        /*0030*/ 	.word	0xffffffff


	//   ....[2]....
        /*0034*/ 	.word	0xffffffff


	//   ....[3]....
        /*0038*/ 	.word	0xffffffff


	//   ....[4]....
        /*003c*/ 	.word	0xffffffff


	//   ....[5]....
        /*0040*/ 	.word	0xffffffff


	//   ....[6]....
        /*0044*/ 	.word	0xffffffff


	//   ....[7]....
        /*0048*/ 	.word	0xffffffff


	//   ....[8]....
        /*004c*/ 	.word	0xffffffff


	//   ....[9]....
        /*0050*/ 	.word	0xffffffff


	//   ....[10]....
        /*0054*/ 	.word	0xffffffff


	//   ....[11]....
        /*0058*/ 	.word	0xffffffff


	//   ....[12]....
        /*005c*/ 	.word	0xffffffff


	//   ....[13]....
        /*0060*/ 	.word	0xffffffff


	//   ....[14]....
        /*0064*/ 	.word	0xffffffff


	//   ....[15]....
        /*0068*/ 	.word	0xffffffff


	//----- nvinfo : EIATTR_COOP_GROUP_INSTR_OFFSETS
	.align		4
.L_840:
        /*006c*/ 	.byte	0x04, 0x28
        /*006e*/ 	.short	(.L_842 - .L_841)


	//   ....[0]....
.L_841:
        /*0070*/ 	.word	0x00014140


	//   ....[1]....
        /*0074*/ 	.word	0x00014160


	//   ....[2]....
        /*0078*/ 	.word	0x00014200


	//   ....[3]....
        /*007c*/ 	.word	0x00014210


	//   ....[4]....
        /*0080*/ 	.word	0x00017440


	//   ....[5]....
        /*0084*/ 	.word	0x00017450


	//   ....[6]....
        /*0088*/ 	.word	0x00017480


	//   ....[7]....
        /*008c*/ 	.word	0x00017490


	//   ....[8]....
        /*0090*/ 	.word	0x0001a840


	//   ....[9]....
        /*0094*/ 	.word	0x0001a860


	//   ....[10]....
        /*0098*/ 	.word	0x0001a890


	//   ....[11]....
        /*009c*/ 	.word	0x0001a8a0


	//   ....[12]....
        /*00a0*/ 	.word	0x0001bfc0


	//   ....[13]....
        /*00a4*/ 	.word	0x0001c000


	//   ....[14]....
        /*00a8*/ 	.word	0x0001c0c0


	//   ....[15]....
        /*00ac*/ 	.word	0x0001c0d0


	//----- nvinfo : EIATTR_EXIT_INSTR_OFFSETS
	.align		4
.L_842:
        /*00b0*/ 	.byte	0x04, 0x1c
        /*00b2*/ 	.short	(.L_844 - .L_843)


	//   ....[0]....
.L_843:
        /*00b4*/ 	.word	0x00000450


	//   ....[1]....
        /*00b8*/ 	.word	0x00000d40


	//   ....[2]....
        /*00bc*/ 	.word	0x00000d70


	//   ....[3]....
        /*00c0*/ 	.word	0x0001d4d0


	//   ....[4]....
        /*00c4*/ 	.word	0x0001d510


	//----- nvinfo : EIATTR_CRS_STACK_SIZE
	.align		4
.L_844:
        /*00c8*/ 	.byte	0x04, 0x1e
        /*00ca*/ 	.short	(.L_846 - .L_845)
.L_845:
        /*00cc*/ 	.word	0x00000000


	//----- nvinfo : EIATTR_CBANK_PARAM_SIZE
	.align		4
.L_846:
        /*00d0*/ 	.byte	0x03, 0x19
        /*00d2*/ 	.short	0x01d0


	//----- nvinfo : EIATTR_PARAM_CBANK
	.align		4
        /*00d4*/ 	.byte	0x04, 0x0a
        /*00d6*/ 	.short	(.L_848 - .L_847)
	.align		4
.L_847:
        /*00d8*/ 	.word	index@(.nv.constant0._ZN5flash24flash_fwd_splitkv_kernelI23Flash_fwd_kernel_traitsILi192ELi64ELi64ELi4ELb0ELb0EN7cutlass6half_tE19Flash_kernel_traitsILi192ELi64ELi64ELi4ES3_EELb1ELb0ELb0ELb0ELb1ELb1ELb1ELb1EEEvNS_16Flash_fwd_paramsE)
        /*00dc*/ 	.short	0x0210
        /*00de*/ 	.short	0x01d0


	//----- nvinfo : EIATTR_SW_WAR
	.align		4
.L_848:
        /*00e0*/ 	.byte	0x04, 0x36
        /*00e2*/ 	.short	(.L_850 - .L_849)
.L_849:
        /*00e4*/ 	.word	0x00000008
.L_850:


//--------------------- .nv.info._ZN5flash24flash_fwd_splitkv_kernelI23Flash_fwd_kernel_traitsILi192ELi64ELi64ELi4ELb0ELb0EN7cutlass6half_tE19Flash_kernel_traitsILi192ELi64ELi64ELi4ES3_EELb1ELb0ELb1ELb0ELb0ELb0ELb1ELb1EEEvNS_16Flash_fwd_paramsE --------------------------
	.section	.nv.info._ZN5flash24flash_fwd_splitkv_kernelI23Flash_fwd_kernel_traitsILi192ELi64ELi64ELi4ELb0ELb0EN7cutlass6half_tE19Flash_kernel_traitsILi192ELi64ELi64ELi4ES3_EELb1ELb0ELb1ELb0ELb0ELb0ELb1ELb1EEEvNS_16Flash_fwd_paramsE,"",@"SHT_CUDA_INFO"
	.sectionflags	@""
	.align	4


	//----- nvinfo : EIATTR_CUDA_API_VERSION
	.align		4
        /*0000*/ 	.byte	0x04, 0x37
        /*0002*/ 	.short	(.L_852 - .L_851)
.L_851:
        /*0004*/ 	.word	0x00000082


	//----- nvinfo : EIATTR_KPARAM_INFO
	.align		4
.L_852:
        /*0008*/ 	.byte	0x04, 0x17
        /*000a*/ 	.short	(.L_854 - .L_853)
.L_853:
        /*000c*/ 	.word	0x00000000
        /*0010*/ 	.short	0x0000
        /*0012*/ 	.short	0x0000
        /*0014*/ 	.byte	0x00, 0xf0, 0x41, 0x07


	//----- nvinfo : EIATTR_SPARSE_MMA_MASK
	.align		4
.L_854:
        /*0018*/ 	.byte	0x03, 0x50
        /*001a*/ 	.short	0x0000


	//----- nvinfo : EIATTR_MAXREG_COUNT
	.align		4
        /*001c*/ 	.byte	0x03, 0x1b
        /*001e*/ 	.short	0x00ff


	//----- nvinfo : EIATTR_NUM_BARRIERS
	.align		4
        /*0020*/ 	.byte	0x02, 0x4c
        /*0022*/ 	.byte	0x01
	.zero		1


	//----- nvinfo : EIATTR_MERCURY_ISA_VERSION
	.align		4
        /*0024*/ 	.byte	0x03, 0x5f
        /*0026*/ 	.short	0x0101


	//----- nvinfo : EIATTR_COOP_GROUP_MASK_REGIDS
	.align		4
        /*0028*/ 	.byte	0x04, 0x29
        /*002a*/ 	.short	(.L_856 - .L_855)


	//   ....[0]....
.L_855:
        /*002c*/ 	.word	0xffffffff


	//   ....[1]....
        /*0030*/ 	.word	0xffffffff


	//   ....[2]....
        /*0034*/ 	.word	0xffffffff


	//   ....[3]....
        /*0038*/ 	.word	0xffffffff


	//   ....[4]....
        /*003c*/ 	.word	0xffffffff


	//   ....[5]....
        /*0040*/ 	.word	0xffffffff


	//   ....[6]....
        /*0044*/ 	.word	0xffffffff


	//   ....[7]....
        /*0048*/ 	.word	0xffffffff


	//   ....[8]....
        /*004c*/ 	.word	0xffffffff


	//   ....[9]....
        /*0050*/ 	.word	0xffffffff


	//   ....[10]....
        /*0054*/ 	.word	0xffffffff


	//   ....[11]....
        /*0058*/ 	.word	0xffffffff


	//   ....[12]....
        /*005c*/ 	.word	0xffffffff


	//   ....[13]....
        /*0060*/ 	.word	0xffffffff


	//   ....[14]....
        /*0064*/ 	.word	0xffffffff


	//   ....[15]....
        /*0068*/ 	.word	0xffffffff


	//----- nvinfo : EIATTR_COOP_GROUP_INSTR_OFFSETS
	.align		4
.L_856:
        /*006c*/ 	.byte	0x04, 0x28
        /*006e*/ 	.short	(.L_858 - .L_857)


	//   ....[0]....
.L_857:
        /*0070*/ 	.word	0x00016ae0


	//   ....[1]....
        /*0074*/ 	.word	0x00016b00


	//   ....[2]....
        /*0078*/ 	.word	0x00016ba0


	//   ....[3]....
        /*007c*/ 	.word	0x00016bb0


	//   ....[4]....
        /*0080*/ 	.word	0x0001a6c0


	//   ....[5]....
        /*0084*/ 	.word	0x0001a6e0


	//   ....[6]....
        /*0088*/ 	.word	0x0001a700


	//   ....[7]....
        /*008c*/ 	.word	0x0001a720


	//   ....[8]....
        /*0090*/ 	.word	0x0001e420


	//   ....[9]....
        /*0094*/ 	.word	0x0001e430


	//   ....[10]....
        /*0098*/ 	.word	0x0001e470


	//   ....[11]....
        /*009c*/ 	.word	0x0001e480


	//   ....[12]....
        /*00a0*/ 	.word	0x0001fb80


	//   ....[13]....
        /*00a4*/ 	.word	0x0001fbc0


	//   ....[14]....
        /*00a8*/ 	.word	0x0001fc60


	//   ....[15]....
        /*00ac*/ 	.word	0x0001fc70


	//----- nvinfo : EIATTR_EXIT_INSTR_OFFSETS
	.align		4
.L_858:
        /*00b0*/ 	.byte	0x04, 0x1c
        /*00b2*/ 	.short	(.L_860 - .L_859)


	//   ....[0]....
.L_859:
        /*00b4*/ 	.word	0x00000440


	//   ....[1]....
        /*00b8*/ 	.word	0x000010e0


	//   ....[2]....
        /*00bc*/ 	.word	0x00001110


	//   ....[3]....
        /*00c0*/ 	.word	0x00021420


	//   ....[4]....
        /*00c4*/ 	.word	0x000214a0


	//   ....[5]....
        /*00c8*/ 	.word	0x000214c0


	//----- nvinfo : EIATTR_CRS_STACK_SIZE
	.align		4
.L_860:
        /*00cc*/ 	.byte	0x04, 0x1e
        /*00ce*/ 	.short	(.L_862 - .L_861)
.L_861:
        /*00d0*/ 	.word	0x00000000


	//----- nvinfo : EIATTR_CBANK_PARAM_SIZE
	.align		4
.L_862:
        /*00d4*/ 	.byte	0x03, 0x19
        /*00d6*/ 	.short	0x01d0


	//----- nvinfo : EIATTR_PARAM_CBANK
	.align		4
        /*00d8*/ 	.byte	0x04, 0x0a
        /*00da*/ 	.short	(.L_864 - .L_863)
	.align		4
.L_863:
        /*00dc*/ 	.word	index@(.nv.constant0._ZN5flash24flash_fwd_splitkv_kernelI23Flash_fwd_kernel_traitsILi192ELi64ELi64ELi4ELb0ELb0EN7cutlass6half_tE19Flash_kernel_traitsILi192ELi64ELi64ELi4ES3_EELb1ELb0ELb1ELb0ELb0ELb0ELb1ELb1EEEvNS_16Flash_fwd_paramsE)
        /*00e0*/ 	.short	0x0210
        /*00e2*/ 	.short	0x01d0


	//----- nvinfo : EIATTR_SW_WAR
	.align		4
.L_864:
        /*00e4*/ 	.byte	0x04, 0x36
        /*00e6*/ 	.short	(.L_866 - .L_865)
.L_865:
        /*00e8*/ 	.word	0x00000008
.L_866:


//--------------------- .nv.info._ZN5flash24flash_fwd_splitkv_kernelI23Flash_fwd_kernel_traitsILi192ELi64ELi64ELi4ELb0ELb0EN7cutlass6half_tE19Flash_kernel_traitsILi192ELi64ELi64ELi4ES3_EELb1ELb0ELb1ELb0ELb0ELb1ELb1ELb1EEEvNS_16Flash_fwd_paramsE --------------------------
	.section	.nv.info._ZN5flash24flash_fwd_splitkv_kernelI23Flash_fwd_kernel_traitsILi192ELi64ELi64ELi4ELb0ELb0EN7cutlass6half_tE19Flash_kernel_traitsILi192ELi64ELi64ELi4ES3_EELb1ELb0ELb1ELb0ELb0ELb1ELb1ELb1EEEvNS_16Flash_fwd_paramsE,"",@"SHT_CUDA_INFO"
	.sectionflags	@""
	.align	4


	//----- nvinfo : EIATTR_CUDA_API_VERSION
	.align		4
        /*0000*/ 	.byte	0x04, 0x37
        /*0002*/ 	.short	(.L_868 - .L_867)
.L_867:
        /*0004*/ 	.word	0x00000082


	//----- nvinfo : EIATTR_KPARAM_INFO
	.align		4
.L_868:
        /*0008*/ 	.byte	0x04, 0x17
        /*000a*/ 	.short	(.L_870 - .L_869)
.L_869:
        /*000c*/ 	.word	0x00000000
        /*0010*/ 	.short	0x0000
        /*0012*/ 	.short	0x0000
        /*0014*/ 	.byte	0x00, 0xf0, 0x41, 0x07


	//----- nvinfo : EIATTR_SPARSE_MMA_MASK
	.align		4
.L_870:
        /*0018*/ 	.byte	0x03, 0x50
        /*001a*/ 	.short	0x0000


	//----- nvinfo : EIATTR_MAXREG_COUNT
	.align		4
        /*001c*/ 	.byte	0x03, 0x1b
        /*001e*/ 	.short	0x00ff


	//----- nvinfo : EIATTR_NUM_BARRIERS
	.align		4
        /*0020*/ 	.byte	0x02, 0x4c
        /*0022*/ 	.byte	0x01
	.zero		1


	//----- nvinfo : EIATTR_MERCURY_ISA_VERSION
	.align		4
        /*0024*/ 	.byte	0x03, 0x5f
        /*0026*/ 	.short	0x0101


	//----- nvinfo : EIATTR_COOP_GROUP_MASK_REGIDS
	.align		4
        /*0028*/ 	.byte	0x04, 0x29
        /*002a*/ 	.short	(.L_872 - .L_871)


	//   ....[0]....
.L_871:
        /*002c*/ 	.word	0xffffffff


	//   ....[1]....
        /*0030*/ 	.word	0xffffffff


	//   ....[2]....
        /*0034*/ 	.word	0xffffffff


	//   ....[3]....
        /*0038*/ 	.word	0xffffffff


	//   ....[4]....
        /*003c*/ 	.word	0xffffffff


	//   ....[5]....
        /*0040*/ 	.word	0xffffffff


	//   ....[6]....
        /*0044*/ 	.word	0xffffffff


	//   ....[7]....
        /*0048*/ 	.word	0xffffffff


	//   ....[8]....
        /*004c*/ 	.word	0xffffffff


	//   ....[9]....
        /*0050*/ 	.word	0xffffffff


	//   ....[10]....
        /*0054*/ 	.word	0xffffffff


	//   ....[11]....
        /*0058*/ 	.word	0xffffffff


	//   ....[12]....
        /*005c*/ 	.word	0xffffffff


	//   ....[13]....
        /*0060*/ 	.word	0xffffffff


	//   ....[14]....
        /*0064*/ 	.word	0xffffffff


	//   ....[15]....
        /*0068*/ 	.word	0xffffffff


	//----- nvinfo : EIATTR_COOP_GROUP_INSTR_OFFSETS
	.align		4
.L_872:
        /*006c*/ 	.byte	0x04, 0x28
        /*006e*/ 	.short	(.L_874 - .L_873)


	//   ....[0]....
.L_873:
        /*0070*/ 	.word	0x00016f60


	//   ....[1]....
        /*0074*/ 	.word	0x00016f80


	//   ....[2]....
        /*0078*/ 	.word	0x00017020


	//   ....[3]....
        /*007c*/ 	.word	0x00017030


	//   ....[4]....
        /*0080*/ 	.word	0x0001af50


	//   ....[5]....
        /*0084*/ 	.word	0x0001af60


	//   ....[6]....
        /*0088*/ 	.word	0x0001af90


	//   ....[7]....
        /*008c*/ 	.word	0x0001afa0


	//   ....[8]....
        /*0090*/ 	.word	0x0001f080


	//   ....[9]....
        /*0094*/ 	.word	0x0001f0a0


	//   ....[10]....
        /*0098*/ 	.word	0x0001f0e0


	//   ....[11]....
        /*009c*/ 	.word	0x0001f0f0


	//   ....[12]....
        /*00a0*/ 	.word	0x00020810


	//   ....[13]....
        /*00a4*/ 	.word	0x00020850


	//   ....[14]....
        /*00a8*/ 	.word	0x00020900


	//   ....[15]....
        /*00ac*/ 	.word	0x00020910


	//----- nvinfo : EIATTR_EXIT_INSTR_OFFSETS
	.align		4
.L_874:
        /*00b0*/ 	.byte	0x04, 0x1c
        /*00b2*/ 	.short	(.L_876 - .L_875)


	//   ....[0]....
.L_875:
        /*00b4*/ 	.word	0x00000440


	//   ....[1]....
        /*00b8*/ 	.word	0x000010e0


	//   ....[2]....
        /*00bc*/ 	.word	0x00001110


	//   ....[3]....
        /*00c0*/ 	.word	0x000220b0


	//   ....[4]....
        /*00c4*/ 	.word	0x00022130


	//   ....[5]....
        /*00c8*/ 	.word	0x00022150


	//----- nvinfo : EIATTR_CRS_STACK_SIZE
	.align		4
.L_876:
        /*00cc*/ 	.byte	0x04, 0x1e
        /*00ce*/ 	.short	(.L_878 - .L_877)
.L_877:
        /*00d0*/ 	.word	0x00000000


	//----- nvinfo : EIATTR_CBANK_PARAM_SIZE
	.align		4
.L_878:
        /*00d4*/ 	.byte	0x03, 0x19
        /*00d6*/ 	.short	0x01d0


	//----- nvinfo : EIATTR_PARAM_CBANK
	.align		4
        /*00d8*/ 	.byte	0x04, 0x0a
        /*00da*/ 	.short	(.L_880 - .L_879)
	.align		4
.L_879:
        /*00dc*/ 	.word	index@(.nv.constant0._ZN5flash24flash_fwd_splitkv_kernelI23Flash_fwd_kernel_traitsILi192ELi64ELi64ELi4ELb0ELb0EN7cutlass6half_tE19Flash_kernel_traitsILi192ELi64ELi64ELi4ES3_EELb1ELb0ELb1ELb0ELb0ELb1ELb1ELb1EEEvNS_16Flash_fwd_paramsE)
        /*00e0*/ 	.short	0x0210
        /*00e2*/ 	.short	0x01d0


	//----- nvinfo : EIATTR_SW_WAR
	.align		4
.L_880:
        /*00e4*/ 	.byte	0x04, 0x36
        /*00e6*/ 	.short	(.L_882 - .L_881)
.L_881:
        /*00e8*/ 	.word	0x00000008
.L_882:


//--------------------- .nv.callgraph             --------------------------
	.section	.nv.callgraph,"",@"SHT_CUDA_CALLGRAPH"
	.align	4
	.sectionentsize	8
	.align		4
        /*0000*/ 	.word	0x00000000
	.align		4
        /*0004*/ 	.word	0xffffffff
	.align		4
        /*0008*/ 	.word	0x00000000
	.align		4
        /*000c*/ 	.word	0xfffffffe
	.align		4
        /*0010*/ 	.word	0x00000000
	.align		4
        /*0014*/ 	.word	0xfffffffd
	.align		4
        /*0018*/ 	.word	0x00000000
	.align		4
        /*001c*/ 	.word	0xfffffffc


//--------------------- .nv.constant4             --------------------------
	.section	.nv.constant4,"a",@progbits
	.align	8
	.align		8
.nv.constant4:
        /*0000*/ 	.dword	_ZN79_INTERNAL_fb7b40c3_43_flash_fwd_split_hdim192_fp16_causal_sm80_cu_4022bc09_29384cuda3std3__45__cpo5beginE
	.align		8
        /*0008*/ 	.dword	_ZN79_INTERNAL_fb7b40c3_43_flash_fwd_split_hdim192_fp16_causal_sm80_cu_4022bc09_29384cuda3std3__45__cpo3endE
	.align		8
        /*0010*/ 	.dword	_ZN79_INTERNAL_fb7b40c3_43_flash_fwd_split_hdim192_fp16_causal_sm80_cu_4022bc09_29384cuda3std3__45__cpo6cbeginE
	.align		8
        /*0018*/ 	.dword	_ZN79_INTERNAL_fb7b40c3_43_flash_fwd_split_hdim192_fp16_causal_sm80_cu_4022bc09_29384cuda3std3__45__cpo4cendE
	.align		8
        /*0020*/ 	.dword	_ZN79_INTERNAL_fb7b40c3_43_flash_fwd_split_hdim192_fp16_causal_sm80_cu_4022bc09_29384cuda3std3__481_GLOBAL__N__fb7b40c3_43_flash_fwd_split_hdim192_fp16_causal_sm80_cu_4022bc09_29386ignoreE
	.align		8
        /*0028*/ 	.dword	_ZN79_INTERNAL_fb7b40c3_43_flash_fwd_split_hdim192_fp16_causal_sm80_cu_4022bc09_29384cuda3std3__419piecewise_constructE
	.align		8
        /*0030*/ 	.dword	_ZN79_INTERNAL_fb7b40c3_43_flash_fwd_split_hdim192_fp16_causal_sm80_cu_4022bc09_29384cuda3std3__48in_placeE
	.align		8
        /*0038*/ 	.dword	_ZN79_INTERNAL_fb7b40c3_43_flash_fwd_split_hdim192_fp16_causal_sm80_cu_4022bc09_29384cuda3std6ranges3__45__cpo4swapE
	.align		8
        /*0040*/ 	.dword	_ZN79_INTERNAL_fb7b40c3_43_flash_fwd_split_hdim192_fp16_causal_sm80_cu_4022bc09_29384cuda3std6ranges3__45__cpo9iter_moveE
	.align		8
        /*0048*/ 	.dword	_ZN79_INTERNAL_fb7b40c3_43_flash_fwd_split_hdim192_fp16_causal_sm80_cu_4022bc09_29384cute7productE
	.align		8
        /*0050*/ 	.dword	_ZN79_INTERNAL_fb7b40c3_43_flash_fwd_split_hdim192_fp16_causal_sm80_cu_4022bc09_29384cute1_E


//--------------------- .text._ZN5flash32flash_fwd_splitkv_combine_kernelI23Flash_fwd_kernel_traitsILi192ELi64ELi64ELi4ELb0ELb0EN7cutlass6half_tE19Flash_kernel_traitsILi192ELi64ELi64ELi4ES3_EELi8ELi7ELb0EEEvNS_16Flash_fwd_paramsE --------------------------
	.section	.text._ZN5flash32flash_fwd_splitkv_combine_kernelI23Flash_fwd_kernel_traitsILi192ELi64ELi64ELi4ELb0ELb0EN7cutlass6half_tE19Flash_kernel_traitsILi192ELi64ELi64ELi4ES3_EELi8ELi7ELb0EEEvNS_16Flash_fwd_paramsE,"ax",@progbits
	.align	128
        .global         _ZN5flash32flash_fwd_splitkv_combine_kernelI23Flash_fwd_kernel_traitsILi192ELi64ELi64ELi4ELb0ELb0EN7cutlass6half_tE19Flash_kernel_traitsILi192ELi64ELi64ELi4ES3_EELi8ELi7ELb0EEEvNS_16Flash_fwd_paramsE
        .type           _ZN5flash32flash_fwd_splitkv_combine_kernelI23Flash_fwd_kernel_traitsILi192ELi64ELi64ELi4ELb0ELb0EN7cutlass6half_tE19Flash_kernel_traitsILi192ELi64ELi64ELi4ES3_EELi8ELi7ELb0EEEvNS_16Flash_fwd_paramsE,@function
        .size           _ZN5flash32flash_fwd_splitkv_combine_kernelI23Flash_fwd_kernel_traitsILi192ELi64ELi64ELi4ELb0ELb0EN7cutlass6half_tE19Flash_kernel_traitsILi192ELi64ELi64ELi4ES3_EELi8ELi7ELb0EEEvNS_16Flash_fwd_paramsE,(.L_x_4130 - _ZN5flash32flash_fwd_splitkv_combine_kernelI23Flash_fwd_kernel_traitsILi192ELi64ELi64ELi4ELb0ELb0EN7cutlass6half_tE19Flash_kernel_traitsILi192ELi64ELi64ELi4ES3_EELi8ELi7ELb0EEEvNS_16Flash_fwd_paramsE)
        .other          _ZN5flash32flash_fwd_splitkv_combine_kernelI23Flash_fwd_kernel_traitsILi192ELi64ELi64ELi4ELb0ELb0EN7cutlass6half_tE19Flash_kernel_traitsILi192ELi64ELi64ELi4ES3_EELi8ELi7ELb0EEEvNS_16Flash_fwd_paramsE,@"STO_CUDA_ENTRY STV_DEFAULT"
_ZN5flash32flash_fwd_splitkv_combine_kernelI23Flash_fwd_kernel_traitsILi192ELi64ELi64ELi4ELb0ELb0EN7cutlass6half_tE19Flash_kernel_traitsILi192ELi64ELi64ELi4ES3_EELi8ELi7ELb0EEEvNS_16Flash_fwd_paramsE:
.text._ZN5flash32flash_fwd_splitkv_combine_kernelI23Flash_fwd_kernel_traitsILi192ELi64ELi64ELi4ELb0ELb0EN7cutlass6half_tE19Flash_kernel_traitsILi192ELi64ELi64ELi4ES3_EELi8ELi7ELb0EEEvNS_16Flash_fwd_paramsE:
[----:B------:R-:W-:Y:S08]  /*0000*/  LDC R1, c[0x0][0x28] ;  /* 0x00000a00ff017b82 */ /* 0x000ff00000000800 */
[----:B------:R-:W0:Y:S01]  /*0010*/  LDC.64 R24, c[0x0][0x2c0] ;  /* 0x0000b000ff187b82 */ /* 0x000e220000000a00 */
[----:B------:R-:W-:-:S07]  /*0020*/  ULDC UR5, c[0x0][0x270] ;  /* 0x00009c0000057ab9 */ /* 0x000fce0000000800 */
[----:B------:R-:W1:Y:S01]  /*0030*/  S2UR UR7, SR_CTAID.X ;  /* 0x00000000000779c3 */ /* 0x000e620000002500 */
[----:B0-----:R-:W-:Y:S01]  /*0040*/  IMAD R24, R24, UR5, RZ ;  /* 0x0000000518187c24 */ /* 0x001fe2000f8e02ff */
[----:B------:R-:W-:Y:S01]  /*0050*/  SHF.R.S32.HI R2, RZ, 0x1f, R25 ;  /* 0x0000001fff027819 */ /* 0x000fe20000011419 */
[----:B------:R-:W-:Y:S02]  /*0060*/  USHF.R.S32.HI UR5, URZ, 0x1f, UR5 ;  /* 0x0000001f3f057899 */ /* 0x000fe40008011405 */
[----:B------:R-:W-:Y:S01]  /*0070*/  IMAD R28, R24, R25, RZ ;  /* 0x00000019181c7224 */ /* 0x000fe200078e02ff */
[----:B-1----:R-:W-:-:S04]  /*0080*/  USHF.L.U32 UR7, UR7, 0x3, URZ ;  /* 0x0000000307077899 */ /* 0x002fc8000800063f */
[----:B------:R-:W-:Y:S02]  /*0090*/  ISETP.LT.U32.AND P0, PT, R28, R25, PT ;  /* 0x000000191c00720c */ /* 0x000fe40003f01070 */
[----:B------:R-:W-:Y:S01]  /*00a0*/  SHF.R.S32.HI R5, RZ, 0x1f, R28 ;  /* 0x0000001fff057819 */ /* 0x000fe2000001141c */
[----:B------:R-:W-:-:S03]  /*00b0*/  USHF.R.S32.HI UR6, URZ, 0x1f, UR7 ;  /* 0x0000001f3f067899 */ /* 0x000fc60008011407 */
[----:B------:R-:W-:-:S04]  /*00c0*/  ISETP.LT.AND.EX P0, PT, R5, R2, PT, P0 ;  /* 0x000000020500720c */ /* 0x000fc80003f01300 */
[C---:B------:R-:W-:Y:S02]  /*00d0*/  SEL R2, R5.reuse, R2, P0 ;  /* 0x0000000205027207 */ /* 0x040fe40000000000 */
[----:B------:R-:W-:Y:S02]  /*00e0*/  SEL R25, R28, R25, P0 ;  /* 0x000000191c197207 */ /* 0x000fe40000000000 */
[----:B------:R-:W-:-:S04]  /*00f0*/  LOP3.LUT R0, R5, R2, RZ, 0xfc, !PT ;  /* 0x0000000205007212 */ /* 0x000fc800078efcff */
[----:B------:R-:W-:-:S13]  /*0100*/  ISETP.NE.U32.AND P1, PT, R0, RZ, PT ;  /* 0x000000ff0000720c */ /* 0x000fda0003f25070 */
[----:B------:R-:W-:Y:S05]  /*0110*/  @!P1 BRA `(.L_x_0) ;  /* 0x0000000000249947 */ /* 0x000fea0003800000 */
[----:B------:R-:W-:Y:S01]  /*0120*/  IMAD.MOV.U32 R18, RZ, RZ, R28 ;  /* 0x000000ffff127224 */ /* 0x000fe200078e001c */
[----:B------:R-:W-:Y:S01]  /*0130*/  MOV R24, R25 ;  /* 0x0000001900187202 */ /* 0x000fe20000000f00 */
[----:B------:R-:W-:Y:S01]  /*0140*/  IMAD.MOV.U32 R19, RZ, RZ, R5 ;  /* 0x000000ffff137224 */ /* 0x000fe200078e0005 */
[----:B------:R-:W-:Y:S02]  /*0150*/  MOV R23, R2 ;  /* 0x0000000200177202 */ /* 0x000fe40000000f00 */
[----:B------:R-:W-:Y:S02]  /*0160*/  MOV R22, 0x180 ;  /* 0x0000018000167802 */ /* 0x000fe40000000f00 */
[----:B------:R-:W-:Y:S05]  /*0170*/  CALL.REL.NOINC `($__internal_0_$__cuda_sm20_div_s64) ;  /* 0x0000005000707944 */ /* 0x000fea0003c00000 */
[----:B------:R-:W-:Y:S02]  /*0180*/  MOV R18, R0 ;  /* 0x0000000000127202 */ /* 0x000fe40000000f00 */
[----:B------:R-:W-:Y:S01]  /*0190*/  MOV R19, R27 ;  /* 0x0000001b00137202 */ /* 0x000fe20000000f00 */
[----:B------:R-:W-:Y:S06]  /*01a0*/  BRA `(.L_x_1) ;  /* 0x00000000004c7947 */ /* 0x000fec0003800000 */
.L_x_0:
[----:B------:R-:W0:Y:S01]  /*01b0*/  I2F.U32.RP R4, R25 ;  /* 0x0000001900047306 */ /* 0x000e220000209000 */
[----:B------:R-:W-:Y:S02]  /*01c0*/  ISETP.NE.U32.AND P0, PT, R25, RZ, PT ;  /* 0x000000ff1900720c */ /* 0x000fe40003f05070 */
[----:B------:R-:W-:-:S05]  /*01d0*/  MOV R19, RZ ;  /* 0x000000ff00137202 */ /* 0x000fca0000000f00 */
[----:B0-----:R-:W0:Y:S02]  /*01e0*/  MUFU.RCP R6, R4 ;  /* 0x0000000400067308 */ /* 0x001e240000001000 */
[----:B0-----:R-:W-:-:S06]  /*01f0*/  VIADD R6, R6, 0xffffffe ;  /* 0x0ffffffe06067836 */ /* 0x001fcc0000000000 */
[----:B------:R0:W1:Y:S02]  /*0200*/  F2I.FTZ.U32.TRUNC.NTZ R7, R6 ;  /* 0x0000000600077305 */ /* 0x000064000021f000 */
[----:B0-----:R-:W-:Y:S01]  /*0210*/  HFMA2.MMA R6, -RZ, RZ, 0, 0 ;  /* 0x00000000ff067435 */ /* 0x001fe200000001ff */
[----:B-1----:R-:W-:-:S04]  /*0220*/  IMAD.MOV R0, RZ, RZ, -R7 ;  /* 0x000000ffff007224 */ /* 0x002fc800078e0a07 */
[----:B------:R-:W-:-:S05]  /*0230*/  IMAD R3, R0, R25, RZ ;  /* 0x0000001900037224 */ /* 0x000fca00078e02ff */
[----:B------:R-:W-:-:S06]  /*0240*/  IMAD.HI.U32 R3, R7, R3, R6 ;  /* 0x0000000307037227 */ /* 0x000fcc00078e0006 */
[----:B------:R-:W-:-:S04]  /*0250*/  IMAD.HI.U32 R18, R3, R28, RZ ;  /* 0x0000001c03127227 */ /* 0x000fc800078e00ff */
[----:B------:R-:W-:-:S04]  /*0260*/  IMAD.MOV R0, RZ, RZ, -R18 ;  /* 0x000000ffff007224 */ /* 0x000fc800078e0a12 */
[----:B------:R-:W-:-:S05]  /*0270*/  IMAD R0, R25, R0, R28 ;  /* 0x0000000019007224 */ /* 0x000fca00078e021c */
[----:B------:R-:W-:-:S13]  /*0280*/  ISETP.GE.U32.AND P2, PT, R0, R25, PT ;  /* 0x000000190000720c */ /* 0x000fda0003f46070 */
[----:B------:R-:W-:Y:S01]  /*0290*/  @P2 IADD3 R0, R0, -R25, RZ ;  /* 0x8000001900002210 */ /* 0x000fe20007ffe0ff */
[----:B------:R-:W-:-:S03]  /*02a0*/  @P2 VIADD R18, R18, 0x1 ;  /* 0x0000000112122836 */ /* 0x000fc60000000000 */
[----:B------:R-:W-:-:S13]  /*02b0*/  ISETP.GE.U32.AND P1, PT, R0, R25, PT ;  /* 0x000000190000720c */ /* 0x000fda0003f26070 */
[----:B------:R-:W-:Y:S02]  /*02c0*/  @P1 IADD3 R18, R18, 0x1, RZ ;  /* 0x0000000112121810 */ /* 0x000fe40007ffe0ff */
[----:B------:R-:W-:-:S07]  /*02d0*/  @!P0 LOP3.LUT R18, RZ, R25, RZ, 0x33, !PT ;  /* 0x00000019ff128212 */ /* 0x000fce00078e33ff */
.L_x_1:
[----:B------:R-:W-:Y:S01]  /*02e0*/  ULDC UR4, c[0x0][0x270] ;  /* 0x00009c0000047ab9 */ /* 0x000fe20000000800 */
[----:B------:R-:W-:Y:S01]  /*02f0*/  BSSY B0, `(.L_x_2) ;  /* 0x0000020000007945 */ /* 0x000fe20003800000 */
[----:B------:R-:W-:-:S04]  /*0300*/  ISETP.LT.U32.AND P0, PT, R18, UR4, PT ;  /* 0x0000000412007c0c */ /* 0x000fc8000bf01070 */
[----:B------:R-:W-:-:S04]  /*0310*/  ISETP.LT.AND.EX P0, PT, R19, UR5, PT, P0 ;  /* 0x0000000513007c0c */ /* 0x000fc8000bf01300 */
[C---:B------:R-:W-:Y:S02]  /*0320*/  SEL R23, R19.reuse, UR5, P0 ;  /* 0x0000000513177c07 */ /* 0x040fe40008000000 */
[----:B------:R-:W-:Y:S02]  /*0330*/  SEL R24, R18, UR4, P0 ;  /* 0x0000000412187c07 */ /* 0x000fe40008000000 */
[----:B------:R-:W-:-:S04]  /*0340*/  LOP3.LUT R0, R19, R23, RZ, 0xfc, !PT ;  /* 0x0000001713007212 */ /* 0x000fc800078efcff */
[----:B------:R-:W-:-:S13]  /*0350*/  ISETP.NE.U32.AND P1, PT, R0, RZ, PT ;  /* 0x000000ff0000720c */ /* 0x000fda0003f25070 */
[----:B------:R-:W-:Y:S05]  /*0360*/  @!P1 BRA `(.L_x_3) ;  /* 0x0000000000149947 */ /* 0x000fea0003800000 */
[----:B------:R-:W-:Y:S02]  /*0370*/  MOV R22, 0x390 ;  /* 0x0000039000167802 */ /* 0x000fe40000000f00 */
[----:B------:R-:W-:Y:S05]  /*0380*/  CALL.REL.NOINC `($__internal_0_$__cuda_sm20_div_s64) ;  /* 0x0000004c00ec7944 */ /* 0x000fea0003c00000 */
[----:B------:R-:W-:Y:S02]  /*0390*/  MOV R8, R0 ;  /* 0x0000000000087202 */ /* 0x000fe40000000f00 */
[----:B------:R-:W-:Y:S01]  /*03a0*/  MOV R9, R27 ;  /* 0x0000001b00097202 */ /* 0x000fe20000000f00 */
[----:B------:R-:W-:Y:S05]  /*03b0*/  BRA `(.L_x_4) ;  /* 0x00000000004c7947 */ /* 0x000fea0003800000 */
.L_x_3:
        /* <DEDUP_REMOVED lines=18> */
[----:B------:R-:W-:Y:S02]  /*04e0*/  @!P0 LOP3.LUT R8, RZ, R24, RZ, 0x33, !PT ;  /* 0x00000018ff088212 */ /* 0x000fe400078e33ff */
.L_x_4:
[----:B------:R-:W-:Y:S05]  /*04f0*/  BSYNC B0 ;  /* 0x0000000000007941 */ /* 0x000fea0003800000 */
.L_x_2:
[----:B------:R-:W0:Y:S01]  /*0500*/  LDC R0, c[0x0][0x2c4] ;  /* 0x0000b100ff007b82 */ /* 0x000e220000000800 */
[----:B------:R-:W-:Y:S01]  /*0510*/  BSSY B0, `(.L_x_5) ;  /* 0x0000049000007945 */ /* 0x000fe20003800000 */
[----:B0-----:R-:W-:Y:S01]  /*0520*/  IABS R4, R0 ;  /* 0x0000000000047213 */ /* 0x001fe20000000000 */
[C---:B------:R-:W-:Y:S01]  /*0530*/  VIADD R3, R0.reuse, 0xffffffff ;  /* 0xffffffff00037836 */ /* 0x040fe20000000000 */
[----:B------:R-:W-:Y:S02]  /*0540*/  ISETP.NE.AND P3, PT, R0, RZ, PT ;  /* 0x000000ff0000720c */ /* 0x000fe40003f65270 */
[----:B------:R-:W0:Y:S01]  /*0550*/  I2F.RP R14, R4 ;  /* 0x00000004000e7306 */ /* 0x000e220000209400 */
[----:B------:R-:W-:-:S05]  /*0560*/  IMAD.IADD R7, R3, 0x1, R4 ;  /* 0x0000000103077824 */ /* 0x000fca00078e0204 */
[----:B------:R-:W-:Y:S02]  /*0570*/  IABS R6, R7 ;  /* 0x0000000700067213 */ /* 0x000fe40000000000 */
[----:B0-----:R-:W0:Y:S02]  /*0580*/  MUFU.RCP R12, R14 ;  /* 0x0000000e000c7308 */ /* 0x001e240000001000 */
[----:B0-----:R-:W-:-:S06]  /*0590*/  VIADD R12, R12, 0xffffffe ;  /* 0x0ffffffe0c0c7836 */ /* 0x001fcc0000000000 */
[----:B------:R-:W0:Y:S02]  /*05a0*/  F2I.FTZ.U32.TRUNC.NTZ R13, R12 ;  /* 0x0000000c000d7305 */ /* 0x000e24000021f000 */
[----:B0-----:R-:W-:Y:S02]  /*05b0*/  IMAD.MOV R11, RZ, RZ, -R13 ;  /* 0x000000ffff0b7224 */ /* 0x001fe400078e0a0d */
[----:B------:R-:W-:Y:S02]  /*05c0*/  IMAD.MOV.U32 R12, RZ, RZ, RZ ;  /* 0x000000ffff0c7224 */ /* 0x000fe400078e00ff */
[----:B------:R-:W-:-:S04]  /*05d0*/  IMAD R10, R11, R4, RZ ;  /* 0x000000040b0a7224 */ /* 0x000fc800078e02ff */
[----:B------:R-:W-:-:S06]  /*05e0*/  IMAD.HI.U32 R11, R13, R10, R12 ;  /* 0x0000000a0d0b7227 */ /* 0x000fcc00078e000c */
[----:B------:R-:W-:-:S04]  /*05f0*/  IMAD.HI.U32 R11, R11, R6, RZ ;  /* 0x000000060b0b7227 */ /* 0x000fc800078e00ff */
[----:B------:R-:W-:-:S04]  /*0600*/  IMAD.MOV R13, RZ, RZ, -R11 ;  /* 0x000000ffff0d7224 */ /* 0x000fc800078e0a0b */
[C---:B------:R-:W-:Y:S01]  /*0610*/  IMAD R13, R4.reuse, R13, R6 ;  /* 0x0000000d040d7224 */ /* 0x040fe200078e0206 */
[C---:B------:R-:W-:Y:S02]  /*0620*/  LOP3.LUT R6, R7.reuse, R4, RZ, 0x3c, !PT ;  /* 0x0000000407067212 */ /* 0x040fe400078e3cff */
[----:B------:R-:W-:Y:S02]  /*0630*/  LOP3.LUT R7, R7, R0, RZ, 0x3c, !PT ;  /* 0x0000000007077212 */ /* 0x000fe400078e3cff */
[----:B------:R-:W-:Y:S02]  /*0640*/  ISETP.GT.U32.AND P1, PT, R4, R13, PT ;  /* 0x0000000d0400720c */ /* 0x000fe40003f24070 */
[----:B------:R-:W-:Y:S02]  /*0650*/  ISETP.GE.AND P0, PT, R6, RZ, PT ;  /* 0x000000ff0600720c */ /* 0x000fe40003f06270 */
[----:B------:R-:W-:-:S09]  /*0660*/  LEA.HI.SX32 R6, R0, 0x1, 0x1 ;  /* 0x0000000100067811 */ /* 0x000fd200078f0aff */
[----:B------:R-:W-:Y:S02]  /*0670*/  @!P1 IMAD.IADD R13, R13, 0x1, -R4 ;  /* 0x000000010d0d9824 */ /* 0x000fe400078e0a04 */
[----:B------:R-:W-:Y:S01]  /*0680*/  @!P1 VIADD R11, R11, 0x1 ;  /* 0x000000010b0b9836 */ /* 0x000fe20000000000 */
[----:B------:R-:W-:Y:S02]  /*0690*/  ISETP.NE.AND P1, PT, R0, RZ, PT ;  /* 0x000000ff0000720c */ /* 0x000fe40003f25270 */
[----:B------:R-:W-:-:S13]  /*06a0*/  ISETP.GE.U32.AND P2, PT, R13, R4, PT ;  /* 0x000000040d00720c */ /* 0x000fda0003f46070 */
[----:B------:R-:W-:Y:S01]  /*06b0*/  @P2 VIADD R11, R11, 0x1 ;  /* 0x000000010b0b2836 */ /* 0x000fe20000000000 */
[----:B------:R-:W-:-:S03]  /*06c0*/  ISETP.GT.AND P2, PT, R0, RZ, PT ;  /* 0x000000ff0000720c */ /* 0x000fc60003f44270 */
[----:B------:R-:W-:-:S04]  /*06d0*/  IMAD.MOV.U32 R17, RZ, RZ, R11 ;  /* 0x000000ffff117224 */ /* 0x000fc800078e000b */
[----:B------:R-:W-:Y:S01]  /*06e0*/  @!P0 IMAD.MOV R17, RZ, RZ, -R17 ;  /* 0x000000ffff118224 */ /* 0x000fe200078e0a11 */
[----:B------:R-:W-:Y:S02]  /*06f0*/  @!P1 LOP3.LUT R17, RZ, R4, RZ, 0x33, !PT ;  /* 0x00000004ff119212 */ /* 0x000fe400078e33ff */
[----:B------:R-:W-:Y:S02]  /*0700*/  ISETP.GE.AND P1, PT, R7, RZ, PT ;  /* 0x000000ff0700720c */ /* 0x000fe40003f26270 */
[----:B------:R-:W-:Y:S02]  /*0710*/  ISETP.LT.U32.AND P0, PT, R24, R17, PT ;  /* 0x000000111800720c */ /* 0x000fe40003f01070 */
[----:B------:R-:W-:Y:S02]  /*0720*/  SHF.R.S32.HI R16, RZ, 0x1f, R17 ;  /* 0x0000001fff107819 */ /* 0x000fe40000011411 */
[----:B------:R-:W-:Y:S02]  /*0730*/  SHF.R.S32.HI R7, RZ, 0x1f, R0 ;  /* 0x0000001fff077819 */ /* 0x000fe40000011400 */
[----:B------:R-:W-:-:S03]  /*0740*/  ISETP.LT.AND.EX P0, PT, R23, R16, PT, P0 ;  /* 0x000000101700720c */ /* 0x000fc60003f01300 */
[----:B------:R-:W-:Y:S01]  /*0750*/  @!P2 IMAD.MOV R6, RZ, RZ, R7 ;  /* 0x000000ffff06a224 */ /* 0x000fe200078e0207 */
[C---:B------:R-:W-:Y:S01]  /*0760*/  SEL R16, R23.reuse, R16, P0 ;  /* 0x0000001017107207 */ /* 0x040fe20000000000 */
[----:B------:R-:W-:Y:S01]  /*0770*/  @!P1 IMAD.MOV R11, RZ, RZ, -R11 ;  /* 0x000000ffff0b9224 */ /* 0x000fe200078e0a0b */
[----:B------:R-:W-:Y:S02]  /*0780*/  @!P3 LOP3.LUT R11, RZ, R0, RZ, 0x33, !PT ;  /* 0x00000000ff0bb212 */ /* 0x000fe400078e33ff */
[----:B------:R-:W-:Y:S02]  /*0790*/  LOP3.LUT R4, R23, R16, RZ, 0xfc, !PT ;  /* 0x0000001017047212 */ /* 0x000fe400078efcff */
[----:B------:R-:W-:Y:S02]  /*07a0*/  SEL R17, R24, R17, P0 ;  /* 0x0000001118117207 */ /* 0x000fe40000000000 */
[----:B------:R-:W-:Y:S01]  /*07b0*/  ISETP.NE.U32.AND P1, PT, R4, RZ, PT ;  /* 0x000000ff0400720c */ /* 0x000fe20003f25070 */
[----:B------:R-:W-:-:S12]  /*07c0*/  IMAD R4, R11, R6, RZ ;  /* 0x000000060b047224 */ /* 0x000fd800078e02ff */
        /* <DEDUP_REMOVED lines=9> */
[----:B------:R-:W-:Y:S05]  /*0860*/  BRA `(.L_x_7) ;  /* 0x00000000004c7947 */ /* 0x000fea0003800000 */
.L_x_6:
        /* <DEDUP_REMOVED lines=19> */
.L_x_7:
[----:B------:R-:W-:Y:S05]  /*09a0*/  BSYNC B0 ;  /* 0x0000000000007941 */ /* 0x000fea0003800000 */
.L_x_5:
[----:B------:R-:W0:Y:S01]  /*09b0*/  LDC R0, c[0x0][0x2c4] ;  /* 0x0000b100ff007b82 */ /* 0x000e220000000800 */
[----:B------:R-:W-:Y:S01]  /*09c0*/  ULDC UR5, c[0x0][0x270] ;  /* 0x00009c0000057ab9 */ /* 0x000fe20000000800 */
[----:B------:R-:W-:Y:S01]  /*09d0*/  IABS R11, R4 ;  /* 0x00000004000b7213 */ /* 0x000fe20000000000 */
[----:B------:R-:W1:Y:S01]  /*09e0*/  S2R R35, SR_TID.X ;  /* 0x0000000000237919 */ /* 0x000e620000002100 */
[----:B------:R-:W-:Y:S02]  /*09f0*/  BSSY B0, `(.L_x_8) ;  /* 0x0000079000007945 */ /* 0x000fe40003800000 */
[----:B------:R-:W2:Y:S08]  /*0a00*/  I2F.RP R15, R11 ;  /* 0x0000000b000f7306 */ /* 0x000eb00000209400 */
[----:B--2---:R-:W2:Y:S01]  /*0a10*/  MUFU.RCP R6, R15 ;  /* 0x0000000f00067308 */ /* 0x004ea20000001000 */
[----:B0-----:R-:W-:Y:S01]  /*0a20*/  IMAD R7, R0, UR5, RZ ;  /* 0x0000000500077c24 */ /* 0x001fe2000f8e02ff */
[----:B------:R-:W-:Y:S01]  /*0a30*/  IABS R10, R0 ;  /* 0x00000000000a7213 */ /* 0x000fe20000000000 */
[----:B------:R-:W-:-:S03]  /*0a40*/  UIADD3 UR5, UR5, -0x1, URZ ;  /* 0xffffffff05057890 */ /* 0x000fc6000fffe03f */
[----:B------:R-:W-:Y:S02]  /*0a50*/  IABS R12, R7 ;  /* 0x00000007000c7213 */ /* 0x000fe40000000000 */
[----:B------:R-:W0:Y:S01]  /*0a60*/  I2F.RP R14, R10 ;  /* 0x0000000a000e7306 */ /* 0x000e220000209400 */
[----:B------:R-:W-:Y:S02]  /*0a70*/  ISETP.NE.AND P5, PT, R7, RZ, PT ;  /* 0x000000ff0700720c */ /* 0x000fe40003fa5270 */
[----:B------:R-:W-:-:S05]  /*0a80*/  IMAD.IADD R21, R3, 0x1, R12 ;  /* 0x0000000103157824 */ /* 0x000fca00078e020c */
[----:B------:R-:W3:Y:S01]  /*0a90*/  I2F.RP R13, R12 ;  /* 0x0000000c000d7306 */ /* 0x000ee20000209400 */
[----:B--2---:R-:W-:-:S07]  /*0aa0*/  VIADD R18, R6, 0xffffffe ;  /* 0x0ffffffe06127836 */ /* 0x004fce0000000000 */
[----:B0-----:R-:W0:Y:S08]  /*0ab0*/  MUFU.RCP R22, R14 ;  /* 0x0000000e00167308 */ /* 0x001e300000001000 */
[----:B---3--:R-:W2:Y:S08]  /*0ac0*/  MUFU.RCP R26, R13 ;  /* 0x0000000d001a7308 */ /* 0x008eb00000001000 */
[----:B------:R-:W3:Y:S01]  /*0ad0*/  F2I.FTZ.U32.TRUNC.NTZ R19, R18 ;  /* 0x0000001200137305 */ /* 0x000ee2000021f000 */
[----:B0-----:R-:W-:Y:S01]  /*0ae0*/  VIADD R22, R22, 0xffffffe ;  /* 0x0ffffffe16167836 */ /* 0x001fe20000000000 */
[----:B------:R-:W-:-:S05]  /*0af0*/  IABS R14, R4 ;  /* 0x00000004000e7213 */ /* 0x000fca0000000000 */
[----:B------:R-:W-:Y:S01]  /*0b00*/  IMAD.MOV R14, RZ, RZ, -R14 ;  /* 0x000000ffff0e7224 */ /* 0x000fe200078e0a0e */
[----:B------:R-:W0:Y:S01]  /*0b10*/  F2I.FTZ.U32.TRUNC.NTZ R23, R22 ;  /* 0x0000001600177305 */ /* 0x000e22000021f000 */
[----:B--2---:R-:W-:Y:S02]  /*0b20*/  VIADD R26, R26, 0xffffffe ;  /* 0x0ffffffe1a1a7836 */ /* 0x004fe40000000000 */
[----:B---3--:R-:W-:-:S05]  /*0b30*/  IMAD.MOV R6, RZ, RZ, -R19 ;  /* 0x000000ffff067224 */ /* 0x008fca00078e0a13 */
[----:B------:R-:W2:Y:S01]  /*0b40*/  F2I.FTZ.U32.TRUNC.NTZ R27, R26 ;  /* 0x0000001a001b7305 */ /* 0x000ea2000021f000 */
[----:B------:R-:W-:Y:S02]  /*0b50*/  IMAD.MOV.U32 R18, RZ, RZ, RZ ;  /* 0x000000ffff127224 */ /* 0x000fe400078e00ff */
[----:B------:R-:W-:Y:S02]  /*0b60*/  IMAD R13, R6, R11, RZ ;  /* 0x0000000b060d7224 */ /* 0x000fe400078e02ff */
[----:B------:R-:W-:Y:S02]  /*0b70*/  VIADD R6, R11, UR5 ;  /* 0x000000050b067c36 */ /* 0x000fe40008000000 */
[----:B------:R-:W-:Y:S01]  /*0b80*/  IMAD.HI.U32 R13, R19, R13, R18 ;  /* 0x0000000d130d7227 */ /* 0x000fe200078e0012 */
[----:B------:R-:W-:Y:S02]  /*0b90*/  IABS R18, R7 ;  /* 0x0000000700127213 */ /* 0x000fe40000000000 */
[----:B------:R-:W-:Y:S01]  /*0ba0*/  IABS R19, R21 ;  /* 0x0000001500137213 */ /* 0x000fe20000000000 */
[----:B0-----:R-:W-:-:S02]  /*0bb0*/  IMAD.MOV R3, RZ, RZ, -R23 ;  /* 0x000000ffff037224 */ /* 0x001fc400078e0a17 */
[----:B------:R-:W-:Y:S02]  /*0bc0*/  IMAD.MOV R18, RZ, RZ, -R18 ;  /* 0x000000ffff127224 */ /* 0x000fe400078e0a12 */
[--C-:B--2---:R-:W-:Y:S02]  /*0bd0*/  IMAD.MOV R15, RZ, RZ, -R27.reuse ;  /* 0x000000ffff0f7224 */ /* 0x104fe400078e0a1b */
[----:B------:R-:W-:Y:S02]  /*0be0*/  IMAD.MOV.U32 R26, RZ, RZ, RZ ;  /* 0x000000ffff1a7224 */ /* 0x000fe400078e00ff */
[----:B------:R-:W-:Y:S01]  /*0bf0*/  IMAD R20, R15, R12, RZ ;  /* 0x0000000c0f147224 */ /* 0x000fe200078e02ff */
[----:B------:R-:W-:Y:S01]  /*0c00*/  IABS R15, R6 ;  /* 0x00000006000f7213 */ /* 0x000fe20000000000 */
[----:B------:R-:W-:Y:S02]  /*0c10*/  IMAD R3, R3, R10, RZ ;  /* 0x0000000a03037224 */ /* 0x000fe400078e02ff */
[----:B------:R-:W-:-:S04]  /*0c20*/  IMAD.HI.U32 R20, R27, R20, R26 ;  /* 0x000000141b147227 */ /* 0x000fc800078e001a */
[----:B------:R-:W-:Y:S02]  /*0c30*/  IMAD.MOV.U32 R22, RZ, RZ, RZ ;  /* 0x000000ffff167224 */ /* 0x000fe400078e00ff */
[----:B------:R-:W-:-:S04]  /*0c40*/  IMAD.HI.U32 R20, R20, R19, RZ ;  /* 0x0000001314147227 */ /* 0x000fc800078e00ff */
[----:B------:R-:W-:Y:S02]  /*0c50*/  IMAD R27, R20, R18, R19 ;  /* 0x00000012141b7224 */ /* 0x000fe400078e0213 */
[----:B------:R-:W-:-:S03]  /*0c60*/  IMAD.HI.U32 R22, R23, R3, R22 ;  /* 0x0000000317167227 */ /* 0x000fc600078e0016 */
[----:B------:R-:W-:Y:S01]  /*0c70*/  ISETP.GT.U32.AND P4, PT, R12, R27, PT ;  /* 0x0000001b0c00720c */ /* 0x000fe20003f84070 */
[----:B------:R-:W-:-:S04]  /*0c80*/  IMAD.HI.U32 R13, R13, R15, RZ ;  /* 0x0000000f0d0d7227 */ /* 0x000fc800078e00ff */
[----:B------:R-:W-:-:S04]  /*0c90*/  IMAD.HI.U32 R22, R22, R19, RZ ;  /* 0x0000001316167227 */ /* 0x000fc800078e00ff */
[----:B------:R-:W-:Y:S01]  /*0ca0*/  IMAD R14, R13, R14, R15 ;  /* 0x0000000e0d0e7224 */ /* 0x000fe200078e020f */
[----:B------:R-:W-:Y:S02]  /*0cb0*/  IADD3 R3, -R22, RZ, RZ ;  /* 0x000000ff16037210 */ /* 0x000fe40007ffe1ff */
[----:B------:R-:W-:Y:S01]  /*0cc0*/  LOP3.LUT R15, R21, R12, RZ, 0x3c, !PT ;  /* 0x0000000c150f7212 */ /* 0x000fe200078e3cff */
[----:B------:R-:W-:Y:S01]  /*0cd0*/  @!P4 IMAD.IADD R27, R27, 0x1, -R12 ;  /* 0x000000011b1bc824 */ /* 0x000fe200078e0a0c */
[----:B------:R-:W-:Y:S01]  /*0ce0*/  ISETP.GT.U32.AND P3, PT, R11, R14, PT ;  /* 0x0000000e0b00720c */ /* 0x000fe20003f64070 */
[----:B------:R-:W-:Y:S01]  /*0cf0*/  IMAD R3, R10, R3, R19 ;  /* 0x000000030a037224 */ /* 0x000fe200078e0213 */
[----:B------:R-:W-:Y:S01]  /*0d00*/  ISETP.GE.AND P1, PT, R15, RZ, PT ;  /* 0x000000ff0f00720c */ /* 0x000fe20003f26270 */
[----:B------:R-:W-:Y:S01]  /*0d10*/  @!P4 VIADD R20, R20, 0x1 ;  /* 0x000000011414c836 */ /* 0x000fe20000000000 */
[----:B------:R-:W-:Y:S02]  /*0d20*/  ISETP.GE.U32.AND P2, PT, R27, R12, PT ;  /* 0x0000000c1b00720c */ /* 0x000fe40003f46070 */
[----:B------:R-:W-:-:S02]  /*0d30*/  ISETP.GT.U32.AND P0, PT, R10, R3, PT ;  /* 0x000000030a00720c */ /* 0x000fc40003f04070 */
[----:B------:R-:W-:Y:S02]  /*0d40*/  LOP3.LUT R21, R21, R0, RZ, 0x3c, !PT ;  /* 0x0000000015157212 */ /* 0x000fe400078e3cff */
[----:B------:R-:W-:-:S03]  /*0d50*/  LEA.HI.SX32 R15, R7, 0x1, 0x1 ;  /* 0x00000001070f7811 */ /* 0x000fc600078f0aff */
[----:B------:R-:W-:Y:S02]  /*0d60*/  @!P3 IMAD.IADD R14, R14, 0x1, -R11 ;  /* 0x000000010e0eb824 */ /* 0x000fe400078e0a0b */
[----:B------:R-:W-:Y:S01]  /*0d70*/  @!P3 VIADD R13, R13, 0x1 ;  /* 0x000000010d0db836 */ /* 0x000fe20000000000 */
[----:B------:R-:W-:Y:S01]  /*0d80*/  ISETP.NE.AND P3, PT, R4, RZ, PT ;  /* 0x000000ff0400720c */ /* 0x000fe20003f65270 */
[----:B------:R-:W-:Y:S01]  /*0d90*/  @P2 VIADD R20, R20, 0x1 ;  /* 0x0000000114142836 */ /* 0x000fe20000000000 */
[-C--:B------:R-:W-:Y:S01]  /*0da0*/  ISETP.GE.U32.AND P6, PT, R14, R11.reuse, PT ;  /* 0x0000000b0e00720c */ /* 0x080fe20003fc6070 */
[----:B------:R-:W-:Y:S01]  /*0db0*/  @!P0 IMAD.IADD R3, R3, 0x1, -R10 ;  /* 0x0000000103038824 */ /* 0x000fe200078e0a0a */
[----:B------:R-:W-:Y:S01]  /*0dc0*/  LOP3.LUT R14, R6, R11, RZ, 0x3c, !PT ;  /* 0x0000000b060e7212 */ /* 0x000fe200078e3cff */
[----:B------:R-:W-:Y:S01]  /*0dd0*/  @!P1 IMAD.MOV R20, RZ, RZ, -R20 ;  /* 0x000000ffff149224 */ /* 0x000fe200078e0a14 */
[----:B------:R-:W-:Y:S01]  /*0de0*/  @!P5 LOP3.LUT R20, RZ, R12, RZ, 0x33, !PT ;  /* 0x0000000cff14d212 */ /* 0x000fe200078e33ff */
[----:B------:R-:W-:Y:S01]  /*0df0*/  @!P0 VIADD R22, R22, 0x1 ;  /* 0x0000000116168836 */ /* 0x000fe20000000000 */
[----:B------:R-:W-:-:S02]  /*0e00*/  ISETP.GE.AND P2, PT, R14, RZ, PT ;  /* 0x000000ff0e00720c */ /* 0x000fc40003f46270 */
[----:B------:R-:W-:Y:S02]  /*0e10*/  ISETP.GE.U32.AND P4, PT, R3, R10, PT ;  /* 0x0000000a0300720c */ /* 0x000fe40003f86070 */
[----:B------:R-:W-:Y:S02]  /*0e20*/  ISETP.LT.U32.AND P0, PT, R8, R20, PT ;  /* 0x000000140800720c */ /* 0x000fe40003f01070 */
[----:B------:R-:W-:Y:S02]  /*0e30*/  SHF.R.S32.HI R3, RZ, 0x1f, R20 ;  /* 0x0000001fff037819 */ /* 0x000fe40000011414 */
[----:B------:R-:W-:Y:S02]  /*0e40*/  @P6 IADD3 R13, R13, 0x1, RZ ;  /* 0x000000010d0d6810 */ /* 0x000fe40007ffe0ff */
[----:B------:R-:W-:Y:S02]  /*0e50*/  ISETP.GE.AND P1, PT, R21, RZ, PT ;  /* 0x000000ff1500720c */ /* 0x000fe40003f26270 */
[C---:B------:R-:W-:Y:S01]  /*0e60*/  ISETP.LT.AND.EX P0, PT, R9.reuse, R3, PT, P0 ;  /* 0x000000030900720c */ /* 0x040fe20003f01300 */
[----:B------:R-:W-:Y:S01]  /*0e70*/  @!P2 IMAD.MOV R13, RZ, RZ, -R13 ;  /* 0x000000ffff0da224 */ /* 0x000fe200078e0a0d */
[----:B------:R-:W-:Y:S01]  /*0e80*/  @!P3 LOP3.LUT R13, RZ, R11, RZ, 0x33, !PT ;  /* 0x0000000bff0db212 */ /* 0x000fe200078e33ff */
[----:B------:R-:W-:Y:S01]  /*0e90*/  @P4 VIADD R22, R22, 0x1 ;  /* 0x0000000116164836 */ /* 0x000fe20000000000 */
[----:B------:R-:W-:-:S02]  /*0ea0*/  SEL R11, R9, R3, P0 ;  /* 0x00000003090b7207 */ /* 0x000fc40000000000 */
[----:B------:R-:W-:Y:S02]  /*0eb0*/  ISETP.NE.AND P2, PT, R0, RZ, PT ;  /* 0x000000ff0000720c */ /* 0x000fe40003f45270 */
[----:B------:R-:W-:Y:S02]  /*0ec0*/  LOP3.LUT R3, R9, R11, RZ, 0xfc, !PT ;  /* 0x0000000b09037212 */ /* 0x000fe400078efcff */
[----:B------:R-:W-:Y:S01]  /*0ed0*/  ISETP.GT.AND P5, PT, R7, RZ, PT ;  /* 0x000000ff0700720c */ /* 0x000fe20003fa4270 */
[----:B------:R-:W-:Y:S01]  /*0ee0*/  @!P1 IMAD.MOV R22, RZ, RZ, -R22 ;  /* 0x000000ffff169224 */ /* 0x000fe200078e0a16 */
[----:B------:R-:W-:Y:S02]  /*0ef0*/  ISETP.NE.U32.AND P1, PT, R3, RZ, PT ;  /* 0x000000ff0300720c */ /* 0x000fe40003f25070 */
[----:B------:R-:W-:Y:S02]  /*0f00*/  SHF.R.S32.HI R10, RZ, 0x1f, R7 ;  /* 0x0000001fff0a7819 */ /* 0x000fe40000011407 */
[----:B------:R-:W-:-:S02]  /*0f10*/  ISETP.LT.U32.AND P3, PT, R32, R13, PT ;  /* 0x0000000d2000720c */ /* 0x000fc40003f61070 */
[----:B------:R-:W-:Y:S02]  /*0f20*/  SHF.R.S32.HI R7, RZ, 0x1f, R13 ;  /* 0x0000001fff077819 */ /* 0x000fe4000001140d */
[----:B------:R-:W-:Y:S02]  /*0f30*/  @!P2 LOP3.LUT R22, RZ, R0, RZ, 0x33, !PT ;  /* 0x00000000ff16a212 */ /* 0x000fe400078e33ff */
[C---:B------:R-:W-:Y:S01]  /*0f40*/  ISETP.LT.AND.EX P3, PT, R33.reuse, R7, PT, P3 ;  /* 0x000000072100720c */ /* 0x040fe20003f61330 */
[----:B------:R-:W-:Y:S01]  /*0f50*/  @!P5 IMAD.MOV R15, RZ, RZ, R10 ;  /* 0x000000ffff0fd224 */ /* 0x000fe200078e020a */
[----:B------:R-:W-:Y:S02]  /*0f60*/  SEL R12, R8, R20, P0 ;  /* 0x00000014080c7207 */ /* 0x000fe40000000000 */
[----:B------:R-:W-:Y:S01]  /*0f70*/  SEL R14, R32, R13, P3 ;  /* 0x0000000d200e7207 */ /* 0x000fe20001800000 */
[----:B------:R-:W-:Y:S01]  /*0f80*/  IMAD R3, R22, R15, RZ ;  /* 0x0000000f16037224 */ /* 0x000fe200078e02ff */
[----:B------:R-:W-:Y:S01]  /*0f90*/  SEL R13, R33, R7, P3 ;  /* 0x00000007210d7207 */ /* 0x000fe20001800000 */
[----:B-1----:R-:W-:Y:S06]  /*0fa0*/  @!P1 BRA `(.L_x_9) ;  /* 0x0000000000249947 */ /* 0x002fec0003800000 */
        /* <DEDUP_REMOVED lines=9> */
.L_x_9:
[----:B------:R-:W0:Y:S01]  /*1040*/  I2F.U32.RP R9, R12 ;  /* 0x0000000c00097306 */ /* 0x000e220000209000 */
[----:B------:R-:W-:-:S07]  /*1050*/  ISETP.NE.U32.AND P0, PT, R12, RZ, PT ;  /* 0x000000ff0c00720c */ /* 0x000fce0003f05070 */
[----:B0-----:R-:W0:Y:S02]  /*1060*/  MUFU.RCP R18, R9 ;  /* 0x0000000900127308 */ /* 0x001e240000001000 */
[----:B0-----:R-:W-:Y:S01]  /*1070*/  IADD3 R18, R18, 0xffffffe, RZ ;  /* 0x0ffffffe12127810 */ /* 0x001fe20007ffe0ff */
[----:B------:R-:W-:-:S05]  /*1080*/  IMAD.MOV.U32 R9, RZ, RZ, RZ ;  /* 0x000000ffff097224 */ /* 0x000fca00078e00ff */
[----:B------:R-:W0:Y:S02]  /*1090*/  F2I.FTZ.U32.TRUNC.NTZ R19, R18 ;  /* 0x0000001200137305 */ /* 0x000e24000021f000 */
[----:B0-----:R-:W-:Y:S01]  /*10a0*/  IADD3 R0, RZ, -R19, RZ ;  /* 0x80000013ff007210 */ /* 0x001fe20007ffe0ff */
[----:B------:R-:W-:-:S04]  /*10b0*/  IMAD.MOV.U32 R18, RZ, RZ, RZ ;  /* 0x000000ffff127224 */ /* 0x000fc800078e00ff */
[----:B------:R-:W-:-:S04]  /*10c0*/  IMAD R0, R0, R12, RZ ;  /* 0x0000000c00007224 */ /* 0x000fc800078e02ff */
[----:B------:R-:W-:-:S06]  /*10d0*/  IMAD.HI.U32 R19, R19, R0, R18 ;  /* 0x0000000013137227 */ /* 0x000fcc00078e0012 */
[----:B------:R-:W-:-:S05]  /*10e0*/  IMAD.HI.U32 R0, R19, R8, RZ ;  /* 0x0000000813007227 */ /* 0x000fca00078e00ff */
[----:B------:R-:W-:-:S05]  /*10f0*/  IADD3 R7, -R0, RZ, RZ ;  /* 0x000000ff00077210 */ /* 0x000fca0007ffe1ff */
[----:B------:R-:W-:-:S05]  /*1100*/  IMAD R7, R12, R7, R8 ;  /* 0x000000070c077224 */ /* 0x000fca00078e0208 */
[----:B------:R-:W-:-:S13]  /*1110*/  ISETP.GE.U32.AND P2, PT, R7, R12, PT ;  /* 0x0000000c0700720c */ /* 0x000fda0003f46070 */
[----:B------:R-:W-:Y:S01]  /*1120*/  @P2 IMAD.IADD R7, R7, 0x1, -R12 ;  /* 0x0000000107072824 */ /* 0x000fe200078e0a0c */
[----:B------:R-:W-:-:S04]  /*1130*/  @P2 IADD3 R0, R0, 0x1, RZ ;  /* 0x0000000100002810 */ /* 0x000fc80007ffe0ff */
[----:B------:R-:W-:-:S13]  /*1140*/  ISETP.GE.U32.AND P1, PT, R7, R12, PT ;  /* 0x0000000c0700720c */ /* 0x000fda0003f26070 */
[----:B------:R-:W-:Y:S01]  /*1150*/  @P1 VIADD R0, R0, 0x1 ;  /* 0x0000000100001836 */ /* 0x000fe20000000000 */
[----:B------:R-:W-:-:S04]  /*1160*/  @!P0 LOP3.LUT R0, RZ, R12, RZ, 0x33, !PT ;  /* 0x0000000cff008212 */ /* 0x000fc800078e33ff */
[----:B------:R-:W-:Y:S02]  /*1170*/  MOV R8, R0 ;  /* 0x0000000000087202 */ /* 0x000fe40000000f00 */
.L_x_10:
[----:B------:R-:W-:Y:S05]  /*1180*/  BSYNC B0 ;  /* 0x0000000000007941 */ /* 0x000fea0003800000 */
.L_x_8:
[----:B------:R-:W-:Y:S01]  /*1190*/  SHF.R.S32.HI R30, RZ, 0x1f, R35 ;  /* 0x0000001fff1e7819 */ /* 0x000fe20000011423 */
[----:B------:R-:W-:Y:S01]  /*11a0*/  ULDC UR4, c[0x0][0x3c4] ;  /* 0x0000f10000047ab9 */ /* 0x000fe20000000800 */
[----:B------:R-:W-:Y:S01]  /*11b0*/  IADD3 R19, P0, R28, -UR7, RZ ;  /* 0x800000071c137c10 */ /* 0x000fe2000ff1e0ff */
[----:B------:R-:W-:Y:S01]  /*11c0*/  ULDC.64 UR8, c[0x0][0x208] ;  /* 0x0000820000087ab9 */ /* 0x000fe20000000a00 */
[----:B------:R-:W-:Y:S02]  /*11d0*/  LEA.HI R7, R30, R35, RZ, 0x3 ;  /* 0x000000231e077211 */ /* 0x000fe400078f18ff */
[----:B------:R-:W-:Y:S02]  /*11e0*/  IADD3.X R15, R5, ~UR6, RZ, P0, !PT ;  /* 0x80000006050f7c10 */ /* 0x000fe400087fe4ff */
[----:B------:R-:W-:Y:S02]  /*11f0*/  LOP3.LUT R0, R7, 0xfffffff8, RZ, 0xc0, !PT ;  /* 0xfffffff807007812 */ /* 0x000fe400078ec0ff */
[----:B------:R-:W-:-:S03]  /*1200*/  SHF.R.S32.HI R7, RZ, 0x3, R7 ;  /* 0x00000003ff077819 */ /* 0x000fc60000011407 */
[----:B------:R-:W-:Y:S02]  /*1210*/  IMAD.IADD R0, R35, 0x1, -R0 ;  /* 0x0000000123007824 */ /* 0x000fe400078e0a00 */
[C---:B------:R-:W-:Y:S02]  /*1220*/  VIADD R21, R7.reuse, 0x10 ;  /* 0x0000001007157836 */ /* 0x040fe40000000000 */
[----:B------:R-:W-:Y:S01]  /*1230*/  VIADD R27, R7, 0x20 ;  /* 0x00000020071b7836 */ /* 0x000fe20000000000 */
[----:B------:R-:W-:Y:S01]  /*1240*/  ISETP.GT.U32.AND P1, PT, R19, R0, PT ;  /* 0x000000001300720c */ /* 0x000fe20003f24070 */
[----:B------:R-:W-:Y:S01]  /*1250*/  VIADD R34, R7, 0x30 ;  /* 0x0000003007227836 */ /* 0x000fe20000000000 */
[----:B------:R-:W-:Y:S02]  /*1260*/  SHF.R.S32.HI R10, RZ, 0x1f, R0 ;  /* 0x0000001fff0a7819 */ /* 0x000fe40000011400 */
[----:B------:R-:W-:Y:S02]  /*1270*/  IADD3 R36, P3, R0, UR7, RZ ;  /* 0x0000000700247c10 */ /* 0x000fe4000ff7e0ff */
[----:B------:R-:W-:-:S02]  /*1280*/  ISETP.GT.AND.EX P1, PT, R15, R10, PT, P1 ;  /* 0x0000000a0f00720c */ /* 0x000fc40003f24310 */
[----:B------:R-:W-:Y:S02]  /*1290*/  IADD3.X R37, R10, UR6, RZ, P3, !PT ;  /* 0x000000060a257c10 */ /* 0x000fe40009ffe4ff */
[----:B------:R-:W-:Y:S02]  /*12a0*/  ISETP.GE.OR P0, PT, R21, UR4, !P1 ;  /* 0x0000000415007c0c */ /* 0x000fe4000cf06670 */
[----:B------:R-:W-:Y:S02]  /*12b0*/  ISETP.GE.OR P2, PT, R7, UR4, !P1 ;  /* 0x0000000407007c0c */ /* 0x000fe4000cf46670 */
[----:B------:R-:W-:Y:S02]  /*12c0*/  ISETP.GE.OR P6, PT, R27, UR4, !P1 ;  /* 0x000000041b007c0c */ /* 0x000fe4000cfc6670 */
[----:B------:R-:W-:-:S07]  /*12d0*/  ISETP.GE.OR P5, PT, R34, UR4, !P1 ;  /* 0x0000000422007c0c */ /* 0x000fce000cfa6670 */
[----:B------:R-:W0:Y:S01]  /*12e0*/  @!P0 LDC.64 R18, c[0x0][0x2b8] ;  /* 0x0000ae00ff128b82 */ /* 0x000e220000000a00 */
[----:B------:R-:W-:Y:S01]  /*12f0*/  @!P0 SHF.R.S32.HI R15, RZ, 0x1f, R21 ;  /* 0x0000001fff0f8819 */ /* 0x000fe20000011415 */
[--C-:B------:R-:W-:Y:S02]  /*1300*/  @!P2 IMAD.MOV.U32 R48, RZ, RZ, R36.reuse ;  /* 0x000000ffff30a224 */ /* 0x100fe400078e0024 */
[----:B------:R-:W-:Y:S01]  /*1310*/  @!P2 IMAD.MOV.U32 R49, RZ, RZ, R37 ;  /* 0x000000ffff31a224 */ /* 0x000fe200078e0025 */
[----:B------:R-:W-:Y:S01]  /*1320*/  @!P6 SHF.R.S32.HI R29, RZ, 0x1f, R27 ;  /* 0x0000001fff1de819 */ /* 0x000fe2000001141b */
[----:B------:R-:W-:Y:S01]  /*1330*/  @!P0 IMAD R10, R15, R28, RZ ;  /* 0x0000001c0f0a8224 */ /* 0x000fe200078e02ff */
[----:B------:R-:W-:Y:S01]  /*1340*/  @!P2 SHF.R.S32.HI R15, RZ, 0x1f, R7 ;  /* 0x0000001fff0fa819 */ /* 0x000fe20000011407 */
[----:B------:R-:W1:Y:S01]  /*1350*/  @!P2 LDC.64 R22, c[0x0][0x2b8] ;  /* 0x0000ae00ff16ab82 */ /* 0x000e620000000a00 */
[----:B------:R-:W-:Y:S01]  /*1360*/  @!P0 IMAD.WIDE.U32 R46, R28, R21, R36 ;  /* 0x000000151c2e8225 */ /* 0x000fe200078e0024 */
[----:B------:R-:W-:-:S03]  /*1370*/  @!P6 MOV R42, R36 ;  /* 0x00000024002ae202 */ /* 0x000fc60000000f00 */
[----:B------:R-:W-:Y:S02]  /*1380*/  @!P2 IMAD R24, R15, R28, RZ ;  /* 0x0000001c0f18a224 */ /* 0x000fe400078e02ff */
[----:B------:R-:W-:-:S04]  /*1390*/  @!P2 IMAD.WIDE.U32 R48, R28, R7, R48 ;  /* 0x000000071c30a225 */ /* 0x000fc800078e0030 */
[-C--:B------:R-:W-:Y:S02]  /*13a0*/  @!P2 IMAD R15, R7, R5.reuse, R24 ;  /* 0x00000005070fa224 */ /* 0x080fe400078e0218 */
[----:B------:R-:W-:Y:S02]  /*13b0*/  @!P0 IMAD R10, R21, R5, R10 ;  /* 0x00000005150a8224 */ /* 0x000fe400078e020a */
[----:B------:R-:W2:Y:S01]  /*13c0*/  @!P6 LDC.64 R20, c[0x0][0x2b8] ;  /* 0x0000ae00ff14eb82 */ /* 0x000ea20000000a00 */
[----:B0-----:R-:W-:Y:S01]  /*13d0*/  @!P0 LEA R44, P3, R46, R18, 0x2 ;  /* 0x000000122e2c8211 */ /* 0x001fe200078610ff */
[----:B------:R-:W-:Y:S01]  /*13e0*/  @!P2 IMAD.IADD R18, R49, 0x1, R15 ;  /* 0x000000013112a824 */ /* 0x000fe200078e020f */
[----:B------:R-:W-:Y:S01]  /*13f0*/  MOV R15, 0xff800000 ;  /* 0xff800000000f7802 */ /* 0x000fe20000000f00 */
[----:B------:R-:W-:Y:S02]  /*1400*/  @!P0 IMAD.IADD R10, R47, 0x1, R10 ;  /* 0x000000012f0a8824 */ /* 0x000fe400078e020a */
[----:B------:R-:W-:-:S02]  /*1410*/  @!P6 IMAD.MOV.U32 R43, RZ, RZ, R37 ;  /* 0x000000ffff2be224 */ /* 0x000fc400078e0025 */
[----:B------:R-:W-:Y:S01]  /*1420*/  @!P6 IMAD R38, R29, R28, RZ ;  /* 0x0000001c1d26e224 */ /* 0x000fe200078e02ff */
[----:B-1----:R-:W-:Y:S01]  /*1430*/  @!P2 LEA R40, P4, R48, R22, 0x2 ;  /* 0x000000163028a211 */ /* 0x002fe200078810ff */
[----:B------:R-:W-:Y:S01]  /*1440*/  VIADD R22, R7, 0x40 ;  /* 0x0000004007167836 */ /* 0x000fe20000000000 */
[----:B------:R-:W-:Y:S01]  /*1450*/  @!P0 LEA.HI.X R45, R46, R19, R10, 0x2, P3 ;  /* 0x000000132e2d8211 */ /* 0x000fe200018f140a */
[----:B------:R-:W-:Y:S01]  /*1460*/  @!P6 IMAD.WIDE.U32 R42, R28, R27, R42 ;  /* 0x0000001b1c2ae225 */ /* 0x000fe200078e002a */
[----:B------:R-:W-:Y:S02]  /*1470*/  @!P2 LEA.HI.X R41, R48, R23, R18, 0x2, P4 ;  /* 0x000000173029a211 */ /* 0x000fe400020f1412 */
[----:B------:R-:W-:Y:S01]  /*1480*/  ISETP.GE.OR P4, PT, R22, UR4, !P1 ;  /* 0x0000000416007c0c */ /* 0x000fe2000cf86670 */
[----:B------:R-:W0:Y:S01]  /*1490*/  @!P5 LDC.64 R18, c[0x0][0x2b8] ;  /* 0x0000ae00ff12db82 */ /* 0x000e220000000a00 */
[----:B------:R-:W-:Y:S01]  /*14a0*/  @!P6 IMAD R38, R27, R5, R38 ;  /* 0x000000051b26e224 */ /* 0x000fe200078e0226 */
[----:B------:R-:W-:Y:S01]  /*14b0*/  @!P5 SHF.R.S32.HI R23, RZ, 0x1f, R34 ;  /* 0x0000001fff17d819 */ /* 0x000fe20000011422 */
[----:B------:R-:W-:Y:S01]  /*14c0*/  VIADD R31, R7, 0x50 ;  /* 0x00000050071f7836 */ /* 0x000fe20000000000 */
[----:B------:R1:W3:Y:S01]  /*14d0*/  @!P0 LDG.E R15, desc[UR8][R44.64] ;  /* 0x000000082c0f8981 */ /* 0x0002e2000c1e1900 */
[----:B------:R-:W-:-:S07]  /*14e0*/  IMAD.MOV.U32 R24, RZ, RZ, -0x800000 ;  /* 0xff800000ff187424 */ /* 0x000fce00078e00ff */
[----:B------:R-:W4:Y:S01]  /*14f0*/  @!P4 LDC.64 R26, c[0x0][0x2b8] ;  /* 0x0000ae00ff1acb82 */ /* 0x000f220000000a00 */
[----:B------:R-:W-:Y:S01]  /*1500*/  @!P5 IMAD R23, R23, R28, RZ ;  /* 0x0000001c1717d224 */ /* 0x000fe200078e02ff */
[----:B------:R-:W-:Y:S01]  /*1510*/  ISETP.GE.OR P3, PT, R31, UR4, !P1 ;  /* 0x000000041f007c0c */ /* 0x000fe2000cf66670 */
[C---:B------:R-:W-:Y:S01]  /*1520*/  VIADD R29, R7.reuse, 0x60 ;  /* 0x00000060071d7836 */ /* 0x040fe20000000000 */
[----:B------:R2:W5:Y:S01]  /*1530*/  @!P2 LDG.E R24, desc[UR8][R40.64] ;  /* 0x000000082818a981 */ /* 0x000562000c1e1900 */
[----:B------:R-:W-:Y:S02]  /*1540*/  VIADD R10, R7, 0x70 ;  /* 0x00000070070a7836 */ /* 0x000fe40000000000 */
[----:B------:R-:W-:Y:S01]  /*1550*/  @!P6 IMAD.IADD R38, R43, 0x1, R38 ;  /* 0x000000012b26e824 */ /* 0x000fe200078e0226 */
[----:B------:R-:W-:Y:S01]  /*1560*/  @!P4 SHF.R.S32.HI R39, RZ, 0x1f, R22 ;  /* 0x0000001fff27c819 */ /* 0x000fe20000011416 */
[----:B------:R-:W-:Y:S01]  /*1570*/  @!P5 IMAD R23, R34, R5, R23 ;  /* 0x000000052217d224 */ /* 0x000fe200078e0217 */
[----:B------:R-:W-:-:S02]  /*1580*/  ISETP.GE.OR P2, PT, R29, UR4, !P1 ;  /* 0x000000041d007c0c */ /* 0x000fc4000cf46670 */
[----:B-1----:R-:W-:Y:S01]  /*1590*/  @!P5 MOV R45, R37 ;  /* 0x00000025002dd202 */ /* 0x002fe20000000f00 */
[----:B------:R-:W-:Y:S01]  /*15a0*/  @!P5 IMAD.MOV.U32 R44, RZ, RZ, R36 ;  /* 0x000000ffff2cd224 */ /* 0x000fe200078e0024 */
[----:B------:R-:W-:-:S03]  /*15b0*/  ISETP.GE.OR P1, PT, R10, UR4, !P1 ;  /* 0x000000040a007c0c */ /* 0x000fc6000cf26670 */
[----:B------:R-:W-:Y:S01]  /*15c0*/  @!P5 IMAD.WIDE.U32 R44, R28, R34, R44 ;  /* 0x000000221c2cd225 */ /* 0x000fe200078e002c */
[----:B--2---:R-:W-:-:S03]  /*15d0*/  @!P6 LEA R40, P0, R42, R20, 0x2 ;  /* 0x000000142a28e211 */ /* 0x004fc600078010ff */
[----:B------:R-:W-:Y:S02]  /*15e0*/  @!P5 IMAD.IADD R23, R45, 0x1, R23 ;  /* 0x000000012d17d824 */ /* 0x000fe400078e0217 */
[----:B------:R-:W-:Y:S01]  /*15f0*/  @!P4 IMAD.MOV.U32 R48, RZ, RZ, R36 ;  /* 0x000000ffff30c224 */ /* 0x000fe200078e0024 */
[----:B------:R-:W-:Y:S01]  /*1600*/  @!P6 LEA.HI.X R41, R42, R21, R38, 0x2, P0 ;  /* 0x000000152a29e211 */ /* 0x000fe200000f1426 */
[----:B------:R-:W-:Y:S01]  /*1610*/  @!P4 IMAD.MOV.U32 R49, RZ, RZ, R37 ;  /* 0x000000ffff31c224 */ /* 0x000fe200078e0025 */
[----:B0-----:R-:W-:Y:S01]  /*1620*/  @!P5 LEA R42, P0, R44, R18, 0x2 ;  /* 0x000000122c2ad211 */ /* 0x001fe200078010ff */
[----:B------:R-:W-:Y:S01]  /*1630*/  @!P4 IMAD R39, R39, R28, RZ ;  /* 0x0000001c2727c224 */ /* 0x000fe200078e02ff */
[----:B------:R-:W0:Y:S01]  /*1640*/  @!P2 LDC.64 R20, c[0x0][0x2b8] ;  /* 0x0000ae00ff14ab82 */ /* 0x000e220000000a00 */
[----:B------:R-:W-:Y:S01]  /*1650*/  @!P4 IMAD.WIDE.U32 R48, R28, R22, R48 ;  /* 0x000000161c30c225 */ /* 0x000fe200078e0030 */
[----:B------:R-:W-:Y:S02]  /*1660*/  @!P5 LEA.HI.X R43, R44, R19, R23, 0x2, P0 ;  /* 0x000000132c2bd211 */ /* 0x000fe400000f1417 */
[----:B------:R-:W-:Y:S01]  /*1670*/  @!P3 SHF.R.S32.HI R19, RZ, 0x1f, R31 ;  /* 0x0000001fff13b819 */ /* 0x000fe2000001141f */
[----:B------:R-:W-:Y:S01]  /*1680*/  @!P4 IMAD R18, R22, R5, R39 ;  /* 0x000000051612c224 */ /* 0x000fe200078e0227 */
[----:B----4-:R-:W-:-:S02]  /*1690*/  @!P4 LEA R46, P0, R48, R26, 0x2 ;  /* 0x0000001a302ec211 */ /* 0x010fc400078010ff */
[----:B------:R-:W1:Y:S01]  /*16a0*/  @!P3 LDC.64 R22, c[0x0][0x2b8] ;  /* 0x0000ae00ff16bb82 */ /* 0x000e620000000a00 */
[----:B------:R-:W-:Y:S01]  /*16b0*/  @!P3 IMAD R34, R19, R28, RZ ;  /* 0x0000001c1322b224 */ /* 0x000fe200078e02ff */
[----:B------:R-:W-:-:S06]  /*16c0*/  @!P4 IADD3 R26, R49, R18, RZ ;  /* 0x00000012311ac210 */ /* 0x000fcc0007ffe0ff */
[----:B------:R-:W2:Y:S01]  /*16d0*/  @!P1 LDC.64 R18, c[0x0][0x2b8] ;  /* 0x0000ae00ff129b82 */ /* 0x000ea20000000a00 */
[----:B------:R-:W-:Y:S01]  /*16e0*/  @!P4 LEA.HI.X R47, R48, R27, R26, 0x2, P0 ;  /* 0x0000001b302fc211 */ /* 0x000fe200000f141a */
[----:B------:R-:W-:Y:S01]  /*16f0*/  @!P3 IMAD.MOV.U32 R44, RZ, RZ, R36 ;  /* 0x000000ffff2cb224 */ /* 0x000fe200078e0024 */
[----:B------:R-:W-:Y:S01]  /*1700*/  @!P1 SHF.R.S32.HI R27, RZ, 0x1f, R10 ;  /* 0x0000001fff1b9819 */ /* 0x000fe2000001140a */
[----:B------:R-:W-:Y:S01]  /*1710*/  @!P3 IMAD.MOV.U32 R45, RZ, RZ, R37 ;  /* 0x000000ffff2db224 */ /* 0x000fe200078e0025 */
[----:B------:R-:W-:Y:S01]  /*1720*/  @!P2 SHF.R.S32.HI R39, RZ, 0x1f, R29 ;  /* 0x0000001fff27a819 */ /* 0x000fe2000001141d */
[----:B------:R-:W-:Y:S02]  /*1730*/  @!P3 IMAD R34, R31, R5, R34 ;  /* 0x000000051f22b224 */ /* 0x000fe400078e0222 */
[----:B------:R-:W-:-:S04]  /*1740*/  @!P3 IMAD.WIDE.U32 R44, R28, R31, R44 ;  /* 0x0000001f1c2cb225 */ /* 0x000fc800078e002c */
[-C--:B------:R-:W-:Y:S02]  /*1750*/  @!P1 IMAD R31, R27, R28.reuse, RZ ;  /* 0x0000001c1b1f9224 */ /* 0x080fe400078e02ff */
[----:B------:R-:W-:Y:S02]  /*1760*/  @!P2 IMAD R38, R39, R28, RZ ;  /* 0x0000001c2726a224 */ /* 0x000fe400078e02ff */
[--C-:B------:R-:W-:Y:S02]  /*1770*/  @!P2 IMAD.MOV.U32 R48, RZ, RZ, R36.reuse ;  /* 0x000000ffff30a224 */ /* 0x100fe400078e0024 */
[--C-:B------:R-:W-:Y:S02]  /*1780*/  @!P2 IMAD.MOV.U32 R49, RZ, RZ, R37.reuse ;  /* 0x000000ffff31a224 */ /* 0x100fe400078e0025 */
[----:B------:R-:W-:-:S04]  /*1790*/  @!P1 IMAD.WIDE.U32 R36, R28, R10, R36 ;  /* 0x0000000a1c249225 */ /* 0x000fc800078e0024 */
[-C--:B------:R-:W-:Y:S02]  /*17a0*/  @!P1 IMAD R31, R10, R5.reuse, R31 ;  /* 0x000000050a1f9224 */ /* 0x080fe400078e021f */
[----:B------:R-:W-:Y:S02]  /*17b0*/  @!P2 IMAD R38, R29, R5, R38 ;  /* 0x000000051d26a224 */ /* 0x000fe400078e0226 */
[----:B------:R-:W-:Y:S01]  /*17c0*/  @!P2 IMAD.WIDE.U32 R48, R28, R29, R48 ;  /* 0x0000001d1c30a225 */ /* 0x000fe200078e0030 */
[----:B--2---:R-:W-:-:S03]  /*17d0*/  @!P1 LEA R18, P0, R36, R18, 0x2 ;  /* 0x0000001224129211 */ /* 0x004fc600078010ff */
[----:B------:R-:W-:Y:S02]  /*17e0*/  IMAD.MOV.U32 R26, RZ, RZ, -0x800000 ;  /* 0xff800000ff1a7424 */ /* 0x000fe400078e00ff */
[----:B------:R-:W-:Y:S02]  /*17f0*/  IMAD.MOV.U32 R29, RZ, RZ, -0x800000 ;  /* 0xff800000ff1d7424 */ /* 0x000fe400078e00ff */
[----:B------:R-:W-:Y:S02]  /*1800*/  @!P1 IMAD.IADD R31, R37, 0x1, R31 ;  /* 0x00000001251f9824 */ /* 0x000fe400078e021f */
[----:B------:R-:W-:Y:S01]  /*1810*/  IMAD.MOV.U32 R27, RZ, RZ, -0x800000 ;  /* 0xff800000ff1b7424 */ /* 0x000fe200078e00ff */
[----:B------:R2:W4:Y:S01]  /*1820*/  @!P6 LDG.E R26, desc[UR8][R40.64] ;  /* 0x00000008281ae981 */ /* 0x000522000c1e1900 */
[----:B------:R-:W-:Y:S01]  /*1830*/  @!P3 IADD3 R34, R45, R34, RZ ;  /* 0x000000222d22b210 */ /* 0x000fe20007ffe0ff */
[----:B------:R-:W-:Y:S01]  /*1840*/  @!P2 IMAD.IADD R38, R49, 0x1, R38 ;  /* 0x000000013126a824 */ /* 0x000fe200078e0226 */
[----:B------:R-:W-:Y:S01]  /*1850*/  @!P1 LEA.HI.X R19, R36, R19, R31, 0x2, P0 ;  /* 0x0000001324139211 */ /* 0x000fe200000f141f */
[----:B------:R-:W4:Y:S01]  /*1860*/  @!P5 LDG.E R29, desc[UR8][R42.64] ;  /* 0x000000082a1dd981 */ /* 0x000f22000c1e1900 */
[----:B-1----:R-:W-:Y:S01]  /*1870*/  @!P3 LEA R22, P5, R44, R22, 0x2 ;  /* 0x000000162c16b211 */ /* 0x002fe200078a10ff */
[----:B------:R-:W-:Y:S01]  /*1880*/  IMAD.MOV.U32 R31, RZ, RZ, -0x800000 ;  /* 0xff800000ff1f7424 */ /* 0x000fe200078e00ff */
[----:B------:R-:W1:Y:S01]  /*1890*/  LDC R37, c[0x0][0x270] ;  /* 0x00009c00ff257b82 */ /* 0x000e620000000800 */
[----:B------:R-:W4:Y:S01]  /*18a0*/  @!P4 LDG.E R27, desc[UR8][R46.64] ;  /* 0x000000082e1bc981 */ /* 0x000f22000c1e1900 */
[----:B0-----:R-:W-:-:S02]  /*18b0*/  @!P2 LEA R20, P4, R48, R20, 0x2 ;  /* 0x000000143014a211 */ /* 0x001fc400078810ff */
[----:B------:R-:W-:Y:S01]  /*18c0*/  @!P3 LEA.HI.X R23, R44, R23, R34, 0x2, P5 ;  /* 0x000000172c17b211 */ /* 0x000fe200028f1422 */
[----:B------:R-:W-:Y:S01]  /*18d0*/  IMAD.MOV.U32 R34, RZ, RZ, -0x800000 ;  /* 0xff800000ff227424 */ /* 0x000fe200078e00ff */
[----:B------:R0:W4:Y:S01]  /*18e0*/  @!P1 LDG.E R31, desc[UR8][R18.64] ;  /* 0x00000008121f9981 */ /* 0x000122000c1e1900 */
[----:B------:R-:W-:Y:S01]  /*18f0*/  IMAD.MOV.U32 R36, RZ, RZ, -0x800000 ;  /* 0xff800000ff247424 */ /* 0x000fe200078e00ff */
[----:B------:R-:W-:-:S03]  /*1900*/  @!P2 LEA.HI.X R21, R48, R21, R38, 0x2, P4 ;  /* 0x000000153015a211 */ /* 0x000fc600020f1426 */
[----:B------:R0:W4:Y:S04]  /*1910*/  @!P3 LDG.E R34, desc[UR8][R22.64] ;  /* 0x000000081622b981 */ /* 0x000128000c1e1900 */
[----:B------:R0:W4:Y:S01]  /*1920*/  @!P2 LDG.E R36, desc[UR8][R20.64] ;  /* 0x000000081424a981 */ /* 0x000122000c1e1900 */
[----:B-1----:R-:W-:-:S04]  /*1930*/  IABS R38, R37 ;  /* 0x0000002500267213 */ /* 0x002fc80000000000 */
[----:B------:R-:W2:Y:S08]  /*1940*/  I2F.U32.RP R39, R38 ;  /* 0x0000002600277306 */ /* 0x000eb00000209000 */
[----:B--2---:R-:W1:Y:S01]  /*1950*/  MUFU.RCP R40, R39 ;  /* 0x0000002700287308 */ /* 0x004e620000001000 */
[----:B------:R-:W2:Y:S01]  /*1960*/  S2R R10, SR_CgaCtaId ;  /* 0x00000000000a7919 */ /* 0x000ea20000008800 */
[----:B-1----:R-:W-:-:S06]  /*1970*/  IADD3 R40, R40, 0xffffffe, RZ ;  /* 0x0ffffffe28287810 */ /* 0x002fcc0007ffe0ff */
[----:B------:R-:W1:Y:S01]  /*1980*/  F2I.FTZ.U32.TRUNC.NTZ R41, R40 ;  /* 0x0000002800297305 */ /* 0x000e62000021f000 */
[----:B0-----:R-:W-:Y:S02]  /*1990*/  IABS R18, R6 ;  /* 0x0000000600127213 */ /* 0x001fe40000000000 */
[----:B------:R-:W-:Y:S01]  /*19a0*/  IABS R19, R37 ;  /* 0x0000002500137213 */ /* 0x000fe20000000000 */
[----:B-1----:R-:W-:Y:S02]  /*19b0*/  IMAD.MOV R22, RZ, RZ, -R41 ;  /* 0x000000ffff167224 */ /* 0x002fe400078e0a29 */
[----:B------:R-:W-:Y:S02]  /*19c0*/  IMAD.MOV.U32 R40, RZ, RZ, RZ ;  /* 0x000000ffff287224 */ /* 0x000fe400078e00ff */
[----:B------:R-:W-:-:S04]  /*19d0*/  IMAD R23, R22, R38, RZ ;  /* 0x0000002616177224 */ /* 0x000fc800078e02ff */
[----:B------:R-:W-:Y:S01]  /*19e0*/  IMAD.HI.U32 R23, R41, R23, R40 ;  /* 0x0000001729177227 */ /* 0x000fe200078e0028 */
[----:B------:R-:W-:-:S03]  /*19f0*/  MOV R21, 0x400 ;  /* 0x0000040000157802 */ /* 0x000fc60000000f00 */
[----:B------:R-:W-:Y:S02]  /*1a00*/  IMAD.MOV R19, RZ, RZ, -R19 ;  /* 0x000000ffff137224 */ /* 0x000fe400078e0a13 */
[----:B------:R-:W-:Y:S01]  /*1a10*/  IMAD.HI.U32 R20, R23, R18, RZ ;  /* 0x0000001217147227 */ /* 0x000fe200078e00ff */
[----:B--2---:R-:W-:-:S03]  /*1a20*/  LEA R10, R10, R21, 0x18 ;  /* 0x000000150a0a7211 */ /* 0x004fc600078ec0ff */
[----:B------:R-:W-:Y:S01]  /*1a30*/  IMAD R19, R20, R19, R18 ;  /* 0x0000001314137224 */ /* 0x000fe200078e0212 */
[C---:B------:R-:W-:Y:S02]  /*1a40*/  ISETP.GT.AND P1, PT, R35.reuse, 0x37f, PT ;  /* 0x0000037f2300780c */ /* 0x040fe40003f24270 */
[C---:B------:R-:W-:Y:S02]  /*1a50*/  ISETP.GT.AND P2, PT, R35.reuse, 0x3ff, PT ;  /* 0x000003ff2300780c */ /* 0x040fe40003f44270 */
[----:B------:R-:W-:Y:S01]  /*1a60*/  ISETP.GT.AND P0, PT, R35, 0x2ff, PT ;  /* 0x000002ff2300780c */ /* 0x000fe20003f04270 */
[----:B------:R-:W-:Y:S01]  /*1a70*/  IMAD R7, R7, 0x24, R10 ;  /* 0x0000002407077824 */ /* 0x000fe200078e020a */
[----:B------:R-:W-:Y:S02]  /*1a80*/  ISETP.GT.U32.AND P4, PT, R38, R19, PT ;  /* 0x000000132600720c */ /* 0x000fe40003f84070 */
[C---:B------:R-:W-:Y:S01]  /*1a90*/  ISETP.GT.AND P3, PT, R35.reuse, 0x27f, PT ;  /* 0x0000027f2300780c */ /* 0x040fe20003f64270 */
[----:B------:R-:W-:Y:S01]  /*1aa0*/  IMAD R7, R0, 0x4, R7 ;  /* 0x0000000400077824 */ /* 0x000fe200078e0207 */
[----:B------:R-:W-:-:S09]  /*1ab0*/  ISETP.GT.AND P6, PT, R35, 0x7f, PT ;  /* 0x0000007f2300780c */ /* 0x000fd20003fc4270 */
[----:B------:R-:W-:Y:S01]  /*1ac0*/  @!P4 IMAD.IADD R19, R19, 0x1, -R38 ;  /* 0x000000011313c824 */ /* 0x000fe200078e0a26 */
[----:B------:R-:W-:Y:S02]  /*1ad0*/  LOP3.LUT R0, R33, R13, RZ, 0xfc, !PT ;  /* 0x0000000d21007212 */ /* 0x000fe400078efcff */
[----:B------:R-:W-:Y:S02]  /*1ae0*/  LOP3.LUT R6, R6, R37, RZ, 0x3c, !PT ;  /* 0x0000002506067212 */ /* 0x000fe400078e3cff */
[----:B------:R-:W-:Y:S01]  /*1af0*/  @!P4 IADD3 R20, R20, 0x1, RZ ;  /* 0x000000011414c810 */ /* 0x000fe20007ffe0ff */
[----:B------:R-:W-:Y:S01]  /*1b00*/  BSSY B0, `(.L_x_11) ;  /* 0x0000031000007945 */ /* 0x000fe20003800000 */
[----:B---3--:R0:W-:Y:S01]  /*1b10*/  @!P1 STS [R7+0x240], R15 ;  /* 0x0002400f07009388 */ /* 0x0081e20000000800 */
[----:B------:R-:W-:-:S03]  /*1b20*/  ISETP.GT.AND P1, PT, R35, 0x17f, PT ;  /* 0x0000017f2300780c */ /* 0x000fc60003f24270 */
[----:B-----5:R0:W-:Y:S01]  /*1b30*/  @!P2 STS [R7], R24 ;  /* 0x000000180700a388 */ /* 0x0201e20000000800 */
[----:B------:R-:W-:-:S03]  /*1b40*/  ISETP.GT.AND P2, PT, R35, 0x1ff, PT ;  /* 0x000001ff2300780c */ /* 0x000fc60003f44270 */
[----:B----4-:R0:W-:Y:S01]  /*1b50*/  @!P0 STS [R7+0x480], R26 ;  /* 0x0004801a07008388 */ /* 0x0101e20000000800 */
[----:B------:R-:W-:-:S03]  /*1b60*/  ISETP.GT.AND P0, PT, R35, 0xff, PT ;  /* 0x000000ff2300780c */ /* 0x000fc60003f04270 */
[----:B------:R0:W-:Y:S01]  /*1b70*/  @!P3 STS [R7+0x6c0], R29 ;  /* 0x0006c01d0700b388 */ /* 0x0001e20000000800 */
[----:B------:R-:W-:-:S05]  /*1b80*/  ISETP.GE.U32.AND P3, PT, R19, R38, PT ;  /* 0x000000261300720c */ /* 0x000fca0003f66070 */
[----:B------:R0:W-:Y:S04]  /*1b90*/  @!P2 STS [R7+0x900], R27 ;  /* 0x0009001b0700a388 */ /* 0x0001e80000000800 */
[----:B------:R0:W-:Y:S01]  /*1ba0*/  @!P6 STS [R7+0xfc0], R31 ;  /* 0x000fc01f0700e388 */ /* 0x0001e20000000800 */
[----:B------:R-:W-:-:S03]  /*1bb0*/  ISETP.GE.AND P2, PT, R6, RZ, PT ;  /* 0x000000ff0600720c */ /* 0x000fc60003f46270 */
[----:B------:R0:W-:Y:S01]  /*1bc0*/  @!P1 STS [R7+0xb40], R34 ;  /* 0x000b402207009388 */ /* 0x0001e20000000800 */
[----:B------:R-:W-:-:S03]  /*1bd0*/  ISETP.NE.U32.AND P1, PT, R0, RZ, PT ;  /* 0x000000ff0000720c */ /* 0x000fc60003f25070 */
[----:B------:R0:W-:Y:S01]  /*1be0*/  @!P0 STS [R7+0xd80], R36 ;  /* 0x000d802407008388 */ /* 0x0001e20000000800 */
[----:B------:R-:W-:Y:S01]  /*1bf0*/  ISETP.NE.AND P0, PT, R37, RZ, PT ;  /* 0x000000ff2500720c */ /* 0x000fe20003f05270 */
[----:B------:R-:W-:-:S04]  /*1c00*/  @P3 VIADD R20, R20, 0x1 ;  /* 0x0000000114143836 */ /* 0x000fc80000000000 */
[----:B------:R-:W-:-:S04]  /*1c10*/  IMAD.MOV.U32 R6, RZ, RZ, R20 ;  /* 0x000000ffff067224 */ /* 0x000fc800078e0014 */
[----:B------:R-:W-:-:S04]  /*1c20*/  @!P2 IMAD.MOV R6, RZ, RZ, -R6 ;  /* 0x000000ffff06a224 */ /* 0x000fc800078e0a06 */
[----:B------:R-:W-:Y:S01]  /*1c30*/  @!P0 LOP3.LUT R6, RZ, R37, RZ, 0x33, !PT ;  /* 0x00000025ff068212 */ /* 0x000fe200078e33ff */
[----:B------:R-:W-:Y:S06]  /*1c40*/  @!P1 BRA `(.L_x_12) ;  /* 0x0000000000249947 */ /* 0x000fec0003800000 */
[----:B------:R-:W-:Y:S01]  /*1c50*/  IMAD.MOV.U32 R18, RZ, RZ, R32 ;  /* 0x000000ffff127224 */ /* 0x000fe200078e0020 */
[----:B0-----:R-:W-:Y:S01]  /*1c60*/  MOV R24, R14 ;  /* 0x0000000e00187202 */ /* 0x001fe20000000f00 */
[----:B------:R-:W-:Y:S01]  /*1c70*/  IMAD.MOV.U32 R19, RZ, RZ, R33 ;  /* 0x000000ffff137224 */ /* 0x000fe200078e0021 */
[----:B------:R-:W-:Y:S02]  /*1c80*/  MOV R23, R13 ;  /* 0x0000000d00177202 */ /* 0x000fe40000000f00 */
[----:B------:R-:W-:Y:S02]  /*1c90*/  MOV R22, 0x1cb0 ;  /* 0x00001cb000167802 */ /* 0x000fe40000000f00 */
[----:B------:R-:W-:Y:S05]  /*1ca0*/  CALL.REL.NOINC `($__internal_0_$__cuda_sm20_div_s64) ;  /* 0x0000003400a47944 */ /* 0x000fea0003c00000 */
[----:B------:R-:W-:Y:S02]  /*1cb0*/  MOV R46, R0 ;  /* 0x00000000002e7202 */ /* 0x000fe40000000f00 */
[----:B------:R-:W-:Y:S01]  /*1cc0*/  MOV R47, R27 ;  /* 0x0000001b002f7202 */ /* 0x000fe20000000f00 */
[----:B------:R-:W-:Y:S05]  /*1cd0*/  BRA `(.L_x_13) ;  /* 0x00000000004c7947 */ /* 0x000fea0003800000 */
.L_x_12:
[----:B0-----:R-:W0:Y:S01]  /*1ce0*/  I2F.U32.RP R15, R14 ;  /* 0x0000000e000f7306 */ /* 0x001e220000209000 */
        /* <DEDUP_REMOVED lines=18> */
.L_x_13:
[----:B------:R-:W-:Y:S05]  /*1e10*/  BSYNC B0 ;  /* 0x0000000000007941 */ /* 0x000fea0003800000 */
.L_x_11:
[----:B------:R-:W-:Y:S01]  /*1e20*/  BAR.SYNC.DEFER_BLOCKING 0x0 ;  /* 0x0000000000007b1d */ /* 0x000fe20000010000 */
[----:B------:R-:W-:Y:S01]  /*1e30*/  LEA.HI R15, R30, R35, RZ, 0x4 ;  /* 0x000000231e0f7211 */ /* 0x000fe200078f20ff */
[----:B------:R-:W-:Y:S01]  /*1e40*/  IMAD.MOV.U32 R42, RZ, RZ, -0x800000 ;  /* 0xff800000ff2a7424 */ /* 0x000fe200078e00ff */
[----:B------:R-:W-:Y:S01]  /*1e50*/  MOV R40, 0xff800000 ;  /* 0xff80000000287802 */ /* 0x000fe20000000f00 */
[----:B------:R-:W-:Y:S01]  /*1e60*/  IMAD.MOV.U32 R31, RZ, RZ, -0x800000 ;  /* 0xff800000ff1f7424 */ /* 0x000fe200078e00ff */
[----:B------:R-:W-:Y:S01]  /*1e70*/  LOP3.LUT R0, R15, 0xfffffff0, RZ, 0xc0, !PT ;  /* 0xfffffff00f007812 */ /* 0x000fe200078ec0ff */
[----:B------:R-:W-:Y:S01]  /*1e80*/  IMAD.MOV.U32 R38, RZ, RZ, -0x800000 ;  /* 0xff800000ff267424 */ /* 0x000fe200078e00ff */
[----:B------:R-:W-:Y:S01]  /*1e90*/  SHF.R.S32.HI R15, RZ, 0x4, R15 ;  /* 0x00000004ff0f7819 */ /* 0x000fe2000001140f */
[----:B------:R-:W-:Y:S01]  /*1ea0*/  IMAD.MOV.U32 R34, RZ, RZ, -0x800000 ;  /* 0xff800000ff227424 */ /* 0x000fe200078e00ff */
[----:B------:R-:W-:Y:S01]  /*1eb0*/  MOV R30, 0xff800000 ;  /* 0xff800000001e7802 */ /* 0x000fe20000000f00 */
[----:B------:R-:W-:Y:S01]  /*1ec0*/  IMAD.IADD R35, R35, 0x1, -R0 ;  /* 0x0000000123237824 */ /* 0x000fe200078e0a00 */
[----:B------:R-:W-:Y:S01]  /*1ed0*/  ULDC.U8 UR4, c[0x0][0x3d9] ;  /* 0x0000f64000047ab9 */ /* 0x000fe20000000000 */
[----:B------:R-:W-:Y:S01]  /*1ee0*/  IMAD.MOV.U32 R36, RZ, RZ, -0x800000 ;  /* 0xff800000ff247424 */ /* 0x000fe200078e00ff */
[----:B------:R-:W-:Y:S01]  /*1ef0*/  BSSY B1, `(.L_x_14) ;  /* 0x0000257000017945 */ /* 0x000fe20003800000 */
[----:B------:R-:W-:-:S02]  /*1f00*/  IMAD R10, R35, 0x24, R10 ;  /* 0x00000024230a7824 */ /* 0x000fc400078e020a */
[----:B------:R-:W-:-:S03]  /*1f10*/  IMAD.MOV.U32 R32, RZ, RZ, -0x800000 ;  /* 0xff800000ff207424 */ /* 0x000fc600078e00ff */
[----:B------:R-:W-:-:S05]  /*1f20*/  LEA R33, R15, R10, 0x2 ;  /* 0x0000000a0f217211 */ /* 0x000fca00078e10ff */
[----:B------:R-:W-:Y:S04]  /*1f30*/  @!P6 LDS R42, [R33] ;  /* 0x00000000212ae984 */ /* 0x000fe80000000800 */
[----:B------:R-:W0:Y:S04]  /*1f40*/  @!P6 LDS R31, [R33+0x240] ;  /* 0x00024000211fe984 */ /* 0x000e280000000800 */
[----:B------:R-:W1:Y:S04]  /*1f50*/  @!P6 LDS R38, [R33+0x480] ;  /* 0x000480002126e984 */ /* 0x000e680000000800 */
[----:B------:R-:W2:Y:S04]  /*1f60*/  @!P6 LDS R40, [R33+0x6c0] ;  /* 0x0006c0002128e984 */ /* 0x000ea80000000800 */
[----:B------:R-:W3:Y:S04]  /*1f70*/  @!P6 LDS R34, [R33+0x900] ;  /* 0x000900002122e984 */ /* 0x000ee80000000800 */
[----:B------:R-:W4:Y:S04]  /*1f80*/  @!P6 LDS R36, [R33+0xb40] ;  /* 0x000b40002124e984 */ /* 0x000f280000000800 */
[----:B------:R-:W5:Y:S04]  /*1f90*/  @!P6 LDS R30, [R33+0xd80] ;  /* 0x000d8000211ee984 */ /* 0x000f680000000800 */
[----:B------:R-:W5:Y:S01]  /*1fa0*/  @!P6 LDS R32, [R33+0xfc0] ;  /* 0x000fc0002120e984 */ /* 0x000f620000000800 */
[----:B0-----:R-:W-:-:S04]  /*1fb0*/  FMNMX.FTZ R7, R42, R31, !PT ;  /* 0x0000001f2a077209 */ /* 0x001fc80007810000 */
[----:B-1----:R-:W-:-:S04]  /*1fc0*/  FMNMX.FTZ R7, R7, R38, !PT ;  /* 0x0000002607077209 */ /* 0x002fc80007810000 */
[----:B--2---:R-:W-:-:S04]  /*1fd0*/  FMNMX.FTZ R7, R7, R40, !PT ;  /* 0x0000002807077209 */ /* 0x004fc80007810000 */
[----:B---3--:R-:W-:-:S04]  /*1fe0*/  FMNMX.FTZ R7, R7, R34, !PT ;  /* 0x0000002207077209 */ /* 0x008fc80007810000 */
[----:B----4-:R-:W-:-:S04]  /*1ff0*/  FMNMX.FTZ R7, R7, R36, !PT ;  /* 0x0000002407077209 */ /* 0x010fc80007810000 */
[----:B-----5:R-:W-:-:S04]  /*2000*/  FMNMX.FTZ R7, R7, R30, !PT ;  /* 0x0000001e07077209 */ /* 0x020fc80007810000 */
[----:B------:R-:W-:-:S05]  /*2010*/  FMNMX.FTZ R18, R7, R32, !PT ;  /* 0x0000002007127209 */ /* 0x000fca0007810000 */
[----:B------:R-:W0:Y:S02]  /*2020*/  SHFL.BFLY PT, R21, R18, 0x8, 0x1f ;  /* 0x0d001f0012157f89 */ /* 0x000e2400000e0000 */
[----:B0-----:R-:W-:-:S05]  /*2030*/  FMNMX.FTZ R21, R18, R21, !PT ;  /* 0x0000001512157209 */ /* 0x001fca0007810000 */
[----:B------:R-:W0:Y:S02]  /*2040*/  SHFL.BFLY PT, R10, R21, 0x4, 0x1f ;  /* 0x0c801f00150a7f89 */ /* 0x000e2400000e0000 */
[----:B0-----:R-:W-:-:S05]  /*2050*/  FMNMX.FTZ R10, R21, R10, !PT ;  /* 0x0000000a150a7209 */ /* 0x001fca0007810000 */
[----:B------:R-:W0:Y:S02]  /*2060*/  SHFL.BFLY PT, R19, R10, 0x2, 0x1f ;  /* 0x0c401f000a137f89 */ /* 0x000e2400000e0000 */
[----:B0-----:R-:W-:-:S05]  /*2070*/  FMNMX.FTZ R19, R10, R19, !PT ;  /* 0x000000130a137209 */ /* 0x001fca0007810000 */
[----:B------:R-:W0:Y:S02]  /*2080*/  SHFL.BFLY PT, R0, R19, 0x1, 0x1f ;  /* 0x0c201f0013007f89 */ /* 0x000e2400000e0000 */
[----:B0-----:R-:W-:-:S04]  /*2090*/  FMNMX.FTZ R0, R19, R0, !PT ;  /* 0x0000000013007209 */ /* 0x001fc80007810000 */
[----:B------:R-:W-:-:S04]  /*20a0*/  FSETP.NEU.FTZ.AND P0, PT, R0, -INF , PT ;  /* 0xff8000000000780b */ /* 0x000fc80003f1d000 */
[----:B------:R-:W-:Y:S02]  /*20b0*/  FSEL R7, R0, RZ, P0 ;  /* 0x000000ff00077208 */ /* 0x000fe40000000000 */
[----:B------:R-:W-:-:S03]  /*20c0*/  ISETP.GT.AND P0, PT, R3, RZ, PT ;  /* 0x000000ff0300720c */ /* 0x000fc60003f04270 */
[C---:B------:R-:W-:Y:S01]  /*20d0*/  FADD.FTZ R0, -R7.reuse, R42 ;  /* 0x0000002a07007221 */ /* 0x040fe20000010100 */
[C---:B------:R-:W-:Y:S01]  /*20e0*/  FADD.FTZ R23, -R7.reuse, R31 ;  /* 0x0000001f07177221 */ /* 0x040fe20000010100 */
[C---:B------:R-:W-:Y:S01]  /*20f0*/  FADD.FTZ R22, -R7.reuse, R38 ;  /* 0x0000002607167221 */ /* 0x040fe20000010100 */
[----:B------:R-:W-:Y:S01]  /*2100*/  FADD.FTZ R21, -R7, R40 ;  /* 0x0000002807157221 */ /* 0x000fe20000010100 */
[----:B------:R-:W-:Y:S01]  /*2110*/  FMUL.FTZ R0, R0, 1.4426950216293334961 ;  /* 0x3fb8aa3b00007820 */ /* 0x000fe20000410000 */
[----:B------:R-:W-:Y:S01]  /*2120*/  FMUL.FTZ R23, R23, 1.4426950216293334961 ;  /* 0x3fb8aa3b17177820 */ /* 0x000fe20000410000 */
[----:B------:R-:W-:Y:S01]  /*2130*/  FMUL.FTZ R22, R22, 1.4426950216293334961 ;  /* 0x3fb8aa3b16167820 */ /* 0x000fe20000410000 */
[----:B------:R-:W-:Y:S01]  /*2140*/  FMUL.FTZ R21, R21, 1.4426950216293334961 ;  /* 0x3fb8aa3b15157820 */ /* 0x000fe20000410000 */
[C---:B------:R-:W-:Y:S01]  /*2150*/  FADD.FTZ R20, -R7.reuse, R34 ;  /* 0x0000002207147221 */ /* 0x040fe20000010100 */
[C---:B------:R-:W-:Y:S01]  /*2160*/  FADD.FTZ R19, -R7.reuse, R36 ;  /* 0x0000002407137221 */ /* 0x040fe20000010100 */
[----:B------:R-:W-:Y:S01]  /*2170*/  MUFU.EX2 R0, R0 ;  /* 0x0000000000007308 */ /* 0x000fe20000000800 */
[----:B------:R-:W-:Y:S01]  /*2180*/  FADD.FTZ R18, -R7, R30 ;  /* 0x0000001e07127221 */ /* 0x000fe20000010100 */
[----:B------:R-:W-:Y:S01]  /*2190*/  FMUL.FTZ R20, R20, 1.4426950216293334961 ;  /* 0x3fb8aa3b14147820 */ /* 0x000fe20000410000 */
[----:B------:R-:W-:Y:S01]  /*21a0*/  FMUL.FTZ R19, R19, 1.4426950216293334961 ;  /* 0x3fb8aa3b13137820 */ /* 0x000fe20000410000 */
[----:B------:R-:W-:Y:S01]  /*21b0*/  FADD.FTZ R10, -R7, R32 ;  /* 0x00000020070a7221 */ /* 0x000fe20000010100 */
[----:B------:R-:W-:-:S03]  /*21c0*/  FMUL.FTZ R18, R18, 1.4426950216293334961 ;  /* 0x3fb8aa3b12127820 */ /* 0x000fc60000410000 */
[----:B------:R-:W0:Y:S01]  /*21d0*/  MUFU.EX2 R23, R23 ;  /* 0x0000001700177308 */ /* 0x000e220000000800 */
[----:B------:R-:W-:-:S07]  /*21e0*/  FMUL.FTZ R10, R10, 1.4426950216293334961 ;  /* 0x3fb8aa3b0a0a7820 */ /* 0x000fce0000410000 */
[----:B------:R-:W1:Y:S08]  /*21f0*/  MUFU.EX2 R22, R22 ;  /* 0x0000001600167308 */ /* 0x000e700000000800 */
[----:B------:R-:W2:Y:S01]  /*2200*/  MUFU.EX2 R21, R21 ;  /* 0x0000001500157308 */ /* 0x000ea20000000800 */
[----:B0-----:R-:W-:Y:S02]  /*2210*/  FADD.FTZ R23, R0, R23 ;  /* 0x0000001700177221 */ /* 0x001fe40000010000 */
[----:B------:R-:W0:Y:S05]  /*2220*/  LDC R0, c[0x0][0x270] ;  /* 0x00009c00ff007b82 */ /* 0x000e2a0000000800 */
[----:B------:R-:W3:Y:S01]  /*2230*/  MUFU.EX2 R20, R20 ;  /* 0x0000001400147308 */ /* 0x000ee20000000800 */
[----:B-1----:R-:W-:-:S07]  /*2240*/  FADD.FTZ R22, R23, R22 ;  /* 0x0000001617167221 */ /* 0x002fce0000010000 */
[----:B------:R-:W1:Y:S01]  /*2250*/  MUFU.EX2 R19, R19 ;  /* 0x0000001300137308 */ /* 0x000e620000000800 */
[----:B--2---:R-:W-:Y:S01]  /*2260*/  FADD.FTZ R21, R22, R21 ;  /* 0x0000001516157221 */ /* 0x004fe20000010000 */
[----:B------:R-:W-:-:S06]  /*2270*/  IABS R22, R3 ;  /* 0x0000000300167213 */ /* 0x000fcc0000000000 */
[----:B------:R-:W2:Y:S01]  /*2280*/  MUFU.EX2 R18, R18 ;  /* 0x0000001200127308 */ /* 0x000ea20000000800 */
[----:B---3--:R-:W-:Y:S01]  /*2290*/  FADD.FTZ R20, R21, R20 ;  /* 0x0000001415147221 */ /* 0x008fe20000010000 */
[----:B0-----:R-:W-:-:S06]  /*22a0*/  IABS R21, R0 ;  /* 0x0000000000157213 */ /* 0x001fcc0000000000 */
[----:B------:R-:W0:Y:S01]  /*22b0*/  MUFU.EX2 R10, R10 ;  /* 0x0000000a000a7308 */ /* 0x000e220000000800 */
[----:B-1----:R-:W-:-:S07]  /*22c0*/  FADD.FTZ R19, R20, R19 ;  /* 0x0000001314137221 */ /* 0x002fce0000010000 */
[----:B------:R-:W1:Y:S01]  /*22d0*/  I2F.U32.RP R23, R21 ;  /* 0x0000001500177306 */ /* 0x000e620000209000 */
[----:B--2---:R-:W-:-:S07]  /*22e0*/  FADD.FTZ R19, R19, R18 ;  /* 0x0000001213137221 */ /* 0x004fce0000010000 */
[----:B------:R-:W2:Y:S01]  /*22f0*/  I2F.RP R18, R22 ;  /* 0x0000001600127306 */ /* 0x000ea20000209400 */
[----:B0-----:R-:W-:-:S05]  /*2300*/  FADD.FTZ R20, R19, R10 ;  /* 0x0000000a13147221 */ /* 0x001fca0000010000 */
[----:B------:R-:W0:Y:S02]  /*2310*/  SHFL.BFLY PT, R19, R20, 0x8, 0x1f ;  /* 0x0d001f0014137f89 */ /* 0x000e2400000e0000 */
[----:B-1----:R-:W1:Y:S08]  /*2320*/  MUFU.RCP R44, R23 ;  /* 0x00000017002c7308 */ /* 0x002e700000001000 */
[----:B--2---:R-:W2:Y:S01]  /*2330*/  MUFU.RCP R18, R18 ;  /* 0x0000001200127308 */ /* 0x004ea20000001000 */
[----:B-1----:R-:W-:-:S02]  /*2340*/  IADD3 R44, R44, 0xffffffe, RZ ;  /* 0x0ffffffe2c2c7810 */ /* 0x002fc40007ffe0ff */
[----:B------:R-:W-:-:S05]  /*2350*/  IADD3 R23, R22, UR5, RZ ;  /* 0x0000000516177c10 */ /* 0x000fca000fffe0ff */
[----:B------:R1:W3:Y:S01]  /*2360*/  F2I.FTZ.U32.TRUNC.NTZ R45, R44 ;  /* 0x0000002c002d7305 */ /* 0x0002e2000021f000 */
[----:B0-----:R-:W-:Y:S01]  /*2370*/  FADD.FTZ R10, R20, R19 ;  /* 0x00000013140a7221 */ /* 0x001fe20000010000 */
[----:B--2---:R-:W-:Y:S01]  /*2380*/  VIADD R48, R18, 0xffffffe ;  /* 0x0ffffffe12307836 */ /* 0x004fe20000000000 */
[----:B------:R-:W-:-:S03]  /*2390*/  IABS R18, R3 ;  /* 0x0000000300127213 */ /* 0x000fc60000000000 */
[----:B------:R-:W0:Y:S02]  /*23a0*/  SHFL.BFLY PT, R27, R10, 0x4, 0x1f ;  /* 0x0c801f000a1b7f89 */ /* 0x000e2400000e0000 */
[----:B------:R-:W2:Y:S01]  /*23b0*/  F2I.FTZ.U32.TRUNC.NTZ R49, R48 ;  /* 0x0000003000317305 */ /* 0x000ea2000021f000 */
[----:B------:R-:W-:Y:S01]  /*23c0*/  IMAD.MOV R18, RZ, RZ, -R18 ;  /* 0x000000ffff127224 */ /* 0x000fe200078e0a12 */
[----:B-1----:R-:W-:Y:S01]  /*23d0*/  HFMA2.MMA R44, -RZ, RZ, 0, 0 ;  /* 0x00000000ff2c7435 */ /* 0x002fe200000001ff */
[----:B---3--:R-:W-:-:S04]  /*23e0*/  IMAD.MOV R20, RZ, RZ, -R45 ;  /* 0x000000ffff147224 */ /* 0x008fc800078e0a2d */
[----:B------:R-:W-:Y:S02]  /*23f0*/  IMAD R20, R20, R21, RZ ;  /* 0x0000001514147224 */ /* 0x000fe400078e02ff */
[----:B--2---:R-:W-:Y:S02]  /*2400*/  IMAD.MOV R19, RZ, RZ, -R49 ;  /* 0x000000ffff137224 */ /* 0x004fe400078e0a31 */
[----:B------:R-:W-:Y:S02]  /*2410*/  IMAD.MOV.U32 R48, RZ, RZ, RZ ;  /* 0x000000ffff307224 */ /* 0x000fe400078e00ff */
[----:B------:R-:W-:Y:S01]  /*2420*/  IMAD R26, R19, R22, RZ ;  /* 0x00000016131a7224 */ /* 0x000fe200078e02ff */
[----:B------:R-:W-:Y:S01]  /*2430*/  IABS R19, R23 ;  /* 0x0000001700137213 */ /* 0x000fe20000000000 */
[----:B------:R-:W-:-:S04]  /*2440*/  IMAD.HI.U32 R20, R45, R20, R44 ;  /* 0x000000142d147227 */ /* 0x000fc800078e002c */
[----:B0-----:R-:W-:Y:S01]  /*2450*/  FADD.FTZ R27, R10, R27 ;  /* 0x0000001b0a1b7221 */ /* 0x001fe20000010000 */
[----:B------:R-:W-:Y:S01]  /*2460*/  IABS R10, R0 ;  /* 0x00000000000a7213 */ /* 0x000fe20000000000 */
[----:B------:R-:W-:-:S03]  /*2470*/  IMAD.HI.U32 R26, R49, R26, R48 ;  /* 0x0000001a311a7227 */ /* 0x000fc600078e0030 */
[----:B------:R-:W0:Y:S01]  /*2480*/  SHFL.BFLY PT, R24, R27, 0x2, 0x1f ;  /* 0x0c401f001b187f89 */ /* 0x000e2200000e0000 */
[----:B------:R-:W-:Y:S02]  /*2490*/  IMAD.MOV R10, RZ, RZ, -R10 ;  /* 0x000000ffff0a7224 */ /* 0x000fe400078e0a0a */
[----:B------:R-:W-:-:S04]  /*24a0*/  IMAD.HI.U32 R26, R26, R19, RZ ;  /* 0x000000131a1a7227 */ /* 0x000fc800078e00ff */
[----:B------:R-:W-:-:S04]  /*24b0*/  IMAD.HI.U32 R20, R20, R19, RZ ;  /* 0x0000001314147227 */ /* 0x000fc800078e00ff */
[--C-:B------:R-:W-:Y:S02]  /*24c0*/  IMAD R29, R26, R18, R19.reuse ;  /* 0x000000121a1d7224 */ /* 0x100fe400078e0213 */
[----:B------:R-:W-:Y:S01]  /*24d0*/  IMAD R18, R20, R10, R19 ;  /* 0x0000000a14127224 */ /* 0x000fe200078e0213 */
[----:B------:R-:W-:Y:S01]  /*24e0*/  LOP3.LUT R19, R23, R22, RZ, 0x3c, !PT ;  /* 0x0000001617137212 */ /* 0x000fe200078e3cff */
[----:B------:R-:W1:Y:S01]  /*24f0*/  S2R R10, SR_TID.X ;  /* 0x00000000000a7919 */ /* 0x000e620000002100 */
[----:B------:R-:W-:Y:S02]  /*2500*/  ISETP.GT.U32.AND P4, PT, R22, R29, PT ;  /* 0x0000001d1600720c */ /* 0x000fe40003f84070 */
[----:B------:R-:W-:Y:S02]  /*2510*/  ISETP.GT.U32.AND P1, PT, R21, R18, PT ;  /* 0x000000121500720c */ /* 0x000fe40003f24070 */
[----:B------:R-:W-:Y:S02]  /*2520*/  LOP3.LUT R23, R23, R0, RZ, 0x3c, !PT ;  /* 0x0000000017177212 */ /* 0x000fe400078e3cff */
[----:B------:R-:W-:Y:S01]  /*2530*/  ISETP.GE.AND P3, PT, R19, RZ, PT ;  /* 0x000000ff1300720c */ /* 0x000fe20003f66270 */
[----:B0-----:R-:W-:Y:S01]  /*2540*/  FADD.FTZ R27, R27, R24 ;  /* 0x000000181b1b7221 */ /* 0x001fe20000010000 */
[----:B------:R-:W-:-:S04]  /*2550*/  LEA.HI.SX32 R19, R4, 0x1, 0x1 ;  /* 0x0000000104137811 */ /* 0x000fc800078f0aff */
[----:B------:R-:W0:Y:S01]  /*2560*/  SHFL.BFLY PT, R24, R27, 0x1, 0x1f ;  /* 0x0c201f001b187f89 */ /* 0x000e2200000e0000 */
[-C--:B------:R-:W-:Y:S02]  /*2570*/  @!P4 IADD3 R29, R29, -R22.reuse, RZ ;  /* 0x800000161d1dc210 */ /* 0x080fe40007ffe0ff */
[----:B------:R-:W-:Y:S01]  /*2580*/  @!P1 IMAD.IADD R18, R18, 0x1, -R21 ;  /* 0x0000000112129824 */ /* 0x000fe200078e0a15 */
[----:B------:R-:W-:Y:S01]  /*2590*/  @!P4 IADD3 R26, R26, 0x1, RZ ;  /* 0x000000011a1ac810 */ /* 0x000fe20007ffe0ff */
[----:B------:R-:W-:Y:S01]  /*25a0*/  @!P1 VIADD R20, R20, 0x1 ;  /* 0x0000000114149836 */ /* 0x000fe20000000000 */
[----:B------:R-:W-:Y:S02]  /*25b0*/  ISETP.GE.U32.AND P2, PT, R29, R22, PT ;  /* 0x000000161d00720c */ /* 0x000fe40003f46070 */
[----:B------:R-:W-:Y:S02]  /*25c0*/  ISETP.GE.U32.AND P5, PT, R18, R21, PT ;  /* 0x000000151200720c */ /* 0x000fe40003fa6070 */
[----:B------:R-:W2:Y:S01]  /*25d0*/  LDC R21, c[0x0][0x2c4] ;  /* 0x0000b100ff157b82 */ /* 0x000ea20000000800 */
[----:B------:R-:W-:-:S02]  /*25e0*/  ISETP.GT.AND P4, PT, R4, RZ, PT ;  /* 0x000000ff0400720c */ /* 0x000fc40003f84270 */
[----:B------:R-:W-:Y:S02]  /*25f0*/  LEA.HI.SX32 R18, R3, 0x1, 0x1 ;  /* 0x0000000103127811 */ /* 0x000fe400078f0aff */
[----:B------:R-:W-:-:S04]  /*2600*/  MOV R29, 0x7f800000 ;  /* 0x7f800000001d7802 */ /* 0x000fc80000000f00 */
[----:B------:R-:W-:Y:S02]  /*2610*/  @P2 IADD3 R26, R26, 0x1, RZ ;  /* 0x000000011a1a2810 */ /* 0x000fe40007ffe0ff */
[----:B------:R-:W-:Y:S01]  /*2620*/  @P5 VIADD R20, R20, 0x1 ;  /* 0x0000000114145836 */ /* 0x000fe20000000000 */
[----:B------:R-:W-:Y:S01]  /*2630*/  ISETP.GE.AND P2, PT, R23, RZ, PT ;  /* 0x000000ff1700720c */ /* 0x000fe20003f46270 */
[----:B0-----:R-:W-:Y:S01]  /*2640*/  FADD.FTZ R24, R27, R24 ;  /* 0x000000181b187221 */ /* 0x001fe20000010000 */
[----:B------:R-:W-:Y:S02]  /*2650*/  SHF.R.S32.HI R27, RZ, 0x1f, R3 ;  /* 0x0000001fff1b7819 */ /* 0x000fe40000011403 */
[----:B------:R-:W-:Y:S02]  /*2660*/  ISETP.NE.AND P5, PT, R3, RZ, PT ;  /* 0x000000ff0300720c */ /* 0x000fe40003fa5270 */
[----:B------:R-:W-:Y:S02]  /*2670*/  FSETP.NE.FTZ.AND P1, PT, R24, RZ, PT ;  /* 0x000000ff1800720b */ /* 0x000fe40003f35000 */
[----:B------:R-:W-:-:S02]  /*2680*/  SHF.R.S32.HI R23, RZ, 0x1f, R4 ;  /* 0x0000001fff177819 */ /* 0x000fc40000011404 */
[----:B------:R-:W-:Y:S02]  /*2690*/  @!P0 IADD3 R18, R27, RZ, RZ ;  /* 0x000000ff1b128210 */ /* 0x000fe40007ffe0ff */
[----:B------:R-:W-:Y:S01]  /*26a0*/  ISETP.NE.AND P0, PT, R0, RZ, PT ;  /* 0x000000ff0000720c */ /* 0x000fe20003f05270 */
[----:B------:R-:W-:Y:S01]  /*26b0*/  @!P4 IMAD.MOV R19, RZ, RZ, R23 ;  /* 0x000000ffff13c224 */ /* 0x000fe200078e0217 */
[----:B-1----:R-:W-:Y:S01]  /*26c0*/  LOP3.LUT P4, RZ, R10, 0xf, RZ, 0xc0, !PT ;  /* 0x0000000f0aff7812 */ /* 0x002fe2000788c0ff */
[----:B------:R-:W-:Y:S01]  /*26d0*/  @!P2 IMAD.MOV R20, RZ, RZ, -R20 ;  /* 0x000000ffff14a224 */ /* 0x000fe200078e0a14 */
[----:B------:R-:W-:Y:S02]  /*26e0*/  @!P3 IADD3 R26, -R26, RZ, RZ ;  /* 0x000000ff1a1ab210 */ /* 0x000fe40007ffe1ff */
[----:B------:R-:W-:Y:S01]  /*26f0*/  ISETP.GT.OR P4, PT, R10, 0x7f, P4 ;  /* 0x0000007f0a00780c */ /* 0x000fe20002784670 */
[----:B------:R-:W0:Y:S01]  /*2700*/  @P1 MUFU.LG2 R24, R24 ;  /* 0x0000001800181308 */ /* 0x000e220000000c00 */
[----:B------:R-:W-:-:S02]  /*2710*/  ISETP.NE.AND P3, PT, RZ, UR4, PT ;  /* 0x00000004ff007c0c */ /* 0x000fc4000bf65270 */
[----:B------:R-:W-:Y:S02]  /*2720*/  @!P5 LOP3.LUT R26, RZ, R22, RZ, 0x33, !PT ;  /* 0x00000016ff1ad212 */ /* 0x000fe400078e33ff */
[----:B--2---:R-:W-:Y:S02]  /*2730*/  SEL R21, R21, 0x1, !P3 ;  /* 0x0000000115157807 */ /* 0x004fe40005800000 */
[----:B------:R-:W-:Y:S02]  /*2740*/  ISETP.LT.U32.AND P2, PT, R8, R26, PT ;  /* 0x0000001a0800720c */ /* 0x000fe40003f41070 */
[----:B------:R-:W-:Y:S01]  /*2750*/  SHF.R.S32.HI R23, RZ, 0x1f, R26 ;  /* 0x0000001fff177819 */ /* 0x000fe2000001141a */
[----:B------:R-:W-:Y:S01]  /*2760*/  IMAD R6, R6, R21, RZ ;  /* 0x0000001506067224 */ /* 0x000fe200078e02ff */
[----:B------:R-:W-:Y:S02]  /*2770*/  @!P0 LOP3.LUT R20, RZ, R0, RZ, 0x33, !PT ;  /* 0x00000000ff148212 */ /* 0x000fe400078e33ff */
[----:B------:R-:W-:-:S03]  /*2780*/  ISETP.LT.AND.EX P2, PT, R9, R23, PT, P2 ;  /* 0x000000170900720c */ /* 0x000fc60003f41320 */
[----:B------:R-:W-:Y:S01]  /*2790*/  IMAD R21, R20, R21, RZ ;  /* 0x0000001514157224 */ /* 0x000fe200078e02ff */
[----:B------:R-:W-:Y:S01]  /*27a0*/  SEL R10, R8, R26, P2 ;  /* 0x0000001a080a7207 */ /* 0x000fe20001000000 */
[----:B0-----:R-:W-:Y:S01]  /*27b0*/  @P1 FFMA.FTZ R29, R24, 0.69314718246459960938, R7 ;  /* 0x3f317218181d1823 */ /* 0x001fe20000010007 */
[----:B------:R-:W-:Y:S01]  /*27c0*/  SEL R9, R9, R23, P2 ;  /* 0x0000001709097207 */ /* 0x000fe20001000000 */
[----:B------:R-:W-:Y:S02]  /*27d0*/  IMAD R7, R6, R19, RZ ;  /* 0x0000001306077224 */ /* 0x000fe400078e02ff */
[----:B------:R-:W-:Y:S01]  /*27e0*/  IMAD R8, R18, R21, RZ ;  /* 0x0000001512087224 */ /* 0x000fe200078e02ff */
[----:B------:R-:W-:Y:S06]  /*27f0*/  @P4 BRA `(.L_x_15) ;  /* 0x0000001c00184947 */ /* 0x000fec0003800000 */
[----:B------:R-:W-:Y:S01]  /*2800*/  ULDC.U8 UR4, c[0x0][0x3d8] ;  /* 0x0000f60000047ab9 */ /* 0x000fe20000000000 */
[C---:B------:R-:W-:Y:S02]  /*2810*/  IADD3 R44, P0, R15.reuse, UR7, RZ ;  /* 0x000000070f2c7c10 */ /* 0x040fe4000ff1e0ff */
[----:B------:R-:W-:Y:S02]  /*2820*/  ISETP.NE.AND P1, PT, RZ, UR4, PT ;  /* 0x00000004ff007c0c */ /* 0x000fe4000bf25270 */
[----:B------:R-:W-:-:S11]  /*2830*/  LEA.HI.X.SX32 R45, R15, UR6, 0x1, P0 ;  /* 0x000000060f2d7c11 */ /* 0x000fd600080f0eff */
[----:B------:R-:W-:Y:S05]  /*2840*/  @!P1 BRA `(.L_x_16) ;  /* 0x0000001800f49947 */ /* 0x000fea0003800000 */
[----:B------:R-:W-:Y:S02]  /*2850*/  ISETP.GE.U32.AND P1, PT, R44, R28, PT ;  /* 0x0000001c2c00720c */ /* 0x000fe40003f26070 */
[----:B------:R-:W-:Y:S02]  /*2860*/  ISETP.LT.U32.AND P0, PT, R0, 0x1, PT ;  /* 0x000000010000780c */ /* 0x000fe40003f01070 */
[----:B------:R-:W-:Y:S02]  /*2870*/  ISETP.GE.AND.EX P1, PT, R45, R5, PT, P1 ;  /* 0x000000052d00720c */ /* 0x000fe40003f26310 */
[----:B------:R-:W-:-:S04]  /*2880*/  SHF.R.S32.HI R18, RZ, 0x1f, R0 ;  /* 0x0000001fff127819 */ /* 0x000fc80000011400 */
[----:B------:R-:W-:-:S04]  /*2890*/  ISETP.LT.AND.EX P0, PT, R18, RZ, PT, P0 ;  /* 0x000000ff1200720c */ /* 0x000fc80003f01300 */
[----:B------:R-:W-:Y:S02]  /*28a0*/  SEL R6, R0, 0x1, P0 ;  /* 0x0000000100067807 */ /* 0x000fe40000000000 */
[----:B------:R-:W-:Y:S01]  /*28b0*/  SEL R5, R18, RZ, P0 ;  /* 0x000000ff12057207 */ /* 0x000fe20000000000 */
[----:B------:R-:W-:Y:S06]  /*28c0*/  @P1 BRA `(.L_x_15) ;  /* 0x0000001800e41947 */ /* 0x000fec0003800000 */
[----:B------:R-:W-:Y:S01]  /*28d0*/  IADD3 R0, P1, R6, 0x1, RZ ;  /* 0x0000000106007810 */ /* 0x000fe20007f3e0ff */
[----:B------:R-:W-:Y:S03]  /*28e0*/  BSSY B0, `(.L_x_17) ;  /* 0x0000036000007945 */ /* 0x000fe60003800000 */
[----:B------:R-:W-:Y:S01]  /*28f0*/  ISETP.GE.U32.AND P0, PT, R0, 0x3, PT ;  /* 0x000000030000780c */ /* 0x000fe20003f06070 */
[----:B------:R-:W-:-:S05]  /*2900*/  IMAD.X R0, RZ, RZ, R5, P1 ;  /* 0x000000ffff007224 */ /* 0x000fca00008e0605 */
[----:B------:R-:W-:-:S04]  /*2910*/  ISETP.GE.U32.AND.EX P0, PT, R0, RZ, PT, P0 ;  /* 0x000000ff0000720c */ /* 0x000fc80003f06100 */
[----:B------:R-:W-:Y:S02]  /*2920*/  SEL R18, R5, RZ, !P0 ;  /* 0x000000ff05127207 */ /* 0x000fe40004000000 */
[----:B------:R-:W-:-:S03]  /*2930*/  SEL R0, R6, RZ, !P0 ;  /* 0x000000ff06007207 */ /* 0x000fc60004000000 */
[-C--:B------:R-:W-:Y:S02]  /*2940*/  IMAD R19, R18, R25.reuse, RZ ;  /* 0x0000001912137224 */ /* 0x080fe400078e02ff */
[----:B------:R-:W-:-:S04]  /*2950*/  IMAD.WIDE.U32 R20, R0, R25, RZ ;  /* 0x0000001900147225 */ /* 0x000fc800078e00ff */
[----:B------:R-:W-:Y:S02]  /*2960*/  IMAD R19, R0, R2, R19 ;  /* 0x0000000200137224 */ /* 0x000fe400078e0213 */
[----:B------:R-:W-:-:S03]  /*2970*/  IMAD.WIDE.U32 R48, R20, R6, RZ ;  /* 0x0000000614307225 */ /* 0x000fc600078e00ff */
[----:B------:R-:W-:-:S05]  /*2980*/  IADD3 R19, R21, R19, RZ ;  /* 0x0000001315137210 */ /* 0x000fca0007ffe0ff */
[----:B------:R-:W-:-:S04]  /*2990*/  IMAD R0, R19, R6, RZ ;  /* 0x0000000613007224 */ /* 0x000fc800078e02ff */
[----:B------:R-:W-:-:S04]  /*29a0*/  IMAD R23, R5, R20, R0 ;  /* 0x0000001405177224 */ /* 0x000fc800078e0200 */
[----:B------:R-:W-:-:S05]  /*29b0*/  IMAD.IADD R23, R49, 0x1, R23 ;  /* 0x0000000131177824 */ /* 0x000fca00078e0217 */
[----:B------:R-:W-:-:S04]  /*29c0*/  LOP3.LUT R0, R45, R23, RZ, 0xfc, !PT ;  /* 0x000000172d007212 */ /* 0x000fc800078efcff */
[----:B------:R-:W-:-:S13]  /*29d0*/  ISETP.NE.U32.AND P0, PT, R0, RZ, PT ;  /* 0x000000ff0000720c */ /* 0x000fda0003f05070 */
[----:B------:R-:W-:Y:S05]  /*29e0*/  @!P0 BRA `(.L_x_18) ;  /* 0x00000000003c8947 */ /* 0x000fea0003800000 */
[----:B------:R-:W-:Y:S01]  /*29f0*/  IMAD.MOV.U32 R18, RZ, RZ, R44 ;  /* 0x000000ffff127224 */ /* 0x000fe200078e002c */
[----:B------:R-:W-:Y:S01]  /*2a00*/  MOV R19, R45 ;  /* 0x0000002d00137202 */ /* 0x000fe20000000f00 */
[----:B------:R-:W-:Y:S01]  /*2a10*/  IMAD.MOV.U32 R24, RZ, RZ, R48 ;  /* 0x000000ffff187224 */ /* 0x000fe200078e0030 */
[----:B------:R-:W-:Y:S02]  /*2a20*/  MOV R22, 0x2a40 ;  /* 0x00002a4000167802 */ /* 0x000fe40000000f00 */
[----:B------:R-:W-:Y:S05]  /*2a30*/  CALL.REL.NOINC `($__internal_0_$__cuda_sm20_div_s64) ;  /* 0x0000002800407944 */ /* 0x000fea0003c00000 */
[-C--:B------:R-:W-:Y:S02]  /*2a40*/  IADD3 R21, P0, RZ, -R0.reuse, RZ ;  /* 0x80000000ff157210 */ /* 0x080fe40007f1e0ff */
[----:B------:R-:W-:Y:S02]  /*2a50*/  MOV R54, R0 ;  /* 0x0000000000367202 */ /* 0x000fe40000000f00 */
[----:B------:R-:W-:Y:S01]  /*2a60*/  IADD3.X R19, RZ, ~R27, RZ, P0, !PT ;  /* 0x8000001bff137210 */ /* 0x000fe200007fe4ff */
[----:B------:R-:W-:Y:S01]  /*2a70*/  IMAD.WIDE.U32 R44, R48, R21, R44 ;  /* 0x00000015302c7225 */ /* 0x000fe200078e002c */
[----:B------:R-:W-:-:S03]  /*2a80*/  MOV R55, R27 ;  /* 0x0000001b00377202 */ /* 0x000fc60000000f00 */
[----:B------:R-:W-:-:S04]  /*2a90*/  IMAD R18, R19, R48, RZ ;  /* 0x0000003013127224 */ /* 0x000fc800078e02ff */
[----:B------:R-:W-:Y:S01]  /*2aa0*/  IMAD R19, R23, R21, R18 ;  /* 0x0000001517137224 */ /* 0x000fe200078e0212 */
[----:B------:R-:W-:-:S04]  /*2ab0*/  MOV R18, R44 ;  /* 0x0000002c00127202 */ /* 0x000fc80000000f00 */
[----:B------:R-:W-:Y:S01]  /*2ac0*/  IADD3 R19, R45, R19, RZ ;  /* 0x000000132d137210 */ /* 0x000fe20007ffe0ff */
[----:B------:R-:W-:Y:S05]  /*2ad0*/  BRA `(.L_x_19) ;  /* 0x0000000000587947 */ /* 0x000fea0003800000 */
.L_x_18:
[----:B------:R-:W0:Y:S01]  /*2ae0*/  I2F.U32.RP R20, R48 ;  /* 0x0000003000147306 */ /* 0x000e220000209000 */
[----:B------:R-:W-:Y:S01]  /*2af0*/  ISETP.NE.U32.AND P0, PT, R48, RZ, PT ;  /* 0x000000ff3000720c */ /* 0x000fe20003f05070 */
[----:B------:R-:W-:-:S06]  /*2b00*/  HFMA2.MMA R55, -RZ, RZ, 0, 0 ;  /* 0x00000000ff377435 */ /* 0x000fcc00000001ff */
[----:B0-----:R-:W0:Y:S02]  /*2b10*/  MUFU.RCP R18, R20 ;  /* 0x0000001400127308 */ /* 0x001e240000001000 */
[----:B0-----:R-:W-:-:S06]  /*2b20*/  IADD3 R18, R18, 0xffffffe, RZ ;  /* 0x0ffffffe12127810 */ /* 0x001fcc0007ffe0ff */
        /* <DEDUP_REMOVED lines=11> */
[----:B------:R-:W-:Y:S02]  /*2be0*/  ISETP.GE.U32.AND P1, PT, R19, R48, PT ;  /* 0x000000301300720c */ /* 0x000fe40003f26070 */
[----:B------:R-:W-:-:S11]  /*2bf0*/  MOV R19, RZ ;  /* 0x000000ff00137202 */ /* 0x000fd60000000f00 */
[----:B------:R-:W-:Y:S02]  /*2c00*/  @P1 IADD3 R54, R54, 0x1, RZ ;  /* 0x0000000136361810 */ /* 0x000fe40007ffe0ff */
[----:B------:R-:W-:-:S05]  /*2c10*/  @!P0 LOP3.LUT R54, RZ, R48, RZ, 0x33, !PT ;  /* 0x00000030ff368212 */ /* 0x000fca00078e33ff */
[----:B------:R-:W-:-:S04]  /*2c20*/  IMAD.MOV R21, RZ, RZ, -R54 ;  /* 0x000000ffff157224 */ /* 0x000fc800078e0a36 */
[----:B------:R-:W-:Y:S02]  /*2c30*/  IMAD R18, R48, R21, R44 ;  /* 0x0000001530127224 */ /* 0x000fe400078e022c */
.L_x_19:
[----:B------:R-:W-:Y:S05]  /*2c40*/  BSYNC B0 ;  /* 0x0000000000007941 */ /* 0x000fea0003800000 */
.L_x_17:
[----:B------:R-:W-:Y:S01]  /*2c50*/  LOP3.LUT R0, R19, R2, RZ, 0xfc, !PT ;  /* 0x0000000213007212 */ /* 0x000fe200078efcff */
[----:B------:R-:W-:Y:S03]  /*2c60*/  BSSY B0, `(.L_x_20) ;  /* 0x0000026000007945 */ /* 0x000fe60003800000 */
[----:B------:R-:W-:-:S13]  /*2c70*/  ISETP.NE.U32.AND P0, PT, R0, RZ, PT ;  /* 0x000000ff0000720c */ /* 0x000fda0003f05070 */
[----:B------:R-:W-:Y:S05]  /*2c80*/  @!P0 BRA `(.L_x_21) ;  /* 0x0000000000348947 */ /* 0x000fea0003800000 */
[----:B------:R-:W-:Y:S01]  /*2c90*/  IMAD.MOV.U32 R24, RZ, RZ, R25 ;  /* 0x000000ffff187224 */ /* 0x000fe200078e0019 */
[----:B------:R-:W-:Y:S02]  /*2ca0*/  MOV R23, R2 ;  /* 0x0000000200177202 */ /* 0x000fe40000000f00 */
        /* <DEDUP_REMOVED lines=8> */
[----:B------:R-:W-:-:S05]  /*2d30*/  IMAD R2, R2, R21, R20 ;  /* 0x0000001502027224 */ /* 0x000fca00078e0214 */
[----:B------:R-:W-:Y:S01]  /*2d40*/  IADD3 R2, R45, R2, RZ ;  /* 0x000000022d027210 */ /* 0x000fe20007ffe0ff */
[----:B------:R-:W-:Y:S05]  /*2d50*/  BRA `(.L_x_22) ;  /* 0x0000000000587947 */ /* 0x000fea0003800000 */
.L_x_21:
[----:B------:R-:W0:Y:S01]  /*2d60*/  I2F.U32.RP R2, R25 ;  /* 0x0000001900027306 */ /* 0x000e220000209000 */
[----:B------:R-:W-:Y:S01]  /*2d70*/  ISETP.NE.U32.AND P0, PT, R25, RZ, PT ;  /* 0x000000ff1900720c */ /* 0x000fe20003f05070 */
[----:B------:R-:W-:-:S06]  /*2d80*/  HFMA2.MMA R49, -RZ, RZ, 0, 0 ;  /* 0x00000000ff317435 */ /* 0x000fcc00000001ff */
[----:B0-----:R-:W0:Y:S02]  /*2d90*/  MUFU.RCP R20, R2 ;  /* 0x0000000200147308 */ /* 0x001e240000001000 */
[----:B0-----:R-:W-:Y:S02]  /*2da0*/  IADD3 R20, R20, 0xffffffe, RZ ;  /* 0x0ffffffe14147810 */ /* 0x001fe40007ffe0ff */
[----:B------:R-:W-:-:S04]  /*2db0*/  MOV R2, RZ ;  /* 0x000000ff00027202 */ /* 0x000fc80000000f00 */
        /* <DEDUP_REMOVED lines=13> */
[----:B------:R-:W-:-:S05]  /*2e90*/  @!P0 LOP3.LUT R48, RZ, R25, RZ, 0x33, !PT ;  /* 0x00000019ff308212 */ /* 0x000fca00078e33ff */
[----:B------:R-:W-:-:S04]  /*2ea0*/  IMAD.MOV R44, RZ, RZ, -R48 ;  /* 0x000000ffff2c7224 */ /* 0x000fc800078e0a30 */
[----:B------:R-:W-:Y:S02]  /*2eb0*/  IMAD R44, R25, R44, R18 ;  /* 0x0000002c192c7224 */ /* 0x000fe400078e0212 */
.L_x_22:
[----:B------:R-:W-:Y:S05]  /*2ec0*/  BSYNC B0 ;  /* 0x0000000000007941 */ /* 0x000fea0003800000 */
.L_x_20:
[----:B------:R-:W0:Y:S01]  /*2ed0*/  LDC R25, c[0x0][0x2c0] ;  /* 0x0000b000ff197b82 */ /* 0x000e220000000800 */
[----:B------:R-:W-:Y:S01]  /*2ee0*/  LOP3.LUT R0, R49, R5, RZ, 0xfc, !PT ;  /* 0x0000000531007212 */ /* 0x000fe200078efcff */
[----:B------:R-:W-:Y:S03]  /*2ef0*/  BSSY B0, `(.L_x_23) ;  /* 0x0000028000007945 */ /* 0x000fe60003800000 */
[----:B------:R-:W-:Y:S02]  /*2f00*/  ISETP.NE.U32.AND P0, PT, R0, RZ, PT ;  /* 0x000000ff0000720c */ /* 0x000fe40003f05070 */
[----:B0-----:R-:W-:-:S11]  /*2f10*/  SEL R25, R25, 0x1, P3 ;  /* 0x0000000119197807 */ /* 0x001fd60001800000 */
[----:B------:R-:W-:Y:S05]  /*2f20*/  @!P0 BRA `(.L_x_24) ;  /* 0x0000000000388947 */ /* 0x000fea0003800000 */
[----:B------:R-:W-:Y:S01]  /*2f30*/  IMAD.MOV.U32 R18, RZ, RZ, R48 ;  /* 0x000000ffff127224 */ /* 0x000fe200078e0030 */
[----:B------:R-:W-:Y:S01]  /*2f40*/  MOV R24, R6 ;  /* 0x0000000600187202 */ /* 0x000fe20000000f00 */
[----:B------:R-:W-:Y:S01]  /*2f50*/  IMAD.MOV.U32 R19, RZ, RZ, R49 ;  /* 0x000000ffff137224 */ /* 0x000fe200078e0031 */
[----:B------:R-:W-:Y:S02]  /*2f60*/  MOV R23, R5 ;  /* 0x0000000500177202 */ /* 0x000fe40000000f00 */
[----:B------:R-:W-:Y:S02]  /*2f70*/  MOV R22, 0x2f90 ;  /* 0x00002f9000167802 */ /* 0x000fe40000000f00 */
[----:B------:R-:W-:Y:S05]  /*2f80*/  CALL.REL.NOINC `($__internal_0_$__cuda_sm20_div_s64) ;  /* 0x0000002000ec7944 */ /* 0x000fea0003c00000 */
[-C--:B------:R-:W-:Y:S02]  /*2f90*/  IADD3 R18, P0, RZ, -R0.reuse, RZ ;  /* 0x80000000ff127210 */ /* 0x080fe40007f1e0ff */
[----:B------:R-:W-:Y:S02]  /*2fa0*/  MOV R26, R0 ;  /* 0x00000000001a7202 */ /* 0x000fe40000000f00 */
[----:B------:R-:W-:Y:S01]  /*2fb0*/  IADD3.X R19, RZ, ~R27, RZ, P0, !PT ;  /* 0x8000001bff137210 */ /* 0x000fe200007fe4ff */
[----:B------:R-:W-:-:S04]  /*2fc0*/  IMAD.WIDE.U32 R48, R6, R18, R48 ;  /* 0x0000001206307225 */ /* 0x000fc800078e0030 */
[----:B------:R-:W-:-:S04]  /*2fd0*/  IMAD R19, R19, R6, RZ ;  /* 0x0000000613137224 */ /* 0x000fc800078e02ff */
[----:B------:R-:W-:-:S05]  /*2fe0*/  IMAD R5, R5, R18, R19 ;  /* 0x0000001205057224 */ /* 0x000fca00078e0213 */
[----:B------:R-:W-:Y:S01]  /*2ff0*/  IADD3 R5, R49, R5, RZ ;  /* 0x0000000531057210 */ /* 0x000fe20007ffe0ff */
[----:B------:R-:W-:Y:S05]  /*3000*/  BRA `(.L_x_25) ;  /* 0x0000000000587947 */ /* 0x000fea0003800000 */
.L_x_24:
        /* <DEDUP_REMOVED lines=22> */
.L_x_25:
[----:B------:R-:W-:Y:S05]  /*3170*/  BSYNC B0 ;  /* 0x0000000000007941 */ /* 0x000fea0003800000 */
.L_x_23:
[-C--:B------:R-:W-:Y:S01]  /*3180*/  IMAD R19, R47, R17.reuse, RZ ;  /* 0x000000112f137224 */ /* 0x080fe200078e02ff */
[----:B------:R-:W-:Y:S01]  /*3190*/  ULDC.U8 UR10, c[0x0][0x3d9] ;  /* 0x0000f640000a7ab9 */ /* 0x000fe20000000000 */
[C---:B------:R-:W-:Y:S01]  /*31a0*/  IMAD.WIDE.U32 R52, R46.reuse, R17, RZ ;  /* 0x000000112e347225 */ /* 0x040fe200078e00ff */
[----:B------:R-:W-:Y:S01]  /*31b0*/  UISETP.NE.AND UP0, UPT, UR10, URZ, UPT ;  /* 0x0000003f0a00728c */ /* 0x000fe2000bf05270 */
[----:B------:R-:W-:Y:S01]  /*31c0*/  BSSY B0, `(.L_x_26) ;  /* 0x0000046000007945 */ /* 0x000fe20003800000 */
[----:B------:R-:W-:Y:S01]  /*31d0*/  ULDC.64 UR4, c[0x0][0x2c0] ;  /* 0x0000b00000047ab9 */ /* 0x000fe20000000a00 */
[----:B------:R-:W-:Y:S01]  /*31e0*/  IMAD R19, R46, R16, R19 ;  /* 0x000000102e137224 */ /* 0x000fe200078e0213 */
[----:B------:R-:W-:Y:S01]  /*31f0*/  UIMAD UR4, UR4, UR5, URZ ;  /* 0x00000005040472a4 */ /* 0x000fe2000f8e023f */
[----:B------:R-:W-:Y:S01]  /*3200*/  IMAD R2, R2, R25, RZ ;  /* 0x0000001902027224 */ /* 0x000fe200078e02ff */
[----:B------:R-:W-:Y:S02]  /*3210*/  USEL UR5, UR5, 0x1, !UP0 ;  /* 0x0000000105057887 */ /* 0x000fe4000c000000 */
[----:B------:R-:W-:Y:S01]  /*3220*/  IADD3 R19, R53, R19, RZ ;  /* 0x0000001335137210 */ /* 0x000fe20007ffe0ff */
[----:B------:R-:W-:Y:S01]  /*3230*/  USHF.R.S32.HI UR11, URZ, 0x1f, UR4 ;  /* 0x0000001f3f0b7899 */ /* 0x000fe20008011404 */
[----:B------:R-:W-:Y:S01]  /*3240*/  IMAD R21, R5, UR4, RZ ;  /* 0x0000000405157c24 */ /* 0x000fe2000f8e02ff */
[----:B------:R-:W-:Y:S01]  /*3250*/  USHF.R.S32.HI UR10, URZ, 0x1f, UR5 ;  /* 0x0000001f3f0a7899 */ /* 0x000fe20008011405 */
[----:B------:R-:W-:-:S02]  /*3260*/  IMAD R5, R27, UR5, RZ ;  /* 0x000000051b057c24 */ /* 0x000fc4000f8e02ff */
[----:B------:R-:W-:Y:S01]  /*3270*/  IMAD R0, R19, R14, RZ ;  /* 0x0000000e13007224 */ /* 0x000fe200078e02ff */
[----:B------:R-:W-:Y:S01]  /*3280*/  SHF.R.S32.HI R19, RZ, 0x1f, R25 ;  /* 0x0000001fff137819 */ /* 0x000fe20000011419 */
[----:B------:R-:W-:Y:S02]  /*3290*/  IMAD R21, R48, UR11, R21 ;  /* 0x0000000b30157c24 */ /* 0x000fe4000f8e0215 */
[----:B------:R-:W-:Y:S02]  /*32a0*/  IMAD R23, R13, R52, R0 ;  /* 0x000000340d177224 */ /* 0x000fe400078e0200 */
[----:B------:R-:W-:-:S04]  /*32b0*/  IMAD.WIDE.U32 R52, R52, R14, RZ ;  /* 0x0000000e34347225 */ /* 0x000fc800078e00ff */
[----:B------:R-:W-:Y:S01]  /*32c0*/  IMAD R19, R19, R44, R2 ;  /* 0x0000002c13137224 */ /* 0x000fe200078e0202 */
[----:B------:R-:W-:Y:S01]  /*32d0*/  IADD3 R23, R53, R23, RZ ;  /* 0x0000001735177210 */ /* 0x000fe20007ffe0ff */
[----:B------:R-:W-:-:S03]  /*32e0*/  IMAD.WIDE.U32 R44, R44, R25, RZ ;  /* 0x000000192c2c7225 */ /* 0x000fc600078e00ff */
[----:B------:R-:W-:Y:S01]  /*32f0*/  LOP3.LUT R0, R55, R23, RZ, 0xfc, !PT ;  /* 0x0000001737007212 */ /* 0x000fe200078efcff */
[----:B------:R-:W-:Y:S01]  /*3300*/  IMAD.WIDE.U32 R48, R48, UR4, RZ ;  /* 0x0000000430307c25 */ /* 0x000fe2000f8e00ff */
[----:B------:R-:W-:Y:S02]  /*3310*/  IADD3 R2, R45, R19, RZ ;  /* 0x000000132d027210 */ /* 0x000fe40007ffe0ff */
[----:B------:R-:W-:Y:S01]  /*3320*/  ISETP.NE.U32.AND P0, PT, R0, RZ, PT ;  /* 0x000000ff0000720c */ /* 0x000fe20003f05070 */
[C---:B------:R-:W-:Y:S01]  /*3330*/  IMAD R5, R26.reuse, UR10, R5 ;  /* 0x0000000a1a057c24 */ /* 0x040fe2000f8e0205 */
[----:B------:R-:W-:Y:S01]  /*3340*/  IADD3 R6, R49, R21, RZ ;  /* 0x0000001531067210 */ /* 0x000fe20007ffe0ff */
[----:B------:R-:W-:-:S04]  /*3350*/  IMAD.WIDE.U32 R46, R26, UR5, RZ ;  /* 0x000000051a2e7c25 */ /* 0x000fc8000f8e00ff */
[----:B------:R-:W-:Y:S01]  /*3360*/  IMAD R4, R4, UR4, RZ ;  /* 0x0000000404047c24 */ /* 0x000fe2000f8e02ff */
[----:B------:R-:W-:Y:S01]  /*3370*/  IADD3 R5, R47, R5, RZ ;  /* 0x000000052f057210 */ /* 0x000fe20007ffe0ff */
[----:B------:R-:W-:-:S04]  /*3380*/  IMAD R3, R3, UR4, RZ ;  /* 0x0000000403037c24 */ /* 0x000fc8000f8e02ff */
[----:B------:R-:W-:Y:S05]  /*3390*/  @!P0 BRA `(.L_x_27) ;  /* 0x0000000000448947 */ /* 0x000fea0003800000 */
[----:B------:R-:W-:Y:S01]  /*33a0*/  IMAD.MOV.U32 R18, RZ, RZ, R54 ;  /* 0x000000ffff127224 */ /* 0x000fe200078e0036 */
[----:B------:R-:W-:Y:S01]  /*33b0*/  MOV R19, R55 ;  /* 0x0000003700137202 */ /* 0x000fe20000000f00 */
[----:B------:R-:W-:Y:S01]  /*33c0*/  IMAD.MOV.U32 R24, RZ, RZ, R52 ;  /* 0x000000ffff187224 */ /* 0x000fe200078e0034 */
[----:B------:R-:W-:Y:S02]  /*33d0*/  MOV R22, 0x33f0 ;  /* 0x000033f000167802 */ /* 0x000fe40000000f00 */
[----:B------:R-:W-:Y:S05]  /*33e0*/  CALL.REL.NOINC `($__internal_0_$__cuda_sm20_div_s64) ;  /* 0x0000001c00d47944 */ /* 0x000fea0003c00000 */
[----:B------:R-:W-:Y:S01]  /*33f0*/  IADD3 R18, P0, RZ, -R0, RZ ;  /* 0x80000000ff127210 */ /* 0x000fe20007f1e0ff */
[----:B------:R-:W-:Y:S01]  /*3400*/  IMAD.MOV.U32 R21, RZ, RZ, R55 ;  /* 0x000000ffff157224 */ /* 0x000fe200078e0037 */
[----:B------:R-:W-:Y:S02]  /*3410*/  MOV R20, R54 ;  /* 0x0000003600147202 */ /* 0x000fe40000000f00 */
[-C--:B------:R-:W-:Y:S02]  /*3420*/  IADD3.X R19, RZ, ~R27.reuse, RZ, P0, !PT ;  /* 0x8000001bff137210 */ /* 0x080fe400007fe4ff */
[----:B------:R-:W-:Y:S02]  /*3430*/  MOV R54, R0 ;  /* 0x0000000000367202 */ /* 0x000fe40000000f00 */
[----:B------:R-:W-:Y:S01]  /*3440*/  MOV R55, R27 ;  /* 0x0000001b00377202 */ /* 0x000fe20000000f00 */
[-C--:B------:R-:W-:Y:S02]  /*3450*/  IMAD R19, R19, R52.reuse, RZ ;  /* 0x0000003413137224 */ /* 0x080fe400078e02ff */
[----:B------:R-:W-:-:S04]  /*3460*/  IMAD.WIDE.U32 R52, R18, R52, R20 ;  /* 0x0000003412347225 */ /* 0x000fc800078e0014 */
[----:B------:R-:W-:Y:S01]  /*3470*/  IMAD R19, R23, R18, R19 ;  /* 0x0000001217137224 */ /* 0x000fe200078e0213 */
[----:B------:R-:W-:-:S03]  /*3480*/  MOV R18, R52 ;  /* 0x0000003400127202 */ /* 0x000fc60000000f00 */
[----:B------:R-:W-:Y:S01]  /*3490*/  IMAD.IADD R19, R53, 0x1, R19 ;  /* 0x0000000135137824 */ /* 0x000fe200078e0213 */
[----:B------:R-:W-:Y:S05]  /*34a0*/  BRA `(.L_x_28) ;  /* 0x00000000005c7947 */ /* 0x000fea0003800000 */
.L_x_27:
[----:B------:R-:W0:Y:S01]  /*34b0*/  I2F.U32.RP R20, R52 ;  /* 0x0000003400147306 */ /* 0x000e220000209000 */
[----:B------:R-:W-:Y:S01]  /*34c0*/  ISETP.NE.U32.AND P0, PT, R52, RZ, PT ;  /* 0x000000ff3400720c */ /* 0x000fe20003f05070 */
[----:B------:R-:W-:-:S06]  /*34d0*/  IMAD.MOV.U32 R55, RZ, RZ, RZ ;  /* 0x000000ffff377224 */ /* 0x000fcc00078e00ff */
[----:B0-----:R-:W0:Y:S02]  /*34e0*/  MUFU.RCP R18, R20 ;  /* 0x0000001400127308 */ /* 0x001e240000001000 */
[----:B0-----:R-:W-:-:S06]  /*34f0*/  IADD3 R18, R18, 0xffffffe, RZ ;  /* 0x0ffffffe12127810 */ /* 0x001fcc0007ffe0ff */
        /* <DEDUP_REMOVED lines=11> */
[----:B------:R-:W-:Y:S01]  /*35b0*/  ISETP.GE.U32.AND P1, PT, R19, R52, PT ;  /* 0x000000341300720c */ /* 0x000fe20003f26070 */
[----:B------:R-:W-:-:S12]  /*35c0*/  IMAD.MOV.U32 R19, RZ, RZ, RZ ;  /* 0x000000ffff137224 */ /* 0x000fd800078e00ff */
[----:B------:R-:W-:Y:S01]  /*35d0*/  @P1 VIADD R0, R0, 0x1 ;  /* 0x0000000100001836 */ /* 0x000fe20000000000 */
[----:B------:R-:W-:-:S04]  /*35e0*/  @!P0 LOP3.LUT R0, RZ, R52, RZ, 0x33, !PT ;  /* 0x00000034ff008212 */ /* 0x000fc800078e33ff */
[----:B------:R-:W-:-:S05]  /*35f0*/  IADD3 R21, -R0, RZ, RZ ;  /* 0x000000ff00157210 */ /* 0x000fca0007ffe1ff */
[----:B------:R-:W-:Y:S01]  /*3600*/  IMAD R18, R52, R21, R54 ;  /* 0x0000001534127224 */ /* 0x000fe200078e0236 */
[----:B------:R-:W-:Y:S02]  /*3610*/  MOV R54, R0 ;  /* 0x0000000000367202 */ /* 0x000fe40000000f00 */
.L_x_28:
[----:B------:R-:W-:Y:S05]  /*3620*/  BSYNC B0 ;  /* 0x0000000000007941 */ /* 0x000fea0003800000 */
.L_x_26:
        /* <DEDUP_REMOVED lines=17> */
.L_x_30:
[----:B------:R-:W0:Y:S01]  /*3740*/  I2F.U32.RP R20, R17 ;  /* 0x0000001100147306 */ /* 0x000e220000209000 */
[----:B------:R-:W-:Y:S01]  /*3750*/  HFMA2.MMA R22, -RZ, RZ, 0, 0 ;  /* 0x00000000ff167435 */ /* 0x000fe200000001ff */
[----:B------:R-:W-:Y:S01]  /*3760*/  ISETP.NE.U32.AND P0, PT, R17, RZ, PT ;  /* 0x000000ff1100720c */ /* 0x000fe20003f05070 */
[----:B------:R-:W-:-:S05]  /*3770*/  HFMA2.MMA R57, -RZ, RZ, 0, 0 ;  /* 0x00000000ff397435 */ /* 0x000fca00000001ff */
[----:B0-----:R-:W0:Y:S02]  /*3780*/  MUFU.RCP R16, R20 ;  /* 0x0000001400107308 */ /* 0x001e240000001000 */
[----:B0-----:R-:W-:-:S06]  /*3790*/  IADD3 R16, R16, 0xffffffe, RZ ;  /* 0x0ffffffe10107810 */ /* 0x001fcc0007ffe0ff */
[----:B------:R-:W0:Y:S02]  /*37a0*/  F2I.FTZ.U32.TRUNC.NTZ R23, R16 ;  /* 0x0000001000177305 */ /* 0x000e24000021f000 */
[----:B0-----:R-:W-:Y:S01]  /*37b0*/  IMAD.MOV R0, RZ, RZ, -R23 ;  /* 0x000000ffff007224 */ /* 0x001fe200078e0a17 */
[----:B------:R-:W-:-:S03]  /*37c0*/  MOV R16, RZ ;  /* 0x000000ff00107202 */ /* 0x000fc60000000f00 */
[----:B------:R-:W-:-:S04]  /*37d0*/  IMAD R0, R0, R17, RZ ;  /* 0x0000001100007224 */ /* 0x000fc800078e02ff */
        /* <DEDUP_REMOVED lines=12> */
.L_x_31:
[----:B------:R-:W-:Y:S05]  /*38a0*/  BSYNC B0 ;  /* 0x0000000000007941 */ /* 0x000fea0003800000 */
.L_x_29:
[----:B------:R-:W-:Y:S01]  /*38b0*/  LOP3.LUT R0, R57, R13, RZ, 0xfc, !PT ;  /* 0x0000000d39007212 */ /* 0x000fe200078efcff */
[----:B------:R-:W-:Y:S03]  /*38c0*/  BSSY B0, `(.L_x_32) ;  /* 0x000002b000007945 */ /* 0x000fe60003800000 */
        /* <DEDUP_REMOVED lines=8> */
[----:B------:R-:W-:Y:S01]  /*3950*/  IADD3 R18, P0, RZ, -R0, RZ ;  /* 0x80000000ff127210 */ /* 0x000fe20007f1e0ff */
[----:B------:R-:W-:Y:S01]  /*3960*/  IMAD.MOV.U32 R26, RZ, RZ, R0 ;  /* 0x000000ffff1a7224 */ /* 0x000fe200078e0000 */
[----:B------:R-:W-:Y:S02]  /*3970*/  MOV R20, R56 ;  /* 0x0000003800147202 */ /* 0x000fe40000000f00 */
[----:B------:R-:W-:Y:S02]  /*3980*/  IADD3.X R17, RZ, ~R27, RZ, P0, !PT ;  /* 0x8000001bff117210 */ /* 0x000fe400007fe4ff */
[----:B------:R-:W-:-:S03]  /*3990*/  MOV R21, R57 ;  /* 0x0000003900157202 */ /* 0x000fc60000000f00 */
[----:B------:R-:W-:Y:S02]  /*39a0*/  IMAD R17, R17, R14, RZ ;  /* 0x0000000e11117224 */ /* 0x000fe400078e02ff */
[----:B------:R-:W-:-:S04]  /*39b0*/  IMAD.WIDE.U32 R20, R14, R18, R20 ;  /* 0x000000120e147225 */ /* 0x000fc800078e0014 */
[----:B------:R-:W-:Y:S02]  /*39c0*/  IMAD R13, R13, R18, R17 ;  /* 0x000000120d0d7224 */ /* 0x000fe400078e0211 */
[----:B------:R-:W-:-:S03]  /*39d0*/  IMAD.MOV.U32 R14, RZ, RZ, R20 ;  /* 0x000000ffff0e7224 */ /* 0x000fc600078e0014 */
[----:B------:R-:W-:Y:S01]  /*39e0*/  IADD3 R13, R21, R13, RZ ;  /* 0x0000000d150d7210 */ /* 0x000fe20007ffe0ff */
[----:B------:R-:W-:Y:S05]  /*39f0*/  BRA `(.L_x_34) ;  /* 0x00000000005c7947 */ /* 0x000fea0003800000 */
.L_x_33:
[----:B------:R-:W0:Y:S01]  /*3a00*/  I2F.U32.RP R18, R14 ;  /* 0x0000000e00127306 */ /* 0x000e220000209000 */
[----:B------:R-:W-:Y:S01]  /*3a10*/  IMAD.MOV.U32 R20, RZ, RZ, RZ ;  /* 0x000000ffff147224 */ /* 0x000fe200078e00ff */
[----:B------:R-:W-:Y:S01]  /*3a20*/  ISETP.NE.U32.AND P0, PT, R14, RZ, PT ;  /* 0x000000ff0e00720c */ /* 0x000fe20003f05070 */
[----:B------:R-:W-:-:S05]  /*3a30*/  IMAD.MOV.U32 R27, RZ, RZ, RZ ;  /* 0x000000ffff1b7224 */ /* 0x000fca00078e00ff */
[----:B0-----:R-:W0:Y:S02]  /*3a40*/  MUFU.RCP R17, R18 ;  /* 0x0000001200117308 */ /* 0x001e240000001000 */
[----:B0-----:R-:W-:-:S06]  /*3a50*/  IADD3 R17, R17, 0xffffffe, RZ ;  /* 0x0ffffffe11117810 */ /* 0x001fcc0007ffe0ff */
[----:B------:R-:W0:Y:S02]  /*3a60*/  F2I.FTZ.U32.TRUNC.NTZ R21, R17 ;  /* 0x0000001100157305 */ /* 0x000e24000021f000 */
[----:B0-----:R-:W-:-:S05]  /*3a70*/  IADD3 R0, RZ, -R21, RZ ;  /* 0x80000015ff007210 */ /* 0x001fca0007ffe0ff */
        /* <DEDUP_REMOVED lines=12> */
[----:B------:R-:W-:Y:S02]  /*3b40*/  IADD3 R17, -R0, RZ, RZ ;  /* 0x000000ff00117210 */ /* 0x000fe40007ffe1ff */
[----:B------:R-:W-:-:S03]  /*3b50*/  MOV R26, R0 ;  /* 0x00000000001a7202 */ /* 0x000fc60000000f00 */
[----:B------:R-:W-:Y:S02]  /*3b60*/  IMAD R14, R14, R17, R56 ;  /* 0x000000110e0e7224 */ /* 0x000fe400078e0238 */
.L_x_34:
[----:B------:R-:W-:Y:S05]  /*3b70*/  BSYNC B0 ;  /* 0x0000000000007941 */ /* 0x000fea0003800000 */
.L_x_32:
[----:B------:R-:W-:Y:S01]  /*3b80*/  SHF.R.S32.HI R17, RZ, 0x1f, R7 ;  /* 0x0000001fff117819 */ /* 0x000fe20000011407 */
[-C--:B------:R-:W-:Y:S01]  /*3b90*/  IMAD R0, R27, R7.reuse, RZ ;  /* 0x000000071b007224 */ /* 0x080fe200078e02ff */
[----:B------:R-:W-:Y:S01]  /*3ba0*/  ULDC UR4, c[0x0][0x2c4] ;  /* 0x0000b10000047ab9 */ /* 0x000fe20000000800 */
[----:B------:R-:W-:Y:S01]  /*3bb0*/  IMAD.WIDE.U32 R56, R26, R7, RZ ;  /* 0x000000071a387225 */ /* 0x000fe200078e00ff */
[----:B------:R-:W-:Y:S01]  /*3bc0*/  SHF.R.S32.HI R21, RZ, 0x1f, R4 ;  /* 0x0000001fff157819 */ /* 0x000fe20000011404 */
[----:B------:R-:W-:Y:S02]  /*3bd0*/  BSSY B0, `(.L_x_35) ;  /* 0x0000039000007945 */ /* 0x000fe40003800000 */
[----:B------:R-:W-:Y:S01]  /*3be0*/  IMAD R7, R17, R26, R0 ;  /* 0x0000001a11077224 */ /* 0x000fe200078e0200 */
[----:B------:R-:W-:Y:S01]  /*3bf0*/  LOP3.LUT R17, R55, R11, RZ, 0xfc, !PT ;  /* 0x0000000b37117212 */ /* 0x000fe200078efcff */
[----:B------:R-:W-:Y:S02]  /*3c00*/  IMAD R53, R25, UR4, RZ ;  /* 0x0000000419357c24 */ /* 0x000fe4000f8e02ff */
[----:B------:R-:W-:Y:S01]  /*3c10*/  IMAD R13, R13, R4, RZ ;  /* 0x000000040d0d7224 */ /* 0x000fe200078e02ff */
[----:B------:R-:W-:Y:S01]  /*3c20*/  ISETP.NE.U32.AND P0, PT, R17, RZ, PT ;  /* 0x000000ff1100720c */ /* 0x000fe20003f05070 */
[----:B------:R-:W-:Y:S01]  /*3c30*/  IMAD R0, R16, R53, RZ ;  /* 0x0000003510007224 */ /* 0x000fe200078e02ff */
[----:B------:R-:W-:Y:S01]  /*3c40*/  SHF.R.S32.HI R19, RZ, 0x1f, R53 ;  /* 0x0000001fff137819 */ /* 0x000fe20000011435 */
[----:B------:R-:W-:Y:S01]  /*3c50*/  IMAD R13, R21, R14, R13 ;  /* 0x0000000e150d7224 */ /* 0x000fe200078e020d */
[----:B------:R-:W-:Y:S01]  /*3c60*/  IADD3 R7, R57, R7, RZ ;  /* 0x0000000739077210 */ /* 0x000fe20007ffe0ff */
[----:B------:R-:W-:-:S04]  /*3c70*/  IMAD.WIDE.U32 R16, R14, R4, RZ ;  /* 0x000000040e107225 */ /* 0x000fc800078e00ff */
[----:B------:R-:W-:Y:S01]  /*3c80*/  IMAD R19, R19, R52, R0 ;  /* 0x0000003413137224 */ /* 0x000fe200078e0200 */
[----:B------:R-:W-:Y:S01]  /*3c90*/  IADD3 R13, R17, R13, RZ ;  /* 0x0000000d110d7210 */ /* 0x000fe20007ffe0ff */
[----:B------:R-:W-:-:S05]  /*3ca0*/  IMAD.WIDE.U32 R52, R52, R53, RZ ;  /* 0x0000003534347225 */ /* 0x000fca00078e00ff */
[----:B------:R-:W-:Y:S01]  /*3cb0*/  IADD3 R4, R53, R19, RZ ;  /* 0x0000001335047210 */ /* 0x000fe20007ffe0ff */
[----:B------:R-:W-:Y:S06]  /*3cc0*/  @!P0 BRA `(.L_x_36) ;  /* 0x0000000000488947 */ /* 0x000fec0003800000 */
        /* <DEDUP_REMOVED lines=9> */
[-C--:B------:R-:W-:Y:S02]  /*3d60*/  IADD3.X R19, RZ, ~R27.reuse, RZ, P0, !PT ;  /* 0x8000001bff137210 */ /* 0x080fe400007fe4ff */
[----:B------:R-:W-:Y:S01]  /*3d70*/  MOV R54, R0 ;  /* 0x0000000000367202 */ /* 0x000fe20000000f00 */
[----:B------:R-:W-:Y:S01]  /*3d80*/  IMAD.WIDE.U32 R20, R12, R14, R20 ;  /* 0x0000000e0c147225 */ /* 0x000fe200078e0014 */
[----:B------:R-:W-:-:S03]  /*3d90*/  MOV R55, R27 ;  /* 0x0000001b00377202 */ /* 0x000fc60000000f00 */
[----:B------:R-:W-:Y:S01]  /*3da0*/  IMAD R19, R19, R12, RZ ;  /* 0x0000000c13137224 */ /* 0x000fe200078e02ff */
[----:B------:R-:W-:-:S03]  /*3db0*/  MOV R12, R20 ;  /* 0x00000014000c7202 */ /* 0x000fc60000000f00 */
[----:B------:R-:W-:-:S04]  /*3dc0*/  IMAD R11, R11, R14, R19 ;  /* 0x0000000e0b0b7224 */ /* 0x000fc800078e0213 */
[----:B------:R-:W-:Y:S01]  /*3dd0*/  IMAD.IADD R11, R21, 0x1, R11 ;  /* 0x00000001150b7824 */ /* 0x000fe200078e020b */
[----:B------:R-:W-:Y:S05]  /*3de0*/  BRA `(.L_x_37) ;  /* 0x00000000005c7947 */ /* 0x000fea0003800000 */
.L_x_36:
        /* <DEDUP_REMOVED lines=23> */
.L_x_37:
[----:B------:R-:W-:Y:S05]  /*3f60*/  BSYNC B0 ;  /* 0x0000000000007941 */ /* 0x000fea0003800000 */
.L_x_35:
[----:B------:R-:W-:Y:S01]  /*3f70*/  ULDC UR5, c[0x0][0x270] ;  /* 0x00009c0000057ab9 */ /* 0x000fe20000000800 */
[----:B------:R-:W-:Y:S01]  /*3f80*/  ULDC UR4, c[0x0][0x2c4] ;  /* 0x0000b10000047ab9 */ /* 0x000fe20000000800 */
[----:B------:R-:W-:Y:S01]  /*3f90*/  LOP3.LUT R0, R55, R9, RZ, 0xfc, !PT ;  /* 0x0000000937007212 */ /* 0x000fe200078efcff */
[----:B------:R-:W-:Y:S01]  /*3fa0*/  UIMAD UR4, UR5, UR4, URZ ;  /* 0x00000004050472a4 */ /* 0x000fe2000f8e023f */
[----:B------:R-:W-:Y:S02]  /*3fb0*/  BSSY B0, `(.L_x_38) ;  /* 0x0000031000007945 */ /* 0x000fe40003800000 */
[----:B------:R-:W-:-:S03]  /*3fc0*/  ISETP.NE.U32.AND P0, PT, R0, RZ, PT ;  /* 0x000000ff0000720c */ /* 0x000fc60003f05070 */
[----:B------:R-:W-:-:S04]  /*3fd0*/  IMAD R25, R25, UR4, RZ ;  /* 0x0000000419197c24 */ /* 0x000fc8000f8e02ff */
[-C--:B------:R-:W-:Y:S01]  /*3fe0*/  IMAD R11, R11, R25.reuse, RZ ;  /* 0x000000190b0b7224 */ /* 0x080fe200078e02ff */
[----:B------:R-:W-:Y:S01]  /*3ff0*/  SHF.R.S32.HI R19, RZ, 0x1f, R25 ;  /* 0x0000001fff137819 */ /* 0x000fe20000011419 */
[----:B------:R-:W-:-:S04]  /*4000*/  IMAD.WIDE.U32 R58, R12, R25, RZ ;  /* 0x000000190c3a7225 */ /* 0x000fc800078e00ff */
[----:B------:R-:W-:-:S05]  /*4010*/  IMAD R11, R19, R12, R11 ;  /* 0x0000000c130b7224 */ /* 0x000fca00078e020b */
        /* <DEDUP_REMOVED lines=19> */
.L_x_39:
[----:B------:R-:W0:Y:S01]  /*4150*/  I2F.U32.RP R14, R10 ;  /* 0x0000000a000e7306 */ /* 0x000e220000209000 */
[----:B------:R-:W-:Y:S01]  /*4160*/  IMAD.MOV.U32 R18, RZ, RZ, RZ ;  /* 0x000000ffff127224 */ /* 0x000fe200078e00ff */
[----:B------:R-:W-:Y:S01]  /*4170*/  ISETP.NE.U32.AND P0, PT, R10, RZ, PT ;  /* 0x000000ff0a00720c */ /* 0x000fe20003f05070 */
[----:B------:R-:W-:-:S05]  /*4180*/  IMAD.MOV.U32 R27, RZ, RZ, RZ ;  /* 0x000000ffff1b7224 */ /* 0x000fca00078e00ff */
[----:B0-----:R-:W0:Y:S02]  /*4190*/  MUFU.RCP R11, R14 ;  /* 0x0000000e000b7308 */ /* 0x001e240000001000 */
[----:B0-----:R-:W-:Y:S01]  /*41a0*/  IADD3 R11, R11, 0xffffffe, RZ ;  /* 0x0ffffffe0b0b7810 */ /* 0x001fe20007ffe0ff */
[----:B------:R-:W-:-:S05]  /*41b0*/  IMAD.MOV.U32 R14, RZ, RZ, RZ ;  /* 0x000000ffff0e7224 */ /* 0x000fca00078e00ff */
        /* <DEDUP_REMOVED lines=13> */
[----:B------:R-:W-:Y:S02]  /*4290*/  IADD3 R9, -R0, RZ, RZ ;  /* 0x000000ff00097210 */ /* 0x000fe40007ffe1ff */
[----:B------:R-:W-:-:S03]  /*42a0*/  MOV R26, R0 ;  /* 0x00000000001a7202 */ /* 0x000fc60000000f00 */
[----:B------:R-:W-:Y:S02]  /*42b0*/  IMAD R10, R10, R9, R54 ;  /* 0x000000090a0a7224 */ /* 0x000fe400078e0236 */
.L_x_40:
[----:B------:R-:W-:Y:S05]  /*42c0*/  BSYNC B0 ;  /* 0x0000000000007941 */ /* 0x000fea0003800000 */
.L_x_38:
[----:B------:R-:W-:Y:S01]  /*42d0*/  IADD3 R45, P1, P0, R48, R46, R44 ;  /* 0x0000002e302d7210 */ /* 0x000fe2000783e02c */
[----:B------:R-:W-:Y:S01]  /*42e0*/  ULDC.64 UR4, c[0x0][0x2b0] ;  /* 0x0000ac0000047ab9 */ /* 0x000fe20000000a00 */
[----:B------:R-:W-:Y:S02]  /*42f0*/  SHF.R.S32.HI R0, RZ, 0x1f, R8 ;  /* 0x0000001fff007819 */ /* 0x000fe40000011408 */
[----:B------:R-:W-:Y:S02]  /*4300*/  IADD3 R45, P3, P2, R56, R45, R52 ;  /* 0x0000002d382d7210 */ /* 0x000fe40007a7e034 */
[----:B------:R-:W-:Y:S01]  /*4310*/  IADD3.X R2, R6, R5, R2, P1, P0 ;  /* 0x0000000506027210 */ /* 0x000fe20000fe0402 */
[----:B------:R-:W-:Y:S01]  /*4320*/  IMAD R5, R27, R8, RZ ;  /* 0x000000081b057224 */ /* 0x000fe200078e02ff */
[----:B------:R-:W-:Y:S02]  /*4330*/  IADD3 R16, P1, P0, R58, R45, R16 ;  /* 0x0000002d3a107210 */ /* 0x000fe4000783e010 */
[----:B------:R-:W-:Y:S01]  /*4340*/  IADD3.X R2, R7, R2, R4, P3, P2 ;  /* 0x0000000207027210 */ /* 0x000fe20001fe4404 */
[----:B------:R-:W-:-:S02]  /*4350*/  IMAD R0, R0, R26, R5 ;  /* 0x0000001a00007224 */ /* 0x000fc400078e0205 */
[----:B------:R-:W-:Y:S01]  /*4360*/  IMAD R5, R14, R3, RZ ;  /* 0x000000030e057224 */ /* 0x000fe200078e02ff */
[----:B------:R-:W-:Y:S02]  /*4370*/  IADD3.X R17, R12, R2, R13, P1, P0 ;  /* 0x000000020c117210 */ /* 0x000fe40000fe040d */
[----:B------:R-:W-:Y:S01]  /*4380*/  SHF.R.S32.HI R2, RZ, 0x1f, R3 ;  /* 0x0000001fff027819 */ /* 0x000fe20000011403 */
[----:B------:R-:W-:-:S04]  /*4390*/  IMAD.WIDE.U32 R16, R8, R26, R16 ;  /* 0x0000001a08107225 */ /* 0x000fc800078e0010 */
[----:B------:R-:W-:Y:S02]  /*43a0*/  IMAD.IADD R17, R17, 0x1, R0 ;  /* 0x0000000111117824 */ /* 0x000fe400078e0200 */
[-C--:B------:R-:W-:Y:S02]  /*43b0*/  IMAD R2, R2, R10.reuse, R5 ;  /* 0x0000000a02027224 */ /* 0x080fe400078e0205 */
[----:B------:R-:W-:-:S04]  /*43c0*/  IMAD.WIDE.U32 R10, R3, R10, R16 ;  /* 0x0000000a030a7225 */ /* 0x000fc800078e0010 */
[----:B------:R-:W-:Y:S01]  /*43d0*/  IMAD.IADD R3, R11, 0x1, R2 ;  /* 0x000000010b037824 */ /* 0x000fe200078e0202 */
[----:B------:R-:W-:-:S04]  /*43e0*/  LEA R2, P0, R10, UR4, 0x2 ;  /* 0x000000040a027c11 */ /* 0x000fc8000f8010ff */
[----:B------:R-:W-:-:S05]  /*43f0*/  LEA.HI.X R3, R10, UR5, R3, 0x2, P0 ;  /* 0x000000050a037c11 */ /* 0x000fca00080f1403 */
[----:B------:R1:W-:Y:S01]  /*4400*/  STG.E desc[UR8][R2.64], R29 ;  /* 0x0000001d02007986 */ /* 0x0003e2000c101908 */
[----:B------:R-:W-:Y:S05]  /*4410*/  BRA `(.L_x_15) ;  /* 0x0000000000107947 */ /* 0x000fea0003800000 */
.L_x_16:
[----:B------:R-:W-:Y:S02]  /*4420*/  ULDC.64 UR4, c[0x0][0x2b0] ;  /* 0x0000ac0000047ab9 */ /* 0x000fe40000000a00 */
[----:B------:R-:W-:-:S04]  /*4430*/  LEA R2, P0, R44, UR4, 0x2 ;  /* 0x000000042c027c11 */ /* 0x000fc8000f8010ff */
[----:B------:R-:W-:-:S05]  /*4440*/  LEA.HI.X R3, R44, UR5, R45, 0x2, P0 ;  /* 0x000000052c037c11 */ /* 0x000fca00080f142d */
[----:B------:R0:W-:Y:S04]  /*4450*/  STG.E desc[UR8][R2.64], R29 ;  /* 0x0000001d02007986 */ /* 0x0001e8000c101908 */
.L_x_15:
[----:B------:R-:W-:Y:S05]  /*4460*/  BSYNC B1 ;  /* 0x0000000000017941 */ /* 0x000fea0003800000 */
.L_x_14:
[----:B------:R-:W2:Y:S01]  /*4470*/  LDC R0, c[0x0][0x3c4] ;  /* 0x0000f100ff007b82 */ /* 0x000ea20000000800 */
[C---:B01----:R-:W-:Y:S01]  /*4480*/  IADD3 R3, R35.reuse, 0x10, RZ ;  /* 0x0000001023037810 */ /* 0x043fe20007ffe0ff */
[----:B------:R-:W-:Y:S01]  /*4490*/  HFMA2.MMA R13, -RZ, RZ, 0, 0 ;  /* 0x00000000ff0d7435 */ /* 0x000fe200000001ff */
[----:B------:R-:W-:Y:S02]  /*44a0*/  CS2R R10, SRZ ;  /* 0x00000000000a7805 */ /* 0x000fe4000001ff00 */
[----:B------:R-:W-:Y:S02]  /*44b0*/  CS2R R8, SRZ ;  /* 0x0000000000087805 */ /* 0x000fe4000001ff00 */
[----:B------:R-:W-:Y:S02]  /*44c0*/  CS2R R6, SRZ ;  /* 0x0000000000067805 */ /* 0x000fe4000001ff00 */
[-C--:B--2---:R-:W-:Y:S02]  /*44d0*/  ISETP.GE.OR P0, PT, R35, R0.reuse, P6 ;  /* 0x000000002300720c */ /* 0x084fe40003706670 */
[----:B------:R-:W-:Y:S01]  /*44e0*/  ISETP.GE.OR P5, PT, R3, R0, P6 ;  /* 0x000000000300720c */ /* 0x000fe200037a6670 */
[----:B------:R-:W-:-:S05]  /*44f0*/  VIADD R3, R35, 0x20 ;  /* 0x0000002023037836 */ /* 0x000fca0000000000 */
[----:B------:R-:W-:Y:S02]  /*4500*/  ISETP.GE.OR P4, PT, R3, R0, P6 ;  /* 0x000000000300720c */ /* 0x000fe40003786670 */
[----:B------:R-:W-:-:S03]  /*4510*/  IADD3 R3, R35, 0x30, RZ ;  /* 0x0000003023037810 */ /* 0x000fc60007ffe0ff */
[----:B------:R-:W-:Y:S01]  /*4520*/  @!P0 FADD.FTZ R2, -R29, R42 ;  /* 0x0000002a1d028221 */ /* 0x000fe20000010100 */
[-C--:B------:R-:W-:Y:S01]  /*4530*/  ISETP.GE.OR P3, PT, R3, R0.reuse, P6 ;  /* 0x000000000300720c */ /* 0x080fe20003766670 */
[----:B------:R-:W-:Y:S02]  /*4540*/  VIADD R3, R35, 0x40 ;  /* 0x0000004023037836 */ /* 0x000fe40000000000 */
[----:B------:R-:W-:Y:S01]  /*4550*/  @!P5 FADD.FTZ R31, -R29, R31 ;  /* 0x0000001f1d1fd221 */ /* 0x000fe20000010100 */
[----:B------:R-:W-:Y:S02]  /*4560*/  @!P0 FMUL.FTZ R2, R2, 1.4426950216293334961 ;  /* 0x3fb8aa3b02028820 */ /* 0x000fe40000410000 */
[-C--:B------:R-:W-:Y:S01]  /*4570*/  ISETP.GE.OR P2, PT, R3, R0.reuse, P6 ;  /* 0x000000000300720c */ /* 0x080fe20003746670 */
[----:B------:R-:W-:Y:S01]  /*4580*/  @!P4 FADD.FTZ R38, -R29, R38 ;  /* 0x000000261d26c221 */ /* 0x000fe20000010100 */
[----:B------:R-:W-:Y:S02]  /*4590*/  IADD3 R3, R35, 0x50, RZ ;  /* 0x0000005023037810 */ /* 0x000fe40007ffe0ff */
[----:B------:R-:W0:Y:S01]  /*45a0*/  @!P0 MUFU.EX2 R2, R2 ;  /* 0x0000000200028308 */ /* 0x000e220000000800 */
[----:B------:R-:W-:Y:S01]  /*45b0*/  @!P5 FMUL.FTZ R31, R31, 1.4426950216293334961 ;  /* 0x3fb8aa3b1f1fd820 */ /* 0x000fe20000410000 */
[----:B------:R-:W-:Y:S01]  /*45c0*/  @!P4 FMUL.FTZ R38, R38, 1.4426950216293334961 ;  /* 0x3fb8aa3b2626c820 */ /* 0x000fe20000410000 */
[----:B------:R-:W-:Y:S01]  /*45d0*/  ISETP.GE.OR P1, PT, R3, R0, P6 ;  /* 0x000000000300720c */ /* 0x000fe20003726670 */
[----:B------:R-:W-:-:S02]  /*45e0*/  VIADD R3, R35, 0x60 ;  /* 0x0000006023037836 */ /* 0x000fc40000000000 */
[C---:B------:R-:W-:Y:S02]  /*45f0*/  @!P3 FADD.FTZ R40, -R29.reuse, R40 ;  /* 0x000000281d28b221 */ /* 0x040fe40000010100 */
[----:B------:R-:W1:Y:S02]  /*4600*/  @!P5 MUFU.EX2 R4, R31 ;  /* 0x0000001f0004d308 */ /* 0x000e640000000800 */
[----:B------:R-:W-:Y:S01]  /*4610*/  @!P3 FMUL.FTZ R40, R40, 1.4426950216293334961 ;  /* 0x3fb8aa3b2828b820 */ /* 0x000fe20000410000 */
[----:B------:R-:W-:-:S04]  /*4620*/  @!P2 FADD.FTZ R34, -R29, R34 ;  /* 0x000000221d22a221 */ /* 0x000fc80000010100 */
[----:B------:R-:W-:Y:S01]  /*4630*/  @!P2 FMUL.FTZ R34, R34, 1.4426950216293334961 ;  /* 0x3fb8aa3b2222a820 */ /* 0x000fe20000410000 */
[----:B------:R-:W-:Y:S01]  /*4640*/  @!P1 FADD.FTZ R36, -R29, R36 ;  /* 0x000000241d249221 */ /* 0x000fe20000010100 */
[----:B0-----:R0:W-:Y:S01]  /*4650*/  @!P0 STS [R33], R2 ;  /* 0x0000000221008388 */ /* 0x0011e20000000800 */
[----:B------:R-:W-:Y:S01]  /*4660*/  ISETP.GE.OR P0, PT, R3, R0, P6 ;  /* 0x000000000300720c */ /* 0x000fe20003706670 */
[----:B------:R-:W2:Y:S01]  /*4670*/  @!P4 MUFU.EX2 R38, R38 ;  /* 0x000000260026c308 */ /* 0x000ea20000000800 */
[----:B------:R-:W-:Y:S01]  /*4680*/  IADD3 R3, R35, 0x70, RZ ;  /* 0x0000007023037810 */ /* 0x000fe20007ffe0ff */
[----:B------:R-:W-:-:S03]  /*4690*/  @!P1 FMUL.FTZ R36, R36, 1.4426950216293334961 ;  /* 0x3fb8aa3b24249820 */ /* 0x000fc60000410000 */
[----:B------:R-:W-:Y:S01]  /*46a0*/  ISETP.GE.OR P6, PT, R3, R0, P6 ;  /* 0x000000000300720c */ /* 0x000fe200037c6670 */
[----:B-1----:R1:W-:Y:S02]  /*46b0*/  @!P5 STS [R33+0x240], R4 ;  /* 0x000240042100d388 */ /* 0x0023e40000000800 */
[----:B------:R-:W3:Y:S04]  /*46c0*/  @!P3 MUFU.EX2 R40, R40 ;  /* 0x000000280028b308 */ /* 0x000ee80000000800 */
[----:B------:R-:W-:-:S04]  /*46d0*/  @!P0 FADD.FTZ R30, -R29, R30 ;  /* 0x0000001e1d1e8221 */ /* 0x000fc80000010100 */
[----:B------:R-:W-:Y:S01]  /*46e0*/  @!P0 FMUL.FTZ R30, R30, 1.4426950216293334961 ;  /* 0x3fb8aa3b1e1e8820 */ /* 0x000fe20000410000 */
[----:B------:R-:W4:Y:S01]  /*46f0*/  @!P2 MUFU.EX2 R34, R34 ;  /* 0x000000220022a308 */ /* 0x000f220000000800 */
[----:B------:R-:W-:Y:S01]  /*4700*/  @!P6 FADD.FTZ R29, -R29, R32 ;  /* 0x000000201d1de221 */ /* 0x000fe20000010100 */
[----:B------:R-:W-:Y:S01]  /*4710*/  IMAD.SHL.U32 R32, R35, 0x4, RZ ;  /* 0x0000000423207824 */ /* 0x000fe200078e00ff */
[----:B--2---:R-:W-:Y:S02]  /*4720*/  @!P4 STS [R33+0x480], R38 ;  /* 0x000480262100c388 */ /* 0x004fe40000000800 */
[----:B0-----:R-:W-:Y:S02]  /*4730*/  @!P6 FMUL.FTZ R2, R29, 1.4426950216293334961 ;  /* 0x3fb8aa3b1d02e820 */ /* 0x001fe40000410000 */
[----:B------:R-:W-:Y:S01]  /*4740*/  IADD3 R29, R32, 0x80, RZ ;  /* 0x00000080201d7810 */ /* 0x000fe20007ffe0ff */
[----:B------:R-:W0:Y:S01]  /*4750*/  @!P0 MUFU.EX2 R30, R30 ;  /* 0x0000001e001e8308 */ /* 0x000e220000000800 */
[----:B---3--:R-:W-:Y:S01]  /*4760*/  @!P3 STS [R33+0x6c0], R40 ;  /* 0x0006c0282100b388 */ /* 0x008fe20000000800 */
[----:B-1----:R-:W-:-:S06]  /*4770*/  CS2R R4, SRZ ;  /* 0x0000000000047805 */ /* 0x002fcc000001ff00 */
[----:B------:R-:W1:Y:S01]  /*4780*/  @!P1 MUFU.EX2 R36, R36 ;  /* 0x0000002400249308 */ /* 0x000e620000000800 */
[----:B----4-:R-:W-:Y:S07]  /*4790*/  @!P2 STS [R33+0x900], R34 ;  /* 0x000900222100a388 */ /* 0x010fee0000000800 */
[----:B------:R-:W2:Y:S01]  /*47a0*/  @!P6 MUFU.EX2 R2, R2 ;  /* 0x000000020002e308 */ /* 0x000ea20000000800 */
[----:B0-----:R0:W-:Y:S01]  /*47b0*/  @!P0 STS [R33+0xd80], R30 ;  /* 0x000d801e21008388 */ /* 0x0011e20000000800 */
[----:B------:R-:W-:Y:S01]  /*47c0*/  ISETP.GE.AND P0, PT, R0, 0x1, PT ;  /* 0x000000010000780c */ /* 0x000fe20003f06270 */
[----:B------:R-:W-:-:S02]  /*47d0*/  IMAD.MOV.U32 R0, RZ, RZ, RZ ;  /* 0x000000ffff007224 */ /* 0x000fc400078e00ff */
[----:B-1----:R-:W-:Y:S04]  /*47e0*/  @!P1 STS [R33+0xb40], R36 ;  /* 0x000b402421009388 */ /* 0x002fe80000000800 */
[----:B--2---:R1:W-:Y:S01]  /*47f0*/  @!P6 STS [R33+0xfc0], R2 ;  /* 0x000fc0022100e388 */ /* 0x0043e20000000800 */
[----:B0-----:R-:W-:Y:S02]  /*4800*/  IADD3 R30, R32, 0x40, RZ ;  /* 0x00000040201e7810 */ /* 0x001fe40007ffe0ff */
[----:B-1----:R-:W-:Y:S01]  /*4810*/  CS2R R2, SRZ ;  /* 0x0000000000027805 */ /* 0x002fe2000001ff00 */
[----:B------:R-:W-:Y:S06]  /*4820*/  BAR.SYNC.DEFER_BLOCKING 0x0 ;  /* 0x0000000000007b1d */ /* 0x000fec0000010000 */
[----:B------:R-:W-:Y:S05]  /*4830*/  @!P0 BRA `(.L_x_41) ;  /* 0x0000000400088947 */ /* 0x000fea0003800000 */
[----:B------:R-:W0:Y:S01]  /*4840*/  S2UR UR6, SR_CgaCtaId ;  /* 0x00000000000679c3 */ /* 0x000e220000008800 */
[----:B------:R-:W-:Y:S01]  /*4850*/  ULDC UR10, c[0x0][0x2dc] ;  /* 0x0000b700000a7ab9 */ /* 0x000fe20000000800 */
[----:B------:R-:W-:Y:S01]  /*4860*/  IMAD R33, R15, 0xc0, R32 ;  /* 0x000000c00f217824 */ /* 0x000fe200078e0220 */
[----:B------:R-:W-:Y:S01]  /*4870*/  UIMAD UR4, UR7, UR10, URZ ;  /* 0x0000000a070472a4 */ /* 0x000fe2000f8e023f */
[C---:B------:R-:W-:Y:S01]  /*4880*/  VIADD R12, R28.reuse, -UR7 ;  /* 0x800000071c0c7c36 */ /* 0x040fe20008000000 */
[----:B------:R-:W-:Y:S01]  /*4890*/  CS2R R16, SRZ ;  /* 0x0000000000107805 */ /* 0x000fe2000001ff00 */
[----:B------:R-:W-:Y:S01]  /*48a0*/  IMAD R36, R28, UR10, RZ ;  /* 0x0000000a1c247c24 */ /* 0x000fe2000f8e02ff */
[----:B------:R-:W-:Y:S01]  /*48b0*/  USHF.R.S32.HI UR11, URZ, 0x1f, UR4 ;  /* 0x0000001f3f0b7899 */ /* 0x000fe20008011404 */
[----:B------:R-:W-:Y:S02]  /*48c0*/  CS2R R18, SRZ ;  /* 0x0000000000127805 */ /* 0x000fe4000001ff00 */
[----:B------:R-:W-:Y:S01]  /*48d0*/  IADD3 R10, P0, R33, UR4, RZ ;  /* 0x00000004210a7c10 */ /* 0x000fe2000ff1e0ff */
[----:B------:R-:W-:Y:S01]  /*48e0*/  ULDC.64 UR4, c[0x0][0x288] ;  /* 0x0000a20000047ab9 */ /* 0x000fe20000000a00 */
[----:B------:R-:W-:-:S02]  /*48f0*/  ISETP.GE.AND P4, PT, R15, R12, PT ;  /* 0x0000000c0f00720c */ /* 0x000fc40003f86270 */
[----:B------:R-:W-:Y:S02]  /*4900*/  CS2R R20, SRZ ;  /* 0x0000000000147805 */ /* 0x000fe4000001ff00 */
[----:B------:R-:W-:Y:S02]  /*4910*/  LEA.HI.X.SX32 R33, R33, UR11, 0x1, P0 ;  /* 0x0000000b21217c11 */ /* 0x000fe400080f0eff */
[----:B------:R-:W-:Y:S02]  /*4920*/  CS2R R22, SRZ ;  /* 0x0000000000167805 */ /* 0x000fe4000001ff00 */
[----:B------:R-:W-:Y:S01]  /*4930*/  LEA R34, P0, R10, UR4, 0x2 ;  /* 0x000000040a227c11 */ /* 0x000fe2000f8010ff */
[----:B------:R-:W-:Y:S01]  /*4940*/  UMOV UR4, 0x400 ;  /* 0x0000040000047882 */ /* 0x000fe20000000000 */
[----:B------:R-:W-:Y:S02]  /*4950*/  CS2R R24, SRZ ;  /* 0x0000000000187805 */ /* 0x000fe4000001ff00 */
[----:B------:R-:W-:-:S02]  /*4960*/  CS2R R26, SRZ ;  /* 0x00000000001a7805 */ /* 0x000fc4000001ff00 */
[----:B------:R-:W-:Y:S01]  /*4970*/  LEA.HI.X R33, R10, UR5, R33, 0x2, P0 ;  /* 0x000000050a217c11 */ /* 0x000fe200080f1421 */
[----:B------:R-:W-:Y:S01]  /*4980*/  IMAD.MOV.U32 R10, RZ, RZ, RZ ;  /* 0x000000ffff0a7224 */ /* 0x000fe200078e00ff */
[----:B------:R-:W-:Y:S01]  /*4990*/  IADD3 R34, P0, R34, 0x200, RZ ;  /* 0x0000020022227810 */ /* 0x000fe20007f1e0ff */
[----:B------:R-:W-:Y:S01]  /*49a0*/  IMAD.WIDE R36, R36, 0x4, RZ ;  /* 0x0000000424247825 */ /* 0x000fe200078e02ff */
[----:B------:R-:W-:Y:S01]  /*49b0*/  UMOV UR5, URZ ;  /* 0x0000003f00057c82 */ /* 0x000fe20008000000 */
[----:B0-----:R-:W-:Y:S02]  /*49c0*/  ULEA UR4, UR6, UR4, 0x18 ;  /* 0x0000000406047291 */ /* 0x001fe4000f8ec03f */
[----:B------:R-:W-:-:S04]  /*49d0*/  IMAD.X R33, RZ, RZ, R33, P0 ;  /* 0x000000ffff217224 */ /* 0x000fc800000e0621 */
[----:B------:R-:W-:Y:S01]  /*49e0*/  LEA R14, R15, UR4, 0x2 ;  /* 0x000000040f0e7c11 */ /* 0x000fe2000f8e10ff */
[----:B------:R-:W-:-:S06]  /*49f0*/  ULDC UR4, c[0x0][0x2d0] ;  /* 0x0000b40000047ab9 */ /* 0x000fcc0000000800 */
.L_x_44:
[----:B---3--:R-:W-:Y:S01]  /*4a00*/  MOV R39, R33 ;  /* 0x0000002100277202 */ /* 0x008fe20000000f00 */
[----:B------:R-:W0:Y:S01]  /*4a10*/  LDC R31, c[0x0][0x3c4] ;  /* 0x0000f100ff1f7b82 */ /* 0x000e220000000800 */
[----:B------:R1:W2:Y:S01]  /*4a20*/  LDS R12, [R14] ;  /* 0x000000000e0c7984 */ /* 0x0002a20000000800 */
[----:B------:R-:W-:Y:S01]  /*4a30*/  UIADD3 UR5, UR5, 0x1, URZ ;  /* 0x0000000105057890 */ /* 0x000fe2000fffe03f */
[----:B------:R-:W-:Y:S01]  /*4a40*/  IMAD.MOV.U32 R38, RZ, RZ, R34 ;  /* 0x000000ffff267224 */ /* 0x000fe200078e0022 */
[----:B------:R-:W-:Y:S04]  /*4a50*/  BSSY B0, `(.L_x_42) ;  /* 0x0000010000007945 */ /* 0x000fe80003800000 */
[----:B------:R-:W-:Y:S01]  /*4a60*/  IADD3 R34, P0, R36, R38, RZ ;  /* 0x0000002624227210 */ /* 0x000fe20007f1e0ff */
[----:B------:R-:W-:Y:S01]  /*4a70*/  @!UPT UIADD3 URZ, URZ, URZ, URZ ;  /* 0x0000003f3f3ff290 */ /* 0x000fe2000fffe03f */
[----:B------:R-:W-:Y:S11]  /*4a80*/  @P4 BRA `(.L_x_43) ;  /* 0x0000000000304947 */ /* 0x000ff60003800000 */
[----:B------:R-:W-:Y:S02]  /*4a90*/  ISETP.GE.AND P3, PT, R32, UR4, PT ;  /* 0x0000000420007c0c */ /* 0x000fe4000bf66270 */
[----:B------:R-:W-:Y:S02]  /*4aa0*/  CS2R R16, SRZ ;  /* 0x0000000000107805 */ /* 0x000fe4000001ff00 */
[----:B------:R-:W-:Y:S02]  /*4ab0*/  ISETP.GE.AND P2, PT, R30, UR4, PT ;  /* 0x000000041e007c0c */ /* 0x000fe4000bf46270 */
[----:B------:R-:W-:Y:S02]  /*4ac0*/  CS2R R18, SRZ ;  /* 0x0000000000127805 */ /* 0x000fe4000001ff00 */
[----:B------:R-:W-:Y:S02]  /*4ad0*/  ISETP.GE.AND P1, PT, R29, UR4, PT ;  /* 0x000000041d007c0c */ /* 0x000fe4000bf26270 */
[----:B------:R-:W-:Y:S02]  /*4ae0*/  CS2R R20, SRZ ;  /* 0x0000000000147805 */ /* 0x000fe4000001ff00 */
[----:B------:R-:W-:Y:S02]  /*4af0*/  CS2R R22, SRZ ;  /* 0x0000000000167805 */ /* 0x000fe4000001ff00 */
[----:B------:R-:W-:Y:S02]  /*4b00*/  CS2R R24, SRZ ;  /* 0x0000000000187805 */ /* 0x000fe4000001ff00 */
[----:B------:R-:W-:Y:S01]  /*4b10*/  CS2R R26, SRZ ;  /* 0x00000000001a7805 */ /* 0x000fe2000001ff00 */
[----:B------:R3:W5:Y:S04]  /*4b20*/  @!P3 LDG.E.128 R16, desc[UR8][R38.64+-0x200] ;  /* 0xfffe00082610b981 */ /* 0x000768000c1e1d00 */
[----:B------:R3:W5:Y:S04]  /*4b30*/  @!P2 LDG.E.128 R20, desc[UR8][R38.64+-0x100] ;  /* 0xffff00082614a981 */ /* 0x000768000c1e1d00 */
[----:B------:R3:W5:Y:S02]  /*4b40*/  @!P1 LDG.E.128 R24, desc[UR8][R38.64] ;  /* 0x0000000826189981 */ /* 0x000764000c1e1d00 */
.L_x_43:
[----:B------:R-:W-:Y:S05]  /*4b50*/  BSYNC B0 ;  /* 0x0000000000007941 */ /* 0x000fea0003800000 */
.L_x_42:
[----:B------:R-:W-:Y:S01]  /*4b60*/  IADD3.X R33, R37, R39, RZ, P0, !PT ;  /* 0x0000002725217210 */ /* 0x000fe200007fe4ff */
[C---:B--2--5:R-:W-:Y:S01]  /*4b70*/  FFMA.FTZ R3, R12.reuse, R16, R3 ;  /* 0x000000100c037223 */ /* 0x064fe20000010003 */
[----:B0-----:R-:W-:Y:S01]  /*4b80*/  ISETP.LE.AND P0, PT, R31, UR5, PT ;  /* 0x000000051f007c0c */ /* 0x001fe2000bf03270 */
[C---:B------:R-:W-:Y:S01]  /*4b90*/  FFMA.FTZ R0, R12.reuse, R17, R0 ;  /* 0x000000110c007223 */ /* 0x040fe20000010000 */
        /* <DEDUP_REMOVED lines=8> */
[----:B------:R-:W-:Y:S01]  /*4c20*/  FFMA.FTZ R13, R12, R26, R13 ;  /* 0x0000001a0c0d7223 */ /* 0x000fe2000001000d */
[----:B-1----:R-:W-:Y:S01]  /*4c30*/  IADD3 R14, R14, 0x24, RZ ;  /* 0x000000240e0e7810 */ /* 0x002fe20007ffe0ff */
[----:B------:R-:W-:Y:S01]  /*4c40*/  FFMA.FTZ R10, R12, R27, R10 ;  /* 0x0000001b0c0a7223 */ /* 0x000fe2000001000a */
[----:B------:R-:W-:Y:S06]  /*4c50*/  @!P0 BRA `(.L_x_44) ;  /* 0xfffffffc00688947 */ /* 0x000fec000383ffff */
.L_x_41:
[----:B------:R-:W-:-:S04]  /*4c60*/  IADD3 R15, R15, UR7, RZ ;  /* 0x000000070f0f7c10 */ /* 0x000fc8000fffe0ff */
[----:B------:R-:W-:-:S13]  /*4c70*/  ISETP.GE.AND P0, PT, R15, R28, PT ;  /* 0x0000001c0f00720c */ /* 0x000fda0003f06270 */
[----:B------:R-:W-:Y:S05]  /*4c80*/  @P0 EXIT ;  /* 0x000000000000094d */ /* 0x000fea0003800000 */
[----:B------:R-:W0:Y:S01]  /*4c90*/  LDC R17, c[0x0][0x2c4] ;  /* 0x0000b100ff117b82 */ /* 0x000e220000000800 */
[----:B------:R-:W-:Y:S01]  /*4ca0*/  ULDC UR4, c[0x0][0x270] ;  /* 0x00009c0000047ab9 */ /* 0x000fe20000000800 */
[----:B------:R-:W-:Y:S01]  /*4cb0*/  IABS R21, R15 ;  /* 0x0000000f00157213 */ /* 0x000fe20000000000 */
[----:B------:R-:W-:Y:S01]  /*4cc0*/  ULDC UR6, c[0x0][0x2d0] ;  /* 0x0000b40000067ab9 */ /* 0x000fe20000000800 */
[----:B------:R-:W-:Y:S02]  /*4cd0*/  F2FP.F16.F32.PACK_AB R5, R2, R5 ;  /* 0x000000050205723e */ /* 0x000fe400000000ff */
[----:B------:R-:W-:Y:S02]  /*4ce0*/  F2FP.F16.F32.PACK_AB R2, R0, R3 ;  /* 0x000000030002723e */ /* 0x000fe400000000ff */
[----:B------:R-:W-:Y:S02]  /*4cf0*/  F2FP.F16.F32.PACK_AB R9, R6, R9 ;  /* 0x000000090609723e */ /* 0x000fe400000000ff */
[----:B------:R-:W-:-:S02]  /*4d00*/  MOV R3, R5 ;  /* 0x0000000500037202 */ /* 0x000fc40000000f00 */
[----:B------:R-:W-:Y:S01]  /*4d10*/  F2FP.F16.F32.PACK_AB R4, R4, R7 ;  /* 0x000000070404723e */ /* 0x000fe200000000ff */
[----:B------:R-:W-:Y:S02]  /*4d20*/  IMAD.MOV.U32 R5, RZ, RZ, R9 ;  /* 0x000000ffff057224 */ /* 0x000fe400078e0009 */
[----:B0-----:R-:W-:Y:S01]  /*4d30*/  IMAD R18, R17, UR4, RZ ;  /* 0x0000000411127c24 */ /* 0x001fe2000f8e02ff */
[----:B------:R-:W-:-:S04]  /*4d40*/  ULDC.64 UR4, c[0x0][0x290] ;  /* 0x0000a40000047ab9 */ /* 0x000fc80000000a00 */
[-C--:B------:R-:W-:Y:S02]  /*4d50*/  IABS R20, R18.reuse ;  /* 0x0000001200147213 */ /* 0x080fe40000000000 */
[----:B------:R-:W-:Y:S02]  /*4d60*/  IABS R14, R18 ;  /* 0x00000012000e7213 */ /* 0x000fe40000000000 */
[----:B------:R-:W0:Y:S02]  /*4d70*/  I2F.RP R16, R20 ;  /* 0x0000001400107306 */ /* 0x000e240000209400 */
[----:B------:R-:W-:-:S06]  /*4d80*/  IADD3 R14, RZ, -R14, RZ ;  /* 0x8000000eff0e7210 */ /* 0x000fcc0007ffe0ff */
[----:B0-----:R-:W0:Y:S02]  /*4d90*/  MUFU.RCP R22, R16 ;  /* 0x0000001000167308 */ /* 0x001e240000001000 */
[----:B0-----:R-:W-:Y:S01]  /*4da0*/  VIADD R22, R22, 0xffffffe ;  /* 0x0ffffffe16167836 */ /* 0x001fe20000000000 */
[----:B------:R-:W-:-:S05]  /*4db0*/  IABS R16, R17 ;  /* 0x0000001100107213 */ /* 0x000fca0000000000 */
[----:B------:R-:W0:Y:S02]  /*4dc0*/  F2I.FTZ.U32.TRUNC.NTZ R23, R22 ;  /* 0x0000001600177305 */ /* 0x000e24000021f000 */
[----:B0-----:R-:W-:Y:S02]  /*4dd0*/  IMAD.MOV R19, RZ, RZ, -R23 ;  /* 0x000000ffff137224 */ /* 0x001fe400078e0a17 */
[----:B------:R-:W-:Y:S02]  /*4de0*/  IMAD.MOV.U32 R22, RZ, RZ, RZ ;  /* 0x000000ffff167224 */ /* 0x000fe400078e00ff */
[----:B------:R-:W-:-:S04]  /*4df0*/  IMAD R12, R19, R20, RZ ;  /* 0x00000014130c7224 */ /* 0x000fc800078e02ff */
[----:B------:R-:W-:-:S06]  /*4e00*/  IMAD.HI.U32 R12, R23, R12, R22 ;  /* 0x0000000c170c7227 */ /* 0x000fcc00078e0016 */
[----:B------:R-:W-:Y:S02]  /*4e10*/  IMAD.HI.U32 R19, R12, R21, RZ ;  /* 0x000000150c137227 */ /* 0x000fe400078e00ff */
[----:B------:R-:W0:Y:S02]  /*4e20*/  I2F.RP R12, R16 ;  /* 0x00000010000c7306 */ /* 0x000e240000209400 */
[----:B------:R-:W-:Y:S01]  /*4e30*/  IMAD R21, R19, R14, R21 ;  /* 0x0000000e13157224 */ /* 0x000fe200078e0215 */
[----:B------:R-:W-:-:S04]  /*4e40*/  LOP3.LUT R14, R15, R18, RZ, 0x3c, !PT ;  /* 0x000000120f0e7212 */ /* 0x000fc800078e3cff */
[----:B------:R-:W-:Y:S02]  /*4e50*/  ISETP.GT.U32.AND P1, PT, R20, R21, PT ;  /* 0x000000151400720c */ /* 0x000fe40003f24070 */
[----:B------:R-:W-:Y:S01]  /*4e60*/  ISETP.GE.AND P0, PT, R14, RZ, PT ;  /* 0x000000ff0e00720c */ /* 0x000fe20003f06270 */
[----:B0-----:R-:W0:Y:S10]  /*4e70*/  MUFU.RCP R12, R12 ;  /* 0x0000000c000c7308 */ /* 0x001e340000001000 */
[----:B------:R-:W-:-:S02]  /*4e80*/  @!P1 IMAD.IADD R21, R21, 0x1, -R20 ;  /* 0x0000000115159824 */ /* 0x000fc400078e0a14 */
[----:B------:R-:W-:Y:S01]  /*4e90*/  @!P1 VIADD R19, R19, 0x1 ;  /* 0x0000000113139836 */ /* 0x000fe20000000000 */
[----:B------:R-:W-:Y:S02]  /*4ea0*/  ISETP.NE.AND P1, PT, R18, RZ, PT ;  /* 0x000000ff1200720c */ /* 0x000fe40003f25270 */
[----:B------:R-:W-:Y:S01]  /*4eb0*/  ISETP.GE.U32.AND P2, PT, R21, R20, PT ;  /* 0x000000141500720c */ /* 0x000fe20003f46070 */
[----:B0-----:R-:W-:-:S04]  /*4ec0*/  VIADD R22, R12, 0xffffffe ;  /* 0x0ffffffe0c167836 */ /* 0x001fc80000000000 */
[----:B------:R0:W1:Y:S08]  /*4ed0*/  F2I.FTZ.U32.TRUNC.NTZ R23, R22 ;  /* 0x0000001600177305 */ /* 0x000070000021f000 */
[----:B------:R-:W-:-:S05]  /*4ee0*/  @P2 IADD3 R19, R19, 0x1, RZ ;  /* 0x0000000113132810 */ /* 0x000fca0007ffe0ff */
[----:B------:R-:W-:Y:S01]  /*4ef0*/  @!P0 IMAD.MOV R19, RZ, RZ, -R19 ;  /* 0x000000ffff138224 */ /* 0x000fe200078e0a13 */
[----:B------:R-:W-:-:S05]  /*4f00*/  @!P1 LOP3.LUT R19, RZ, R18, RZ, 0x33, !PT ;  /* 0x00000012ff139212 */ /* 0x000fca00078e33ff */
[----:B------:R-:W-:Y:S01]  /*4f10*/  IMAD R18, R19, R18, RZ ;  /* 0x0000001213127224 */ /* 0x000fe200078e02ff */
[----:B0-----:R-:W-:Y:S01]  /*4f20*/  HFMA2.MMA R22, -RZ, RZ, 0, 0 ;  /* 0x00000000ff167435 */ /* 0x001fe200000001ff */
[----:B-1----:R-:W-:Y:S02]  /*4f30*/  IMAD.MOV R21, RZ, RZ, -R23 ;  /* 0x000000ffff157224 */ /* 0x002fe400078e0a17 */
[----:B------:R-:W-:Y:S02]  /*4f40*/  IMAD.IADD R20, R15, 0x1, -R18 ;  /* 0x000000010f147824 */ /* 0x000fe400078e0a12 */
[----:B------:R-:W-:-:S03]  /*4f50*/  IMAD R14, R21, R16, RZ ;  /* 0x00000010150e7224 */ /* 0x000fc600078e02ff */
[----:B------:R-:W-:Y:S02]  /*4f60*/  IABS R12, R20 ;  /* 0x00000014000c7213 */ /* 0x000fe40000000000 */
[----:B------:R-:W-:Y:S01]  /*4f70*/  IMAD.HI.U32 R14, R23, R14, R22 ;  /* 0x0000000e170e7227 */ /* 0x000fe200078e0016 */
[----:B------:R-:W-:-:S03]  /*4f80*/  LOP3.LUT R20, R20, R17, RZ, 0x3c, !PT ;  /* 0x0000001114147212 */ /* 0x000fc600078e3cff */
[----:B------:R-:W-:Y:S01]  /*4f90*/  IMAD.WIDE.U32 R22, R19, UR4, RZ ;  /* 0x0000000413167c25 */ /* 0x000fe2000f8e00ff */
[----:B------:R-:W-:-:S03]  /*4fa0*/  ISETP.GE.AND P1, PT, R20, RZ, PT ;  /* 0x000000ff1400720c */ /* 0x000fc60003f26270 */
[----:B------:R-:W-:-:S04]  /*4fb0*/  IMAD.HI.U32 R14, R14, R12, RZ ;  /* 0x0000000c0e0e7227 */ /* 0x000fc800078e00ff */
[----:B------:R-:W-:-:S04]  /*4fc0*/  IMAD.MOV R21, RZ, RZ, -R14 ;  /* 0x000000ffff157224 */ /* 0x000fc800078e0a0e */
[----:B------:R-:W-:-:S05]  /*4fd0*/  IMAD R21, R16, R21, R12 ;  /* 0x0000001510157224 */ /* 0x000fca00078e020c */
[----:B------:R-:W-:-:S13]  /*4fe0*/  ISETP.GT.U32.AND P0, PT, R16, R21, PT ;  /* 0x000000151000720c */ /* 0x000fda0003f04070 */
[----:B------:R-:W-:Y:S02]  /*4ff0*/  @!P0 IMAD.IADD R21, R21, 0x1, -R16 ;  /* 0x0000000115158824 */ /* 0x000fe400078e0a10 */
[----:B------:R-:W-:Y:S01]  /*5000*/  @!P0 VIADD R14, R14, 0x1 ;  /* 0x000000010e0e8836 */ /* 0x000fe20000000000 */
[----:B------:R-:W-:Y:S02]  /*5010*/  ISETP.NE.AND P0, PT, R17, RZ, PT ;  /* 0x000000ff1100720c */ /* 0x000fe40003f05270 */
[----:B------:R-:W-:Y:S02]  /*5020*/  ISETP.GE.U32.AND P2, PT, R21, R16, PT ;  /* 0x000000101500720c */ /* 0x000fe40003f46070 */
[----:B------:R-:W-:-:S05]  /*5030*/  SHF.R.S32.HI R16, RZ, 0x1f, R19 ;  /* 0x0000001fff107819 */ /* 0x000fca0000011413 */
[----:B------:R-:W-:-:S06]  /*5040*/  IMAD R16, R16, UR4, RZ ;  /* 0x0000000410107c24 */ /* 0x000fcc000f8e02ff */
[----:B------:R-:W-:Y:S02]  /*5050*/  @P2 IADD3 R14, R14, 0x1, RZ ;  /* 0x000000010e0e2810 */ /* 0x000fe40007ffe0ff */
[----:B------:R-:W-:-:S03]  /*5060*/  ISETP.GE.AND P2, PT, R32, UR6, PT ;  /* 0x0000000620007c0c */ /* 0x000fc6000bf46270 */
[----:B------:R-:W-:Y:S02]  /*5070*/  IMAD.MOV.U32 R12, RZ, RZ, R14 ;  /* 0x000000ffff0c7224 */ /* 0x000fe400078e000e */
[----:B------:R-:W-:Y:S01]  /*5080*/  IMAD R14, R19, UR5, R16 ;  /* 0x00000005130e7c24 */ /* 0x000fe2000f8e0210 */
[----:B------:R-:W-:Y:S01]  /*5090*/  ULDC.64 UR4, c[0x0][0x2a0] ;  /* 0x0000a80000047ab9 */ /* 0x000fe20000000a00 */
[----:B------:R-:W-:Y:S01]  /*50a0*/  @!P1 IMAD.MOV R12, RZ, RZ, -R12 ;  /* 0x000000ffff0c9224 */ /* 0x000fe200078e0a0c */
[-C--:B------:R-:W-:Y:S02]  /*50b0*/  @!P0 LOP3.LUT R12, RZ, R17.reuse, RZ, 0x33, !PT ;  /* 0x00000011ff0c8212 */ /* 0x080fe400078e33ff */
[----:B------:R-:W-:Y:S02]  /*50c0*/  ISETP.GE.AND P1, PT, R30, UR6, PT ;  /* 0x000000061e007c0c */ /* 0x000fe4000bf26270 */
[----:B------:R-:W-:Y:S01]  /*50d0*/  SHF.R.S32.HI R21, RZ, 0x1f, R12 ;  /* 0x0000001fff157819 */ /* 0x000fe2000001140c */
[----:B------:R-:W-:Y:S01]  /*50e0*/  IMAD R20, R12, R17, R18 ;  /* 0x000000110c147224 */ /* 0x000fe200078e0212 */
[----:B------:R-:W-:Y:S01]  /*50f0*/  IADD3 R19, R23, R14, RZ ;  /* 0x0000000e17137210 */ /* 0x000fe20007ffe0ff */
[----:B------:R-:W-:Y:S01]  /*5100*/  IMAD.MOV.U32 R18, RZ, RZ, R22 ;  /* 0x000000ffff127224 */ /* 0x000fe200078e0016 */
[----:B------:R-:W0:Y:S01]  /*5110*/  @!P2 LDC.64 R16, c[0x0][0x280] ;  /* 0x0000a000ff10ab82 */ /* 0x000e220000000a00 */
[----:B------:R-:W-:-:S02]  /*5120*/  IMAD R21, R21, UR4, RZ ;  /* 0x0000000415157c24 */ /* 0x000fc4000f8e02ff */
[----:B------:R-:W-:Y:S02]  /*5130*/  IMAD.IADD R20, R15, 0x1, -R20 ;  /* 0x000000010f147824 */ /* 0x000fe400078e0a14 */
[----:B------:R-:W-:-:S03]  /*5140*/  IMAD.WIDE.U32 R18, R12, UR4, R18 ;  /* 0x000000040c127c25 */ /* 0x000fc6000f8e0012 */
[----:B------:R-:W1:Y:S01]  /*5150*/  @!P1 LDC.64 R14, c[0x0][0x280] ;  /* 0x0000a000ff0e9b82 */ /* 0x000e620000000a00 */
[----:B------:R-:W-:Y:S01]  /*5160*/  IMAD R21, R12, UR5, R21 ;  /* 0x000000050c157c24 */ /* 0x000fe2000f8e0215 */
[----:B------:R-:W-:Y:S01]  /*5170*/  SHF.R.S32.HI R12, RZ, 0x1f, R20 ;  /* 0x0000001fff0c7819 */ /* 0x000fe20000011414 */
[----:B------:R-:W-:Y:S01]  /*5180*/  ULDC.64 UR4, c[0x0][0x298] ;  /* 0x0000a60000047ab9 */ /* 0x000fe20000000a00 */
[----:B------:R-:W-:Y:S02]  /*5190*/  IMAD.MOV.U32 R22, RZ, RZ, R18 ;  /* 0x000000ffff167224 */ /* 0x000fe400078e0012 */
[----:B------:R-:W-:Y:S01]  /*51a0*/  IADD3 R23, R19, R21, RZ ;  /* 0x0000001513177210 */ /* 0x000fe20007ffe0ff */
[----:B------:R-:W-:-:S04]  /*51b0*/  IMAD R19, R12, UR4, RZ ;  /* 0x000000040c137c24 */ /* 0x000fc8000f8e02ff */
[C---:B------:R-:W-:Y:S02]  /*51c0*/  IMAD R19, R20.reuse, UR5, R19 ;  /* 0x0000000514137c24 */ /* 0x040fe4000f8e0213 */
[----:B------:R-:W-:-:S04]  /*51d0*/  IMAD.WIDE.U32 R20, R20, UR4, R22 ;  /* 0x0000000414147c25 */ /* 0x000fc8000f8e0016 */
[----:B------:R-:W-:Y:S01]  /*51e0*/  IMAD.IADD R19, R21, 0x1, R19 ;  /* 0x0000000115137824 */ /* 0x000fe200078e0213 */
[-C--:B------:R-:W-:Y:S02]  /*51f0*/  @!P2 IADD3 R12, P0, R32, R20.reuse, RZ ;  /* 0x00000014200ca210 */ /* 0x080fe40007f1e0ff */
[----:B------:R-:W-:Y:S02]  /*5200*/  @!P1 IADD3 R0, P3, R30, R20, RZ ;  /* 0x000000141e009210 */ /* 0x000fe40007f7e0ff */
[-C--:B------:R-:W-:Y:S02]  /*5210*/  @!P2 LEA.HI.X.SX32 R32, R32, R19.reuse, 0x1, P0 ;  /* 0x000000132020a211 */ /* 0x080fe400000f0eff */
[----:B0-----:R-:W-:Y:S02]  /*5220*/  @!P2 LEA R16, P0, R12, R16, 0x1 ;  /* 0x000000100c10a211 */ /* 0x001fe400078008ff */
[----:B------:R-:W-:Y:S02]  /*5230*/  @!P1 LEA.HI.X.SX32 R30, R30, R19, 0x1, P3 ;  /* 0x000000131e1e9211 */ /* 0x000fe400018f0eff */
[----:B------:R-:W-:-:S02]  /*5240*/  @!P2 LEA.HI.X R17, R12, R17, R32, 0x1, P0 ;  /* 0x000000110c11a211 */ /* 0x000fc400000f0c20 */
[----:B------:R-:W-:Y:S02]  /*5250*/  ISETP.GE.AND P0, PT, R29, UR6, PT ;  /* 0x000000061d007c0c */ /* 0x000fe4000bf06270 */
[C---:B-1----:R-:W-:Y:S01]  /*5260*/  @!P1 LEA R14, P3, R0.reuse, R14, 0x1 ;  /* 0x0000000e000e9211 */ /* 0x042fe200078608ff */
[----:B------:R0:W-:Y:S03]  /*5270*/  @!P2 STG.E.64 desc[UR8][R16.64], R2 ;  /* 0x000000021000a986 */ /* 0x0001e6000c101b08 */
[----:B------:R-:W-:-:S05]  /*5280*/  @!P1 LEA.HI.X R15, R0, R15, R30, 0x1, P3 ;  /* 0x0000000f000f9211 */ /* 0x000fca00018f0c1e */
[----:B------:R0:W-:Y:S02]  /*5290*/  @!P1 STG.E.64 desc[UR8][R14.64], R4 ;  /* 0x000000040e009986 */ /* 0x0001e4000c101b08 */
[----:B------:R-:W-:Y:S05]  /*52a0*/  @P0 EXIT ;  /* 0x000000000000094d */ /* 0x000fea0003800000 */
[C---:B------:R-:W-:Y:S01]  /*52b0*/  IADD3 R20, P0, R29.reuse, R20, RZ ;  /* 0x000000141d147210 */ /* 0x040fe20007f1e0ff */
[----:B------:R-:W-:Y:S01]  /*52c0*/  ULDC.64 UR4, c[0x0][0x280] ;  /* 0x0000a00000047ab9 */ /* 0x000fe20000000a00 */
[----:B------:R-:W-:Y:S02]  /*52d0*/  F2FP.F16.F32.PACK_AB R8, R8, R11 ;  /* 0x0000000b0808723e */ /* 0x000fe400000000ff */
[----:B------:R-:W-:Y:S02]  /*52e0*/  LEA.HI.X.SX32 R19, R29, R19, 0x1, P0 ;  /* 0x000000131d137211 */ /* 0x000fe400000f0eff */
[----:B0-----:R-:W-:Y:S02]  /*52f0*/  LEA R2, P0, R20, UR4, 0x1 ;  /* 0x0000000414027c11 */ /* 0x001fe4000f8008ff */
[----:B------:R-:W-:Y:S02]  /*5300*/  F2FP.F16.F32.PACK_AB R9, R10, R13 ;  /* 0x0000000d0a09723e */ /* 0x000fe400000000ff */
[----:B------:R-:W-:-:S05]  /*5310*/  LEA.HI.X R3, R20, UR5, R19, 0x1, P0 ;  /* 0x0000000514037c11 */ /* 0x000fca00080f0c13 */
[----:B------:R-:W-:Y:S01]  /*5320*/  STG.E.64 desc[UR8][R2.64], R8 ;  /* 0x0000000802007986 */ /* 0x000fe2000c101b08 */
[----:B------:R-:W-:Y:S05]  /*5330*/  EXIT ;  /* 0x000000000000794d */ /* 0x000fea0003800000 */
        .weak           $__internal_0_$__cuda_sm20_div_s64
        .type           $__internal_0_$__cuda_sm20_div_s64,@function
        .size           $__internal_0_$__cuda_sm20_div_s64,(.L_x_4130 - $__internal_0_$__cuda_sm20_div_s64)
$__internal_0_$__cuda_sm20_div_s64:
[----:B------:R-:W-:Y:S02]  /*5340*/  IADD3 R51, P0, RZ, -R24, RZ ;  /* 0x80000018ff337210 */ /* 0x000fe40007f1e0ff */
[----:B------:R-:W-:-:S03]  /*5350*/  ISETP.GE.AND P1, PT, R23, RZ, PT ;  /* 0x000000ff1700720c */ /* 0x000fc60003f26270 */
[----:B------:R-:W-:Y:S01]  /*5360*/  IMAD.X R0, RZ, RZ, ~R23, P0 ;  /* 0x000000ffff007224 */ /* 0x000fe200000e0e17 */
[----:B------:R-:W-:-:S04]  /*5370*/  SEL R50, R51, R24, !P1 ;  /* 0x0000001833327207 */ /* 0x000fc80004800000 */
[----:B------:R-:W-:-:S04]  /*5380*/  SEL R51, R0, R23, !P1 ;  /* 0x0000001700337207 */ /* 0x000fc80004800000 */
[----:B------:R-:W0:Y:S08]  /*5390*/  I2F.U64.RP R20, R50 ;  /* 0x0000003200147312 */ /* 0x000e300000309000 */
[----:B0-----:R-:W0:Y:S02]  /*53a0*/  MUFU.RCP R26, R20 ;  /* 0x00000014001a7308 */ /* 0x001e240000001000 */
[----:B0-----:R-:W-:-:S06]  /*53b0*/  VIADD R26, R26, 0x1ffffffe ;  /* 0x1ffffffe1a1a7836 */ /* 0x001fcc0000000000 */
[----:B------:R-:W0:Y:S02]  /*53c0*/  F2I.U64.TRUNC R60, R26 ;  /* 0x0000001a003c7311 */ /* 0x000e24000020d800 */
[----:B0-----:R-:W-:-:S04]  /*53d0*/  IMAD.WIDE.U32 R20, R60, R50, RZ ;  /* 0x000000323c147225 */ /* 0x001fc800078e00ff */
[----:B------:R-:W-:Y:S01]  /*53e0*/  IMAD R27, R60, R51, R21 ;  /* 0x000000333c1b7224 */ /* 0x000fe200078e0215 */
[----:B------:R-:W-:-:S03]  /*53f0*/  IADD3 R21, P0, RZ, -R20, RZ ;  /* 0x80000014ff157210 */ /* 0x000fc60007f1e0ff */
[----:B------:R-:W-:Y:S02]  /*5400*/  IMAD R0, R61, R50, R27 ;  /* 0x000000323d007224 */ /* 0x000fe400078e021b */
[----:B------:R-:W-:-:S04]  /*5410*/  IMAD.HI.U32 R26, R60, R21, RZ ;  /* 0x000000153c1a7227 */ /* 0x000fc800078e00ff */
[----:B------:R-:W-:Y:S02]  /*5420*/  IMAD.X R0, RZ, RZ, ~R0, P0 ;  /* 0x000000ffff007224 */ /* 0x000fe400000e0e00 */
[----:B------:R-:W-:Y:S02]  /*5430*/  IMAD.MOV.U32 R27, RZ, RZ, R60 ;  /* 0x000000ffff1b7224 */ /* 0x000fe400078e003c */
[----:B------:R-:W-:-:S04]  /*5440*/  IMAD.HI.U32 R20, R61, R0, RZ ;  /* 0x000000003d147227 */ /* 0x000fc800078e00ff */
[----:B------:R-:W-:-:S04]  /*5450*/  IMAD.WIDE.U32 R26, P0, R60, R0, R26 ;  /* 0x000000003c1a7225 */ /* 0x000fc8000780001a */
[C---:B------:R-:W-:Y:S02]  /*5460*/  IMAD R0, R61.reuse, R0, RZ ;  /* 0x000000003d007224 */ /* 0x040fe400078e02ff */
[----:B------:R-:W-:-:S04]  /*5470*/  IMAD.HI.U32 R21, P1, R61, R21, R26 ;  /* 0x000000153d157227 */ /* 0x000fc8000782001a */
[----:B------:R-:W-:Y:S01]  /*5480*/  IMAD.X R20, R20, 0x1, R61, P0 ;  /* 0x0000000114147824 */ /* 0x000fe200000e063d */
[----:B------:R-:W-:-:S04]  /*5490*/  IADD3 R61, P0, R0, R21, RZ ;  /* 0x00000015003d7210 */ /* 0x000fc80007f1e0ff */
[----:B------:R-:W-:Y:S01]  /*54a0*/  IADD3.X R20, RZ, RZ, R20, P0, P1 ;  /* 0x000000ffff147210 */ /* 0x000fe200007e2414 */
[----:B------:R-:W-:Y:S01]  /*54b0*/  IMAD.WIDE.U32 R26, R61, R50, RZ ;  /* 0x000000323d1a7225 */ /* 0x000fe200078e00ff */
[----:B------:R-:W-:-:S03]  /*54c0*/  ISETP.GE.AND P1, PT, R19, RZ, PT ;  /* 0x000000ff1300720c */ /* 0x000fc60003f26270 */
[----:B------:R-:W-:Y:S01]  /*54d0*/  IMAD R27, R61, R51, R27 ;  /* 0x000000333d1b7224 */ /* 0x000fe200078e021b */
[----:B------:R-:W-:-:S03]  /*54e0*/  IADD3 R21, P0, RZ, -R26, RZ ;  /* 0x8000001aff157210 */ /* 0x000fc60007f1e0ff */
[----:B------:R-:W-:Y:S02]  /*54f0*/  IMAD R27, R20, R50, R27 ;  /* 0x00000032141b7224 */ /* 0x000fe400078e021b */
[----:B------:R-:W-:-:S04]  /*5500*/  IMAD.HI.U32 R60, R61, R21, RZ ;  /* 0x000000153d3c7227 */ /* 0x000fc800078e00ff */
[----:B------:R-:W-:-:S04]  /*5510*/  IMAD.X R27, RZ, RZ, ~R27, P0 ;  /* 0x000000ffff1b7224 */ /* 0x000fc800000e0e1b */
[----:B------:R-:W-:-:S04]  /*5520*/  IMAD.WIDE.U32 R60, P0, R61, R27, R60 ;  /* 0x0000001b3d3c7225 */ /* 0x000fc8000780003c */
[----:B------:R-:W-:-:S04]  /*5530*/  IMAD.HI.U32 R37, R20, R27, RZ ;  /* 0x0000001b14257227 */ /* 0x000fc800078e00ff */
[----:B------:R-:W-:Y:S01]  /*5540*/  IMAD.HI.U32 R21, P4, R20, R21, R60 ;  /* 0x0000001514157227 */ /* 0x000fe2000788003c */
[----:B------:R-:W-:-:S03]  /*5550*/  IADD3.X R37, R37, R20, RZ, P0, !PT ;  /* 0x0000001425257210 */ /* 0x000fc600007fe4ff */
[----:B------:R-:W-:Y:S01]  /*5560*/  IMAD R0, R20, R27, RZ ;  /* 0x0000001b14007224 */ /* 0x000fe200078e02ff */
[----:B------:R-:W-:-:S04]  /*5570*/  IADD3 R27, P0, RZ, -R18, RZ ;  /* 0x80000012ff1b7210 */ /* 0x000fc80007f1e0ff */
[----:B------:R-:W-:Y:S01]  /*5580*/  IADD3 R21, P2, R0, R21, RZ ;  /* 0x0000001500157210 */ /* 0x000fe20007f5e0ff */
[----:B------:R-:W-:Y:S01]  /*5590*/  IMAD.X R20, RZ, RZ, ~R19, P0 ;  /* 0x000000ffff147224 */ /* 0x000fe200000e0e13 */
[----:B------:R-:W-:Y:S01]  /*55a0*/  SEL R0, R27, R18, !P1 ;  /* 0x000000121b007207 */ /* 0x000fe20004800000 */
[----:B------:R-:W-:Y:S01]  /*55b0*/  IMAD.MOV.U32 R27, RZ, RZ, RZ ;  /* 0x000000ffff1b7224 */ /* 0x000fe200078e00ff */
[----:B------:R-:W-:Y:S02]  /*55c0*/  IADD3.X R37, RZ, RZ, R37, P2, P4 ;  /* 0x000000ffff257210 */ /* 0x000fe400017e8425 */
[----:B------:R-:W-:Y:S01]  /*55d0*/  SEL R20, R20, R19, !P1 ;  /* 0x0000001314147207 */ /* 0x000fe20004800000 */
[----:B------:R-:W-:-:S04]  /*55e0*/  IMAD.HI.U32 R26, R21, R0, RZ ;  /* 0x00000000151a7227 */ /* 0x000fc800078e00ff */
[----:B------:R-:W-:-:S04]  /*55f0*/  IMAD.WIDE.U32 R26, R21, R20, R26 ;  /* 0x00000014151a7225 */ /* 0x000fc800078e001a */
[----:B------:R-:W-:-:S04]  /*5600*/  IMAD.HI.U32 R26, P2, R37, R0, R26 ;  /* 0x00000000251a7227 */ /* 0x000fc8000784001a */
[----:B------:R-:W-:-:S05]  /*5610*/  IMAD R27, R37, R20, RZ ;  /* 0x00000014251b7224 */ /* 0x000fca00078e02ff */
[----:B------:R-:W-:-:S05]  /*5620*/  IADD3 R27, P1, R27, R26, RZ ;  /* 0x0000001a1b1b7210 */ /* 0x000fca0007f3e0ff */
[----:B------:R-:W-:-:S04]  /*5630*/  IMAD.WIDE.U32 R60, R27, R50, RZ ;  /* 0x000000321b3c7225 */ /* 0x000fc800078e00ff */
[----:B------:R-:W-:Y:S01]  /*5640*/  IMAD R26, R27, R51, R61 ;  /* 0x000000331b1a7224 */ /* 0x000fe200078e023d */
[----:B------:R-:W-:Y:S01]  /*5650*/  IADD3 R21, P0, -R60, R0, RZ ;  /* 0x000000003c157210 */ /* 0x000fe20007f1e1ff */
[----:B------:R-:W-:-:S04]  /*5660*/  IMAD.HI.U32 R0, R37, R20, RZ ;  /* 0x0000001425007227 */ /* 0x000fc800078e00ff */
[----:B------:R-:W-:Y:S01]  /*5670*/  IMAD.X R0, RZ, RZ, R0, P2 ;  /* 0x000000ffff007224 */ /* 0x000fe200010e0600 */
[----:B------:R-:W-:-:S03]  /*5680*/  ISETP.GE.U32.AND P2, PT, R21, R50, PT ;  /* 0x000000321500720c */ /* 0x000fc60003f46070 */
[----:B------:R-:W-:-:S04]  /*5690*/  IMAD.X R37, RZ, RZ, R0, P1 ;  /* 0x000000ffff257224 */ /* 0x000fc800008e0600 */
[----:B------:R-:W-:Y:S01]  /*56a0*/  IMAD R39, R37, R50, R26 ;  /* 0x0000003225277224 */ /* 0x000fe200078e021a */
[----:B------:R-:W-:-:S04]  /*56b0*/  LOP3.LUT R26, R23, R19, RZ, 0x3c, !PT ;  /* 0x00000013171a7212 */ /* 0x000fc800078e3cff */
[----:B------:R-:W-:Y:S02]  /*56c0*/  IADD3.X R39, ~R39, R20, RZ, P0, !PT ;  /* 0x0000001427277210 */ /* 0x000fe400007fe5ff */
[----:B------:R-:W-:Y:S02]  /*56d0*/  IADD3 R0, P0, R21, -R50, RZ ;  /* 0x8000003215007210 */ /* 0x000fe40007f1e0ff */
[----:B------:R-:W-:-:S04]  /*56e0*/  ISETP.GE.U32.AND.EX P2, PT, R39, R51, PT, P2 ;  /* 0x000000332700720c */ /* 0x000fc80003f46120 */
[----:B------:R-:W-:Y:S01]  /*56f0*/  SEL R21, R0, R21, P2 ;  /* 0x0000001500157207 */ /* 0x000fe20001000000 */
[----:B------:R-:W-:-:S03]  /*5700*/  IMAD.X R0, R39, 0x1, ~R51, P0 ;  /* 0x0000000127007824 */ /* 0x000fc600000e0e33 */
[----:B------:R-:W-:Y:S02]  /*5710*/  ISETP.GE.U32.AND P1, PT, R21, R50, PT ;  /* 0x000000321500720c */ /* 0x000fe40003f26070 */
[----:B------:R-:W-:Y:S02]  /*5720*/  SEL R39, R0, R39, P2 ;  /* 0x0000002700277207 */ /* 0x000fe40001000000 */
[----:B------:R-:W-:Y:S02]  /*5730*/  IADD3 R0, P0, R27, 0x1, RZ ;  /* 0x000000011b007810 */ /* 0x000fe40007f1e0ff */
[----:B------:R-:W-:Y:S02]  /*5740*/  ISETP.GE.U32.AND.EX P1, PT, R39, R51, PT, P1 ;  /* 0x000000332700720c */ /* 0x000fe40003f26110 */
[----:B------:R-:W-:Y:S01]  /*5750*/  SEL R27, R0, R27, P2 ;  /* 0x0000001b001b7207 */ /* 0x000fe20001000000 */
[----:B------:R-:W-:-:S03]  /*5760*/  IMAD.X R0, RZ, RZ, R37, P0 ;  /* 0x000000ffff007224 */ /* 0x000fc600000e0625 */
[----:B------:R-:W-:Y:S02]  /*5770*/  IADD3 R20, P0, R27, 0x1, RZ ;  /* 0x000000011b147810 */ /* 0x000fe40007f1e0ff */
[----:B------:R-:W-:Y:S02]  /*5780*/  SEL R0, R0, R37, P2 ;  /* 0x0000002500007207 */ /* 0x000fe40001000000 */
[----:B------:R-:W-:Y:S02]  /*5790*/  SEL R20, R20, R27, P1 ;  /* 0x0000001b14147207 */ /* 0x000fe40000800000 */
[----:B------:R-:W-:Y:S01]  /*57a0*/  ISETP.GE.AND P2, PT, R26, RZ, PT ;  /* 0x000000ff1a00720c */ /* 0x000fe20003f46270 */
[----:B------:R-:W-:Y:S01]  /*57b0*/  IMAD.X R21, RZ, RZ, R0, P0 ;  /* 0x000000ffff157224 */ /* 0x000fe200000e0600 */
[----:B------:R-:W-:-:S04]  /*57c0*/  ISETP.NE.U32.AND P0, PT, R24, RZ, PT ;  /* 0x000000ff1800720c */ /* 0x000fc80003f05070 */
[----:B------:R-:W-:Y:S02]  /*57d0*/  SEL R0, R21, R0, P1 ;  /* 0x0000000015007207 */ /* 0x000fe40000800000 */
[----:B------:R-:W-:Y:S02]  /*57e0*/  IADD3 R21, P1, RZ, -R20, RZ ;  /* 0x80000014ff157210 */ /* 0x000fe40007f3e0ff */
[----:B------:R-:W-:Y:S02]  /*57f0*/  ISETP.NE.AND.EX P0, PT, R23, RZ, PT, P0 ;  /* 0x000000ff1700720c */ /* 0x000fe40003f05300 */
[----:B------:R-:W-:Y:S02]  /*5800*/  IADD3.X R27, RZ, ~R0, RZ, P1, !PT ;  /* 0x80000000ff1b7210 */ /* 0x000fe40000ffe4ff */
[----:B------:R-:W-:Y:S01]  /*5810*/  SEL R21, R21, R20, !P2 ;  /* 0x0000001415157207 */ /* 0x000fe20005000000 */
[----:B------:R-:W-:Y:S01]  /*5820*/  IMAD.MOV.U32 R20, RZ, RZ, R22 ;  /* 0x000000ffff147224 */ /* 0x000fe200078e0016 */
[----:B------:R-:W-:-:S02]  /*5830*/  SEL R27, R27, R0, !P2 ;  /* 0x000000001b1b7207 */ /* 0x000fc40005000000 */
[----:B------:R-:W-:Y:S01]  /*5840*/  SEL R0, R21, 0xffffffff, P0 ;  /* 0xffffffff15007807 */ /* 0x000fe20000000000 */
[----:B------:R-:W-:Y:S01]  /*5850*/  IMAD.MOV.U32 R21, RZ, RZ, 0x0 ;  /* 0x00000000ff157424 */ /* 0x000fe200078e00ff */
[----:B------:R-:W-:-:S03]  /*5860*/  SEL R27, R27, 0xffffffff, P0 ;  /* 0xffffffff1b1b7807 */ /* 0x000fc60000000000 */
[----:B------:R-:W-:Y:S05]  /*5870*/  RET.REL.NODEC R20 `(_ZN5flash32flash_fwd_splitkv_combine_kernelI23Flash_fwd_kernel_traitsILi192ELi64ELi64ELi4ELb0ELb0EN7cutlass6half_tE19Flash_kernel_traitsILi192ELi64ELi64ELi4ES3_EELi8ELi7ELb0EEEvNS_16Flash_fwd_paramsE) ;  /* 0xffffffa414e07950 */ /* 0x000fea0003c3ffff */
.L_x_45:
[----:B------:R-:W-:-:S00]  /*5880*/  BRA `(.L_x_45) ;  /* 0xfffffffc00fc7947 */ /* 0x000fc0000383ffff */
[----:B------:R-:W-:-:S00]  /*5890*/  NOP ;  /* 0x0000000000007918 */ /* 0x000fc00000000000 */
        /* <DEDUP_REMOVED lines=14> */
.L_x_4130:


//--------------------- .text._ZN5flash32flash_fwd_splitkv_combine_kernelI23Flash_fwd_kernel_traitsILi192ELi64ELi64ELi4ELb0ELb0EN7cutlass6half_tE19Flash_kernel_traitsILi192ELi64ELi64ELi4ES3_EELi8ELi6ELb0EEEvNS_16Flash_fwd_paramsE --------------------------
	.section	.text._ZN5flash32flash_fwd_splitkv_combine_kernelI23Flash_fwd_kernel_traitsILi192ELi64ELi64ELi4ELb0ELb0EN7cutlass6half_tE19Flash_kernel_traitsILi192ELi64ELi64ELi4ES3_EELi8ELi6ELb0EEEvNS_16Flash_fwd_paramsE,"ax",@progbits
	.align	128
        .global         _ZN5flash32flash_fwd_splitkv_combine_kernelI23Flash_fwd_kernel_traitsILi192ELi64ELi64ELi4ELb0ELb0EN7cutlass6half_tE19Flash_kernel_traitsILi192ELi64ELi64ELi4ES3_EELi8ELi6ELb0EEEvNS_16Flash_fwd_paramsE
        .type           _ZN5flash32flash_fwd_splitkv_combine_kernelI23Flash_fwd_kernel_traitsILi192ELi64ELi64ELi4ELb0ELb0EN7cutlass6half_tE19Flash_kernel_traitsILi192ELi64ELi64ELi4ES3_EELi8ELi6ELb0EEEvNS_16Flash_fwd_paramsE,@function
        .size           _ZN5flash32flash_fwd_splitkv_combine_kernelI23Flash_fwd_kernel_traitsILi192ELi64ELi64ELi4ELb0ELb0EN7cutlass6half_tE19Flash_kernel_traitsILi192ELi64ELi64ELi4ES3_EELi8ELi6ELb0EEEvNS_16Flash_fwd_paramsE,(.L_x_4131 - _ZN5flash32flash_fwd_splitkv_combine_kernelI23Flash_fwd_kernel_traitsILi192ELi64ELi64ELi4ELb0ELb0EN7cutlass6half_tE19Flash_kernel_traitsILi192ELi64ELi64ELi4ES3_EELi8ELi6ELb0EEEvNS_16Flash_fwd_paramsE)
        .other          _ZN5flash32flash_fwd_splitkv_combine_kernelI23Flash_fwd_kernel_traitsILi192ELi64ELi64ELi4ELb0ELb0EN7cutlass6half_tE19Flash_kernel_traitsILi192ELi64ELi64ELi4ES3_EELi8ELi6ELb0EEEvNS_16Flash_fwd_paramsE,@"STO_CUDA_ENTRY STV_DEFAULT"
_ZN5flash32flash_fwd_splitkv_combine_kernelI23Flash_fwd_kernel_traitsILi192ELi64ELi64ELi4ELb0ELb0EN7cutlass6half_tE19Flash_kernel_traitsILi192ELi64ELi64ELi4ES3_EELi8ELi6ELb0EEEvNS_16Flash_fwd_paramsE:
.text._ZN5flash32flash_fwd_splitkv_combine_kernelI23Flash_fwd_kernel_traitsILi192ELi64ELi64ELi4ELb0ELb0EN7cutlass6half_tE19Flash_kernel_traitsILi192ELi64ELi64ELi4ES3_EELi8ELi6ELb0EEEvNS_16Flash_fwd_paramsE:
        /* <DEDUP_REMOVED lines=23> */
[----:B------:R-:W-:Y:S05]  /*0170*/  CALL.REL.NOINC `($__internal_1_$__cuda_sm20_div_s64) ;  /* 0x0000004800a87944 */ /* 0x000fea0003c00000 */
[----:B------:R-:W-:Y:S05]  /*0180*/  BRA `(.L_x_47) ;  /* 0x00000000004c7947 */ /* 0x000fea0003800000 */
.L_x_46:
[----:B------:R-:W0:Y:S01]  /*0190*/  I2F.U32.RP R4, R25 ;  /* 0x0000001900047306 */ /* 0x000e220000209000 */
[----:B------:R-:W-:Y:S02]  /*01a0*/  ISETP.NE.U32.AND P0, PT, R25, RZ, PT ;  /* 0x000000ff1900720c */ /* 0x000fe40003f05070 */
[----:B------:R-:W-:-:S05]  /*01b0*/  MOV R21, RZ ;  /* 0x000000ff00157202 */ /* 0x000fca0000000f00 */
[----:B0-----:R-:W0:Y:S02]  /*01c0*/  MUFU.RCP R3, R4 ;  /* 0x0000000400037308 */ /* 0x001e240000001000 */
[----:B0-----:R-:W-:-:S06]  /*01d0*/  VIADD R3, R3, 0xffffffe ;  /* 0x0ffffffe03037836 */ /* 0x001fcc0000000000 */
[----:B------:R-:W0:Y:S02]  /*01e0*/  F2I.FTZ.U32.TRUNC.NTZ R3, R3 ;  /* 0x0000000300037305 */ /* 0x000e24000021f000 */
[----:B0-----:R-:W-:-:S04]  /*01f0*/  IMAD.MOV R2, RZ, RZ, -R3 ;  /* 0x000000ffff027224 */ /* 0x001fc800078e0a03 */
[----:B------:R-:W-:Y:S01]  /*0200*/  IMAD R7, R2, R25, RZ ;  /* 0x0000001902077224 */ /* 0x000fe200078e02ff */
[----:B------:R-:W-:-:S10]  /*0210*/  HFMA2.MMA R2, -RZ, RZ, 0, 0 ;  /* 0x00000000ff027435 */ /* 0x000fd400000001ff */
        /* <DEDUP_REMOVED lines=10> */
.L_x_47:
        /* <DEDUP_REMOVED lines=9> */
[----:B------:R-:W-:Y:S01]  /*0350*/  IMAD.MOV.U32 R18, RZ, RZ, R20 ;  /* 0x000000ffff127224 */ /* 0x000fe200078e0014 */
[----:B------:R-:W-:Y:S02]  /*0360*/  MOV R17, R21 ;  /* 0x0000001500117202 */ /* 0x000fe40000000f00 */
[----:B------:R-:W-:Y:S02]  /*0370*/  MOV R24, 0x390 ;  /* 0x0000039000187802 */ /* 0x000fe40000000f00 */
[----:B------:R-:W-:Y:S05]  /*0380*/  CALL.REL.NOINC `($__internal_1_$__cuda_sm20_div_s64) ;  /* 0x0000004800247944 */ /* 0x000fea0003c00000 */
[----:B------:R-:W-:Y:S02]  /*0390*/  MOV R6, R20 ;  /* 0x0000001400067202 */ /* 0x000fe40000000f00 */
[----:B------:R-:W-:Y:S01]  /*03a0*/  MOV R7, R21 ;  /* 0x0000001500077202 */ /* 0x000fe20000000f00 */
[----:B------:R-:W-:Y:S05]  /*03b0*/  BRA `(.L_x_50) ;  /* 0x00000000004c7947 */ /* 0x000fea0003800000 */
.L_x_49:
[----:B------:R-:W0:Y:S01]  /*03c0*/  I2F.U32.RP R8, R26 ;  /* 0x0000001a00087306 */ /* 0x000e220000209000 */
[----:B------:R-:W-:-:S07]  /*03d0*/  ISETP.NE.U32.AND P0, PT, R26, RZ, PT ;  /* 0x000000ff1a00720c */ /* 0x000fce0003f05070 */
[----:B0-----:R-:W0:Y:S02]  /*03e0*/  MUFU.RCP R4, R8 ;  /* 0x0000000800047308 */ /* 0x001e240000001000 */
[----:B0-----:R-:W-:-:S06]  /*03f0*/  VIADD R4, R4, 0xffffffe ;  /* 0x0ffffffe04047836 */ /* 0x001fcc0000000000 */
[----:B------:R-:W0:Y:S02]  /*0400*/  F2I.FTZ.U32.TRUNC.NTZ R3, R4 ;  /* 0x0000000400037305 */ /* 0x000e24000021f000 */
[----:B0-----:R-:W-:-:S04]  /*0410*/  IMAD.MOV R2, RZ, RZ, -R3 ;  /* 0x000000ffff027224 */ /* 0x001fc800078e0a03 */
[----:B------:R-:W-:Y:S01]  /*0420*/  IMAD R7, R2, R26, RZ ;  /* 0x0000001a02077224 */ /* 0x000fe200078e02ff */
[----:B------:R-:W-:-:S10]  /*0430*/  HFMA2.MMA R2, -RZ, RZ, 0, 0 ;  /* 0x00000000ff027435 */ /* 0x000fd400000001ff */
[----:B------:R-:W-:-:S06]  /*0440*/  IMAD.HI.U32 R7, R3, R7, R2 ;  /* 0x0000000703077227 */ /* 0x000fcc00078e0002 */
[----:B------:R-:W-:Y:S01]  /*0450*/  IMAD.HI.U32 R6, R7, R20, RZ ;  /* 0x0000001407067227 */ /* 0x000fe200078e00ff */
[----:B------:R-:W-:-:S03]  /*0460*/  MOV R7, RZ ;  /* 0x000000ff00077202 */ /* 0x000fc60000000f00 */
        /* <DEDUP_REMOVED lines=8> */
.L_x_50:
[----:B------:R-:W-:Y:S05]  /*04f0*/  BSYNC B0 ;  /* 0x0000000000007941 */ /* 0x000fea0003800000 */
.L_x_48:
[----:B------:R-:W0:Y:S01]  /*0500*/  LDC R3, c[0x0][0x2c4] ;  /* 0x0000b100ff037b82 */ /* 0x000e220000000800 */
[----:B------:R-:W-:Y:S01]  /*0510*/  IMAD.MOV.U32 R12, RZ, RZ, RZ ;  /* 0x000000ffff0c7224 */ /* 0x000fe200078e00ff */
[----:B------:R-:W-:Y:S01]  /*0520*/  BSSY B0, `(.L_x_51) ;  /* 0x000004a000007945 */ /* 0x000fe20003800000 */
[----:B0-----:R-:W-:Y:S01]  /*0530*/  IABS R11, R3 ;  /* 0x00000003000b7213 */ /* 0x001fe20000000000 */
[C---:B------:R-:W-:Y:S01]  /*0540*/  VIADD R2, R3.reuse, 0xffffffff ;  /* 0xffffffff03027836 */ /* 0x040fe20000000000 */
[----:B------:R-:W-:Y:S02]  /*0550*/  ISETP.NE.AND P3, PT, R3, RZ, PT ;  /* 0x000000ff0300720c */ /* 0x000fe40003f65270 */
[----:B------:R-:W0:Y:S01]  /*0560*/  I2F.RP R10, R11 ;  /* 0x0000000b000a7306 */ /* 0x000e220000209400 */
[----:B------:R-:W-:-:S07]  /*0570*/  IMAD.IADD R4, R2, 0x1, R11 ;  /* 0x0000000102047824 */ /* 0x000fce00078e020b */
[----:B0-----:R-:W0:Y:S02]  /*0580*/  MUFU.RCP R13, R10 ;  /* 0x0000000a000d7308 */ /* 0x001e240000001000 */
[----:B0-----:R-:W-:-:S06]  /*0590*/  VIADD R13, R13, 0xffffffe ;  /* 0x0ffffffe0d0d7836 */ /* 0x001fcc0000000000 */
[----:B------:R-:W0:Y:S02]  /*05a0*/  F2I.FTZ.U32.TRUNC.NTZ R13, R13 ;  /* 0x0000000d000d7305 */ /* 0x000e24000021f000 */
[----:B0-----:R-:W-:-:S04]  /*05b0*/  IMAD.MOV R8, RZ, RZ, -R13 ;  /* 0x000000ffff087224 */ /* 0x001fc800078e0a0d */
[----:B------:R-:W-:Y:S01]  /*05c0*/  IMAD R9, R8, R11, RZ ;  /* 0x0000000b08097224 */ /* 0x000fe200078e02ff */
[----:B------:R-:W-:-:S03]  /*05d0*/  IABS R8, R4 ;  /* 0x0000000400087213 */ /* 0x000fc60000000000 */
[----:B------:R-:W-:-:S04]  /*05e0*/  IMAD.HI.U32 R12, R13, R9, R12 ;  /* 0x000000090d0c7227 */ /* 0x000fc800078e000c */
[----:B------:R-:W-:-:S04]  /*05f0*/  IMAD.MOV.U32 R9, RZ, RZ, R8 ;  /* 0x000000ffff097224 */ /* 0x000fc800078e0008 */
[----:B------:R-:W-:-:S04]  /*0600*/  IMAD.HI.U32 R8, R12, R9, RZ ;  /* 0x000000090c087227 */ /* 0x000fc800078e00ff */
[----:B------:R-:W-:-:S04]  /*0610*/  IMAD.MOV R10, RZ, RZ, -R8 ;  /* 0x000000ffff0a7224 */ /* 0x000fc800078e0a08 */
[C---:B------:R-:W-:Y:S01]  /*0620*/  IMAD R10, R11.reuse, R10, R9 ;  /* 0x0000000a0b0a7224 */ /* 0x040fe200078e0209 */
[C---:B------:R-:W-:Y:S02]  /*0630*/  LOP3.LUT R9, R4.reuse, R11, RZ, 0x3c, !PT ;  /* 0x0000000b04097212 */ /* 0x040fe400078e3cff */
[----:B------:R-:W-:Y:S02]  /*0640*/  LOP3.LUT R4, R4, R3, RZ, 0x3c, !PT ;  /* 0x0000000304047212 */ /* 0x000fe400078e3cff */
[----:B------:R-:W-:Y:S02]  /*0650*/  ISETP.GT.U32.AND P1, PT, R11, R10, PT ;  /* 0x0000000a0b00720c */ /* 0x000fe40003f24070 */
[----:B------:R-:W-:-:S11]  /*0660*/  ISETP.GE.AND P0, PT, R9, RZ, PT ;  /* 0x000000ff0900720c */ /* 0x000fd60003f06270 */
[----:B------:R-:W-:Y:S02]  /*0670*/  @!P1 IMAD.IADD R10, R10, 0x1, -R11 ;  /* 0x000000010a0a9824 */ /* 0x000fe400078e0a0b */
[----:B------:R-:W-:Y:S01]  /*0680*/  @!P1 VIADD R8, R8, 0x1 ;  /* 0x0000000108089836 */ /* 0x000fe20000000000 */
[----:B------:R-:W-:Y:S02]  /*0690*/  ISETP.NE.AND P1, PT, R3, RZ, PT ;  /* 0x000000ff0300720c */ /* 0x000fe40003f25270 */
[----:B------:R-:W-:Y:S02]  /*06a0*/  ISETP.GE.U32.AND P2, PT, R10, R11, PT ;  /* 0x0000000b0a00720c */ /* 0x000fe40003f46070 */
[----:B------:R-:W-:-:S11]  /*06b0*/  SHF.R.S32.HI R10, RZ, 0x1f, R3 ;  /* 0x0000001fff0a7819 */ /* 0x000fd60000011403 */
[----:B------:R-:W-:Y:S01]  /*06c0*/  @P2 VIADD R8, R8, 0x1 ;  /* 0x0000000108082836 */ /* 0x000fe20000000000 */
[----:B------:R-:W-:-:S03]  /*06d0*/  ISETP.GT.AND P2, PT, R3, RZ, PT ;  /* 0x000000ff0300720c */ /* 0x000fc60003f44270 */
[----:B------:R-:W-:-:S04]  /*06e0*/  IMAD.MOV.U32 R9, RZ, RZ, R8 ;  /* 0x000000ffff097224 */ /* 0x000fc800078e0008 */
[----:B------:R-:W-:Y:S01]  /*06f0*/  @!P0 IMAD.MOV R9, RZ, RZ, -R9 ;  /* 0x000000ffff098224 */ /* 0x000fe200078e0a09 */
[----:B------:R-:W-:Y:S01]  /*0700*/  @!P1 LOP3.LUT R9, RZ, R11, RZ, 0x33, !PT ;  /* 0x0000000bff099212 */ /* 0x000fe200078e33ff */
[----:B------:R-:W-:Y:S01]  /*0710*/  IMAD.MOV.U32 R11, RZ, RZ, R8 ;  /* 0x000000ffff0b7224 */ /* 0x000fe200078e0008 */
[----:B------:R-:W-:Y:S02]  /*0720*/  ISETP.GE.AND P1, PT, R4, RZ, PT ;  /* 0x000000ff0400720c */ /* 0x000fe40003f26270 */
[----:B------:R-:W-:Y:S02]  /*0730*/  ISETP.LT.U32.AND P0, PT, R26, R9, PT ;  /* 0x000000091a00720c */ /* 0x000fe40003f01070 */
[----:B------:R-:W-:Y:S02]  /*0740*/  SHF.R.S32.HI R14, RZ, 0x1f, R9 ;  /* 0x0000001fff0e7819 */ /* 0x000fe40000011409 */
[----:B------:R-:W-:Y:S01]  /*0750*/  LEA.HI.SX32 R8, R3, 0x1, 0x1 ;  /* 0x0000000103087811 */ /* 0x000fe200078f0aff */
[----:B------:R-:W-:Y:S01]  /*0760*/  @!P2 IMAD.MOV R8, RZ, RZ, R10 ;  /* 0x000000ffff08a224 */ /* 0x000fe200078e020a */
[----:B------:R-:W-:-:S04]  /*0770*/  ISETP.LT.AND.EX P0, PT, R23, R14, PT, P0 ;  /* 0x0000000e1700720c */ /* 0x000fc80003f01300 */
[C---:B------:R-:W-:Y:S01]  /*0780*/  SEL R14, R23.reuse, R14, P0 ;  /* 0x0000000e170e7207 */ /* 0x040fe20000000000 */
[----:B------:R-:W-:Y:S01]  /*0790*/  @!P1 IMAD.MOV R11, RZ, RZ, -R11 ;  /* 0x000000ffff0b9224 */ /* 0x000fe200078e0a0b */
[----:B------:R-:W-:Y:S02]  /*07a0*/  @!P3 LOP3.LUT R11, RZ, R3, RZ, 0x33, !PT ;  /* 0x00000003ff0bb212 */ /* 0x000fe400078e33ff */
[----:B------:R-:W-:Y:S02]  /*07b0*/  LOP3.LUT R4, R23, R14, RZ, 0xfc, !PT ;  /* 0x0000000e17047212 */ /* 0x000fe400078efcff */
[----:B------:R-:W-:Y:S01]  /*07c0*/  SEL R16, R26, R9, P0 ;  /* 0x000000091a107207 */ /* 0x000fe20000000000 */
[----:B------:R-:W-:Y:S01]  /*07d0*/  IMAD R3, R11, R8, RZ ;  /* 0x000000080b037224 */ /* 0x000fe200078e02ff */
        /* <DEDUP_REMOVED lines=8> */
[----:B------:R-:W-:Y:S02]  /*0860*/  MOV R30, R20 ;  /* 0x00000014001e7202 */ /* 0x000fe40000000f00 */
[----:B------:R-:W-:Y:S01]  /*0870*/  MOV R31, R21 ;  /* 0x00000015001f7202 */ /* 0x000fe20000000f00 */
[----:B------:R-:W-:Y:S05]  /*0880*/  BRA `(.L_x_53) ;  /* 0x00000000004c7947 */ /* 0x000fea0003800000 */
.L_x_52:
        /* <DEDUP_REMOVED lines=19> */
.L_x_53:
[----:B------:R-:W-:Y:S05]  /*09c0*/  BSYNC B0 ;  /* 0x0000000000007941 */ /* 0x000fea0003800000 */
.L_x_51:
[----:B------:R-:W0:Y:S01]  /*09d0*/  LDC R8, c[0x0][0x2c4] ;  /* 0x0000b100ff087b82 */ /* 0x000e220000000800 */
[----:B------:R-:W-:Y:S01]  /*09e0*/  ULDC UR4, c[0x0][0x270] ;  /* 0x00009c0000047ab9 */ /* 0x000fe20000000800 */
[----:B------:R-:W-:Y:S01]  /*09f0*/  IABS R11, R3 ;  /* 0x00000003000b7213 */ /* 0x000fe20000000000 */
[----:B------:R-:W-:Y:S01]  /*0a00*/  IMAD.MOV.U32 R18, RZ, RZ, RZ ;  /* 0x000000ffff127224 */ /* 0x000fe200078e00ff */
[----:B------:R-:W1:Y:S01]  /*0a10*/  S2R R36, SR_TID.X ;  /* 0x0000000000247919 */ /* 0x000e620000002100 */
[----:B------:R-:W-:Y:S01]  /*0a20*/  BSSY B0, `(.L_x_54) ;  /* 0x0000078000007945 */ /* 0x000fe20003800000 */
        /* <DEDUP_REMOVED lines=8> */
[----:B------:R-:W-:Y:S01]  /*0ab0*/  IMAD.IADD R21, R2, 0x1, R13 ;  /* 0x0000000102157824 */ /* 0x000fe200078e020d */
[----:B------:R-:W-:-:S04]  /*0ac0*/  IABS R2, R3 ;  /* 0x0000000300027213 */ /* 0x000fc80000000000 */
[----:B------:R-:W3:Y:S01]  /*0ad0*/  I2F.RP R17, R13 ;  /* 0x0000000d00117306 */ /* 0x000ee20000209400 */
[----:B--2---:R-:W-:Y:S02]  /*0ae0*/  VIADD R4, R4, 0xffffffe ;  /* 0x0ffffffe04047836 */ /* 0x004fe40000000000 */
[----:B------:R-:W-:-:S05]  /*0af0*/  IMAD.MOV R2, RZ, RZ, -R2 ;  /* 0x000000ffff027224 */ /* 0x000fca00078e0a02 */
[----:B0-----:R-:W0:Y:S08]  /*0b00*/  MUFU.RCP R22, R15 ;  /* 0x0000000f00167308 */ /* 0x001e300000001000 */
[----:B---3--:R-:W2:Y:S08]  /*0b10*/  MUFU.RCP R26, R17 ;  /* 0x00000011001a7308 */ /* 0x008eb00000001000 */
[----:B------:R-:W3:Y:S01]  /*0b20*/  F2I.FTZ.U32.TRUNC.NTZ R19, R4 ;  /* 0x0000000400137305 */ /* 0x000ee2000021f000 */
[----:B0-----:R-:W-:-:S07]  /*0b30*/  VIADD R22, R22, 0xffffffe ;  /* 0x0ffffffe16167836 */ /* 0x001fce0000000000 */
[----:B------:R-:W0:Y:S01]  /*0b40*/  F2I.FTZ.U32.TRUNC.NTZ R23, R22 ;  /* 0x0000001600177305 */ /* 0x000e22000021f000 */
[----:B--2---:R-:W-:Y:S02]  /*0b50*/  VIADD R26, R26, 0xffffffe ;  /* 0x0ffffffe1a1a7836 */ /* 0x004fe40000000000 */
[----:B---3--:R-:W-:-:S05]  /*0b60*/  IMAD.MOV R12, RZ, RZ, -R19 ;  /* 0x000000ffff0c7224 */ /* 0x008fca00078e0a13 */
[----:B------:R-:W2:Y:S01]  /*0b70*/  F2I.FTZ.U32.TRUNC.NTZ R27, R26 ;  /* 0x0000001a001b7305 */ /* 0x000ea2000021f000 */
[----:B------:R-:W-:Y:S02]  /*0b80*/  VIADD R4, R11, UR4 ;  /* 0x000000040b047c36 */ /* 0x000fe40008000000 */
[----:B------:R-:W-:-:S03]  /*0b90*/  IMAD R12, R12, R11, RZ ;  /* 0x0000000b0c0c7224 */ /* 0x000fc600078e02ff */
[----:B------:R-:W-:Y:S01]  /*0ba0*/  IABS R17, R4 ;  /* 0x0000000400117213 */ /* 0x000fe20000000000 */
[----:B------:R-:W-:Y:S01]  /*0bb0*/  IMAD.HI.U32 R12, R19, R12, R18 ;  /* 0x0000000c130c7227 */ /* 0x000fe200078e0012 */
[----:B------:R-:W-:Y:S02]  /*0bc0*/  IABS R18, R9 ;  /* 0x0000000900127213 */ /* 0x000fe40000000000 */
[----:B------:R-:W-:Y:S01]  /*0bd0*/  IABS R19, R21 ;  /* 0x0000001500137213 */ /* 0x000fe20000000000 */
[----:B0-----:R-:W-:Y:S02]  /*0be0*/  IMAD.MOV R15, RZ, RZ, -R23 ;  /* 0x000000ffff0f7224 */ /* 0x001fe400078e0a17 */
[----:B------:R-:W-:Y:S02]  /*0bf0*/  IMAD.MOV R18, RZ, RZ, -R18 ;  /* 0x000000ffff127224 */ /* 0x000fe400078e0a12 */
[----:B--2---:R-:W-:Y:S02]  /*0c00*/  IMAD.MOV R20, RZ, RZ, -R27 ;  /* 0x000000ffff147224 */ /* 0x004fe400078e0a1b */
[----:B------:R-:W-:-:S02]  /*0c10*/  IMAD.MOV.U32 R26, RZ, RZ, RZ ;  /* 0x000000ffff1a7224 */ /* 0x000fc400078e00ff */
[----:B------:R-:W-:Y:S02]  /*0c20*/  IMAD R20, R20, R13, RZ ;  /* 0x0000000d14147224 */ /* 0x000fe400078e02ff */
        /* <DEDUP_REMOVED lines=10> */
[----:B------:R-:W-:-:S03]  /*0cd0*/  IADD3 R2, -R22, RZ, RZ ;  /* 0x000000ff16027210 */ /* 0x000fc60007ffe1ff */
[----:B------:R-:W-:Y:S01]  /*0ce0*/  @!P4 IMAD.IADD R18, R18, 0x1, -R13 ;  /* 0x000000011212c824 */ /* 0x000fe200078e0a0d */
[----:B------:R-:W-:Y:S01]  /*0cf0*/  ISETP.GT.U32.AND P3, PT, R11, R24, PT ;  /* 0x000000180b00720c */ /* 0x000fe20003f64070 */
[----:B------:R-:W-:Y:S01]  /*0d00*/  IMAD R19, R10, R2, R19 ;  /* 0x000000020a137224 */ /* 0x000fe200078e0213 */
[-C--:B------:R-:W-:Y:S01]  /*0d10*/  LOP3.LUT R2, R21, R13.reuse, RZ, 0x3c, !PT ;  /* 0x0000000d15027212 */ /* 0x080fe200078e3cff */
[----:B------:R-:W-:Y:S01]  /*0d20*/  @!P4 VIADD R20, R20, 0x1 ;  /* 0x000000011414c836 */ /* 0x000fe20000000000 */
[----:B------:R-:W-:Y:S02]  /*0d30*/  ISETP.GE.U32.AND P2, PT, R18, R13, PT ;  /* 0x0000000d1200720c */ /* 0x000fe40003f46070 */
[----:B------:R-:W-:Y:S02]  /*0d40*/  ISETP.GT.U32.AND P0, PT, R10, R19, PT ;  /* 0x000000130a00720c */ /* 0x000fe40003f04070 */
[----:B------:R-:W-:Y:S02]  /*0d50*/  ISETP.GE.AND P1, PT, R2, RZ, PT ;  /* 0x000000ff0200720c */ /* 0x000fe40003f26270 */
[----:B------:R-:W-:-:S02]  /*0d60*/  LOP3.LUT R2, R4, R11, RZ, 0x3c, !PT ;  /* 0x0000000b04027212 */ /* 0x000fc400078e3cff */
[----:B------:R-:W-:Y:S01]  /*0d70*/  LOP3.LUT R21, R21, R8, RZ, 0x3c, !PT ;  /* 0x0000000815157212 */ /* 0x000fe200078e3cff */
[----:B------:R-:W-:Y:S02]  /*0d80*/  @!P3 IMAD.IADD R24, R24, 0x1, -R11 ;  /* 0x000000011818b824 */ /* 0x000fe400078e0a0b */
[----:B------:R-:W-:Y:S01]  /*0d90*/  @!P3 VIADD R12, R12, 0x1 ;  /* 0x000000010c0cb836 */ /* 0x000fe20000000000 */
[----:B------:R-:W-:Y:S01]  /*0da0*/  ISETP.NE.AND P3, PT, R3, RZ, PT ;  /* 0x000000ff0300720c */ /* 0x000fe20003f65270 */
[----:B------:R-:W-:Y:S01]  /*0db0*/  @P2 VIADD R20, R20, 0x1 ;  /* 0x0000000114142836 */ /* 0x000fe20000000000 */
[----:B------:R-:W-:Y:S01]  /*0dc0*/  ISETP.GE.U32.AND P6, PT, R24, R11, PT ;  /* 0x0000000b1800720c */ /* 0x000fe20003fc6070 */
[----:B------:R-:W-:Y:S01]  /*0dd0*/  @!P0 IMAD.IADD R19, R19, 0x1, -R10 ;  /* 0x0000000113138824 */ /* 0x000fe200078e0a0a */
[----:B------:R-:W-:Y:S01]  /*0de0*/  ISETP.GE.AND P2, PT, R2, RZ, PT ;  /* 0x000000ff0200720c */ /* 0x000fe20003f46270 */
[----:B------:R-:W-:Y:S01]  /*0df0*/  @!P1 IMAD.MOV R20, RZ, RZ, -R20 ;  /* 0x000000ffff149224 */ /* 0x000fe200078e0a14 */
[----:B------:R-:W-:Y:S01]  /*0e00*/  @!P5 LOP3.LUT R20, RZ, R13, RZ, 0x33, !PT ;  /* 0x0000000dff14d212 */ /* 0x000fe200078e33ff */
[----:B------:R-:W-:Y:S01]  /*0e10*/  @!P0 VIADD R22, R22, 0x1 ;  /* 0x0000000116168836 */ /* 0x000fe20000000000 */
[----:B------:R-:W-:-:S02]  /*0e20*/  ISETP.GE.U32.AND P4, PT, R19, R10, PT ;  /* 0x0000000a1300720c */ /* 0x000fc40003f86070 */
[----:B------:R-:W-:Y:S02]  /*0e30*/  ISETP.LT.U32.AND P0, PT, R6, R20, PT ;  /* 0x000000140600720c */ /* 0x000fe40003f01070 */
[----:B------:R-:W-:Y:S02]  /*0e40*/  SHF.R.S32.HI R13, RZ, 0x1f, R20 ;  /* 0x0000001fff0d7819 */ /* 0x000fe40000011414 */
[----:B------:R-:W-:Y:S02]  /*0e50*/  ISETP.GE.AND P1, PT, R21, RZ, PT ;  /* 0x000000ff1500720c */ /* 0x000fe40003f26270 */
[CC--:B------:R-:W-:Y:S02]  /*0e60*/  ISETP.LT.AND.EX P0, PT, R7.reuse, R13.reuse, PT, P0 ;  /* 0x0000000d0700720c */ /* 0x0c0fe40003f01300 */
[----:B------:R-:W-:Y:S02]  /*0e70*/  @P6 IADD3 R12, R12, 0x1, RZ ;  /* 0x000000010c0c6810 */ /* 0x000fe40007ffe0ff */
[----:B------:R-:W-:Y:S01]  /*0e80*/  SEL R10, R7, R13, P0 ;  /* 0x0000000d070a7207 */ /* 0x000fe20000000000 */
[----:B------:R-:W-:Y:S01]  /*0e90*/  @P4 VIADD R22, R22, 0x1 ;  /* 0x0000000116164836 */ /* 0x000fe20000000000 */
[----:B------:R-:W-:Y:S01]  /*0ea0*/  ISETP.GT.AND P5, PT, R9, RZ, PT ;  /* 0x000000ff0900720c */ /* 0x000fe20003fa4270 */
[----:B------:R-:W-:Y:S01]  /*0eb0*/  @!P2 IMAD.MOV R12, RZ, RZ, -R12 ;  /* 0x000000ffff0ca224 */ /* 0x000fe200078e0a0c */
[----:B------:R-:W-:-:S02]  /*0ec0*/  ISETP.NE.AND P2, PT, R8, RZ, PT ;  /* 0x000000ff0800720c */ /* 0x000fc40003f45270 */
[----:B------:R-:W-:Y:S01]  /*0ed0*/  @!P3 LOP3.LUT R12, RZ, R11, RZ, 0x33, !PT ;  /* 0x0000000bff0cb212 */ /* 0x000fe200078e33ff */
[----:B------:R-:W-:Y:S01]  /*0ee0*/  @!P1 IMAD.MOV R22, RZ, RZ, -R22 ;  /* 0x000000ffff169224 */ /* 0x000fe200078e0a16 */
[----:B------:R-:W-:Y:S02]  /*0ef0*/  LOP3.LUT R11, R7, R10, RZ, 0xfc, !PT ;  /* 0x0000000a070b7212 */ /* 0x000fe400078efcff */
[----:B------:R-:W-:Y:S02]  /*0f00*/  SHF.R.S32.HI R2, RZ, 0x1f, R9 ;  /* 0x0000001fff027819 */ /* 0x000fe40000011409 */
[----:B------:R-:W-:Y:S02]  /*0f10*/  ISETP.NE.U32.AND P1, PT, R11, RZ, PT ;  /* 0x000000ff0b00720c */ /* 0x000fe40003f25070 */
[----:B------:R-:W-:Y:S01]  /*0f20*/  LEA.HI.SX32 R13, R9, 0x1, 0x1 ;  /* 0x00000001090d7811 */ /* 0x000fe200078f0aff */
[----:B------:R-:W-:Y:S01]  /*0f30*/  @!P5 IMAD.MOV R13, RZ, RZ, R2 ;  /* 0x000000ffff0dd224 */ /* 0x000fe200078e0202 */
[----:B------:R-:W-:-:S02]  /*0f40*/  ISETP.LT.U32.AND P3, PT, R30, R12, PT ;  /* 0x0000000c1e00720c */ /* 0x000fc40003f61070 */
[----:B------:R-:W-:Y:S02]  /*0f50*/  SHF.R.S32.HI R9, RZ, 0x1f, R12 ;  /* 0x0000001fff097819 */ /* 0x000fe4000001140c */
[----:B------:R-:W-:Y:S02]  /*0f60*/  @!P2 LOP3.LUT R22, RZ, R8, RZ, 0x33, !PT ;  /* 0x00000008ff16a212 */ /* 0x000fe400078e33ff */
[C---:B------:R-:W-:Y:S02]  /*0f70*/  ISETP.LT.AND.EX P3, PT, R31.reuse, R9, PT, P3 ;  /* 0x000000091f00720c */ /* 0x040fe40003f61330 */
[----:B------:R-:W-:Y:S01]  /*0f80*/  SEL R11, R6, R20, P0 ;  /* 0x00000014060b7207 */ /* 0x000fe20000000000 */
[----:B------:R-:W-:Y:S01]  /*0f90*/  IMAD R2, R22, R13, RZ ;  /* 0x0000000d16027224 */ /* 0x000fe200078e02ff */
[----:B------:R-:W-:Y:S02]  /*0fa0*/  SEL R13, R30, R12, P3 ;  /* 0x0000000c1e0d7207 */ /* 0x000fe40001800000 */
[----:B------:R-:W-:Y:S01]  /*0fb0*/  SEL R12, R31, R9, P3 ;  /* 0x000000091f0c7207 */ /* 0x000fe20001800000 */
[----:B-1----:R-:W-:Y:S06]  /*0fc0*/  @!P1 BRA `(.L_x_55) ;  /* 0x0000000000249947 */ /* 0x002fec0003800000 */
        /* <DEDUP_REMOVED lines=9> */
.L_x_55:
[----:B------:R-:W0:Y:S01]  /*1060*/  I2F.U32.RP R15, R11 ;  /* 0x0000000b000f7306 */ /* 0x000e220000209000 */
[----:B------:R-:W-:Y:S01]  /*1070*/  IMAD.MOV.U32 R8, RZ, RZ, RZ ;  /* 0x000000ffff087224 */ /* 0x000fe200078e00ff */
[----:B------:R-:W-:-:S06]  /*1080*/  ISETP.NE.U32.AND P0, PT, R11, RZ, PT ;  /* 0x000000ff0b00720c */ /* 0x000fcc0003f05070 */
        /* <DEDUP_REMOVED lines=8> */
[----:B------:R-:W-:Y:S02]  /*1110*/  IMAD R6, R11, R7, R6 ;  /* 0x000000070b067224 */ /* 0x000fe400078e0206 */
[----:B------:R-:W-:-:S03]  /*1120*/  IMAD.MOV.U32 R7, RZ, RZ, RZ ;  /* 0x000000ffff077224 */ /* 0x000fc600078e00ff */
[----:B------:R-:W-:-:S13]  /*1130*/  ISETP.GE.U32.AND P2, PT, R6, R11, PT ;  /* 0x0000000b0600720c */ /* 0x000fda0003f46070 */
[----:B------:R-:W-:Y:S01]  /*1140*/  @P2 IMAD.IADD R6, R6, 0x1, -R11 ;  /* 0x0000000106062824 */ /* 0x000fe200078e0a0b */
[----:B------:R-:W-:-:S04]  /*1150*/  @P2 IADD3 R8, R8, 0x1, RZ ;  /* 0x0000000108082810 */ /* 0x000fc80007ffe0ff */
[----:B------:R-:W-:-:S13]  /*1160*/  ISETP.GE.U32.AND P1, PT, R6, R11, PT ;  /* 0x0000000b0600720c */ /* 0x000fda0003f26070 */
[----:B------:R-:W-:Y:S01]  /*1170*/  @P1 VIADD R8, R8, 0x1 ;  /* 0x0000000108081836 */ /* 0x000fe20000000000 */
[----:B------:R-:W-:-:S04]  /*1180*/  @!P0 LOP3.LUT R8, RZ, R11, RZ, 0x33, !PT ;  /* 0x0000000bff088212 */ /* 0x000fc800078e33ff */
[----:B------:R-:W-:Y:S02]  /*1190*/  MOV R6, R8 ;  /* 0x0000000800067202 */ /* 0x000fe40000000f00 */
.L_x_56:
[----:B------:R-:W-:Y:S05]  /*11a0*/  BSYNC B0 ;  /* 0x0000000000007941 */ /* 0x000fea0003800000 */
.L_x_54:
        /* <DEDUP_REMOVED lines=23> */
[----:B------:R-:W-:Y:S01]  /*1320*/  @!P5 IMAD.MOV.U32 R38, RZ, RZ, R40 ;  /* 0x000000ffff26d224 */ /* 0x000fe200078e0028 */
[----:B------:R-:W-:Y:S01]  /*1330*/  @!P5 SHF.R.S32.HI R33, RZ, 0x1f, R27 ;  /* 0x0000001fff21d819 */ /* 0x000fe2000001141b */
[----:B------:R-:W-:Y:S01]  /*1340*/  @!P5 IMAD.MOV.U32 R39, RZ, RZ, R41 ;  /* 0x000000ffff27d224 */ /* 0x000fe200078e0029 */
[----:B------:R-:W-:Y:S01]  /*1350*/  @!P4 SHF.R.S32.HI R37, RZ, 0x1f, R35 ;  /* 0x0000001fff25c819 */ /* 0x000fe20000011423 */
[-C--:B------:R-:W-:Y:S02]  /*1360*/  @!P1 IMAD R29, R29, R28.reuse, RZ ;  /* 0x0000001c1d1d9224 */ /* 0x080fe400078e02ff */
[----:B------:R-:W1:Y:S01]  /*1370*/  @!P3 LDC.64 R8, c[0x0][0x2b8] ;  /* 0x0000ae00ff08bb82 */ /* 0x000e620000000a00 */
[----:B------:R-:W-:Y:S01]  /*1380*/  @!P5 IMAD R26, R33, R28, RZ ;  /* 0x0000001c211ad224 */ /* 0x000fe200078e02ff */
[----:B------:R-:W-:Y:S01]  /*1390*/  @!P3 SHF.R.S32.HI R33, RZ, 0x1f, R32 ;  /* 0x0000001fff21b819 */ /* 0x000fe20000011420 */
[----:B------:R-:W-:-:S04]  /*13a0*/  @!P5 IMAD.WIDE.U32 R38, R28, R27, R38 ;  /* 0x0000001b1c26d225 */ /* 0x000fc800078e0026 */
[----:B------:R-:W-:Y:S01]  /*13b0*/  @!P1 IMAD.WIDE.U32 R42, R28, R24, R40 ;  /* 0x000000181c2a9225 */ /* 0x000fe200078e0028 */
[----:B------:R-:W2:Y:S03]  /*13c0*/  @!P4 LDC.64 R18, c[0x0][0x2b8] ;  /* 0x0000ae00ff12cb82 */ /* 0x000ea60000000a00 */
[-C--:B------:R-:W-:Y:S02]  /*13d0*/  @!P1 IMAD R29, R24, R5.reuse, R29 ;  /* 0x00000005181d9224 */ /* 0x080fe400078e021d */
[----:B------:R-:W-:Y:S02]  /*13e0*/  @!P5 IMAD R27, R27, R5, R26 ;  /* 0x000000051b1bd224 */ /* 0x000fe400078e021a */
[----:B------:R-:W-:Y:S01]  /*13f0*/  @!P4 IMAD R26, R37, R28, RZ ;  /* 0x0000001c251ac224 */ /* 0x000fe200078e02ff */
[----:B------:R-:W3:Y:S01]  /*1400*/  @!P5 LDC.64 R20, c[0x0][0x2b8] ;  /* 0x0000ae00ff14db82 */ /* 0x000ee20000000a00 */
[----:B------:R-:W-:Y:S01]  /*1410*/  @!P4 IMAD.MOV.U32 R44, RZ, RZ, R40 ;  /* 0x000000ffff2cc224 */ /* 0x000fe200078e0028 */
[----:B0-----:R-:W-:Y:S01]  /*1420*/  @!P1 LEA R22, P0, R42, R22, 0x2 ;  /* 0x000000162a169211 */ /* 0x001fe200078010ff */
[----:B------:R-:W-:-:S02]  /*1430*/  @!P4 IMAD.MOV.U32 R45, RZ, RZ, R41 ;  /* 0x000000ffff2dc224 */ /* 0x000fc400078e0029 */
[----:B------:R-:W-:Y:S02]  /*1440*/  @!P1 IMAD.IADD R29, R43, 0x1, R29 ;  /* 0x000000012b1d9824 */ /* 0x000fe400078e021d */
[----:B------:R-:W-:-:S03]  /*1450*/  @!P4 IMAD.WIDE.U32 R44, R28, R35, R44 ;  /* 0x000000231c2cc225 */ /* 0x000fc600078e002c */
[----:B------:R-:W-:Y:S01]  /*1460*/  @!P1 LEA.HI.X R23, R42, R23, R29, 0x2, P0 ;  /* 0x000000172a179211 */ /* 0x000fe200000f141d */
[----:B------:R-:W-:Y:S02]  /*1470*/  @!P4 IMAD R26, R35, R5, R26 ;  /* 0x00000005231ac224 */ /* 0x000fe400078e021a */
[----:B------:R-:W-:Y:S02]  /*1480*/  @!P3 IMAD R33, R33, R28, RZ ;  /* 0x0000001c2121b224 */ /* 0x000fe400078e02ff */
[----:B------:R-:W-:Y:S02]  /*1490*/  @!P3 IMAD.MOV.U32 R34, RZ, RZ, R40 ;  /* 0x000000ffff22b224 */ /* 0x000fe400078e0028 */
[----:B------:R-:W-:Y:S02]  /*14a0*/  @!P3 IMAD.MOV.U32 R35, RZ, RZ, R41 ;  /* 0x000000ffff23b224 */ /* 0x000fe400078e0029 */
[----:B------:R-:W-:Y:S02]  /*14b0*/  IMAD.MOV.U32 R29, RZ, RZ, -0x800000 ;  /* 0xff800000ff1d7424 */ /* 0x000fe400078e00ff */
[----:B------:R-:W-:-:S04]  /*14c0*/  @!P3 IMAD.WIDE.U32 R34, R28, R32, R34 ;  /* 0x000000201c22b225 */ /* 0x000fc800078e0022 */
[----:B------:R-:W-:Y:S01]  /*14d0*/  @!P3 IMAD R33, R32, R5, R33 ;  /* 0x000000052021b224 */ /* 0x000fe200078e0221 */
[----:B-1----:R-:W-:Y:S01]  /*14e0*/  @!P3 LEA R8, P0, R34, R8, 0x2 ;  /* 0x000000082208b211 */ /* 0x002fe200078010ff */
[----:B------:R0:W4:Y:S01]  /*14f0*/  @!P1 LDG.E R29, desc[UR8][R22.64] ;  /* 0x00000008161d9981 */ /* 0x000122000c1e1900 */
[----:B------:R-:W-:Y:S01]  /*1500*/  @!P4 IMAD.IADD R26, R45, 0x1, R26 ;  /* 0x000000012d1ac824 */ /* 0x000fe200078e021a */
[----:B--2---:R-:W-:Y:S01]  /*1510*/  @!P4 LEA R18, P1, R44, R18, 0x2 ;  /* 0x000000122c12c211 */ /* 0x004fe200078210ff */
[----:B------:R-:W-:Y:S01]  /*1520*/  @!P5 IMAD.IADD R27, R39, 0x1, R27 ;  /* 0x00000001271bd824 */ /* 0x000fe200078e021b */
[----:B------:R-:W-:Y:S02]  /*1530*/  @!P3 IADD3 R33, R35, R33, RZ ;  /* 0x000000212321b210 */ /* 0x000fe40007ffe0ff */
[----:B---3--:R-:W-:Y:S02]  /*1540*/  @!P5 LEA R20, P2, R38, R20, 0x2 ;  /* 0x000000142614d211 */ /* 0x008fe400078410ff */
[----:B------:R-:W-:-:S02]  /*1550*/  @!P3 LEA.HI.X R9, R34, R9, R33, 0x2, P0 ;  /* 0x000000092209b211 */ /* 0x000fc400000f1421 */
[----:B------:R-:W-:Y:S01]  /*1560*/  @!P4 LEA.HI.X R19, R44, R19, R26, 0x2, P1 ;  /* 0x000000132c13c211 */ /* 0x000fe200008f141a */
[----:B------:R-:W-:Y:S01]  /*1570*/  IMAD.MOV.U32 R26, RZ, RZ, -0x800000 ;  /* 0xff800000ff1a7424 */ /* 0x000fe200078e00ff */
[----:B------:R-:W-:Y:S02]  /*1580*/  @!P5 LEA.HI.X R21, R38, R21, R27, 0x2, P2 ;  /* 0x000000152615d211 */ /* 0x000fe400010f141b */
[----:B------:R-:W1:Y:S03]  /*1590*/  LDC R27, c[0x0][0x270] ;  /* 0x00009c00ff1b7b82 */ /* 0x000e660000000800 */
[----:B------:R2:W3:Y:S01]  /*15a0*/  @!P5 LDG.E R26, desc[UR8][R20.64] ;  /* 0x00000008141ad981 */ /* 0x0004e2000c1e1900 */
[----:B0-----:R-:W-:Y:S02]  /*15b0*/  IMAD.MOV.U32 R22, RZ, RZ, -0x800000 ;  /* 0xff800000ff167424 */ /* 0x001fe400078e00ff */
[----:B------:R-:W-:-:S04]  /*15c0*/  IMAD.MOV.U32 R23, RZ, RZ, -0x800000 ;  /* 0xff800000ff177424 */ /* 0x000fc800078e00ff */
[----:B------:R0:W5:Y:S04]  /*15d0*/  @!P3 LDG.E R22, desc[UR8][R8.64] ;  /* 0x000000080816b981 */ /* 0x000168000c1e1900 */
[----:B------:R0:W5:Y:S01]  /*15e0*/  @!P4 LDG.E R23, desc[UR8][R18.64] ;  /* 0x000000081217c981 */ /* 0x000162000c1e1900 */
[----:B-1----:R-:W-:-:S04]  /*15f0*/  IABS R32, R27 ;  /* 0x0000001b00207213 */ /* 0x002fc80000000000 */
[----:B------:R-:W1:Y:S08]  /*1600*/  I2F.U32.RP R37, R32 ;  /* 0x0000002000257306 */ /* 0x000e700000209000 */
[----:B-1----:R-:W1:Y:S01]  /*1610*/  MUFU.RCP R34, R37 ;  /* 0x0000002500227308 */ /* 0x002e620000001000 */
[----:B--2---:R-:W2:Y:S01]  /*1620*/  S2R R20, SR_CgaCtaId ;  /* 0x0000000000147919 */ /* 0x004ea20000008800 */
[----:B-1----:R-:W-:-:S06]  /*1630*/  VIADD R34, R34, 0xffffffe ;  /* 0x0ffffffe22227836 */ /* 0x002fcc0000000000 */
[----:B------:R-:W1:Y:S01]  /*1640*/  F2I.FTZ.U32.TRUNC.NTZ R35, R34 ;  /* 0x0000002200237305 */ /* 0x000e62000021f000 */
[----:B0-----:R-:W-:Y:S02]  /*1650*/  IABS R9, R4 ;  /* 0x0000000400097213 */ /* 0x001fe40000000000 */
[----:B------:R-:W-:Y:S01]  /*1660*/  IABS R18, R27 ;  /* 0x0000001b00127213 */ /* 0x000fe20000000000 */
[----:B-1----:R-:W-:Y:S02]  /*1670*/  IMAD.MOV R33, RZ, RZ, -R35 ;  /* 0x000000ffff217224 */ /* 0x002fe400078e0a23 */
[----:B------:R-:W-:Y:S02]  /*1680*/  IMAD.MOV.U32 R34, RZ, RZ, RZ ;  /* 0x000000ffff227224 */ /* 0x000fe400078e00ff */
[----:B------:R-:W-:-:S04]  /*1690*/  IMAD R8, R33, R32, RZ ;  /* 0x0000002021087224 */ /* 0x000fc800078e02ff */
[----:B------:R-:W-:-:S04]  /*16a0*/  IMAD.HI.U32 R8, R35, R8, R34 ;  /* 0x0000000823087227 */ /* 0x000fc800078e0022 */
[----:B------:R-:W-:Y:S02]  /*16b0*/  IMAD.MOV R18, RZ, RZ, -R18 ;  /* 0x000000ffff127224 */ /* 0x000fe400078e0a12 */
[----:B------:R-:W-:-:S04]  /*16c0*/  IMAD.HI.U32 R8, R8, R9, RZ ;  /* 0x0000000908087227 */ /* 0x000fc800078e00ff */
[----:B------:R-:W-:Y:S01]  /*16d0*/  IMAD R19, R8, R18, R9 ;  /* 0x0000001208137224 */ /* 0x000fe200078e0209 */
[----:B------:R-:W-:-:S04]  /*16e0*/  MOV R9, 0x400 ;  /* 0x0000040000097802 */ /* 0x000fc80000000f00 */
[----:B------:R-:W-:Y:S02]  /*16f0*/  ISETP.GT.U32.AND P3, PT, R32, R19, PT ;  /* 0x000000132000720c */ /* 0x000fe40003f64070 */
[----:B--2---:R-:W-:Y:S02]  /*1700*/  LEA R9, R20, R9, 0x18 ;  /* 0x0000000914097211 */ /* 0x004fe400078ec0ff */
[C---:B------:R-:W-:Y:S02]  /*1710*/  ISETP.GT.AND P6, PT, R36.reuse, 0x7f, PT ;  /* 0x0000007f2400780c */ /* 0x040fe40003fc4270 */
[----:B------:R-:W-:Y:S01]  /*1720*/  ISETP.GT.AND P1, PT, R36, 0x17f, PT ;  /* 0x0000017f2400780c */ /* 0x000fe20003f24270 */
[----:B------:R-:W-:Y:S01]  /*1730*/  IMAD R24, R24, 0x24, R9 ;  /* 0x0000002418187824 */ /* 0x000fe200078e0209 */
[C---:B------:R-:W-:Y:S02]  /*1740*/  ISETP.GT.AND P2, PT, R36.reuse, 0x1ff, PT ;  /* 0x000001ff2400780c */ /* 0x040fe40003f44270 */
[----:B------:R-:W-:Y:S01]  /*1750*/  ISETP.GT.AND P0, PT, R36, 0xff, PT ;  /* 0x000000ff2400780c */ /* 0x000fe20003f04270 */
[----:B------:R-:W-:-:S02]  /*1760*/  IMAD R24, R17, 0x4, R24 ;  /* 0x0000000411187824 */ /* 0x000fc400078e0218 */
[----:B------:R-:W-:-:S04]  /*1770*/  @!P3 IADD3 R19, R19, -R32, RZ ;  /* 0x800000201313b210 */ /* 0x000fc80007ffe0ff */
[----:B------:R-:W-:Y:S02]  /*1780*/  ISETP.GE.U32.AND P4, PT, R19, R32, PT ;  /* 0x000000201300720c */ /* 0x000fe40003f86070 */
[----:B------:R-:W-:Y:S02]  /*1790*/  LOP3.LUT R17, R31, R12, RZ, 0xfc, !PT ;  /* 0x0000000c1f117212 */ /* 0x000fe400078efcff */
[----:B------:R-:W-:Y:S01]  /*17a0*/  LOP3.LUT R4, R4, R27, RZ, 0x3c, !PT ;  /* 0x0000001b04047212 */ /* 0x000fe200078e3cff */
[----:B------:R-:W-:Y:S01]  /*17b0*/  @!P3 VIADD R8, R8, 0x1 ;  /* 0x000000010808b836 */ /* 0x000fe20000000000 */
[----:B------:R-:W-:Y:S07]  /*17c0*/  BSSY B0, `(.L_x_57) ;  /* 0x0000029000007945 */ /* 0x000fee0003800000 */
[----:B------:R-:W-:Y:S01]  /*17d0*/  @P4 VIADD R8, R8, 0x1 ;  /* 0x0000000108084836 */ /* 0x000fe20000000000 */
[----:B----4-:R0:W-:Y:S01]  /*17e0*/  @!P2 STS [R24], R29 ;  /* 0x0000001d1800a388 */ /* 0x0101e20000000800 */
[----:B------:R-:W-:-:S02]  /*17f0*/  ISETP.GE.AND P2, PT, R4, RZ, PT ;  /* 0x000000ff0400720c */ /* 0x000fc40003f46270 */
[----:B------:R-:W-:Y:S01]  /*1800*/  IMAD.MOV.U32 R4, RZ, RZ, R8 ;  /* 0x000000ffff047224 */ /* 0x000fe200078e0008 */
[----:B---3--:R0:W-:Y:S01]  /*1810*/  @!P1 STS [R24+0x240], R26 ;  /* 0x0002401a18009388 */ /* 0x0081e20000000800 */
[----:B------:R-:W-:-:S03]  /*1820*/  ISETP.NE.U32.AND P1, PT, R17, RZ, PT ;  /* 0x000000ff1100720c */ /* 0x000fc60003f25070 */
[----:B-----5:R0:W-:Y:S04]  /*1830*/  @!P6 STS [R24+0x6c0], R22 ;  /* 0x0006c0161800e388 */ /* 0x0201e80000000800 */
[----:B------:R0:W-:Y:S01]  /*1840*/  @!P0 STS [R24+0x480], R23 ;  /* 0x0004801718008388 */ /* 0x0001e20000000800 */
[----:B------:R-:W-:Y:S01]  /*1850*/  ISETP.NE.AND P0, PT, R27, RZ, PT ;  /* 0x000000ff1b00720c */ /* 0x000fe20003f05270 */
[----:B------:R-:W-:-:S12]  /*1860*/  @!P2 IMAD.MOV R4, RZ, RZ, -R4 ;  /* 0x000000ffff04a224 */ /* 0x000fd800078e0a04 */
[----:B------:R-:W-:Y:S01]  /*1870*/  @!P0 LOP3.LUT R4, RZ, R27, RZ, 0x33, !PT ;  /* 0x0000001bff048212 */ /* 0x000fe200078e33ff */
[----:B------:R-:W-:Y:S06]  /*1880*/  @!P1 BRA `(.L_x_58) ;  /* 0x0000000000249947 */ /* 0x000fec0003800000 */
[----:B------:R-:W-:Y:S01]  /*1890*/  IMAD.MOV.U32 R18, RZ, RZ, R30 ;  /* 0x000000ffff127224 */ /* 0x000fe200078e001e */
[----:B0-----:R-:W-:Y:S01]  /*18a0*/  MOV R26, R13 ;  /* 0x0000000d001a7202 */ /* 0x001fe20000000f00 */
[----:B------:R-:W-:Y:S01]  /*18b0*/  IMAD.MOV.U32 R17, RZ, RZ, R31 ;  /* 0x000000ffff117224 */ /* 0x000fe200078e001f */
[----:B------:R-:W-:Y:S02]  /*18c0*/  MOV R23, R12 ;  /* 0x0000000c00177202 */ /* 0x000fe40000000f00 */
[----:B------:R-:W-:Y:S02]  /*18d0*/  MOV R24, 0x18f0 ;  /* 0x000018f000187802 */ /* 0x000fe40000000f00 */
[----:B------:R-:W-:Y:S05]  /*18e0*/  CALL.REL.NOINC `($__internal_1_$__cuda_sm20_div_s64) ;  /* 0x0000003000cc7944 */ /* 0x000fea0003c00000 */
[----:B------:R-:W-:Y:S02]  /*18f0*/  MOV R40, R20 ;  /* 0x0000001400287202 */ /* 0x000fe40000000f00 */
[----:B------:R-:W-:Y:S01]  /*1900*/  MOV R41, R21 ;  /* 0x0000001500297202 */ /* 0x000fe20000000f00 */
[----:B------:R-:W-:Y:S05]  /*1910*/  BRA `(.L_x_59) ;  /* 0x00000000004c7947 */ /* 0x000fea0003800000 */
.L_x_58:
[----:B------:R-:W1:Y:S01]  /*1920*/  I2F.U32.RP R17, R13 ;  /* 0x0000000d00117306 */ /* 0x000e620000209000 */
[----:B------:R-:W-:Y:S02]  /*1930*/  ISETP.NE.U32.AND P0, PT, R13, RZ, PT ;  /* 0x000000ff0d00720c */ /* 0x000fe40003f05070 */
[----:B------:R-:W-:-:S05]  /*1940*/  MOV R41, RZ ;  /* 0x000000ff00297202 */ /* 0x000fca0000000f00 */
[----:B-1----:R-:W1:Y:S02]  /*1950*/  MUFU.RCP R18, R17 ;  /* 0x0000001100127308 */ /* 0x002e640000001000 */
[----:B-1----:R-:W-:-:S06]  /*1960*/  VIADD R18, R18, 0xffffffe ;  /* 0x0ffffffe12127836 */ /* 0x002fcc0000000000 */
[----:B------:R1:W2:Y:S02]  /*1970*/  F2I.FTZ.U32.TRUNC.NTZ R19, R18 ;  /* 0x0000001200137305 */ /* 0x0002a4000021f000 */
[----:B-1----:R-:W-:Y:S01]  /*1980*/  HFMA2.MMA R18, -RZ, RZ, 0, 0 ;  /* 0x00000000ff127435 */ /* 0x002fe200000001ff */
[----:B--2---:R-:W-:-:S04]  /*1990*/  IMAD.MOV R8, RZ, RZ, -R19 ;  /* 0x000000ffff087224 */ /* 0x004fc800078e0a13 */
        /* <DEDUP_REMOVED lines=11> */
.L_x_59:
[----:B------:R-:W-:Y:S05]  /*1a50*/  BSYNC B0 ;  /* 0x0000000000007941 */ /* 0x000fea0003800000 */
.L_x_57:
        /* <DEDUP_REMOVED lines=8> */
[----:B------:R-:W-:Y:S01]  /*1ae0*/  BSSY B1, `(.L_x_60) ;  /* 0x0000240000017945 */ /* 0x000fe20003800000 */
[----:B0-----:R-:W-:Y:S01]  /*1af0*/  IABS R23, R2 ;  /* 0x0000000200177213 */ /* 0x001fe20000000000 */
[----:B------:R-:W-:-:S04]  /*1b00*/  IMAD.IADD R36, R36, 0x1, -R17 ;  /* 0x0000000124247824 */ /* 0x000fc800078e0a11 */
[----:B------:R-:W-:-:S04]  /*1b10*/  IMAD R34, R36, 0x24, R9 ;  /* 0x0000002424227824 */ /* 0x000fc800078e0209 */
[----:B------:R-:W-:-:S05]  /*1b20*/  IMAD R34, R15, 0x4, R34 ;  /* 0x000000040f227824 */ /* 0x000fca00078e0222 */
[----:B------:R-:W-:Y:S04]  /*1b30*/  @!P6 LDS R35, [R34] ;  /* 0x000000002223e984 */ /* 0x000fe80000000800 */
[----:B------:R-:W0:Y:S04]  /*1b40*/  @!P6 LDS R32, [R34+0x240] ;  /* 0x000240002220e984 */ /* 0x000e280000000800 */
[----:B------:R-:W1:Y:S04]  /*1b50*/  @!P6 LDS R31, [R34+0x480] ;  /* 0x00048000221fe984 */ /* 0x000e680000000800 */
[----:B------:R-:W2:Y:S01]  /*1b60*/  @!P6 LDS R33, [R34+0x6c0] ;  /* 0x0006c0002221e984 */ /* 0x000ea20000000800 */
[----:B0-----:R-:W-:-:S04]  /*1b70*/  FMNMX.FTZ R24, R35, R32, !PT ;  /* 0x0000002023187209 */ /* 0x001fc80007810000 */
[----:B-1----:R-:W-:-:S04]  /*1b80*/  FMNMX.FTZ R24, R24, R31, !PT ;  /* 0x0000001f18187209 */ /* 0x002fc80007810000 */
[----:B--2---:R-:W-:-:S05]  /*1b90*/  FMNMX.FTZ R24, R24, R33, !PT ;  /* 0x0000002118187209 */ /* 0x004fca0007810000 */
[----:B------:R-:W0:Y:S02]  /*1ba0*/  SHFL.BFLY PT, R9, R24, 0x8, 0x1f ;  /* 0x0d001f0018097f89 */ /* 0x000e2400000e0000 */
[----:B0-----:R-:W-:-:S05]  /*1bb0*/  FMNMX.FTZ R9, R24, R9, !PT ;  /* 0x0000000918097209 */ /* 0x001fca0007810000 */
[----:B------:R-:W0:Y:S02]  /*1bc0*/  SHFL.BFLY PT, R22, R9, 0x4, 0x1f ;  /* 0x0c801f0009167f89 */ /* 0x000e2400000e0000 */
[----:B0-----:R-:W-:-:S05]  /*1bd0*/  FMNMX.FTZ R22, R9, R22, !PT ;  /* 0x0000001609167209 */ /* 0x001fca0007810000 */
[----:B------:R-:W0:Y:S02]  /*1be0*/  SHFL.BFLY PT, R17, R22, 0x2, 0x1f ;  /* 0x0c401f0016117f89 */ /* 0x000e2400000e0000 */
[----:B0-----:R-:W-:-:S05]  /*1bf0*/  FMNMX.FTZ R17, R22, R17, !PT ;  /* 0x0000001116117209 */ /* 0x001fca0007810000 */
[----:B------:R-:W0:Y:S02]  /*1c00*/  SHFL.BFLY PT, R8, R17, 0x1, 0x1f ;  /* 0x0c201f0011087f89 */ /* 0x000e2400000e0000 */
[----:B0-----:R-:W-:Y:S02]  /*1c10*/  FMNMX.FTZ R8, R17, R8, !PT ;  /* 0x0000000811087209 */ /* 0x001fe40007810000 */
[----:B------:R-:W0:Y:S02]  /*1c20*/  LDC R17, c[0x0][0x270] ;  /* 0x00009c00ff117b82 */ /* 0x000e240000000800 */
        /* <DEDUP_REMOVED lines=10> */
[----:B------:R-:W-:Y:S02]  /*1cd0*/  FMUL.FTZ R22, R22, 1.4426950216293334961 ;  /* 0x3fb8aa3b16167820 */ /* 0x000fe40000410000 */
[----:B------:R0:W-:Y:S08]  /*1ce0*/  MUFU.EX2 R9, R21 ;  /* 0x0000001500097308 */ /* 0x0001f00000000800 */
[----:B------:R-:W1:Y:S08]  /*1cf0*/  MUFU.EX2 R20, R20 ;  /* 0x0000001400147308 */ /* 0x000e700000000800 */
[----:B------:R-:W2:Y:S01]  /*1d00*/  MUFU.EX2 R8, R24 ;  /* 0x0000001800087308 */ /* 0x000ea20000000800 */
[----:B0-----:R-:W-:-:S07]  /*1d10*/  IABS R21, R17 ;  /* 0x0000001100157213 */ /* 0x001fce0000000000 */
[----:B------:R-:W0:Y:S01]  /*1d20*/  MUFU.EX2 R19, R22 ;  /* 0x0000001600137308 */ /* 0x000e220000000800 */
[----:B-1----:R-:W-:-:S07]  /*1d30*/  FADD.FTZ R9, R20, R9 ;  /* 0x0000000914097221 */ /* 0x002fce0000010000 */
[----:B------:R-:W1:Y:S01]  /*1d40*/  I2F.U32.RP R20, R21 ;  /* 0x0000001500147306 */ /* 0x000e620000209000 */
[----:B--2---:R-:W-:-:S07]  /*1d50*/  FADD.FTZ R8, R9, R8 ;  /* 0x0000000809087221 */ /* 0x004fce0000010000 */
[----:B------:R-:W2:Y:S01]  /*1d60*/  I2F.RP R9, R23 ;  /* 0x0000001700097306 */ /* 0x000ea20000209400 */
[----:B0-----:R-:W-:Y:S01]  /*1d70*/  FADD.FTZ R19, R8, R19 ;  /* 0x0000001308137221 */ /* 0x001fe20000010000 */
[----:B------:R-:W-:Y:S01]  /*1d80*/  VIADD R22, R23, UR4 ;  /* 0x0000000417167c36 */ /* 0x000fe20008000000 */
[----:B------:R-:W-:-:S03]  /*1d90*/  ULDC.U8 UR4, c[0x0][0x3d9] ;  /* 0x0000f64000047ab9 */ /* 0x000fc60000000000 */
[----:B------:R-:W0:Y:S02]  /*1da0*/  SHFL.BFLY PT, R8, R19, 0x8, 0x1f ;  /* 0x0d001f0013087f89 */ /* 0x000e2400000e0000 */
[----:B-1----:R-:W1:Y:S08]  /*1db0*/  MUFU.RCP R38, R20 ;  /* 0x0000001400267308 */ /* 0x002e700000001000 */
[----:B--2---:R-:W2:Y:S01]  /*1dc0*/  MUFU.RCP R9, R9 ;  /* 0x0000000900097308 */ /* 0x004ea20000001000 */
[----:B-1----:R-:W-:-:S07]  /*1dd0*/  VIADD R38, R38, 0xffffffe ;  /* 0x0ffffffe26267836 */ /* 0x002fce0000000000 */
[----:B------:R-:W1:Y:S01]  /*1de0*/  F2I.FTZ.U32.TRUNC.NTZ R39, R38 ;  /* 0x0000002600277305 */ /* 0x000e62000021f000 */
[----:B0-----:R-:W-:Y:S01]  /*1df0*/  FADD.FTZ R8, R19, R8 ;  /* 0x0000000813087221 */ /* 0x001fe20000010000 */
[----:B------:R-:W-:Y:S01]  /*1e00*/  IABS R19, R22 ;  /* 0x0000001600137213 */ /* 0x000fe20000000000 */
[----:B--2---:R-:W-:Y:S01]  /*1e10*/  VIADD R42, R9, 0xffffffe ;  /* 0x0ffffffe092a7836 */ /* 0x004fe20000000000 */
[----:B------:R-:W-:Y:S02]  /*1e20*/  IABS R9, R2 ;  /* 0x0000000200097213 */ /* 0x000fe40000000000 */
[----:B------:R-:W0:Y:S02]  /*1e30*/  SHFL.BFLY PT, R27, R8, 0x4, 0x1f ;  /* 0x0c801f00081b7f89 */ /* 0x000e2400000e0000 */
[----:B------:R-:W2:Y:S01]  /*1e40*/  F2I.FTZ.U32.TRUNC.NTZ R43, R42 ;  /* 0x0000002a002b7305 */ /* 0x000ea2000021f000 */
[----:B------:R-:W-:Y:S01]  /*1e50*/  IADD3 R9, RZ, -R9, RZ ;  /* 0x80000009ff097210 */ /* 0x000fe20007ffe0ff */
[----:B-1----:R-:W-:-:S02]  /*1e60*/  IMAD.MOV R20, RZ, RZ, -R39 ;  /* 0x000000ffff147224 */ /* 0x002fc400078e0a27 */
[----:B------:R-:W-:Y:S02]  /*1e70*/  IMAD.MOV.U32 R38, RZ, RZ, RZ ;  /* 0x000000ffff267224 */ /* 0x000fe400078e00ff */
[----:B------:R-:W-:Y:S01]  /*1e80*/  IMAD R20, R20, R21, RZ ;  /* 0x0000001514147224 */ /* 0x000fe200078e02ff */
[----:B--2---:R-:W-:Y:S01]  /*1e90*/  IADD3 R26, RZ, -R43, RZ ;  /* 0x8000002bff1a7210 */ /* 0x004fe20007ffe0ff */
[----:B------:R-:W-:Y:S02]  /*1ea0*/  IMAD.MOV.U32 R42, RZ, RZ, RZ ;  /* 0x000000ffff2a7224 */ /* 0x000fe400078e00ff */
[----:B------:R-:W-:-:S04]  /*1eb0*/  IMAD.HI.U32 R20, R39, R20, R38 ;  /* 0x0000001427147227 */ /* 0x000fc800078e0026 */
[----:B0-----:R-:W-:Y:S01]  /*1ec0*/  FADD.FTZ R27, R8, R27 ;  /* 0x0000001b081b7221 */ /* 0x001fe20000010000 */
[----:B------:R-:W-:Y:S01]  /*1ed0*/  IMAD R26, R26, R23, RZ ;  /* 0x000000171a1a7224 */ /* 0x000fe200078e02ff */
[----:B------:R-:W-:Y:S01]  /*1ee0*/  IABS R8, R17 ;  /* 0x0000001100087213 */ /* 0x000fe20000000000 */
[----:B------:R-:W-:Y:S02]  /*1ef0*/  IMAD.HI.U32 R20, R20, R19, RZ ;  /* 0x0000001314147227 */ /* 0x000fe400078e00ff */
[----:B------:R-:W0:Y:S02]  /*1f00*/  SHFL.BFLY PT, R24, R27, 0x2, 0x1f ;  /* 0x0c401f001b187f89 */ /* 0x000e2400000e0000 */
[----:B------:R-:W-:-:S04]  /*1f10*/  IMAD.HI.U32 R26, R43, R26, R42 ;  /* 0x0000001a2b1a7227 */ /* 0x000fc800078e002a */
[----:B------:R-:W-:Y:S02]  /*1f20*/  IMAD.MOV R8, RZ, RZ, -R8 ;  /* 0x000000ffff087224 */ /* 0x000fe400078e0a08 */
[----:B------:R-:W-:-:S04]  /*1f30*/  IMAD.HI.U32 R26, R26, R19, RZ ;  /* 0x000000131a1a7227 */ /* 0x000fc800078e00ff */
[--C-:B------:R-:W-:Y:S01]  /*1f40*/  IMAD R30, R26, R9, R19.reuse ;  /* 0x000000091a1e7224 */ /* 0x100fe200078e0213 */
[----:B------:R-:W-:Y:S01]  /*1f50*/  LOP3.LUT R9, R22, R23, RZ, 0x3c, !PT ;  /* 0x0000001716097212 */ /* 0x000fe200078e3cff */
[----:B------:R-:W-:Y:S01]  /*1f60*/  IMAD R38, R20, R8, R19 ;  /* 0x0000000814267224 */ /* 0x000fe200078e0213 */
[----:B------:R-:W-:Y:S01]  /*1f70*/  LOP3.LUT R22, R22, R17, RZ, 0x3c, !PT ;  /* 0x0000001116167212 */ /* 0x000fe200078e3cff */
[----:B------:R-:W1:Y:S01]  /*1f80*/  S2R R8, SR_TID.X ;  /* 0x0000000000087919 */ /* 0x000e620000002100 */
[----:B------:R-:W-:Y:S02]  /*1f90*/  ISETP.GT.U32.AND P4, PT, R23, R30, PT ;  /* 0x0000001e1700720c */ /* 0x000fe40003f84070 */
[----:B------:R-:W-:Y:S02]  /*1fa0*/  ISETP.GT.U32.AND P1, PT, R21, R38, PT ;  /* 0x000000261500720c */ /* 0x000fe40003f24070 */
[----:B------:R-:W-:Y:S02]  /*1fb0*/  ISETP.GE.AND P3, PT, R9, RZ, PT ;  /* 0x000000ff0900720c */ /* 0x000fe40003f66270 */
[----:B------:R-:W2:Y:S01]  /*1fc0*/  LDC R9, c[0x0][0x2c4] ;  /* 0x0000b100ff097b82 */ /* 0x000ea20000000800 */
[----:B0-----:R-:W-:Y:S01]  /*1fd0*/  FADD.FTZ R24, R27, R24 ;  /* 0x000000181b187221 */ /* 0x001fe20000010000 */
[----:B------:R-:W-:-:S04]  /*1fe0*/  LEA.HI.SX32 R19, R2, 0x1, 0x1 ;  /* 0x0000000102137811 */ /* 0x000fc800078f0aff */
[----:B------:R-:W0:Y:S01]  /*1ff0*/  SHFL.BFLY PT, R27, R24, 0x1, 0x1f ;  /* 0x0c201f00181b7f89 */ /* 0x000e2200000e0000 */
[----:B------:R-:W-:Y:S02]  /*2000*/  @!P4 IMAD.IADD R30, R30, 0x1, -R23 ;  /* 0x000000011e1ec824 */ /* 0x000fe400078e0a17 */
[----:B------:R-:W-:Y:S01]  /*2010*/  @!P1 IADD3 R38, R38, -R21, RZ ;  /* 0x8000001526269210 */ /* 0x000fe20007ffe0ff */
[----:B------:R-:W-:Y:S01]  /*2020*/  @!P4 VIADD R26, R26, 0x1 ;  /* 0x000000011a1ac836 */ /* 0x000fe20000000000 */
[C---:B------:R-:W-:Y:S01]  /*2030*/  ISETP.GT.AND P4, PT, R3.reuse, RZ, PT ;  /* 0x000000ff0300720c */ /* 0x040fe20003f84270 */
[----:B------:R-:W-:Y:S01]  /*2040*/  @!P1 VIADD R20, R20, 0x1 ;  /* 0x0000000114149836 */ /* 0x000fe20000000000 */
[----:B------:R-:W-:Y:S01]  /*2050*/  ISETP.GE.U32.AND P2, PT, R30, R23, PT ;  /* 0x000000171e00720c */ /* 0x000fe20003f46070 */
[----:B------:R-:W-:Y:S01]  /*2060*/  IMAD.MOV.U32 R30, RZ, RZ, 0x7f800000 ;  /* 0x7f800000ff1e7424 */ /* 0x000fe200078e00ff */
[----:B------:R-:W-:Y:S02]  /*2070*/  ISETP.GE.U32.AND P5, PT, R38, R21, PT ;  /* 0x000000152600720c */ /* 0x000fe40003fa6070 */
[----:B------:R-:W-:-:S09]  /*2080*/  LEA.HI.SX32 R21, R3, 0x1, 0x1 ;  /* 0x0000000103157811 */ /* 0x000fd200078f0aff */
[----:B------:R-:W-:Y:S01]  /*2090*/  @P2 VIADD R26, R26, 0x1 ;  /* 0x000000011a1a2836 */ /* 0x000fe20000000000 */
[----:B------:R-:W-:Y:S02]  /*20a0*/  ISETP.GE.AND P2, PT, R22, RZ, PT ;  /* 0x000000ff1600720c */ /* 0x000fe40003f46270 */
[----:B------:R-:W-:Y:S01]  /*20b0*/  @P5 IADD3 R20, R20, 0x1, RZ ;  /* 0x0000000114145810 */ /* 0x000fe20007ffe0ff */
[----:B0-----:R-:W-:Y:S01]  /*20c0*/  FADD.FTZ R27, R24, R27 ;  /* 0x0000001b181b7221 */ /* 0x001fe20000010000 */
[----:B------:R-:W-:Y:S01]  /*20d0*/  SHF.R.S32.HI R24, RZ, 0x1f, R2 ;  /* 0x0000001fff187819 */ /* 0x000fe20000011402 */
[----:B------:R-:W-:Y:S01]  /*20e0*/  @!P3 IMAD.MOV R26, RZ, RZ, -R26 ;  /* 0x000000ffff1ab224 */ /* 0x000fe200078e0a1a */
[----:B------:R-:W-:Y:S02]  /*20f0*/  ISETP.NE.AND P5, PT, R2, RZ, PT ;  /* 0x000000ff0200720c */ /* 0x000fe40003fa5270 */
[----:B------:R-:W-:Y:S01]  /*2100*/  FSETP.NE.FTZ.AND P1, PT, R27, RZ, PT ;  /* 0x000000ff1b00720b */ /* 0x000fe20003f35000 */
[----:B------:R-:W-:Y:S01]  /*2110*/  @!P0 IMAD.MOV R19, RZ, RZ, R24 ;  /* 0x000000ffff138224 */ /* 0x000fe200078e0218 */
[----:B------:R-:W-:-:S02]  /*2120*/  SHF.R.S32.HI R22, RZ, 0x1f, R3 ;  /* 0x0000001fff167819 */ /* 0x000fc40000011403 */
[----:B------:R-:W-:Y:S02]  /*2130*/  ISETP.NE.AND P0, PT, R17, RZ, PT ;  /* 0x000000ff1100720c */ /* 0x000fe40003f05270 */
[----:B------:R-:W-:Y:S01]  /*2140*/  ISETP.NE.AND P3, PT, RZ, UR4, PT ;  /* 0x00000004ff007c0c */ /* 0x000fe2000bf65270 */
[----:B------:R-:W-:Y:S01]  /*2150*/  @!P4 IMAD.MOV R21, RZ, RZ, R22 ;  /* 0x000000ffff15c224 */ /* 0x000fe200078e0216 */
[----:B-1----:R-:W-:Y:S02]  /*2160*/  LOP3.LUT P4, RZ, R8, 0xf, RZ, 0xc0, !PT ;  /* 0x0000000f08ff7812 */ /* 0x002fe4000788c0ff */
[----:B------:R-:W-:Y:S02]  /*2170*/  @!P2 IADD3 R20, -R20, RZ, RZ ;  /* 0x000000ff1414a210 */ /* 0x000fe40007ffe1ff */
[----:B------:R-:W-:Y:S01]  /*2180*/  ISETP.GT.OR P4, PT, R8, 0x7f, P4 ;  /* 0x0000007f0800780c */ /* 0x000fe20002784670 */
[----:B------:R-:W0:Y:S01]  /*2190*/  @P1 MUFU.LG2 R27, R27 ;  /* 0x0000001b001b1308 */ /* 0x000e220000000c00 */
[----:B------:R-:W-:-:S02]  /*21a0*/  @!P5 LOP3.LUT R26, RZ, R23, RZ, 0x33, !PT ;  /* 0x00000017ff1ad212 */ /* 0x000fc400078e33ff */
        /* <DEDUP_REMOVED lines=8> */
[----:B------:R-:W-:Y:S01]  /*2230*/  IMAD R6, R4, R21, RZ ;  /* 0x0000001504067224 */ /* 0x000fe200078e02ff */
[----:B------:R-:W-:Y:S01]  /*2240*/  SEL R8, R7, R23, P2 ;  /* 0x0000001707087207 */ /* 0x000fe20001000000 */
[----:B0-----:R-:W-:Y:S01]  /*2250*/  @P1 FFMA.FTZ R30, R27, 0.69314718246459960938, R18 ;  /* 0x3f3172181b1e1823 */ /* 0x001fe20000010012 */
        /* <DEDUP_REMOVED lines=37> */
[----:B------:R-:W-:Y:S05]  /*24b0*/  CALL.REL.NOINC `($__internal_1_$__cuda_sm20_div_s64) ;  /* 0x0000002400d87944 */ /* 0x000fea0003c00000 */
        /* <DEDUP_REMOVED lines=10> */
.L_x_64:
        /* <DEDUP_REMOVED lines=22> */
.L_x_65:
[----:B------:R-:W-:Y:S05]  /*26c0*/  BSYNC B0 ;  /* 0x0000000000007941 */ /* 0x000fea0003800000 */
.L_x_63:
[----:B------:R-:W-:Y:S01]  /*26d0*/  LOP3.LUT R19, R17, R0, RZ, 0xfc, !PT ;  /* 0x0000000011137212 */ /* 0x000fe200078efcff */
[----:B------:R-:W-:Y:S03]  /*26e0*/  BSSY B0, `(.L_x_66) ;  /* 0x0000028000007945 */ /* 0x000fe60003800000 */
[----:B------:R-:W-:-:S13]  /*26f0*/  ISETP.NE.U32.AND P0, PT, R19, RZ, PT ;  /* 0x000000ff1300720c */ /* 0x000fda0003f05070 */
[----:B------:R-:W-:Y:S05]  /*2700*/  @!P0 BRA `(.L_x_67) ;  /* 0x00000000003c8947 */ /* 0x000fea0003800000 */
[----:B------:R-:W-:Y:S01]  /*2710*/  IMAD.MOV.U32 R26, RZ, RZ, R25 ;  /* 0x000000ffff1a7224 */ /* 0x000fe200078e0019 */
[----:B------:R-:W-:Y:S02]  /*2720*/  MOV R23, R0 ;  /* 0x0000000000177202 */ /* 0x000fe40000000f00 */
[----:B------:R-:W-:Y:S02]  /*2730*/  MOV R24, 0x2750 ;  /* 0x0000275000187802 */ /* 0x000fe40000000f00 */
[----:B------:R-:W-:Y:S05]  /*2740*/  CALL.REL.NOINC `($__internal_1_$__cuda_sm20_div_s64) ;  /* 0x0000002400347944 */ /* 0x000fea0003c00000 */
[----:B------:R-:W-:Y:S01]  /*2750*/  IADD3 R19, P0, RZ, -R20, RZ ;  /* 0x80000014ff137210 */ /* 0x000fe20007f1e0ff */
[----:B------:R-:W-:Y:S01]  /*2760*/  IMAD.MOV.U32 R43, RZ, RZ, R21 ;  /* 0x000000ffff2b7224 */ /* 0x000fe200078e0015 */
[----:B------:R-:W-:Y:S02]  /*2770*/  MOV R38, R18 ;  /* 0x0000001200267202 */ /* 0x000fe40000000f00 */
[----:B------:R-:W-:Y:S02]  /*2780*/  IADD3.X R22, RZ, ~R21, RZ, P0, !PT ;  /* 0x80000015ff167210 */ /* 0x000fe400007fe4ff */
[----:B------:R-:W-:Y:S02]  /*2790*/  MOV R39, R17 ;  /* 0x0000001100277202 */ /* 0x000fe40000000f00 */
[----:B------:R-:W-:Y:S01]  /*27a0*/  MOV R42, R20 ;  /* 0x00000014002a7202 */ /* 0x000fe20000000f00 */
[----:B------:R-:W-:Y:S02]  /*27b0*/  IMAD R22, R22, R25, RZ ;  /* 0x0000001916167224 */ /* 0x000fe400078e02ff */
[----:B------:R-:W-:-:S04]  /*27c0*/  IMAD.WIDE.U32 R38, R25, R19, R38 ;  /* 0x0000001319267225 */ /* 0x000fc800078e0026 */
[----:B------:R-:W-:-:S04]  /*27d0*/  IMAD R0, R0, R19, R22 ;  /* 0x0000001300007224 */ /* 0x000fc800078e0216 */
[----:B------:R-:W-:Y:S01]  /*27e0*/  IMAD.IADD R0, R39, 0x1, R0 ;  /* 0x0000000127007824 */ /* 0x000fe200078e0200 */
[----:B------:R-:W-:Y:S05]  /*27f0*/  BRA `(.L_x_68) ;  /* 0x0000000000587947 */ /* 0x000fea0003800000 */
.L_x_67:
        /* <DEDUP_REMOVED lines=22> */
.L_x_68:
[----:B------:R-:W-:Y:S05]  /*2960*/  BSYNC B0 ;  /* 0x0000000000007941 */ /* 0x000fea0003800000 */
.L_x_66:
        /* <DEDUP_REMOVED lines=11> */
[----:B------:R-:W-:Y:S05]  /*2a20*/  CALL.REL.NOINC `($__internal_1_$__cuda_sm20_div_s64) ;  /* 0x00000020007c7944 */ /* 0x000fea0003c00000 */
[----:B------:R-:W-:-:S04]  /*2a30*/  IADD3 R17, P0, RZ, -R20, RZ ;  /* 0x80000014ff117210 */ /* 0x000fc80007f1e0ff */
[----:B------:R-:W-:Y:S01]  /*2a40*/  IADD3.X R18, RZ, ~R21, RZ, P0, !PT ;  /* 0x80000015ff127210 */ /* 0x000fe200007fe4ff */
[----:B------:R-:W-:-:S04]  /*2a50*/  IMAD.WIDE.U32 R42, R5, R17, R42 ;  /* 0x00000011052a7225 */ /* 0x000fc800078e002a */
[----:B------:R-:W-:-:S04]  /*2a60*/  IMAD R18, R18, R5, RZ ;  /* 0x0000000512127224 */ /* 0x000fc800078e02ff */
[----:B------:R-:W-:-:S05]  /*2a70*/  IMAD R4, R4, R17, R18 ;  /* 0x0000001104047224 */ /* 0x000fca00078e0212 */
[----:B------:R-:W-:Y:S01]  /*2a80*/  IADD3 R4, R43, R4, RZ ;  /* 0x000000042b047210 */ /* 0x000fe20007ffe0ff */
[----:B------:R-:W-:Y:S05]  /*2a90*/  BRA `(.L_x_71) ;  /* 0x0000000000587947 */ /* 0x000fea0003800000 */
.L_x_70:
        /* <DEDUP_REMOVED lines=22> */
.L_x_71:
[----:B------:R-:W-:Y:S05]  /*2c00*/  BSYNC B0 ;  /* 0x0000000000007941 */ /* 0x000fea0003800000 */
.L_x_69:
[-C--:B------:R-:W-:Y:S01]  /*2c10*/  IMAD R5, R41, R16.reuse, RZ ;  /* 0x0000001029057224 */ /* 0x080fe200078e02ff */
[----:B------:R-:W-:Y:S01]  /*2c20*/  SHF.R.S32.HI R17, RZ, 0x1f, R25 ;  /* 0x0000001fff117819 */ /* 0x000fe20000011419 */
[C---:B------:R-:W-:Y:S01]  /*2c30*/  IMAD.WIDE.U32 R46, R40.reuse, R16, RZ ;  /* 0x00000010282e7225 */ /* 0x040fe200078e00ff */
[----:B------:R-:W-:Y:S01]  /*2c40*/  ULDC.U8 UR10, c[0x0][0x3d9] ;  /* 0x0000f640000a7ab9 */ /* 0x000fe20000000000 */
[----:B------:R-:W-:Y:S01]  /*2c50*/  ULDC.64 UR4, c[0x0][0x2c0] ;  /* 0x0000b00000047ab9 */ /* 0x000fe20000000a00 */
[----:B------:R-:W-:Y:S01]  /*2c60*/  UISETP.NE.AND UP0, UPT, UR10, URZ, UPT ;  /* 0x0000003f0a00728c */ /* 0x000fe2000bf05270 */
[----:B------:R-:W-:Y:S01]  /*2c70*/  IMAD R5, R40, R14, R5 ;  /* 0x0000000e28057224 */ /* 0x000fe200078e0205 */
[----:B------:R-:W-:Y:S01]  /*2c80*/  UIMAD UR4, UR4, UR5, URZ ;  /* 0x00000005040472a4 */ /* 0x000fe2000f8e023f */
[----:B------:R-:W-:Y:S01]  /*2c90*/  IMAD R0, R0, R25, RZ ;  /* 0x0000001900007224 */ /* 0x000fe200078e02ff */
[----:B------:R-:W-:Y:S01]  /*2ca0*/  USEL UR5, UR5, 0x1, !UP0 ;  /* 0x0000000105057887 */ /* 0x000fe2000c000000 */
[----:B------:R-:W-:Y:S01]  /*2cb0*/  BSSY B0, `(.L_x_72) ;  /* 0x0000040000007945 */ /* 0x000fe20003800000 */
[----:B------:R-:W-:Y:S01]  /*2cc0*/  IADD3 R18, R47, R5, RZ ;  /* 0x000000052f127210 */ /* 0x000fe20007ffe0ff */
[----:B------:R-:W-:Y:S01]  /*2cd0*/  IMAD R17, R17, R38, R0 ;  /* 0x0000002611117224 */ /* 0x000fe200078e0200 */
[----:B------:R-:W-:Y:S01]  /*2ce0*/  USHF.R.S32.HI UR11, URZ, 0x1f, UR4 ;  /* 0x0000001f3f0b7899 */ /* 0x000fe20008011404 */
[----:B------:R-:W-:Y:S01]  /*2cf0*/  IMAD R19, R4, UR4, RZ ;  /* 0x0000000404137c24 */ /* 0x000fe2000f8e02ff */
[----:B------:R-:W-:Y:S01]  /*2d00*/  USHF.R.S32.HI UR10, URZ, 0x1f, UR5 ;  /* 0x0000001f3f0a7899 */ /* 0x000fe20008011405 */
[----:B------:R-:W-:-:S02]  /*2d10*/  IMAD R23, R18, R13, RZ ;  /* 0x0000000d12177224 */ /* 0x000fc400078e02ff */
[----:B------:R-:W-:Y:S02]  /*2d20*/  IMAD R5, R21, UR5, RZ ;  /* 0x0000000515057c24 */ /* 0x000fe4000f8e02ff */
[----:B------:R-:W-:Y:S02]  /*2d30*/  IMAD R23, R12, R46, R23 ;  /* 0x0000002e0c177224 */ /* 0x000fe400078e0217 */
[----:B------:R-:W-:-:S04]  /*2d40*/  IMAD.WIDE.U32 R46, R46, R13, RZ ;  /* 0x0000000d2e2e7225 */ /* 0x000fc800078e00ff */
[----:B------:R-:W-:Y:S01]  /*2d50*/  IMAD R19, R42, UR11, R19 ;  /* 0x0000000b2a137c24 */ /* 0x000fe2000f8e0213 */
[----:B------:R-:W-:Y:S01]  /*2d60*/  IADD3 R23, R47, R23, RZ ;  /* 0x000000172f177210 */ /* 0x000fe20007ffe0ff */
[----:B------:R-:W-:-:S03]  /*2d70*/  IMAD.WIDE.U32 R38, R38, R25, RZ ;  /* 0x0000001926267225 */ /* 0x000fc600078e00ff */
[----:B------:R-:W-:Y:S01]  /*2d80*/  LOP3.LUT R0, R49, R23, RZ, 0xfc, !PT ;  /* 0x0000001731007212 */ /* 0x000fe200078efcff */
[----:B------:R-:W-:-:S03]  /*2d90*/  IMAD.WIDE.U32 R42, R42, UR4, RZ ;  /* 0x000000042a2a7c25 */ /* 0x000fc6000f8e00ff */
[----:B------:R-:W-:Y:S01]  /*2da0*/  ISETP.NE.U32.AND P0, PT, R0, RZ, PT ;  /* 0x000000ff0000720c */ /* 0x000fe20003f05070 */
[C---:B------:R-:W-:Y:S01]  /*2db0*/  IMAD R5, R20.reuse, UR10, R5 ;  /* 0x0000000a14057c24 */ /* 0x040fe2000f8e0205 */
[----:B------:R-:W-:Y:S01]  /*2dc0*/  IADD3 R0, R39, R17, RZ ;  /* 0x0000001127007210 */ /* 0x000fe20007ffe0ff */
[----:B------:R-:W-:Y:S01]  /*2dd0*/  IMAD.WIDE.U32 R40, R20, UR5, RZ ;  /* 0x0000000514287c25 */ /* 0x000fe2000f8e00ff */
[----:B------:R-:W-:-:S03]  /*2de0*/  IADD3 R4, R43, R19, RZ ;  /* 0x000000132b047210 */ /* 0x000fc60007ffe0ff */
        /* <DEDUP_REMOVED lines=8> */
[----:B------:R-:W-:Y:S05]  /*2e70*/  CALL.REL.NOINC `($__internal_1_$__cuda_sm20_div_s64) ;  /* 0x0000001c00687944 */ /* 0x000fea0003c00000 */
[----:B------:R-:W-:Y:S01]  /*2e80*/  IADD3 R18, P0, RZ, -R20, RZ ;  /* 0x80000014ff127210 */ /* 0x000fe20007f1e0ff */
[----:B------:R-:W-:Y:S01]  /*2e90*/  IMAD.MOV.U32 R27, RZ, RZ, R49 ;  /* 0x000000ffff1b7224 */ /* 0x000fe200078e0031 */
[----:B------:R-:W-:Y:S02]  /*2ea0*/  MOV R26, R48 ;  /* 0x00000030001a7202 */ /* 0x000fe40000000f00 */
[----:B------:R-:W-:-:S05]  /*2eb0*/  IADD3.X R17, RZ, ~R21, RZ, P0, !PT ;  /* 0x80000015ff117210 */ /* 0x000fca00007fe4ff */
[-C--:B------:R-:W-:Y:S02]  /*2ec0*/  IMAD R17, R17, R46.reuse, RZ ;  /* 0x0000002e11117224 */ /* 0x080fe400078e02ff */
[----:B------:R-:W-:-:S04]  /*2ed0*/  IMAD.WIDE.U32 R46, R18, R46, R26 ;  /* 0x0000002e122e7225 */ /* 0x000fc800078e001a */
[----:B------:R-:W-:Y:S01]  /*2ee0*/  IMAD R17, R23, R18, R17 ;  /* 0x0000001217117224 */ /* 0x000fe200078e0211 */
[----:B------:R-:W-:Y:S02]  /*2ef0*/  MOV R18, R46 ;  /* 0x0000002e00127202 */ /* 0x000fe40000000f00 */
[----:B------:R-:W-:Y:S01]  /*2f00*/  MOV R46, R20 ;  /* 0x00000014002e7202 */ /* 0x000fe20000000f00 */
[----:B------:R-:W-:Y:S01]  /*2f10*/  IMAD.IADD R17, R47, 0x1, R17 ;  /* 0x000000012f117824 */ /* 0x000fe200078e0211 */
[----:B------:R-:W-:Y:S01]  /*2f20*/  MOV R47, R21 ;  /* 0x00000015002f7202 */ /* 0x000fe20000000f00 */
[----:B------:R-:W-:Y:S05]  /*2f30*/  BRA `(.L_x_74) ;  /* 0x00000000005c7947 */ /* 0x000fea0003800000 */
.L_x_73:
        /* <DEDUP_REMOVED lines=23> */
.L_x_74:
[----:B------:R-:W-:Y:S05]  /*30b0*/  BSYNC B0 ;  /* 0x0000000000007941 */ /* 0x000fea0003800000 */
.L_x_72:
        /* <DEDUP_REMOVED lines=19> */
.L_x_76:
[----:B------:R-:W0:Y:S01]  /*31f0*/  I2F.U32.RP R20, R16 ;  /* 0x0000001000147306 */ /* 0x000e220000209000 */
[----:B------:R-:W-:Y:S01]  /*3200*/  HFMA2.MMA R22, -RZ, RZ, 0, 0 ;  /* 0x00000000ff167435 */ /* 0x000fe200000001ff */
[----:B------:R-:W-:Y:S01]  /*3210*/  ISETP.NE.U32.AND P0, PT, R16, RZ, PT ;  /* 0x000000ff1000720c */ /* 0x000fe20003f05070 */
[----:B------:R-:W-:-:S05]  /*3220*/  HFMA2.MMA R49, -RZ, RZ, 0, 0 ;  /* 0x00000000ff317435 */ /* 0x000fca00000001ff */
[----:B0-----:R-:W0:Y:S02]  /*3230*/  MUFU.RCP R19, R20 ;  /* 0x0000001400137308 */ /* 0x001e240000001000 */
[----:B0-----:R-:W-:-:S06]  /*3240*/  IADD3 R19, R19, 0xffffffe, RZ ;  /* 0x0ffffffe13137810 */ /* 0x001fcc0007ffe0ff */
[----:B------:R-:W0:Y:S02]  /*3250*/  F2I.FTZ.U32.TRUNC.NTZ R23, R19 ;  /* 0x0000001300177305 */ /* 0x000e24000021f000 */
[----:B0-----:R-:W-:-:S04]  /*3260*/  IMAD.MOV R14, RZ, RZ, -R23 ;  /* 0x000000ffff0e7224 */ /* 0x001fc800078e0a17 */
[----:B------:R-:W-:-:S04]  /*3270*/  IMAD R14, R14, R16, RZ ;  /* 0x000000100e0e7224 */ /* 0x000fc800078e02ff */
[----:B------:R-:W-:Y:S01]  /*3280*/  IMAD.HI.U32 R17, R23, R14, R22 ;  /* 0x0000000e17117227 */ /* 0x000fe200078e0016 */
[----:B------:R-:W-:-:S05]  /*3290*/  MOV R14, RZ ;  /* 0x000000ff000e7202 */ /* 0x000fca0000000f00 */
        /* <DEDUP_REMOVED lines=11> */
.L_x_77:
[----:B------:R-:W-:Y:S05]  /*3350*/  BSYNC B0 ;  /* 0x0000000000007941 */ /* 0x000fea0003800000 */
.L_x_75:
        /* <DEDUP_REMOVED lines=10> */
[----:B------:R-:W-:Y:S02]  /*3400*/  IADD3 R17, P0, RZ, -R20, RZ ;  /* 0x80000014ff117210 */ /* 0x000fe40007f1e0ff */
[----:B------:R-:W-:Y:S02]  /*3410*/  MOV R54, R48 ;  /* 0x0000003000367202 */ /* 0x000fe40000000f00 */
[----:B------:R-:W-:Y:S02]  /*3420*/  IADD3.X R18, RZ, ~R21, RZ, P0, !PT ;  /* 0x80000015ff127210 */ /* 0x000fe400007fe4ff */
[----:B------:R-:W-:-:S03]  /*3430*/  MOV R55, R49 ;  /* 0x0000003100377202 */ /* 0x000fc60000000f00 */
[----:B------:R-:W-:Y:S02]  /*3440*/  IMAD R18, R18, R13, RZ ;  /* 0x0000000d12127224 */ /* 0x000fe400078e02ff */
[----:B------:R-:W-:-:S04]  /*3450*/  IMAD.WIDE.U32 R54, R13, R17, R54 ;  /* 0x000000110d367225 */ /* 0x000fc800078e0036 */
[----:B------:R-:W-:-:S05]  /*3460*/  IMAD R12, R12, R17, R18 ;  /* 0x000000110c0c7224 */ /* 0x000fca00078e0212 */
[----:B------:R-:W-:Y:S01]  /*3470*/  IADD3 R12, R55, R12, RZ ;  /* 0x0000000c370c7210 */ /* 0x000fe20007ffe0ff */
[----:B------:R-:W-:Y:S05]  /*3480*/  BRA `(.L_x_80) ;  /* 0x00000000005c7947 */ /* 0x000fea0003800000 */
.L_x_79:
        /* <DEDUP_REMOVED lines=23> */
.L_x_80:
[----:B------:R-:W-:Y:S05]  /*3600*/  BSYNC B0 ;  /* 0x0000000000007941 */ /* 0x000fea0003800000 */
.L_x_78:
[----:B------:R-:W-:Y:S01]  /*3610*/  SHF.R.S32.HI R18, RZ, 0x1f, R6 ;  /* 0x0000001fff127819 */ /* 0x000fe20000011406 */
[-C--:B------:R-:W-:Y:S01]  /*3620*/  IMAD R13, R21, R6.reuse, RZ ;  /* 0x00000006150d7224 */ /* 0x080fe200078e02ff */
[----:B------:R-:W-:Y:S01]  /*3630*/  ULDC UR4, c[0x0][0x2c4] ;  /* 0x0000b10000047ab9 */ /* 0x000fe20000000800 */
[----:B------:R-:W-:Y:S01]  /*3640*/  IMAD.WIDE.U32 R48, R20, R6, RZ ;  /* 0x0000000614307225 */ /* 0x000fe200078e00ff */
[----:B------:R-:W-:Y:S01]  /*3650*/  LOP3.LUT R6, R47, R10, RZ, 0xfc, !PT ;  /* 0x0000000a2f067212 */ /* 0x000fe200078efcff */
[----:B------:R-:W-:Y:S01]  /*3660*/  BSSY B0, `(.L_x_81) ;  /* 0x0000039000007945 */ /* 0x000fe20003800000 */
[----:B------:R-:W-:Y:S01]  /*3670*/  SHF.R.S32.HI R17, RZ, 0x1f, R3 ;  /* 0x0000001fff117819 */ /* 0x000fe20000011403 */
[----:B------:R-:W-:Y:S01]  /*3680*/  IMAD R57, R25, UR4, RZ ;  /* 0x0000000419397c24 */ /* 0x000fe2000f8e02ff */
[----:B------:R-:W-:Y:S01]  /*3690*/  ISETP.NE.U32.AND P0, PT, R6, RZ, PT ;  /* 0x000000ff0600720c */ /* 0x000fe20003f05070 */
[----:B------:R-:W-:Y:S02]  /*36a0*/  IMAD R12, R12, R3, RZ ;  /* 0x000000030c0c7224 */ /* 0x000fe400078e02ff */
[----:B------:R-:W-:Y:S01]  /*36b0*/  IMAD R14, R14, R57, RZ ;  /* 0x000000390e0e7224 */ /* 0x000fe200078e02ff */
[----:B------:R-:W-:Y:S01]  /*36c0*/  SHF.R.S32.HI R19, RZ, 0x1f, R57 ;  /* 0x0000001fff137819 */ /* 0x000fe20000011439 */
[----:B------:R-:W-:-:S02]  /*36d0*/  IMAD R17, R17, R54, R12 ;  /* 0x0000003611117224 */ /* 0x000fc400078e020c */
[----:B------:R-:W-:-:S04]  /*36e0*/  IMAD.WIDE.U32 R54, R54, R3, RZ ;  /* 0x0000000336367225 */ /* 0x000fc800078e00ff */
[----:B------:R-:W-:Y:S01]  /*36f0*/  IMAD R13, R18, R20, R13 ;  /* 0x00000014120d7224 */ /* 0x000fe200078e020d */
[----:B------:R-:W-:Y:S01]  /*3700*/  IADD3 R12, R55, R17, RZ ;  /* 0x00000011370c7210 */ /* 0x000fe20007ffe0ff */
[----:B------:R-:W-:Y:S02]  /*3710*/  IMAD R3, R19, R16, R14 ;  /* 0x0000001013037224 */ /* 0x000fe400078e020e */
[----:B------:R-:W-:Y:S01]  /*3720*/  IMAD.WIDE.U32 R56, R16, R57, RZ ;  /* 0x0000003910387225 */ /* 0x000fe200078e00ff */
[----:B------:R-:W-:-:S04]  /*3730*/  IADD3 R6, R49, R13, RZ ;  /* 0x0000000d31067210 */ /* 0x000fc80007ffe0ff */
[----:B------:R-:W-:Y:S01]  /*3740*/  IADD3 R3, R57, R3, RZ ;  /* 0x0000000339037210 */ /* 0x000fe20007ffe0ff */
[----:B------:R-:W-:Y:S06]  /*3750*/  @!P0 BRA `(.L_x_82) ;  /* 0x0000000000488947 */ /* 0x000fec0003800000 */
[----:B------:R-:W-:Y:S01]  /*3760*/  IMAD.MOV.U32 R18, RZ, RZ, R46 ;  /* 0x000000ffff127224 */ /* 0x000fe200078e002e */
[----:B------:R-:W-:Y:S01]  /*3770*/  MOV R26, R11 ;  /* 0x0000000b001a7202 */ /* 0x000fe20000000f00 */
        /* <DEDUP_REMOVED lines=8> */
[----:B------:R-:W-:Y:S01]  /*3800*/  MOV R46, R20 ;  /* 0x00000014002e7202 */ /* 0x000fe20000000f00 */
[----:B------:R-:W-:Y:S01]  /*3810*/  IMAD.WIDE.U32 R16, R11, R13, R16 ;  /* 0x0000000d0b107225 */ /* 0x000fe200078e0010 */
[----:B------:R-:W-:-:S03]  /*3820*/  MOV R47, R21 ;  /* 0x00000015002f7202 */ /* 0x000fc60000000f00 */
[----:B------:R-:W-:-:S04]  /*3830*/  IMAD R14, R14, R11, RZ ;  /* 0x0000000b0e0e7224 */ /* 0x000fc800078e02ff */
[----:B------:R-:W-:Y:S01]  /*3840*/  IMAD R10, R10, R13, R14 ;  /* 0x0000000d0a0a7224 */ /* 0x000fe200078e020e */
[----:B------:R-:W-:-:S03]  /*3850*/  MOV R14, R16 ;  /* 0x00000010000e7202 */ /* 0x000fc60000000f00 */
[----:B------:R-:W-:Y:S01]  /*3860*/  IMAD.IADD R10, R17, 0x1, R10 ;  /* 0x00000001110a7824 */ /* 0x000fe200078e020a */
[----:B------:R-:W-:Y:S05]  /*3870*/  BRA `(.L_x_83) ;  /* 0x00000000005c7947 */ /* 0x000fea0003800000 */
.L_x_82:
        /* <DEDUP_REMOVED lines=23> */
.L_x_83:
[----:B------:R-:W-:Y:S05]  /*39f0*/  BSYNC B0 ;  /* 0x0000000000007941 */ /* 0x000fea0003800000 */
.L_x_81:
        /* <DEDUP_REMOVED lines=25> */
[----:B------:R-:W-:Y:S01]  /*3b90*/  IMAD R10, R8, R13, R10 ;  /* 0x0000000d080a7224 */ /* 0x000fe200078e020a */
[----:B------:R-:W-:-:S04]  /*3ba0*/  MOV R8, R16 ;  /* 0x0000001000087202 */ /* 0x000fc80000000f00 */
[----:B------:R-:W-:Y:S01]  /*3bb0*/  IADD3 R13, R17, R10, RZ ;  /* 0x0000000a110d7210 */ /* 0x000fe20007ffe0ff */
[----:B------:R-:W-:Y:S05]  /*3bc0*/  BRA `(.L_x_86) ;  /* 0x00000000005c7947 */ /* 0x000fea0003800000 */
.L_x_85:
        /* <DEDUP_REMOVED lines=10> */
[----:B------:R-:W-:-:S04]  /*3c70*/  IMAD.HI.U32 R10, R13, R46, RZ ;  /* 0x0000002e0d0a7227 */ /* 0x000fc800078e00ff */
[----:B------:R-:W-:Y:S01]  /*3c80*/  IMAD.MOV.U32 R13, RZ, RZ, RZ ;  /* 0x000000ffff0d7224 */ /* 0x000fe200078e00ff */
        /* <DEDUP_REMOVED lines=11> */
.L_x_86:
[----:B------:R-:W-:Y:S05]  /*3d40*/  BSYNC B0 ;  /* 0x0000000000007941 */ /* 0x000fea0003800000 */
.L_x_84:
[----:B------:R-:W-:Y:S01]  /*3d50*/  IADD3 R39, P1, P0, R42, R40, R38 ;  /* 0x000000282a277210 */ /* 0x000fe2000783e026 */
[----:B------:R-:W-:Y:S01]  /*3d60*/  IMAD R13, R13, R2, RZ ;  /* 0x000000020d0d7224 */ /* 0x000fe200078e02ff */
[----:B------:R-:W-:Y:S02]  /*3d70*/  ULDC.64 UR4, c[0x0][0x2b0] ;  /* 0x0000ac0000047ab9 */ /* 0x000fe40000000a00 */
[----:B------:R-:W-:Y:S02]  /*3d80*/  IADD3 R39, P3, P2, R48, R39, R56 ;  /* 0x0000002730277210 */ /* 0x000fe40007a7e038 */
[----:B------:R-:W-:Y:S02]  /*3d90*/  IADD3.X R0, R4, R5, R0, P1, P0 ;  /* 0x0000000504007210 */ /* 0x000fe40000fe0400 */
[----:B------:R-:W-:Y:S02]  /*3da0*/  IADD3 R54, P1, P0, R58, R39, R54 ;  /* 0x000000273a367210 */ /* 0x000fe4000783e036 */
[----:B------:R-:W-:Y:S01]  /*3db0*/  IADD3.X R0, R6, R0, R3, P3, P2 ;  /* 0x0000000006007210 */ /* 0x000fe20001fe4403 */
[----:B------:R-:W-:Y:S01]  /*3dc0*/  IMAD R3, R21, R7, RZ ;  /* 0x0000000715037224 */ /* 0x000fe200078e02ff */
[----:B------:R-:W-:-:S02]  /*3dd0*/  SHF.R.S32.HI R4, RZ, 0x1f, R7 ;  /* 0x0000001fff047819 */ /* 0x000fc40000011407 */
[----:B------:R-:W-:Y:S02]  /*3de0*/  IADD3.X R55, R11, R0, R12, P1, P0 ;  /* 0x000000000b377210 */ /* 0x000fe40000fe040c */
[----:B------:R-:W-:Y:S01]  /*3df0*/  SHF.R.S32.HI R0, RZ, 0x1f, R2 ;  /* 0x0000001fff007819 */ /* 0x000fe20000011402 */
[-C--:B------:R-:W-:Y:S02]  /*3e00*/  IMAD R3, R4, R20.reuse, R3 ;  /* 0x0000001404037224 */ /* 0x080fe400078e0203 */
        /* <DEDUP_REMOVED lines=9> */
.L_x_62:
[----:B------:R-:W-:Y:S02]  /*3ea0*/  ULDC.64 UR4, c[0x0][0x2b0] ;  /* 0x0000ac0000047ab9 */ /* 0x000fe40000000a00 */
[----:B------:R-:W-:-:S04]  /*3eb0*/  LEA R2, P0, R38, UR4, 0x2 ;  /* 0x0000000426027c11 */ /* 0x000fc8000f8010ff */
[----:B------:R-:W-:-:S05]  /*3ec0*/  LEA.HI.X R3, R38, UR5, R39, 0x2, P0 ;  /* 0x0000000526037c11 */ /* 0x000fca00080f1427 */
[----:B------:R0:W-:Y:S04]  /*3ed0*/  STG.E desc[UR8][R2.64], R30 ;  /* 0x0000001e02007986 */ /* 0x0001e8000c101908 */
.L_x_61:
[----:B------:R-:W-:Y:S05]  /*3ee0*/  BSYNC B1 ;  /* 0x0000000000017941 */ /* 0x000fea0003800000 */
.L_x_60:
[----:B0-----:R-:W0:Y:S01]  /*3ef0*/  LDC R3, c[0x0][0x3c4] ;  /* 0x0000f100ff037b82 */ /* 0x001e220000000800 */
[----:B------:R-:W-:Y:S01]  /*3f00*/  VIADD R0, R36, 0x10 ;  /* 0x0000001024007836 */ /* 0x000fe20000000000 */
[----:B------:R-:W-:Y:S01]  /*3f10*/  HFMA2.MMA R13, -RZ, RZ, 0, 0 ;  /* 0x00000000ff0d7435 */ /* 0x000fe200000001ff */
[----:B------:R-:W-:Y:S02]  /*3f20*/  CS2R R10, SRZ ;  /* 0x00000000000a7805 */ /* 0x000fe4000001ff00 */
[----:B------:R-:W-:Y:S02]  /*3f30*/  CS2R R8, SRZ ;  /* 0x0000000000087805 */ /* 0x000fe4000001ff00 */
[-C--:B0-----:R-:W-:Y:S01]  /*3f40*/  ISETP.GE.OR P1, PT, R0, R3.reuse, P6 ;  /* 0x000000030000720c */ /* 0x081fe20003726670 */
[C---:B------:R-:W-:Y:S01]  /*3f50*/  VIADD R0, R36.reuse, 0x20 ;  /* 0x0000002024007836 */ /* 0x040fe20000000000 */
[----:B------:R-:W-:-:S04]  /*3f60*/  ISETP.GE.OR P2, PT, R36, R3, P6 ;  /* 0x000000032400720c */ /* 0x000fc80003746670 */
[----:B------:R-:W-:Y:S02]  /*3f70*/  ISETP.GE.OR P0, PT, R0, R3, P6 ;  /* 0x000000030000720c */ /* 0x000fe40003706670 */
[C---:B------:R-:W-:Y:S01]  /*3f80*/  IADD3 R0, R36.reuse, 0x30, RZ ;  /* 0x0000003024007810 */ /* 0x040fe20007ffe0ff */
[----:B------:R-:W-:-:S03]  /*3f90*/  IMAD.SHL.U32 R36, R36, 0x4, RZ ;  /* 0x0000000424247824 */ /* 0x000fc600078e00ff */
[----:B------:R-:W-:Y:S01]  /*3fa0*/  ISETP.GE.OR P6, PT, R0, R3, P6 ;  /* 0x000000030000720c */ /* 0x000fe200037c6670 */
[C---:B------:R-:W-:Y:S01]  /*3fb0*/  @!P1 FADD.FTZ R32, -R30.reuse, R32 ;  /* 0x000000201e209221 */ /* 0x040fe20000010100 */
[----:B------:R-:W-:Y:S02]  /*3fc0*/  IMAD.MOV.U32 R0, RZ, RZ, RZ ;  /* 0x000000ffff007224 */ /* 0x000fe400078e00ff */
[----:B------:R-:W-:Y:S01]  /*3fd0*/  @!P2 FADD.FTZ R35, -R30, R35 ;  /* 0x000000231e23a221 */ /* 0x000fe20000010100 */
[----:B------:R-:W-:Y:S02]  /*3fe0*/  VIADD R29, R36, 0x80 ;  /* 0x00000080241d7836 */ /* 0x000fe40000000000 */
[----:B------:R-:W-:Y:S01]  /*3ff0*/  @!P1 FMUL.FTZ R32, R32, 1.4426950216293334961 ;  /* 0x3fb8aa3b20209820 */ /* 0x000fe20000410000 */
[C---:B------:R-:W-:Y:S01]  /*4000*/  @!P0 FADD.FTZ R31, -R30.reuse, R31 ;  /* 0x0000001f1e1f8221 */ /* 0x040fe20000010100 */
[----:B------:R-:W-:Y:S02]  /*4010*/  @!P2 FMUL.FTZ R35, R35, 1.4426950216293334961 ;  /* 0x3fb8aa3b2323a820 */ /* 0x000fe40000410000 */
[----:B-1----:R-:W0:Y:S01]  /*4020*/  @!P1 MUFU.EX2 R5, R32 ;  /* 0x0000002000059308 */ /* 0x002e220000000800 */
[----:B------:R-:W-:Y:S01]  /*4030*/  @!P0 FMUL.FTZ R31, R31, 1.4426950216293334961 ;  /* 0x3fb8aa3b1f1f8820 */ /* 0x000fe20000410000 */
[----:B------:R-:W-:-:S06]  /*4040*/  @!P6 FADD.FTZ R30, -R30, R33 ;  /* 0x000000211e1ee221 */ /* 0x000fcc0000010100 */
[----:B------:R-:W1:Y:S01]  /*4050*/  @!P0 MUFU.EX2 R31, R31 ;  /* 0x0000001f001f8308 */ /* 0x000e620000000800 */
[----:B------:R-:W-:Y:S01]  /*4060*/  @!P6 FMUL.FTZ R7, R30, 1.4426950216293334961 ;  /* 0x3fb8aa3b1e07e820 */ /* 0x000fe20000410000 */
[----:B------:R-:W-:-:S06]  /*4070*/  IADD3 R30, R36, 0x40, RZ ;  /* 0x00000040241e7810 */ /* 0x000fcc0007ffe0ff */
[----:B------:R-:W2:Y:S01]  /*4080*/  @!P2 MUFU.EX2 R35, R35 ;  /* 0x000000230023a308 */ /* 0x000ea20000000800 */
[----:B0-----:R0:W-:Y:S07]  /*4090*/  @!P1 STS [R34+0x240], R5 ;  /* 0x0002400522009388 */ /* 0x0011ee0000000800 */
[----:B------:R-:W3:Y:S01]  /*40a0*/  @!P6 MUFU.EX2 R7, R7 ;  /* 0x000000070007e308 */ /* 0x000ee20000000800 */
[----:B-1----:R-:W-:Y:S01]  /*40b0*/  @!P0 STS [R34+0x480], R31 ;  /* 0x0004801f22008388 */ /* 0x002fe20000000800 */
[----:B------:R-:W-:-:S02]  /*40c0*/  ISETP.GE.AND P0, PT, R3, 0x1, PT ;  /* 0x000000010300780c */ /* 0x000fc40003f06270 */
[----:B------:R-:W-:Y:S01]  /*40d0*/  CS2R R2, SRZ ;  /* 0x0000000000027805 */ /* 0x000fe2000001ff00 */
[----:B--2---:R-:W-:Y:S04]  /*40e0*/  @!P2 STS [R34], R35 ;  /* 0x000000232200a388 */ /* 0x004fe80000000800 */
[----:B---3--:R1:W-:Y:S01]  /*40f0*/  @!P6 STS [R34+0x6c0], R7 ;  /* 0x0006c0072200e388 */ /* 0x0083e20000000800 */
[----:B0-----:R-:W-:Y:S02]  /*4100*/  CS2R R4, SRZ ;  /* 0x0000000000047805 */ /* 0x001fe4000001ff00 */
        /* <DEDUP_REMOVED lines=31> */
.L_x_90:
[----:B------:R-:W-:Y:S01]  /*4300*/  MOV R32, R34 ;  /* 0x0000002200207202 */ /* 0x000fe20000000f00 */
[----:B------:R-:W0:Y:S01]  /*4310*/  LDC R31, c[0x0][0x3c4] ;  /* 0x0000f100ff1f7b82 */ /* 0x000e220000000800 */
[----:B------:R1:W2:Y:S01]  /*4320*/  LDS R12, [R14] ;  /* 0x000000000e0c7984 */ /* 0x0002a20000000800 */
[----:B------:R-:W-:Y:S01]  /*4330*/  UIADD3 UR5, UR5, 0x1, URZ ;  /* 0x0000000105057890 */ /* 0x000fe2000fffe03f */
[----:B------:R-:W-:Y:S01]  /*4340*/  IADD3 R34, P0, R38, R32, RZ ;  /* 0x0000002026227210 */ /* 0x000fe20007f1e0ff */
[----:B------:R-:W-:Y:S04]  /*4350*/  BSSY B0, `(.L_x_88) ;  /* 0x000000e000007945 */ /* 0x000fe80003800000 */
[----:B------:R-:W-:Y:S08]  /*4360*/  @P4 BRA `(.L_x_89) ;  /* 0x0000000000304947 */ /* 0x000ff00003800000 */
        /* <DEDUP_REMOVED lines=12> */
.L_x_89:
[----:B------:R-:W-:Y:S05]  /*4430*/  BSYNC B0 ;  /* 0x0000000000007941 */ /* 0x000fea0003800000 */
.L_x_88:
[----:B---3--:R-:W-:Y:S01]  /*4440*/  IADD3.X R33, R39, R33, RZ, P0, !PT ;  /* 0x0000002127217210 */ /* 0x008fe200007fe4ff */
        /* <DEDUP_REMOVED lines=15> */
.L_x_87:
        /* <DEDUP_REMOVED lines=110> */
        .weak           $__internal_1_$__cuda_sm20_div_s64
        .type           $__internal_1_$__cuda_sm20_div_s64,@function
        .size           $__internal_1_$__cuda_sm20_div_s64,(.L_x_4131 - $__internal_1_$__cuda_sm20_div_s64)
$__internal_1_$__cuda_sm20_div_s64:
        /* <DEDUP_REMOVED lines=10> */
[C---:B------:R-:W-:Y:S01]  /*4cc0*/  IMAD R19, R52.reuse, R45, R51 ;  /* 0x0000002d34137224 */ /* 0x040fe200078e0233 */
[----:B------:R-:W-:Y:S01]  /*4cd0*/  IADD3 R22, P0, RZ, -R50, RZ ;  /* 0x80000032ff167210 */ /* 0x000fe20007f1e0ff */
[----:B------:R-:W-:Y:S02]  /*4ce0*/  IMAD.MOV.U32 R51, RZ, RZ, R52 ;  /* 0x000000ffff337224 */ /* 0x000fe400078e0034 */
[----:B------:R-:W-:Y:S02]  /*4cf0*/  IMAD R20, R53, R44, R19 ;  /* 0x0000002c35147224 */ /* 0x000fe400078e0213 */
[----:B------:R-:W-:-:S04]  /*4d00*/  IMAD.HI.U32 R50, R52, R22, RZ ;  /* 0x0000001634327227 */ /* 0x000fc800078e00ff */
[----:B------:R-:W-:-:S04]  /*4d10*/  IMAD.X R20, RZ, RZ, ~R20, P0 ;  /* 0x000000ffff147224 */ /* 0x000fc800000e0e14 */
[----:B------:R-:W-:-:S04]  /*4d20*/  IMAD.WIDE.U32 R50, P2, R52, R20, R50 ;  /* 0x0000001434327225 */ /* 0x000fc80007840032 */
[C---:B------:R-:W-:Y:S02]  /*4d30*/  IMAD R19, R53.reuse, R20, RZ ;  /* 0x0000001435137224 */ /* 0x040fe400078e02ff */
[----:B------:R-:W-:-:S04]  /*4d40*/  IMAD.HI.U32 R22, P1, R53, R22, R50 ;  /* 0x0000001635167227 */ /* 0x000fc80007820032 */
[----:B------:R-:W-:Y:S01]  /*4d50*/  IMAD.HI.U32 R20, R53, R20, RZ ;  /* 0x0000001435147227 */ /* 0x000fe200078e00ff */
[----:B------:R-:W-:-:S03]  /*4d60*/  IADD3 R51, P0, R19, R22, RZ ;  /* 0x0000001613337210 */ /* 0x000fc60007f1e0ff */
[----:B------:R-:W-:Y:S02]  /*4d70*/  IMAD.X R20, R20, 0x1, R53, P2 ;  /* 0x0000000114147824 */ /* 0x000fe400010e0635 */
[----:B------:R-:W-:-:S03]  /*4d80*/  IMAD.WIDE.U32 R60, R51, R44, RZ ;  /* 0x0000002c333c7225 */ /* 0x000fc600078e00ff */
[----:B------:R-:W-:Y:S01]  /*4d90*/  IADD3.X R27, RZ, RZ, R20, P0, P1 ;  /* 0x000000ffff1b7210 */ /* 0x000fe200007e2414 */
[----:B------:R-:W-:Y:S01]  /*4da0*/  IMAD R52, R51, R45, R61 ;  /* 0x0000002d33347224 */ /* 0x000fe200078e023d */
[----:B------:R-:W-:Y:S01]  /*4db0*/  IADD3 R20, P0, RZ, -R60, RZ ;  /* 0x8000003cff147210 */ /* 0x000fe20007f1e0ff */
[----:B------:R-:W-:Y:S01]  /*4dc0*/  IMAD.MOV.U32 R53, RZ, RZ, RZ ;  /* 0x000000ffff357224 */ /* 0x000fe200078e00ff */
[----:B------:R-:W-:Y:S01]  /*4dd0*/  ISETP.GE.AND P1, PT, R17, RZ, PT ;  /* 0x000000ff1100720c */ /* 0x000fe20003f26270 */
[----:B------:R-:W-:Y:S02]  /*4de0*/  IMAD R52, R27, R44, R52 ;  /* 0x0000002c1b347224 */ /* 0x000fe400078e0234 */
[----:B------:R-:W-:-:S04]  /*4df0*/  IMAD.HI.U32 R50, R51, R20, RZ ;  /* 0x0000001433327227 */ /* 0x000fc800078e00ff */
[----:B------:R-:W-:-:S04]  /*4e00*/  IMAD.X R52, RZ, RZ, ~R52, P0 ;  /* 0x000000ffff347224 */ /* 0x000fc800000e0e34 */
[----:B------:R-:W-:-:S04]  /*4e10*/  IMAD.WIDE.U32 R50, P5, R51, R52, R50 ;  /* 0x0000003433327225 */ /* 0x000fc800078a0032 */
[C---:B------:R-:W-:Y:S02]  /*4e20*/  IMAD R22, R27.reuse, R52, RZ ;  /* 0x000000341b167224 */ /* 0x040fe400078e02ff */
[----:B------:R-:W-:Y:S01]  /*4e30*/  IMAD.HI.U32 R19, P4, R27, R20, R50 ;  /* 0x000000141b137227 */ /* 0x000fe20007880032 */
[----:B------:R-:W-:-:S03]  /*4e40*/  IADD3 R20, P0, RZ, -R18, RZ ;  /* 0x80000012ff147210 */ /* 0x000fc60007f1e0ff */
[----:B------:R-:W-:Y:S01]  /*4e50*/  IMAD.HI.U32 R21, R27, R52, RZ ;  /* 0x000000341b157227 */ /* 0x000fe200078e00ff */
[----:B------:R-:W-:Y:S02]  /*4e60*/  SEL R20, R20, R18, !P1 ;  /* 0x0000001214147207 */ /* 0x000fe40004800000 */
[----:B------:R-:W-:Y:S01]  /*4e70*/  IADD3 R22, P2, R22, R19, RZ ;  /* 0x0000001316167210 */ /* 0x000fe20007f5e0ff */
[----:B------:R-:W-:Y:S01]  /*4e80*/  IMAD.X R21, R21, 0x1, R27, P5 ;  /* 0x0000000115157824 */ /* 0x000fe200028e061b */
[----:B------:R-:W-:-:S03]  /*4e90*/  IADD3.X R50, RZ, ~R17, RZ, P0, !PT ;  /* 0x80000011ff327210 */ /* 0x000fc600007fe4ff */
[----:B------:R-:W-:Y:S01]  /*4ea0*/  IMAD.HI.U32 R52, R22, R20, RZ ;  /* 0x0000001416347227 */ /* 0x000fe200078e00ff */
[----:B------:R-:W-:Y:S02]  /*4eb0*/  SEL R19, R50, R17, !P1 ;  /* 0x0000001132137207 */ /* 0x000fe40004800000 */
[----:B------:R-:W-:-:S03]  /*4ec0*/  IADD3.X R50, RZ, RZ, R21, P2, P4 ;  /* 0x000000ffff327210 */ /* 0x000fc600017e8415 */
[----:B------:R-:W-:-:S04]  /*4ed0*/  IMAD.WIDE.U32 R52, R22, R19, R52 ;  /* 0x0000001316347225 */ /* 0x000fc800078e0034 */
[C---:B------:R-:W-:Y:S02]  /*4ee0*/  IMAD R29, R50.reuse, R19, RZ ;  /* 0x00000013321d7224 */ /* 0x040fe400078e02ff */
[----:B------:R-:W-:-:S04]  /*4ef0*/  IMAD.HI.U32 R22, P1, R50, R20, R52 ;  /* 0x0000001432167227 */ /* 0x000fc80007820034 */
[----:B------:R-:W-:Y:S01]  /*4f00*/  IMAD.HI.U32 R21, R50, R19, RZ ;  /* 0x0000001332157227 */ /* 0x000fe200078e00ff */
[----:B------:R-:W-:-:S03]  /*4f10*/  IADD3 R29, P0, R29, R22, RZ ;  /* 0x000000161d1d7210 */ /* 0x000fc60007f1e0ff */
[----:B------:R-:W-:Y:S02]  /*4f20*/  IMAD.X R21, RZ, RZ, R21, P1 ;  /* 0x000000ffff157224 */ /* 0x000fe400008e0615 */
[----:B------:R-:W-:-:S04]  /*4f30*/  IMAD.WIDE.U32 R50, R29, R44, RZ ;  /* 0x0000002c1d327225 */ /* 0x000fc800078e00ff */
[----:B------:R-:W-:Y:S01]  /*4f40*/  IMAD.X R27, RZ, RZ, R21, P0 ;  /* 0x000000ffff1b7224 */ /* 0x000fe200000e0615 */
[----:B------:R-:W-:Y:S01]  /*4f50*/  IADD3 R20, P0, -R50, R20, RZ ;  /* 0x0000001432147210 */ /* 0x000fe20007f1e1ff */
[----:B------:R-:W-:-:S03]  /*4f60*/  IMAD R21, R29, R45, R51 ;  /* 0x0000002d1d157224 */ /* 0x000fc600078e0233 */
[CC--:B------:R-:W-:Y:S01]  /*4f70*/  ISETP.GE.U32.AND P2, PT, R20.reuse, R44.reuse, PT ;  /* 0x0000002c1400720c */ /* 0x0c0fe20003f46070 */
[-C--:B------:R-:W-:Y:S01]  /*4f80*/  IMAD R22, R27, R44.reuse, R21 ;  /* 0x0000002c1b167224 */ /* 0x080fe200078e0215 */
[----:B------:R-:W-:-:S04]  /*4f90*/  IADD3 R21, P1, R20, -R44, RZ ;  /* 0x8000002c14157210 */ /* 0x000fc80007f3e0ff */
[----:B------:R-:W-:Y:S02]  /*4fa0*/  IADD3.X R19, ~R22, R19, RZ, P0, !PT ;  /* 0x0000001316137210 */ /* 0x000fe400007fe5ff */
[----:B------:R-:W-:Y:S02]  /*4fb0*/  IADD3 R22, P0, R29, 0x1, RZ ;  /* 0x000000011d167810 */ /* 0x000fe40007f1e0ff */
[----:B------:R-:W-:-:S04]  /*4fc0*/  ISETP.GE.U32.AND.EX P2, PT, R19, R45, PT, P2 ;  /* 0x0000002d1300720c */ /* 0x000fc80003f46120 */
[----:B------:R-:W-:Y:S01]  /*4fd0*/  SEL R21, R21, R20, P2 ;  /* 0x0000001415157207 */ /* 0x000fe20001000000 */
[----:B------:R-:W-:Y:S01]  /*4fe0*/  IMAD.X R20, R19, 0x1, ~R45, P1 ;  /* 0x0000000113147824 */ /* 0x000fe200008e0e2d */
[----:B------:R-:W-:Y:S01]  /*4ff0*/  SEL R29, R22, R29, P2 ;  /* 0x0000001d161d7207 */ /* 0x000fe20001000000 */
[----:B------:R-:W-:Y:S01]  /*5000*/  IMAD.X R22, RZ, RZ, R27, P0 ;  /* 0x000000ffff167224 */ /* 0x000fe200000e061b */
[----:B------:R-:W-:Y:S01]  /*5010*/  ISETP.GE.U32.AND P0, PT, R21, R44, PT ;  /* 0x0000002c1500720c */ /* 0x000fe20003f06070 */
[----:B------:R-:W-:Y:S01]  /*5020*/  IMAD.MOV.U32 R44, RZ, RZ, R24 ;  /* 0x000000ffff2c7224 */ /* 0x000fe200078e0018 */
[----:B------:R-:W-:Y:S02]  /*5030*/  SEL R19, R20, R19, P2 ;  /* 0x0000001314137207 */ /* 0x000fe40001000000 */
[----:B------:R-:W-:Y:S02]  /*5040*/  SEL R22, R22, R27, P2 ;  /* 0x0000001b16167207 */ /* 0x000fe40001000000 */
[----:B------:R-:W-:-:S02]  /*5050*/  IADD3 R20, P1, R29, 0x1, RZ ;  /* 0x000000011d147810 */ /* 0x000fc40007f3e0ff */
[----:B------:R-:W-:Y:S01]  /*5060*/  ISETP.GE.U32.AND.EX P0, PT, R19, R45, PT, P0 ;  /* 0x0000002d1300720c */ /* 0x000fe20003f06100 */
[----:B------:R-:W-:Y:S01]  /*5070*/  IMAD.MOV.U32 R45, RZ, RZ, 0x0 ;  /* 0x00000000ff2d7424 */ /* 0x000fe200078e00ff */
[----:B------:R-:W-:Y:S01]  /*5080*/  LOP3.LUT R21, R23, R17, RZ, 0x3c, !PT ;  /* 0x0000001117157212 */ /* 0x000fe200078e3cff */
[----:B------:R-:W-:Y:S01]  /*5090*/  IMAD.X R19, RZ, RZ, R22, P1 ;  /* 0x000000ffff137224 */ /* 0x000fe200008e0616 */
[----:B------:R-:W-:Y:S02]  /*50a0*/  SEL R20, R20, R29, P0 ;  /* 0x0000001d14147207 */ /* 0x000fe40000000000 */
[----:B------:R-:W-:Y:S02]  /*50b0*/  ISETP.GE.AND P2, PT, R21, RZ, PT ;  /* 0x000000ff1500720c */ /* 0x000fe40003f46270 */
[----:B------:R-:W-:Y:S02]  /*50c0*/  SEL R22, R19, R22, P0 ;  /* 0x0000001613167207 */ /* 0x000fe40000000000 */
[----:B------:R-:W-:-:S02]  /*50d0*/  IADD3 R19, P1, RZ, -R20, RZ ;  /* 0x80000014ff137210 */ /* 0x000fc40007f3e0ff */
[----:B------:R-:W-:Y:S02]  /*50e0*/  ISETP.NE.U32.AND P0, PT, R26, RZ, PT ;  /* 0x000000ff1a00720c */ /* 0x000fe40003f05070 */
[----:B------:R-:W-:Y:S02]  /*50f0*/  IADD3.X R21, RZ, ~R22, RZ, P1, !PT ;  /* 0x80000016ff157210 */ /* 0x000fe40000ffe4ff */
[----:B------:R-:W-:Y:S02]  /*5100*/  ISETP.NE.AND.EX P0, PT, R23, RZ, PT, P0 ;  /* 0x000000ff1700720c */ /* 0x000fe40003f05300 */
[----:B------:R-:W-:Y:S02]  /*5110*/  SEL R19, R19, R20, !P2 ;  /* 0x0000001413137207 */ /* 0x000fe40005000000 */
[----:B------:R-:W-:Y:S02]  /*5120*/  SEL R21, R21, R22, !P2 ;  /* 0x0000001615157207 */ /* 0x000fe40005000000 */
[----:B------:R-:W-:-:S02]  /*5130*/  SEL R20, R19, 0xffffffff, P0 ;  /* 0xffffffff13147807 */ /* 0x000fc40000000000 */
[----:B------:R-:W-:Y:S01]  /*5140*/  SEL R21, R21, 0xffffffff, P0 ;  /* 0xffffffff15157807 */ /* 0x000fe20000000000 */
[----:B------:R-:W-:Y:S06]  /*5150*/  RET.REL.NODEC R44 `(_ZN5flash32flash_fwd_splitkv_combine_kernelI23Flash_fwd_kernel_traitsILi192ELi64ELi64ELi4ELb0ELb0EN7cutlass6half_tE19Flash_kernel_traitsILi192ELi64ELi64ELi4ES3_EELi8ELi6ELb0EEEvNS_16Flash_fwd_paramsE) ;  /* 0xffffffac2ca87950 */ /* 0x000fec0003c3ffff */
.L_x_91:
        /* <DEDUP_REMOVED lines=10> */
.L_x_4131:


//--------------------- .text._ZN5flash32flash_fwd_splitkv_combine_kernelI23Flash_fwd_kernel_traitsILi192ELi64ELi64ELi4ELb0ELb0EN7cutlass6half_tE19Flash_kernel_traitsILi192ELi64ELi64ELi4ES3_EELi8ELi5ELb0EEEvNS_16Flash_fwd_paramsE --------------------------
	.section	.text._ZN5flash32flash_fwd_splitkv_combine_kernelI23Flash_fwd_kernel_traitsILi192ELi64ELi64ELi4ELb0ELb0EN7cutlass6half_tE19Flash_kernel_traitsILi192ELi64ELi64ELi4ES3_EELi8ELi5ELb0EEEvNS_16Flash_fwd_paramsE,"ax",@progbits
	.align	128
        .global         _ZN5flash32flash_fwd_splitkv_combine_kernelI23Flash_fwd_kernel_traitsILi192ELi64ELi64ELi4ELb0ELb0EN7cutlass6half_tE19Flash_kernel_traitsILi192ELi64ELi64ELi4ES3_EELi8ELi5ELb0EEEvNS_16Flash_fwd_paramsE
        .type           _ZN5flash32flash_fwd_splitkv_combine_kernelI23Flash_fwd_kernel_traitsILi192ELi64ELi64ELi4ELb0ELb0EN7cutlass6half_tE19Flash_kernel_traitsILi192ELi64ELi64ELi4ES3_EELi8ELi5ELb0EEEvNS_16Flash_fwd_paramsE,@function
        .size           _ZN5flash32flash_fwd_splitkv_combine_kernelI23Flash_fwd_kernel_traitsILi192ELi64ELi64ELi4ELb0ELb0EN7cutlass6half_tE19Flash_kernel_traitsILi192ELi64ELi64ELi4ES3_EELi8ELi5ELb0EEEvNS_16Flash_fwd_paramsE,(.L_x_4132 - _ZN5flash32flash_fwd_splitkv_combine_kernelI23Flash_fwd_kernel_traitsILi192ELi64ELi64ELi4ELb0ELb0EN7cutlass6half_tE19Flash_kernel_traitsILi192ELi64ELi64ELi4ES3_EELi8ELi5ELb0EEEvNS_16Flash_fwd_paramsE)
        .other          _ZN5flash32flash_fwd_splitkv_combine_kernelI23Flash_fwd_kernel_traitsILi192ELi64ELi64ELi4ELb0ELb0EN7cutlass6half_tE19Flash_kernel_traitsILi192ELi64ELi64ELi4ES3_EELi8ELi5ELb0EEEvNS_16Flash_fwd_paramsE,@"STO_CUDA_ENTRY STV_DEFAULT"
_ZN5flash32flash_fwd_splitkv_combine_kernelI23Flash_fwd_kernel_traitsILi192ELi64ELi64ELi4ELb0ELb0EN7cutlass6half_tE19Flash_kernel_traitsILi192ELi64ELi64ELi4ES3_EELi8ELi5ELb0EEEvNS_16Flash_fwd_paramsE:
.text._ZN5flash32flash_fwd_splitkv_combine_kernelI23Flash_fwd_kernel_traitsILi192ELi64ELi64ELi4ELb0ELb0EN7cutlass6half_tE19Flash_kernel_traitsILi192ELi64ELi64ELi4ES3_EELi8ELi5ELb0EEEvNS_16Flash_fwd_paramsE:
        /* <DEDUP_REMOVED lines=23> */
[----:B------:R-:W-:Y:S05]  /*0170*/  CALL.REL.NOINC `($__internal_2_$__cuda_sm20_div_s64) ;  /* 0x0000004400c47944 */ /* 0x000fea0003c00000 */
[----:B------:R-:W-:Y:S05]  /*0180*/  BRA `(.L_x_93) ;  /* 0x00000000004c7947 */ /* 0x000fea0003800000 */
.L_x_92:
        /* <DEDUP_REMOVED lines=19> */
.L_x_93:
        /* <DEDUP_REMOVED lines=12> */
[----:B------:R-:W-:Y:S05]  /*0380*/  CALL.REL.NOINC `($__internal_2_$__cuda_sm20_div_s64) ;  /* 0x0000004400407944 */ /* 0x000fea0003c00000 */
[----:B------:R-:W-:Y:S02]  /*0390*/  MOV R8, R20 ;  /* 0x0000001400087202 */ /* 0x000fe40000000f00 */
[----:B------:R-:W-:Y:S01]  /*03a0*/  MOV R9, R21 ;  /* 0x0000001500097202 */ /* 0x000fe20000000f00 */
[----:B------:R-:W-:Y:S05]  /*03b0*/  BRA `(.L_x_96) ;  /* 0x00000000004c7947 */ /* 0x000fea0003800000 */
.L_x_95:
        /* <DEDUP_REMOVED lines=19> */
.L_x_96:
[----:B------:R-:W-:Y:S05]  /*04f0*/  BSYNC B0 ;  /* 0x0000000000007941 */ /* 0x000fea0003800000 */
.L_x_94:
[----:B------:R-:W0:Y:S01]  /*0500*/  LDC R4, c[0x0][0x2c4] ;  /* 0x0000b100ff047b82 */ /* 0x000e220000000800 */
[----:B------:R-:W-:Y:S01]  /*0510*/  IMAD.MOV.U32 R12, RZ, RZ, RZ ;  /* 0x000000ffff0c7224 */ /* 0x000fe200078e00ff */
[----:B------:R-:W-:Y:S01]  /*0520*/  BSSY B0, `(.L_x_97) ;  /* 0x000003b000007945 */ /* 0x000fe20003800000 */
[----:B0-----:R-:W-:Y:S01]  /*0530*/  IABS R11, R4 ;  /* 0x00000004000b7213 */ /* 0x001fe20000000000 */
[----:B------:R-:W-:-:S03]  /*0540*/  VIADD R6, R4, 0xffffffff ;  /* 0xffffffff04067836 */ /* 0x000fc60000000000 */
[----:B------:R-:W0:Y:S01]  /*0550*/  I2F.RP R14, R11 ;  /* 0x0000000b000e7306 */ /* 0x000e220000209400 */
[----:B------:R-:W-:-:S05]  /*0560*/  IMAD.IADD R2, R6, 0x1, R11 ;  /* 0x0000000106027824 */ /* 0x000fca00078e020b */
[----:B------:R-:W-:Y:S02]  /*0570*/  IABS R3, R2 ;  /* 0x0000000200037213 */ /* 0x000fe40000000000 */
[----:B0-----:R-:W0:Y:S02]  /*0580*/  MUFU.RCP R13, R14 ;  /* 0x0000000e000d7308 */ /* 0x001e240000001000 */
[----:B0-----:R-:W-:-:S06]  /*0590*/  VIADD R13, R13, 0xffffffe ;  /* 0x0ffffffe0d0d7836 */ /* 0x001fcc0000000000 */
[----:B------:R-:W0:Y:S02]  /*05a0*/  F2I.FTZ.U32.TRUNC.NTZ R13, R13 ;  /* 0x0000000d000d7305 */ /* 0x000e24000021f000 */
[----:B0-----:R-:W-:-:S04]  /*05b0*/  IMAD.MOV R10, RZ, RZ, -R13 ;  /* 0x000000ffff0a7224 */ /* 0x001fc800078e0a0d */
[----:B------:R-:W-:-:S04]  /*05c0*/  IMAD R7, R10, R11, RZ ;  /* 0x0000000b0a077224 */ /* 0x000fc800078e02ff */
[----:B------:R-:W-:-:S06]  /*05d0*/  IMAD.HI.U32 R12, R13, R7, R12 ;  /* 0x000000070d0c7227 */ /* 0x000fcc00078e000c */
[----:B------:R-:W-:-:S04]  /*05e0*/  IMAD.HI.U32 R7, R12, R3, RZ ;  /* 0x000000030c077227 */ /* 0x000fc800078e00ff */
[----:B------:R-:W-:-:S04]  /*05f0*/  IMAD.MOV R10, RZ, RZ, -R7 ;  /* 0x000000ffff0a7224 */ /* 0x000fc800078e0a07 */
[----:B------:R-:W-:Y:S01]  /*0600*/  IMAD R10, R11, R10, R3 ;  /* 0x0000000a0b0a7224 */ /* 0x000fe200078e0203 */
[----:B------:R-:W-:-:S04]  /*0610*/  LOP3.LUT R3, R2, R11, RZ, 0x3c, !PT ;  /* 0x0000000b02037212 */ /* 0x000fc800078e3cff */
[----:B------:R-:W-:Y:S02]  /*0620*/  ISETP.GT.U32.AND P1, PT, R11, R10, PT ;  /* 0x0000000a0b00720c */ /* 0x000fe40003f24070 */
[----:B------:R-:W-:-:S11]  /*0630*/  ISETP.GE.AND P0, PT, R3, RZ, PT ;  /* 0x000000ff0300720c */ /* 0x000fd60003f06270 */
[----:B------:R-:W-:Y:S02]  /*0640*/  @!P1 IMAD.IADD R10, R10, 0x1, -R11 ;  /* 0x000000010a0a9824 */ /* 0x000fe400078e0a0b */
[----:B------:R-:W-:Y:S01]  /*0650*/  @!P1 VIADD R7, R7, 0x1 ;  /* 0x0000000107079836 */ /* 0x000fe20000000000 */
[----:B------:R-:W-:Y:S02]  /*0660*/  ISETP.NE.AND P1, PT, R4, RZ, PT ;  /* 0x000000ff0400720c */ /* 0x000fe40003f25270 */
[----:B------:R-:W-:-:S13]  /*0670*/  ISETP.GE.U32.AND P2, PT, R10, R11, PT ;  /* 0x0000000b0a00720c */ /* 0x000fda0003f46070 */
[----:B------:R-:W-:-:S04]  /*0680*/  @P2 VIADD R7, R7, 0x1 ;  /* 0x0000000107072836 */ /* 0x000fc80000000000 */
[----:B------:R-:W-:Y:S01]  /*0690*/  @!P0 IMAD.MOV R7, RZ, RZ, -R7 ;  /* 0x000000ffff078224 */ /* 0x000fe200078e0a07 */
[----:B------:R-:W-:-:S04]  /*06a0*/  @!P1 LOP3.LUT R7, RZ, R11, RZ, 0x33, !PT ;  /* 0x0000000bff079212 */ /* 0x000fc800078e33ff */
[----:B------:R-:W-:Y:S02]  /*06b0*/  ISETP.LT.U32.AND P0, PT, R26, R7, PT ;  /* 0x000000071a00720c */ /* 0x000fe40003f01070 */
[----:B------:R-:W-:-:S04]  /*06c0*/  SHF.R.S32.HI R14, RZ, 0x1f, R7 ;  /* 0x0000001fff0e7819 */ /* 0x000fc80000011407 */
        /* <DEDUP_REMOVED lines=13> */
.L_x_98:
        /* <DEDUP_REMOVED lines=19> */
.L_x_99:
[----:B------:R-:W-:Y:S05]  /*08d0*/  BSYNC B0 ;  /* 0x0000000000007941 */ /* 0x000fea0003800000 */
.L_x_97:
[----:B------:R-:W0:Y:S01]  /*08e0*/  LDC R7, c[0x0][0x2c4] ;  /* 0x0000b100ff077b82 */ /* 0x000e220000000800 */
[----:B------:R-:W-:Y:S01]  /*08f0*/  ULDC UR5, c[0x0][0x270] ;  /* 0x00009c0000057ab9 */ /* 0x000fe20000000800 */
[----:B------:R-:W-:Y:S01]  /*0900*/  BSSY B0, `(.L_x_100) ;  /* 0x000005d000007945 */ /* 0x000fe20003800000 */
[----:B------:R-:W-:Y:S01]  /*0910*/  UIADD3 UR4, UR5, -0x1, URZ ;  /* 0xffffffff05047890 */ /* 0x000fe2000fffe03f */
[----:B0-----:R-:W-:Y:S02]  /*0920*/  IABS R10, R7 ;  /* 0x00000007000a7213 */ /* 0x001fe40000000000 */
[----:B------:R-:W-:Y:S02]  /*0930*/  ISETP.GT.AND P3, PT, R7, RZ, PT ;  /* 0x000000ff0700720c */ /* 0x000fe40003f64270 */
[----:B------:R-:W0:Y:S08]  /*0940*/  I2F.RP R15, R10 ;  /* 0x0000000a000f7306 */ /* 0x000e300000209400 */
[----:B0-----:R-:W0:Y:S02]  /*0950*/  MUFU.RCP R12, R15 ;  /* 0x0000000f000c7308 */ /* 0x001e240000001000 */
[----:B0-----:R-:W-:-:S06]  /*0960*/  VIADD R12, R12, 0xffffffe ;  /* 0x0ffffffe0c0c7836 */ /* 0x001fcc0000000000 */
[----:B------:R-:W0:Y:S02]  /*0970*/  F2I.FTZ.U32.TRUNC.NTZ R13, R12 ;  /* 0x0000000c000d7305 */ /* 0x000e24000021f000 */
[--C-:B0-----:R-:W-:Y:S02]  /*0980*/  IMAD.MOV R3, RZ, RZ, -R13.reuse ;  /* 0x000000ffff037224 */ /* 0x101fe400078e0a0d */
[----:B------:R-:W-:Y:S02]  /*0990*/  IMAD.MOV.U32 R12, RZ, RZ, RZ ;  /* 0x000000ffff0c7224 */ /* 0x000fe400078e00ff */
[----:B------:R-:W-:Y:S01]  /*09a0*/  IMAD R4, R3, R10, RZ ;  /* 0x0000000a03047224 */ /* 0x000fe200078e02ff */
[----:B------:R-:W-:Y:S02]  /*09b0*/  IABS R3, R2 ;  /* 0x0000000200037213 */ /* 0x000fe40000000000 */
[----:B------:R-:W-:Y:S01]  /*09c0*/  LOP3.LUT R2, R2, R7, RZ, 0x3c, !PT ;  /* 0x0000000702027212 */ /* 0x000fe200078e3cff */
[----:B------:R-:W-:-:S03]  /*09d0*/  IMAD.HI.U32 R4, R13, R4, R12 ;  /* 0x000000040d047227 */ /* 0x000fc600078e000c */
[----:B------:R-:W-:Y:S01]  /*09e0*/  ISETP.GE.AND P1, PT, R2, RZ, PT ;  /* 0x000000ff0200720c */ /* 0x000fe20003f26270 */
[----:B------:R-:W-:Y:S01]  /*09f0*/  IMAD.MOV.U32 R11, RZ, RZ, R3 ;  /* 0x000000ffff0b7224 */ /* 0x000fe200078e0003 */
[----:B------:R-:W-:-:S03]  /*0a00*/  SHF.R.S32.HI R2, RZ, 0x1f, R7 ;  /* 0x0000001fff027819 */ /* 0x000fc60000011407 */
        /* <DEDUP_REMOVED lines=8> */
[----:B------:R-:W-:Y:S02]  /*0a90*/  LEA.HI.SX32 R3, R7, 0x1, 0x1 ;  /* 0x0000000107037811 */ /* 0x000fe400078f0aff */
[----:B------:R-:W-:-:S09]  /*0aa0*/  @!P3 IADD3 R3, R2, RZ, RZ ;  /* 0x000000ff0203b210 */ /* 0x000fd20007ffe0ff */
[----:B------:R-:W-:-:S04]  /*0ab0*/  @P0 VIADD R4, R4, 0x1 ;  /* 0x0000000104040836 */ /* 0x000fc80000000000 */
[----:B------:R-:W-:Y:S01]  /*0ac0*/  @!P1 IMAD.MOV R4, RZ, RZ, -R4 ;  /* 0x000000ffff049224 */ /* 0x000fe200078e0a04 */
[----:B------:R-:W-:-:S05]  /*0ad0*/  @!P2 LOP3.LUT R4, RZ, R7, RZ, 0x33, !PT ;  /* 0x00000007ff04a212 */ /* 0x000fca00078e33ff */
[----:B------:R-:W-:-:S05]  /*0ae0*/  IMAD R3, R3, R4, RZ ;  /* 0x0000000403037224 */ /* 0x000fca00078e02ff */
[-C--:B------:R-:W-:Y:S02]  /*0af0*/  IABS R13, R3.reuse ;  /* 0x00000003000d7213 */ /* 0x080fe40000000000 */
[----:B------:R-:W-:Y:S02]  /*0b00*/  IABS R2, R3 ;  /* 0x0000000300027213 */ /* 0x000fe40000000000 */
[----:B------:R-:W0:Y:S01]  /*0b10*/  I2F.RP R12, R13 ;  /* 0x0000000d000c7306 */ /* 0x000e220000209400 */
[----:B------:R-:W-:Y:S02]  /*0b20*/  VIADD R4, R13, UR4 ;  /* 0x000000040d047c36 */ /* 0x000fe40008000000 */
[----:B------:R-:W-:-:S05]  /*0b30*/  IMAD.MOV R2, RZ, RZ, -R2 ;  /* 0x000000ffff027224 */ /* 0x000fca00078e0a02 */
[----:B0-----:R-:W0:Y:S02]  /*0b40*/  MUFU.RCP R18, R12 ;  /* 0x0000000c00127308 */ /* 0x001e240000001000 */
[----:B0-----:R-:W-:-:S06]  /*0b50*/  VIADD R18, R18, 0xffffffe ;  /* 0x0ffffffe12127836 */ /* 0x001fcc0000000000 */
[----:B------:R-:W0:Y:S02]  /*0b60*/  F2I.FTZ.U32.TRUNC.NTZ R19, R18 ;  /* 0x0000001200137305 */ /* 0x000e24000021f000 */
[----:B0-----:R-:W-:Y:S02]  /*0b70*/  IMAD.MOV R10, RZ, RZ, -R19 ;  /* 0x000000ffff0a7224 */ /* 0x001fe400078e0a13 */
[----:B------:R-:W-:Y:S02]  /*0b80*/  IMAD.MOV.U32 R18, RZ, RZ, RZ ;  /* 0x000000ffff127224 */ /* 0x000fe400078e00ff */
[----:B------:R-:W-:Y:S01]  /*0b90*/  IMAD R11, R10, R13, RZ ;  /* 0x0000000d0a0b7224 */ /* 0x000fe200078e02ff */
[----:B------:R-:W-:-:S03]  /*0ba0*/  IABS R10, R4 ;  /* 0x00000004000a7213 */ /* 0x000fc60000000000 */
[----:B------:R-:W-:-:S06]  /*0bb0*/  IMAD.HI.U32 R11, R19, R11, R18 ;  /* 0x0000000b130b7227 */ /* 0x000fcc00078e0012 */
[----:B------:R-:W-:-:S04]  /*0bc0*/  IMAD.HI.U32 R11, R11, R10, RZ ;  /* 0x0000000a0b0b7227 */ /* 0x000fc800078e00ff */
[----:B------:R-:W-:-:S05]  /*0bd0*/  IMAD R2, R11, R2, R10 ;  /* 0x000000020b027224 */ /* 0x000fca00078e020a */
[----:B------:R-:W-:-:S13]  /*0be0*/  ISETP.GT.U32.AND P1, PT, R13, R2, PT ;  /* 0x000000020d00720c */ /* 0x000fda0003f24070 */
[-C--:B------:R-:W-:Y:S01]  /*0bf0*/  @!P1 IADD3 R2, R2, -R13.reuse, RZ ;  /* 0x8000000d02029210 */ /* 0x080fe20007ffe0ff */
[----:B------:R-:W-:Y:S01]  /*0c00*/  @!P1 VIADD R11, R11, 0x1 ;  /* 0x000000010b0b9836 */ /* 0x000fe20000000000 */
[----:B------:R-:W-:Y:S02]  /*0c10*/  ISETP.NE.AND P1, PT, R3, RZ, PT ;  /* 0x000000ff0300720c */ /* 0x000fe40003f25270 */
[-C--:B------:R-:W-:Y:S02]  /*0c20*/  ISETP.GE.U32.AND P2, PT, R2, R13.reuse, PT ;  /* 0x0000000d0200720c */ /* 0x080fe40003f46070 */
[----:B------:R-:W-:-:S04]  /*0c30*/  LOP3.LUT R2, R4, R13, RZ, 0x3c, !PT ;  /* 0x0000000d04027212 */ /* 0x000fc800078e3cff */
[----:B------:R-:W-:-:S07]  /*0c40*/  ISETP.GE.AND P0, PT, R2, RZ, PT ;  /* 0x000000ff0200720c */ /* 0x000fce0003f06270 */
[----:B------:R-:W-:-:S06]  /*0c50*/  @P2 VIADD R11, R11, 0x1 ;  /* 0x000000010b0b2836 */ /* 0x000fcc0000000000 */
        /* <DEDUP_REMOVED lines=8> */
[----:B------:R-:W-:Y:S01]  /*0ce0*/  ISETP.NE.U32.AND P1, PT, R2, RZ, PT ;  /* 0x000000ff0200720c */ /* 0x000fe20003f25070 */
[----:B------:R-:W-:-:S12]  /*0cf0*/  IMAD R2, R7, UR5, RZ ;  /* 0x0000000507027c24 */ /* 0x000fd8000f8e02ff */
[----:B------:R-:W-:Y:S05]  /*0d00*/  @!P1 BRA `(.L_x_101) ;  /* 0x0000000000249947 */ /* 0x000fea0003800000 */
[----:B------:R-:W-:Y:S01]  /*0d10*/  IMAD.MOV.U32 R18, RZ, RZ, R20 ;  /* 0x000000ffff127224 */ /* 0x000fe200078e0014 */
[----:B------:R-:W-:Y:S01]  /*0d20*/  MOV R26, R13 ;  /* 0x0000000d001a7202 */ /* 0x000fe20000000f00 */
[----:B------:R-:W-:Y:S01]  /*0d30*/  IMAD.MOV.U32 R17, RZ, RZ, R21 ;  /* 0x000000ffff117224 */ /* 0x000fe200078e0015 */
[----:B------:R-:W-:Y:S02]  /*0d40*/  MOV R25, R12 ;  /* 0x0000000c00197202 */ /* 0x000fe40000000f00 */
[----:B------:R-:W-:Y:S02]  /*0d50*/  MOV R24, 0xd70 ;  /* 0x00000d7000187802 */ /* 0x000fe40000000f00 */
[----:B------:R-:W-:Y:S05]  /*0d60*/  CALL.REL.NOINC `($__internal_2_$__cuda_sm20_div_s64) ;  /* 0x0000003800c87944 */ /* 0x000fea0003c00000 */
[----:B------:R-:W-:Y:S02]  /*0d70*/  MOV R38, R20 ;  /* 0x0000001400267202 */ /* 0x000fe40000000f00 */
[----:B------:R-:W-:Y:S01]  /*0d80*/  MOV R39, R21 ;  /* 0x0000001500277202 */ /* 0x000fe20000000f00 */
[----:B------:R-:W-:Y:S05]  /*0d90*/  BRA `(.L_x_102) ;  /* 0x00000000004c7947 */ /* 0x000fea0003800000 */
.L_x_101:
        /* <DEDUP_REMOVED lines=19> */
.L_x_102:
[----:B------:R-:W-:Y:S05]  /*0ed0*/  BSYNC B0 ;  /* 0x0000000000007941 */ /* 0x000fea0003800000 */
.L_x_100:
[-C--:B------:R-:W-:Y:S01]  /*0ee0*/  IABS R7, R2.reuse ;  /* 0x0000000200077213 */ /* 0x080fe20000000000 */
[----:B------:R-:W-:Y:S01]  /*0ef0*/  BSSY B0, `(.L_x_103) ;  /* 0x000003b000007945 */ /* 0x000fe20003800000 */
[----:B------:R-:W-:Y:S02]  /*0f00*/  IABS R10, R2 ;  /* 0x00000002000a7213 */ /* 0x000fe40000000000 */
[----:B------:R-:W0:Y:S01]  /*0f10*/  I2F.RP R17, R7 ;  /* 0x0000000700117306 */ /* 0x000e220000209400 */
[----:B------:R-:W-:Y:S02]  /*0f20*/  IMAD.IADD R6, R6, 0x1, R7 ;  /* 0x0000000106067824 */ /* 0x000fe400078e0207 */
[----:B------:R-:W-:-:S03]  /*0f30*/  IMAD.MOV R10, RZ, RZ, -R10 ;  /* 0x000000ffff0a7224 */ /* 0x000fc600078e0a0a */
[----:B------:R-:W-:Y:S02]  /*0f40*/  IABS R11, R6 ;  /* 0x00000006000b7213 */ /* 0x000fe40000000000 */
[----:B0-----:R-:W0:Y:S02]  /*0f50*/  MUFU.RCP R19, R17 ;  /* 0x0000001100137308 */ /* 0x001e240000001000 */
[----:B0-----:R-:W-:-:S06]  /*0f60*/  VIADD R19, R19, 0xffffffe ;  /* 0x0ffffffe13137836 */ /* 0x001fcc0000000000 */
[----:B------:R-:W0:Y:S02]  /*0f70*/  F2I.FTZ.U32.TRUNC.NTZ R19, R19 ;  /* 0x0000001300137305 */ /* 0x000e24000021f000 */
[----:B0-----:R-:W-:-:S04]  /*0f80*/  IMAD.MOV R18, RZ, RZ, -R19 ;  /* 0x000000ffff127224 */ /* 0x001fc800078e0a13 */
[----:B------:R-:W-:Y:S02]  /*0f90*/  IMAD R15, R18, R7, RZ ;  /* 0x00000007120f7224 */ /* 0x000fe400078e02ff */
[----:B------:R-:W-:-:S04]  /*0fa0*/  IMAD.MOV.U32 R18, RZ, RZ, RZ ;  /* 0x000000ffff127224 */ /* 0x000fc800078e00ff */
[----:B------:R-:W-:-:S06]  /*0fb0*/  IMAD.HI.U32 R15, R19, R15, R18 ;  /* 0x0000000f130f7227 */ /* 0x000fcc00078e0012 */
[----:B------:R-:W-:-:S04]  /*0fc0*/  IMAD.HI.U32 R15, R15, R11, RZ ;  /* 0x0000000b0f0f7227 */ /* 0x000fc800078e00ff */
[----:B------:R-:W-:-:S05]  /*0fd0*/  IMAD R10, R15, R10, R11 ;  /* 0x0000000a0f0a7224 */ /* 0x000fca00078e020b */
[----:B------:R-:W-:-:S13]  /*0fe0*/  ISETP.GT.U32.AND P1, PT, R7, R10, PT ;  /* 0x0000000a0700720c */ /* 0x000fda0003f24070 */
[----:B------:R-:W-:Y:S02]  /*0ff0*/  @!P1 IMAD.IADD R10, R10, 0x1, -R7 ;  /* 0x000000010a0a9824 */ /* 0x000fe400078e0a07 */
        /* <DEDUP_REMOVED lines=23> */
.L_x_104:
        /* <DEDUP_REMOVED lines=19> */
.L_x_105:
[----:B------:R-:W-:Y:S05]  /*12a0*/  BSYNC B0 ;  /* 0x0000000000007941 */ /* 0x000fea0003800000 */
.L_x_103:
[----:B------:R-:W0:Y:S01]  /*12b0*/  S2R R7, SR_TID.X ;  /* 0x0000000000077919 */ /* 0x000e220000002100 */
[----:B------:R-:W-:Y:S01]  /*12c0*/  IADD3 R8, P0, R28, -UR7, RZ ;  /* 0x800000071c087c10 */ /* 0x000fe2000ff1e0ff */
[----:B------:R-:W-:Y:S01]  /*12d0*/  ULDC UR5, c[0x0][0x3c4] ;  /* 0x0000f10000057ab9 */ /* 0x000fe20000000800 */
[----:B------:R-:W-:Y:S02]  /*12e0*/  ULDC.64 UR8, c[0x0][0x208] ;  /* 0x0000820000087ab9 */ /* 0x000fe40000000a00 */
[----:B------:R-:W-:Y:S02]  /*12f0*/  IADD3.X R9, R5, ~UR6, RZ, P0, !PT ;  /* 0x8000000605097c10 */ /* 0x000fe400087fe4ff */
[----:B0-----:R-:W-:-:S04]  /*1300*/  SHF.R.S32.HI R24, RZ, 0x1f, R7 ;  /* 0x0000001fff187819 */ /* 0x001fc80000011407 */
[----:B------:R-:W-:-:S04]  /*1310*/  LEA.HI R15, R24, R7, RZ, 0x3 ;  /* 0x00000007180f7211 */ /* 0x000fc800078f18ff */
[----:B------:R-:W-:Y:S02]  /*1320*/  LOP3.LUT R18, R15, 0xfffffff8, RZ, 0xc0, !PT ;  /* 0xfffffff80f127812 */ /* 0x000fe400078ec0ff */
[----:B------:R-:W-:-:S03]  /*1330*/  SHF.R.S32.HI R15, RZ, 0x3, R15 ;  /* 0x00000003ff0f7819 */ /* 0x000fc6000001140f */
[----:B------:R-:W-:Y:S02]  /*1340*/  IMAD.IADD R17, R7, 0x1, -R18 ;  /* 0x0000000107117824 */ /* 0x000fe400078e0a12 */
[----:B------:R-:W-:-:S03]  /*1350*/  VIADD R25, R15, 0x10 ;  /* 0x000000100f197836 */ /* 0x000fc60000000000 */
[----:B------:R-:W-:Y:S02]  /*1360*/  ISETP.GT.U32.AND P2, PT, R8, R17, PT ;  /* 0x000000110800720c */ /* 0x000fe40003f44070 */
[----:B------:R-:W-:Y:S02]  /*1370*/  SHF.R.S32.HI R22, RZ, 0x1f, R17 ;  /* 0x0000001fff167819 */ /* 0x000fe40000011411 */
[----:B------:R-:W-:Y:S02]  /*1380*/  IADD3 R32, P0, R17, UR7, RZ ;  /* 0x0000000711207c10 */ /* 0x000fe4000ff1e0ff */
[----:B------:R-:W-:Y:S02]  /*1390*/  ISETP.GT.AND.EX P2, PT, R9, R22, PT, P2 ;  /* 0x000000160900720c */ /* 0x000fe40003f44320 */
[----:B------:R-:W-:Y:S02]  /*13a0*/  IADD3.X R33, R22, UR6, RZ, P0, !PT ;  /* 0x0000000616217c10 */ /* 0x000fe400087fe4ff */
[----:B------:R-:W-:-:S02]  /*13b0*/  ISETP.GE.OR P3, PT, R15, UR5, !P2 ;  /* 0x000000050f007c0c */ /* 0x000fc4000d766670 */
[----:B------:R-:W-:-:S11]  /*13c0*/  ISETP.GE.OR P2, PT, R25, UR5, !P2 ;  /* 0x0000000519007c0c */ /* 0x000fd6000d746670 */
[----:B------:R-:W0:Y:S01]  /*13d0*/  @!P3 LDC.64 R18, c[0x0][0x2b8] ;  /* 0x0000ae00ff12bb82 */ /* 0x000e220000000a00 */
[----:B------:R-:W-:Y:S01]  /*13e0*/  @!P3 SHF.R.S32.HI R29, RZ, 0x1f, R15 ;  /* 0x0000001fff1db819 */ /* 0x000fe2000001140f */
[----:B------:R-:W-:Y:S01]  /*13f0*/  @!P2 IMAD.MOV.U32 R30, RZ, RZ, R32 ;  /* 0x000000ffff1ea224 */ /* 0x000fe200078e0020 */
[----:B------:R-:W-:Y:S01]  /*1400*/  @!P2 SHF.R.S32.HI R23, RZ, 0x1f, R25 ;  /* 0x0000001fff17a819 */ /* 0x000fe20000011419 */
[----:B------:R-:W-:Y:S02]  /*1410*/  @!P2 IMAD.MOV.U32 R31, RZ, RZ, R33 ;  /* 0x000000ffff1fa224 */ /* 0x000fe400078e0021 */
[-C--:B------:R-:W-:Y:S02]  /*1420*/  @!P3 IMAD R26, R29, R28.reuse, RZ ;  /* 0x0000001c1d1ab224 */ /* 0x080fe400078e02ff */
[----:B------:R-:W1:Y:S01]  /*1430*/  @!P2 LDC.64 R8, c[0x0][0x2b8] ;  /* 0x0000ae00ff08ab82 */ /* 0x000e620000000a00 */
[----:B------:R-:W-:Y:S02]  /*1440*/  @!P2 IMAD R22, R23, R28, RZ ;  /* 0x0000001c1716a224 */ /* 0x000fe400078e02ff */
[----:B------:R-:W-:-:S04]  /*1450*/  @!P2 IMAD.WIDE.U32 R30, R28, R25, R30 ;  /* 0x000000191c1ea225 */ /* 0x000fc800078e001e */
[----:B------:R-:W-:Y:S02]  /*1460*/  @!P2 IMAD R22, R25, R5, R22 ;  /* 0x000000051916a224 */ /* 0x000fe400078e0216 */
[----:B------:R-:W-:-:S04]  /*1470*/  @!P3 IMAD.WIDE.U32 R32, R28, R15, R32 ;  /* 0x0000000f1c20b225 */ /* 0x000fc800078e0020 */
[----:B------:R-:W-:Y:S02]  /*1480*/  @!P3 IMAD R23, R15, R5, R26 ;  /* 0x000000050f17b224 */ /* 0x000fe400078e021a */
[----:B------:R-:W-:Y:S01]  /*1490*/  @!P2 IMAD.IADD R22, R31, 0x1, R22 ;  /* 0x000000011f16a824 */ /* 0x000fe200078e0216 */
[----:B0-----:R-:W-:Y:S01]  /*14a0*/  @!P3 LEA R18, P1, R32, R18, 0x2 ;  /* 0x000000122012b211 */ /* 0x001fe200078210ff */
[----:B------:R-:W-:-:S05]  /*14b0*/  @!P3 IMAD.IADD R23, R33, 0x1, R23 ;  /* 0x000000012117b824 */ /* 0x000fca00078e0217 */
[----:B------:R-:W-:Y:S02]  /*14c0*/  @!P3 LEA.HI.X R19, R32, R19, R23, 0x2, P1 ;  /* 0x000000132013b211 */ /* 0x000fe400008f1417 */
[----:B-1----:R-:W-:Y:S01]  /*14d0*/  @!P2 LEA R36, P0, R30, R8, 0x2 ;  /* 0x000000081e24a211 */ /* 0x002fe200078010ff */
[----:B------:R-:W-:-:S03]  /*14e0*/  IMAD.MOV.U32 R8, RZ, RZ, -0x800000 ;  /* 0xff800000ff087424 */ /* 0x000fc600078e00ff */
[----:B------:R-:W-:Y:S01]  /*14f0*/  @!P2 LEA.HI.X R37, R30, R9, R22, 0x2, P0 ;  /* 0x000000091e25a211 */ /* 0x000fe200000f1416 */
[----:B------:R-:W-:-:S04]  /*1500*/  IMAD.MOV.U32 R22, RZ, RZ, -0x800000 ;  /* 0xff800000ff167424 */ /* 0x000fc800078e00ff */
[----:B------:R-:W2:Y:S04]  /*1510*/  @!P2 LDG.E R8, desc[UR8][R36.64] ;  /* 0x000000082408a981 */ /* 0x000ea8000c1e1900 */
[----:B------:R0:W3:Y:S01]  /*1520*/  @!P3 LDG.E R22, desc[UR8][R18.64] ;  /* 0x000000081216b981 */ /* 0x0000e2000c1e1900 */
[----:B------:R-:W1:Y:S01]  /*1530*/  S2R R34, SR_CgaCtaId ;  /* 0x0000000000227919 */ /* 0x000e620000008800 */
[----:B------:R-:W-:Y:S02]  /*1540*/  LEA.HI R24, R24, R7, RZ, 0x4 ;  /* 0x0000000718187211 */ /* 0x000fe400078f20ff */
[----:B------:R-:W-:Y:S02]  /*1550*/  MOV R9, 0x400 ;  /* 0x0000040000097802 */ /* 0x000fe40000000f00 */
[----:B------:R-:W-:-:S02]  /*1560*/  LOP3.LUT R26, R24, 0xfffffff0, RZ, 0xc0, !PT ;  /* 0xfffffff0181a7812 */ /* 0x000fc400078ec0ff */
[C---:B------:R-:W-:Y:S02]  /*1570*/  ISETP.GT.AND P0, PT, R7.reuse, 0xff, PT ;  /* 0x000000ff0700780c */ /* 0x040fe40003f04270 */
[C---:B------:R-:W-:Y:S01]  /*1580*/  ISETP.GT.AND P3, PT, R7.reuse, 0x7f, PT ;  /* 0x0000007f0700780c */ /* 0x040fe20003f64270 */
[----:B------:R-:W-:Y:S01]  /*1590*/  IMAD.IADD R35, R7, 0x1, -R26 ;  /* 0x0000000107237824 */ /* 0x000fe200078e0a1a */
[----:B-1----:R-:W-:Y:S01]  /*15a0*/  LEA R34, R34, R9, 0x18 ;  /* 0x0000000922227211 */ /* 0x002fe200078ec0ff */
[----:B------:R-:W-:Y:S01]  /*15b0*/  IMAD.MOV.U32 R32, RZ, RZ, -0x800000 ;  /* 0xff800000ff207424 */ /* 0x000fe200078e00ff */
[----:B------:R-:W0:Y:S03]  /*15c0*/  LDC R9, c[0x0][0x2c4] ;  /* 0x0000b100ff097b82 */ /* 0x000e260000000800 */
[----:B------:R-:W-:-:S04]  /*15d0*/  IMAD R26, R15, 0x24, R34 ;  /* 0x000000240f1a7824 */ /* 0x000fc800078e0222 */
[----:B------:R-:W-:Y:S01]  /*15e0*/  IMAD R17, R17, 0x4, R26 ;  /* 0x0000000411117824 */ /* 0x000fe200078e021a */
[----:B------:R-:W-:Y:S01]  /*15f0*/  SHF.R.S32.HI R15, RZ, 0x4, R24 ;  /* 0x00000004ff0f7819 */ /* 0x000fe20000011418 */
[----:B------:R-:W-:Y:S02]  /*1600*/  IMAD R34, R35, 0x24, R34 ;  /* 0x0000002423227824 */ /* 0x000fe400078e0222 */
[----:B------:R-:W-:Y:S02]  /*1610*/  IMAD.MOV.U32 R33, RZ, RZ, -0x800000 ;  /* 0xff800000ff217424 */ /* 0x000fe400078e00ff */
[----:B------:R-:W-:Y:S01]  /*1620*/  IMAD R34, R15, 0x4, R34 ;  /* 0x000000040f227824 */ /* 0x000fe200078e0222 */
[----:B0-----:R-:W-:-:S04]  /*1630*/  IABS R18, R9 ;  /* 0x0000000900127213 */ /* 0x001fc80000000000 */
[----:B------:R-:W0:Y:S08]  /*1640*/  I2F.RP R29, R18 ;  /* 0x00000012001d7306 */ /* 0x000e300000209400 */
[----:B0-----:R-:W0:Y:S02]  /*1650*/  MUFU.RCP R24, R29 ;  /* 0x0000001d00187308 */ /* 0x001e240000001000 */
[----:B0-----:R-:W-:-:S06]  /*1660*/  VIADD R24, R24, 0xffffffe ;  /* 0x0ffffffe18187836 */ /* 0x001fcc0000000000 */
[----:B------:R0:W1:Y:S02]  /*1670*/  F2I.FTZ.U32.TRUNC.NTZ R25, R24 ;  /* 0x0000001800197305 */ /* 0x000064000021f000 */
[----:B0-----:R-:W-:Y:S01]  /*1680*/  IMAD.MOV.U32 R24, RZ, RZ, RZ ;  /* 0x000000ffff187224 */ /* 0x001fe200078e00ff */
[----:B--2---:R-:W-:Y:S04]  /*1690*/  @!P3 STS [R17+0x240], R8 ;  /* 0x000240081100b388 */ /* 0x004fe80000000800 */
[----:B---3--:R-:W-:Y:S01]  /*16a0*/  @!P0 STS [R17], R22 ;  /* 0x0000001611008388 */ /* 0x008fe20000000800 */
[----:B------:R-:W-:Y:S06]  /*16b0*/  BAR.SYNC.DEFER_BLOCKING 0x0 ;  /* 0x0000000000007b1d */ /* 0x000fec0000010000 */
[----:B------:R-:W-:Y:S04]  /*16c0*/  @!P3 LDS R32, [R34] ;  /* 0x000000002220b984 */ /* 0x000fe80000000800 */
[----:B------:R-:W0:Y:S02]  /*16d0*/  @!P3 LDS R33, [R34+0x240] ;  /* 0x000240002221b984 */ /* 0x000e240000000800 */
[----:B0-----:R-:W-:-:S05]  /*16e0*/  FMNMX.FTZ R26, R32, R33, !PT ;  /* 0x00000021201a7209 */ /* 0x001fca0007810000 */
[----:B------:R-:W0:Y:S02]  /*16f0*/  SHFL.BFLY PT, R23, R26, 0x8, 0x1f ;  /* 0x0d001f001a177f89 */ /* 0x000e2400000e0000 */
[----:B0-----:R-:W-:-:S05]  /*1700*/  FMNMX.FTZ R23, R26, R23, !PT ;  /* 0x000000171a177209 */ /* 0x001fca0007810000 */
[----:B------:R-:W0:Y:S01]  /*1710*/  SHFL.BFLY PT, R22, R23, 0x4, 0x1f ;  /* 0x0c801f0017167f89 */ /* 0x000e2200000e0000 */
[----:B-1----:R-:W-:-:S04]  /*1720*/  IMAD.MOV R8, RZ, RZ, -R25 ;  /* 0x000000ffff087224 */ /* 0x002fc800078e0a19 */
[----:B------:R-:W-:Y:S01]  /*1730*/  IMAD R17, R8, R18, RZ ;  /* 0x0000001208117224 */ /* 0x000fe200078e02ff */
[----:B0-----:R-:W-:-:S05]  /*1740*/  FMNMX.FTZ R22, R23, R22, !PT ;  /* 0x0000001617167209 */ /* 0x001fca0007810000 */
[----:B------:R-:W0:Y:S01]  /*1750*/  SHFL.BFLY PT, R19, R22, 0x2, 0x1f ;  /* 0x0c401f0016137f89 */ /* 0x000e2200000e0000 */
[----:B------:R-:W-:Y:S01]  /*1760*/  IMAD.HI.U32 R17, R25, R17, R24 ;  /* 0x0000001119117227 */ /* 0x000fe200078e0018 */
[----:B------:R-:W-:-:S05]  /*1770*/  IABS R8, R6 ;  /* 0x0000000600087213 */ /* 0x000fca0000000000 */
[----:B------:R-:W-:-:S04]  /*1780*/  IMAD.HI.U32 R17, R17, R8, RZ ;  /* 0x0000000811117227 */ /* 0x000fc800078e00ff */
[----:B------:R-:W-:-:S04]  /*1790*/  IMAD.MOV R23, RZ, RZ, -R17 ;  /* 0x000000ffff177224 */ /* 0x000fc800078e0a11 */
[----:B------:R-:W-:Y:S01]  /*17a0*/  IMAD R23, R18, R23, R8 ;  /* 0x0000001712177224 */ /* 0x000fe200078e0208 */
[----:B0-----:R-:W-:-:S05]  /*17b0*/  FMNMX.FTZ R19, R22, R19, !PT ;  /* 0x0000001316137209 */ /* 0x001fca0007810000 */
[----:B------:R-:W0:Y:S01]  /*17c0*/  SHFL.BFLY PT, R8, R19, 0x1, 0x1f ;  /* 0x0c201f0013087f89 */ /* 0x000e2200000e0000 */
[----:B------:R-:W-:Y:S02]  /*17d0*/  ISETP.GT.U32.AND P2, PT, R18, R23, PT ;  /* 0x000000171200720c */ /* 0x000fe40003f44070 */
[----:B------:R-:W-:-:S11]  /*17e0*/  LOP3.LUT R6, R6, R9, RZ, 0x3c, !PT ;  /* 0x0000000906067212 */ /* 0x000fd600078e3cff */
[----:B------:R-:W-:-:S05]  /*17f0*/  @!P2 IMAD.IADD R23, R23, 0x1, -R18 ;  /* 0x000000011717a824 */ /* 0x000fca00078e0a12 */
[----:B------:R-:W-:Y:S02]  /*1800*/  ISETP.GE.U32.AND P4, PT, R23, R18, PT ;  /* 0x000000121700720c */ /* 0x000fe40003f86070 */
[----:B0-----:R-:W-:-:S04]  /*1810*/  FMNMX.FTZ R8, R19, R8, !PT ;  /* 0x0000000813087209 */ /* 0x001fc80007810000 */
[----:B------:R-:W-:Y:S02]  /*1820*/  FSETP.NEU.FTZ.AND P0, PT, R8, -INF , PT ;  /* 0xff8000000800780b */ /* 0x000fe40003f1d000 */
[----:B------:R-:W-:Y:S01]  /*1830*/  ISETP.GE.AND P1, PT, R6, RZ, PT ;  /* 0x000000ff0600720c */ /* 0x000fe20003f26270 */
[----:B------:R-:W-:Y:S01]  /*1840*/  @!P2 VIADD R17, R17, 0x1 ;  /* 0x000000011111a836 */ /* 0x000fe20000000000 */
[----:B------:R-:W-:Y:S02]  /*1850*/  FSEL R6, R8, RZ, P0 ;  /* 0x000000ff08067208 */ /* 0x000fe40000000000 */
[----:B------:R-:W-:Y:S02]  /*1860*/  ISETP.NE.AND P0, PT, R9, RZ, PT ;  /* 0x000000ff0900720c */ /* 0x000fe40003f05270 */
[----:B------:R-:W-:Y:S01]  /*1870*/  ISETP.GT.AND P2, PT, R2, RZ, PT ;  /* 0x000000ff0200720c */ /* 0x000fe20003f44270 */
[----:B------:R-:W-:Y:S02]  /*1880*/  @P4 VIADD R17, R17, 0x1 ;  /* 0x0000000111114836 */ /* 0x000fe40000000000 */
[----:B------:R-:W-:Y:S01]  /*1890*/  FADD.FTZ R8, -R6, R32 ;  /* 0x0000002006087221 */ /* 0x000fe20000010100 */
[----:B------:R-:W-:Y:S01]  /*18a0*/  SHF.R.S32.HI R18, RZ, 0x1f, R2 ;  /* 0x0000001fff127819 */ /* 0x000fe20000011402 */
[----:B------:R-:W-:Y:S01]  /*18b0*/  IMAD.MOV.U32 R19, RZ, RZ, R17 ;  /* 0x000000ffff137224 */ /* 0x000fe200078e0011 */
[----:B------:R-:W-:Y:S01]  /*18c0*/  LEA.HI.SX32 R22, R2, 0x1, 0x1 ;  /* 0x0000000102167811 */ /* 0x000fe200078f0aff */
[----:B------:R-:W-:Y:S01]  /*18d0*/  FADD.FTZ R2, -R6, R33 ;  /* 0x0000002106027221 */ /* 0x000fe20000010100 */
[----:B------:R-:W-:Y:S01]  /*18e0*/  FMUL.FTZ R8, R8, 1.4426950216293334961 ;  /* 0x3fb8aa3b08087820 */ /* 0x000fe20000410000 */
[----:B------:R-:W-:Y:S01]  /*18f0*/  @!P1 IMAD.MOV R19, RZ, RZ, -R19 ;  /* 0x000000ffff139224 */ /* 0x000fe200078e0a13 */
[----:B------:R-:W0:Y:S01]  /*1900*/  LDC R17, c[0x0][0x270] ;  /* 0x00009c00ff117b82 */ /* 0x000e220000000800 */
[----:B------:R-:W-:-:S02]  /*1910*/  @!P0 LOP3.LUT R19, RZ, R9, RZ, 0x33, !PT ;  /* 0x00000009ff138212 */ /* 0x000fc400078e33ff */
[----:B------:R-:W-:Y:S02]  /*1920*/  @!P2 IMAD.MOV R22, RZ, RZ, R18 ;  /* 0x000000ffff16a224 */ /* 0x000fe400078e0212 */
[----:B------:R-:W-:Y:S01]  /*1930*/  FMUL.FTZ R18, R2, 1.4426950216293334961 ;  /* 0x3fb8aa3b02127820 */ /* 0x000fe20000410000 */
[----:B------:R-:W-:Y:S01]  /*1940*/  MUFU.EX2 R8, R8 ;  /* 0x0000000800087308 */ /* 0x000fe20000000800 */
[----:B------:R-:W-:-:S07]  /*1950*/  IMAD R2, R22, R19, RZ ;  /* 0x0000001316027224 */ /* 0x000fce00078e02ff */
[----:B------:R-:W1:Y:S01]  /*1960*/  MUFU.EX2 R19, R18 ;  /* 0x0000001200137308 */ /* 0x000e620000000800 */
[----:B------:R-:W-:-:S07]  /*1970*/  IABS R29, R2 ;  /* 0x00000002001d7213 */ /* 0x000fce0000000000 */
[----:B------:R-:W2:Y:S01]  /*1980*/  I2F.RP R24, R29 ;  /* 0x0000001d00187306 */ /* 0x000ea20000209400 */
[----:B-1----:R-:W-:-:S05]  /*1990*/  FADD.FTZ R19, R8, R19 ;  /* 0x0000001308137221 */ /* 0x002fca0000010000 */
[----:B------:R-:W1:Y:S01]  /*19a0*/  SHFL.BFLY PT, R8, R19, 0x8, 0x1f ;  /* 0x0d001f0013087f89 */ /* 0x000e6200000e0000 */
[----:B0-----:R-:W-:-:S04]  /*19b0*/  IABS R23, R17 ;  /* 0x0000001100177213 */ /* 0x001fc80000000000 */
[----:B------:R-:W0:Y:S08]  /*19c0*/  I2F.U32.RP R22, R23 ;  /* 0x0000001700167306 */ /* 0x000e300000209000 */
[----:B--2---:R-:W2:Y:S08]  /*19d0*/  MUFU.RCP R40, R24 ;  /* 0x0000001800287308 */ /* 0x004eb00000001000 */
[----:B0-----:R-:W0:Y:S01]  /*19e0*/  MUFU.RCP R36, R22 ;  /* 0x0000001600247308 */ /* 0x001e220000001000 */
[----:B-1----:R-:W-:-:S05]  /*19f0*/  FADD.FTZ R8, R19, R8 ;  /* 0x0000000813087221 */ /* 0x002fca0000010000 */
[----:B------:R-:W1:Y:S01]  /*1a00*/  SHFL.BFLY PT, R31, R8, 0x4, 0x1f ;  /* 0x0c801f00081f7f89 */ /* 0x000e6200000e0000 */
[----:B--2---:R-:W-:-:S04]  /*1a10*/  VIADD R40, R40, 0xffffffe ;  /* 0x0ffffffe28287836 */ /* 0x004fc80000000000 */
[----:B------:R-:W2:Y:S01]  /*1a20*/  F2I.FTZ.U32.TRUNC.NTZ R41, R40 ;  /* 0x0000002800297305 */ /* 0x000ea2000021f000 */
[----:B0-----:R-:W-:-:S07]  /*1a30*/  VIADD R36, R36, 0xffffffe ;  /* 0x0ffffffe24247836 */ /* 0x001fce0000000000 */
[----:B------:R-:W0:Y:S01]  /*1a40*/  F2I.FTZ.U32.TRUNC.NTZ R37, R36 ;  /* 0x0000002400257305 */ /* 0x000e22000021f000 */
[----:B------:R-:W-:Y:S02]  /*1a50*/  VIADD R22, R29, UR4 ;  /* 0x000000041d167c36 */ /* 0x000fe40008000000 */
[----:B--2---:R-:W-:Y:S02]  /*1a60*/  IMAD.MOV R30, RZ, RZ, -R41 ;  /* 0x000000ffff1e7224 */ /* 0x004fe400078e0a29 */
[----:B-1----:R-:W-:Y:S02]  /*1a70*/  FADD.FTZ R31, R8, R31 ;  /* 0x0000001f081f7221 */ /* 0x002fe40000010000 */
[----:B------:R-:W-:Y:S02]  /*1a80*/  IMAD R30, R30, R29, RZ ;  /* 0x0000001d1e1e7224 */ /* 0x000fe400078e02ff */
[----:B------:R-:W-:Y:S01]  /*1a90*/  IMAD.MOV.U32 R40, RZ, RZ, RZ ;  /* 0x000000ffff287224 */ /* 0x000fe200078e00ff */
[----:B------:R-:W1:Y:S01]  /*1aa0*/  SHFL.BFLY PT, R26, R31, 0x2, 0x1f ;  /* 0x0c401f001f1a7f89 */ /* 0x000e6200000e0000 */
[----:B0-----:R-:W-:Y:S01]  /*1ab0*/  IMAD.MOV R18, RZ, RZ, -R37 ;  /* 0x000000ffff127224 */ /* 0x001fe200078e0a25 */
[----:B------:R-:W-:Y:S01]  /*1ac0*/  IABS R24, R2 ;  /* 0x0000000200187213 */ /* 0x000fe20000000000 */
[----:B------:R-:W-:Y:S01]  /*1ad0*/  IMAD.HI.U32 R30, R41, R30, R40 ;  /* 0x0000001e291e7227 */ /* 0x000fe200078e0028 */
[----:B------:R-:W-:-:S03]  /*1ae0*/  IABS R25, R22 ;  /* 0x0000001600197213 */ /* 0x000fc60000000000 */
[----:B------:R-:W-:Y:S02]  /*1af0*/  IMAD R19, R18, R23, RZ ;  /* 0x0000001712137224 */ /* 0x000fe400078e02ff */
[----:B------:R-:W-:Y:S02]  /*1b00*/  IMAD.MOV.U32 R36, RZ, RZ, RZ ;  /* 0x000000ffff247224 */ /* 0x000fe400078e00ff */
[----:B------:R-:W-:Y:S02]  /*1b10*/  IMAD.MOV R24, RZ, RZ, -R24 ;  /* 0x000000ffff187224 */ /* 0x000fe400078e0a18 */
[----:B------:R-:W-:Y:S01]  /*1b20*/  IMAD.HI.U32 R30, R30, R25, RZ ;  /* 0x000000191e1e7227 */ /* 0x000fe200078e00ff */
[----:B------:R-:W-:Y:S02]  /*1b30*/  IABS R8, R4 ;  /* 0x0000000400087213 */ /* 0x000fe40000000000 */
[----:B------:R-:W-:Y:S01]  /*1b40*/  IABS R18, R17 ;  /* 0x0000001100127213 */ /* 0x000fe20000000000 */
[----:B------:R-:W-:-:S04]  /*1b50*/  IMAD.HI.U32 R36, R37, R19, R36 ;  /* 0x0000001325247227 */ /* 0x000fc800078e0024 */
[----:B------:R-:W-:Y:S02]  /*1b60*/  IMAD R24, R30, R24, R25 ;  /* 0x000000181e187224 */ /* 0x000fe400078e0219 */
[----:B------:R-:W-:Y:S02]  /*1b70*/  IMAD.MOV R18, RZ, RZ, -R18 ;  /* 0x000000ffff127224 */ /* 0x000fe400078e0a12 */
[----:B------:R-:W-:Y:S01]  /*1b80*/  IMAD.HI.U32 R19, R36, R8, RZ ;  /* 0x0000000824137227 */ /* 0x000fe200078e00ff */
[----:B------:R-:W-:-:S03]  /*1b90*/  ISETP.GT.U32.AND P4, PT, R29, R24, PT ;  /* 0x000000181d00720c */ /* 0x000fc60003f84070 */
[----:B------:R-:W-:-:S04]  /*1ba0*/  IMAD.HI.U32 R36, R36, R25, RZ ;  /* 0x0000001924247227 */ /* 0x000fc800078e00ff */
[----:B-1----:R-:W-:Y:S01]  /*1bb0*/  FADD.FTZ R26, R31, R26 ;  /* 0x0000001a1f1a7221 */ /* 0x002fe20000010000 */
[-C--:B------:R-:W-:Y:S02]  /*1bc0*/  IMAD R8, R19, R18.reuse, R8 ;  /* 0x0000001213087224 */ /* 0x080fe400078e0208 */
[----:B------:R-:W-:-:S03]  /*1bd0*/  IMAD R18, R36, R18, R25 ;  /* 0x0000001224127224 */ /* 0x000fc600078e0219 */
[C---:B------:R-:W-:Y:S01]  /*1be0*/  ISETP.GT.U32.AND P1, PT, R23.reuse, R8, PT ;  /* 0x000000081700720c */ /* 0x040fe20003f24070 */
[----:B------:R-:W0:Y:S01]  /*1bf0*/  SHFL.BFLY PT, R25, R26, 0x1, 0x1f ;  /* 0x0c201f001a197f89 */ /* 0x000e2200000e0000 */
[----:B------:R-:W-:Y:S01]  /*1c00*/  ISETP.GT.U32.AND P5, PT, R23, R18, PT ;  /* 0x000000121700720c */ /* 0x000fe20003fa4070 */
[----:B------:R-:W-:-:S05]  /*1c10*/  @!P4 IMAD.IADD R24, R24, 0x1, -R29 ;  /* 0x000000011818c824 */ /* 0x000fca00078e0a1d */
[----:B------:R-:W-:Y:S01]  /*1c20*/  ISETP.GE.U32.AND P0, PT, R24, R29, PT ;  /* 0x0000001d1800720c */ /* 0x000fe20003f06070 */
[----:B------:R-:W-:-:S04]  /*1c30*/  @!P4 VIADD R30, R30, 0x1 ;  /* 0x000000011e1ec836 */ /* 0x000fc80000000000 */
[--C-:B------:R-:W-:Y:S02]  /*1c40*/  @!P1 IMAD.IADD R8, R8, 0x1, -R23.reuse ;  /* 0x0000000108089824 */ /* 0x100fe400078e0a17 */
[----:B------:R-:W-:Y:S01]  /*1c50*/  @!P5 IMAD.IADD R18, R18, 0x1, -R23 ;  /* 0x000000011212d824 */ /* 0x000fe200078e0a17 */
[----:B------:R-:W-:Y:S02]  /*1c60*/  LOP3.LUT R24, R22, R29, RZ, 0x3c, !PT ;  /* 0x0000001d16187212 */ /* 0x000fe400078e3cff */
[----:B------:R-:W-:Y:S02]  /*1c70*/  ISETP.GE.U32.AND P4, PT, R8, R23, PT ;  /* 0x000000170800720c */ /* 0x000fe40003f86070 */
[----:B------:R-:W-:Y:S02]  /*1c80*/  LOP3.LUT R4, R4, R17, RZ, 0x3c, !PT ;  /* 0x0000001104047212 */ /* 0x000fe400078e3cff */
[----:B------:R-:W-:Y:S02]  /*1c90*/  ISETP.GE.U32.AND P6, PT, R18, R23, PT ;  /* 0x000000171200720c */ /* 0x000fe40003fc6070 */
[----:B------:R-:W-:Y:S01]  /*1ca0*/  LOP3.LUT R22, R22, R17, RZ, 0x3c, !PT ;  /* 0x0000001116167212 */ /* 0x000fe200078e3cff */
[----:B------:R-:W-:Y:S01]  /*1cb0*/  @P0 VIADD R30, R30, 0x1 ;  /* 0x000000011e1e0836 */ /* 0x000fe20000000000 */
[----:B------:R-:W-:Y:S01]  /*1cc0*/  ISETP.GE.AND P0, PT, R4, RZ, PT ;  /* 0x000000ff0400720c */ /* 0x000fe20003f06270 */
[----:B------:R-:W-:Y:S01]  /*1cd0*/  @!P5 VIADD R36, R36, 0x1 ;  /* 0x000000012424d836 */ /* 0x000fe20000000000 */
[----:B------:R-:W-:Y:S01]  /*1ce0*/  ISETP.GT.AND P5, PT, R3, RZ, PT ;  /* 0x000000ff0300720c */ /* 0x000fe20003fa4270 */
[----:B------:R-:W-:Y:S01]  /*1cf0*/  @!P1 VIADD R19, R19, 0x1 ;  /* 0x0000000113139836 */ /* 0x000fe20000000000 */
[----:B------:R-:W1:Y:S01]  /*1d00*/  LDC.U8 R8, c[0x0][0x3d9] ;  /* 0x0000f640ff087b82 */ /* 0x000e620000000000 */
[----:B------:R-:W-:Y:S01]  /*1d10*/  ISETP.GE.AND P1, PT, R22, RZ, PT ;  /* 0x000000ff1600720c */ /* 0x000fe20003f26270 */
[----:B0-----:R-:W-:Y:S01]  /*1d20*/  FADD.FTZ R25, R26, R25 ;  /* 0x000000191a197221 */ /* 0x001fe20000010000 */
[----:B------:R-:W-:Y:S01]  /*1d30*/  @P4 VIADD R19, R19, 0x1 ;  /* 0x0000000113134836 */ /* 0x000fe20000000000 */
[----:B------:R-:W-:-:S02]  /*1d40*/  ISETP.GE.AND P2, PT, R24, RZ, PT ;  /* 0x000000ff1800720c */ /* 0x000fc40003f46270 */
[----:B------:R-:W-:Y:S02]  /*1d50*/  SHF.R.S32.HI R18, RZ, 0x1f, R3 ;  /* 0x0000001fff127819 */ /* 0x000fe40000011403 */
[----:B------:R-:W-:Y:S01]  /*1d60*/  FSETP.NE.FTZ.AND P4, PT, R25, RZ, PT ;  /* 0x000000ff1900720b */ /* 0x000fe20003f95000 */
[----:B------:R-:W-:Y:S01]  /*1d70*/  @P6 VIADD R36, R36, 0x1 ;  /* 0x0000000124246836 */ /* 0x000fe20000000000 */
[----:B------:R-:W-:Y:S01]  /*1d80*/  LEA.HI.SX32 R4, R3, 0x1, 0x1 ;  /* 0x0000000103047811 */ /* 0x000fe200078f0aff */
[----:B------:R-:W-:Y:S01]  /*1d90*/  @!P5 IMAD.MOV R4, RZ, RZ, R18 ;  /* 0x000000ffff04d224 */ /* 0x000fe200078e0212 */
[----:B------:R-:W-:Y:S01]  /*1da0*/  ISETP.NE.AND P6, PT, R2, RZ, PT ;  /* 0x000000ff0200720c */ /* 0x000fe20003fc5270 */
[----:B------:R-:W-:Y:S01]  /*1db0*/  @!P0 IMAD.MOV R19, RZ, RZ, -R19 ;  /* 0x000000ffff138224 */ /* 0x000fe200078e0a13 */
[----:B------:R-:W-:Y:S01]  /*1dc0*/  ISETP.NE.AND P5, PT, R17, RZ, PT ;  /* 0x000000ff1100720c */ /* 0x000fe20003fa5270 */
[----:B------:R-:W-:Y:S01]  /*1dd0*/  @!P1 IMAD.MOV R36, RZ, RZ, -R36 ;  /* 0x000000ffff249224 */ /* 0x000fe200078e0a24 */
[----:B------:R-:W-:Y:S01]  /*1de0*/  LOP3.LUT R22, RZ, R17, RZ, 0x33, !PT ;  /* 0x00000011ff167212 */ /* 0x000fe200078e33ff */
[----:B------:R-:W-:-:S03]  /*1df0*/  @!P2 IMAD.MOV R30, RZ, RZ, -R30 ;  /* 0x000000ffff1ea224 */ /* 0x000fc600078e0a1e */
[C---:B------:R-:W-:Y:S02]  /*1e00*/  SEL R19, R22.reuse, R19, !P5 ;  /* 0x0000001316137207 */ /* 0x040fe40006800000 */
[----:B------:R-:W-:Y:S01]  /*1e10*/  SEL R22, R22, R36, !P5 ;  /* 0x0000002416167207 */ /* 0x000fe20006800000 */
[----:B------:R-:W0:Y:S01]  /*1e20*/  @P4 MUFU.LG2 R25, R25 ;  /* 0x0000001900194308 */ /* 0x000e220000000c00 */
[C---:B------:R-:W-:Y:S02]  /*1e30*/  LOP3.LUT P5, RZ, R7.reuse, 0xf, RZ, 0xc0, !PT ;  /* 0x0000000f07ff7812 */ /* 0x040fe400078ac0ff */
[----:B------:R-:W-:Y:S02]  /*1e40*/  ISETP.GT.AND P2, PT, R2, RZ, PT ;  /* 0x000000ff0200720c */ /* 0x000fe40003f44270 */
[----:B------:R-:W-:Y:S02]  /*1e50*/  ISETP.GT.OR P5, PT, R7, 0x7f, P5 ;  /* 0x0000007f0700780c */ /* 0x000fe40002fa4670 */
[----:B-1----:R-:W-:-:S02]  /*1e60*/  ISETP.NE.AND P0, PT, R8, RZ, PT ;  /* 0x000000ff0800720c */ /* 0x002fc40003f05270 */
[----:B------:R-:W-:Y:S02]  /*1e70*/  @!P6 LOP3.LUT R30, RZ, R29, RZ, 0x33, !PT ;  /* 0x0000001dff1ee212 */ /* 0x000fe400078e33ff */
[----:B------:R-:W-:Y:S02]  /*1e80*/  SEL R9, R9, 0x1, !P0 ;  /* 0x0000000109097807 */ /* 0x000fe40004000000 */
[----:B------:R-:W-:Y:S02]  /*1e90*/  SHF.R.S32.HI R8, RZ, 0x1f, R2 ;  /* 0x0000001fff087819 */ /* 0x000fe40000011402 */
[----:B------:R-:W-:Y:S02]  /*1ea0*/  ISETP.LT.U32.AND P1, PT, R20, R30, PT ;  /* 0x0000001e1400720c */ /* 0x000fe40003f21070 */
[----:B------:R-:W-:Y:S01]  /*1eb0*/  SHF.R.S32.HI R23, RZ, 0x1f, R30 ;  /* 0x0000001fff177819 */ /* 0x000fe2000001141e */
[----:B------:R-:W-:Y:S01]  /*1ec0*/  IMAD R7, R19, R9, RZ ;  /* 0x0000000913077224 */ /* 0x000fe200078e02ff */
[----:B------:R-:W-:Y:S01]  /*1ed0*/  LEA.HI.SX32 R18, R2, 0x1, 0x1 ;  /* 0x0000000102127811 */ /* 0x000fe200078f0aff */
[----:B------:R-:W-:Y:S01]  /*1ee0*/  @!P2 IMAD.MOV R18, RZ, RZ, R8 ;  /* 0x000000ffff12a224 */ /* 0x000fe200078e0208 */
[----:B------:R-:W-:Y:S01]  /*1ef0*/  ISETP.LT.AND.EX P1, PT, R21, R23, PT, P1 ;  /* 0x000000171500720c */ /* 0x000fe20003f21310 */
[----:B------:R-:W-:Y:S01]  /*1f00*/  IMAD R19, R22, R9, RZ ;  /* 0x0000000916137224 */ /* 0x000fe200078e02ff */
[----:B------:R-:W-:Y:S01]  /*1f10*/  BSSY B1, `(.L_x_106) ;  /* 0x00001ce000017945 */ /* 0x000fe20003800000 */
[----:B------:R-:W-:-:S02]  /*1f20*/  IMAD.MOV.U32 R31, RZ, RZ, 0x7f800000 ;  /* 0x7f800000ff1f7424 */ /* 0x000fc400078e00ff */
[----:B0-----:R-:W-:Y:S01]  /*1f30*/  @P4 FFMA.FTZ R31, R25, 0.69314718246459960938, R6 ;  /* 0x3f317218191f4823 */ /* 0x001fe20000010006 */
[----:B------:R-:W-:Y:S01]  /*1f40*/  SEL R9, R20, R30, P1 ;  /* 0x0000001e14097207 */ /* 0x000fe20000800000 */
[----:B------:R-:W-:Y:S01]  /*1f50*/  IMAD R7, R4, R7, RZ ;  /* 0x0000000704077224 */ /* 0x000fe200078e02ff */
[----:B------:R-:W-:Y:S01]  /*1f60*/  SEL R8, R21, R23, P1 ;  /* 0x0000001715087207 */ /* 0x000fe20000800000 */
        /* <DEDUP_REMOVED lines=37> */
[----:B------:R-:W-:Y:S05]  /*21c0*/  CALL.REL.NOINC `($__internal_2_$__cuda_sm20_div_s64) ;  /* 0x0000002400b07944 */ /* 0x000fea0003c00000 */
        /* <DEDUP_REMOVED lines=10> */
.L_x_110:
        /* <DEDUP_REMOVED lines=22> */
.L_x_111:
[----:B------:R-:W-:Y:S05]  /*23d0*/  BSYNC B0 ;  /* 0x0000000000007941 */ /* 0x000fea0003800000 */
.L_x_109:
[----:B------:R-:W-:Y:S01]  /*23e0*/  LOP3.LUT R19, R17, R0, RZ, 0xfc, !PT ;  /* 0x0000000011137212 */ /* 0x000fe200078efcff */
[----:B------:R-:W-:Y:S03]  /*23f0*/  BSSY B0, `(.L_x_112) ;  /* 0x0000028000007945 */ /* 0x000fe60003800000 */
[----:B------:R-:W-:-:S13]  /*2400*/  ISETP.NE.U32.AND P1, PT, R19, RZ, PT ;  /* 0x000000ff1300720c */ /* 0x000fda0003f25070 */
[----:B------:R-:W-:Y:S05]  /*2410*/  @!P1 BRA `(.L_x_113) ;  /* 0x00000000003c9947 */ /* 0x000fea0003800000 */
[----:B------:R-:W-:Y:S01]  /*2420*/  IMAD.MOV.U32 R26, RZ, RZ, R27 ;  /* 0x000000ffff1a7224 */ /* 0x000fe200078e001b */
[----:B------:R-:W-:Y:S02]  /*2430*/  MOV R25, R0 ;  /* 0x0000000000197202 */ /* 0x000fe40000000f00 */
[----:B------:R-:W-:Y:S02]  /*2440*/  MOV R24, 0x2460 ;  /* 0x0000246000187802 */ /* 0x000fe40000000f00 */
[----:B------:R-:W-:Y:S05]  /*2450*/  CALL.REL.NOINC `($__internal_2_$__cuda_sm20_div_s64) ;  /* 0x00000024000c7944 */ /* 0x000fea0003c00000 */
        /* <DEDUP_REMOVED lines=11> */
.L_x_113:
        /* <DEDUP_REMOVED lines=22> */
.L_x_114:
[----:B------:R-:W-:Y:S05]  /*2670*/  BSYNC B0 ;  /* 0x0000000000007941 */ /* 0x000fea0003800000 */
.L_x_112:
        /* <DEDUP_REMOVED lines=11> */
[----:B------:R-:W-:Y:S05]  /*2730*/  CALL.REL.NOINC `($__internal_2_$__cuda_sm20_div_s64) ;  /* 0x0000002000547944 */ /* 0x000fea0003c00000 */
[----:B------:R-:W-:-:S04]  /*2740*/  IADD3 R17, P0, RZ, -R20, RZ ;  /* 0x80000014ff117210 */ /* 0x000fc80007f1e0ff */
[----:B------:R-:W-:Y:S01]  /*2750*/  IADD3.X R18, RZ, ~R21, RZ, P0, !PT ;  /* 0x80000015ff127210 */ /* 0x000fe200007fe4ff */
[----:B------:R-:W-:-:S04]  /*2760*/  IMAD.WIDE.U32 R40, R5, R17, R40 ;  /* 0x0000001105287225 */ /* 0x000fc800078e0028 */
[----:B------:R-:W-:-:S04]  /*2770*/  IMAD R18, R18, R5, RZ ;  /* 0x0000000512127224 */ /* 0x000fc800078e02ff */
[----:B------:R-:W-:-:S05]  /*2780*/  IMAD R4, R4, R17, R18 ;  /* 0x0000001104047224 */ /* 0x000fca00078e0212 */
[----:B------:R-:W-:Y:S01]  /*2790*/  IADD3 R4, R41, R4, RZ ;  /* 0x0000000429047210 */ /* 0x000fe20007ffe0ff */
[----:B------:R-:W-:Y:S05]  /*27a0*/  BRA `(.L_x_117) ;  /* 0x0000000000587947 */ /* 0x000fea0003800000 */
.L_x_116:
        /* <DEDUP_REMOVED lines=22> */
.L_x_117:
[----:B------:R-:W-:Y:S05]  /*2910*/  BSYNC B0 ;  /* 0x0000000000007941 */ /* 0x000fea0003800000 */
.L_x_115:
        /* <DEDUP_REMOVED lines=38> */
[----:B------:R-:W-:Y:S05]  /*2b80*/  CALL.REL.NOINC `($__internal_2_$__cuda_sm20_div_s64) ;  /* 0x0000001c00407944 */ /* 0x000fea0003c00000 */
        /* <DEDUP_REMOVED lines=12> */
.L_x_119:
        /* <DEDUP_REMOVED lines=23> */
.L_x_120:
[----:B------:R-:W-:Y:S05]  /*2dc0*/  BSYNC B0 ;  /* 0x0000000000007941 */ /* 0x000fea0003800000 */
.L_x_118:
        /* <DEDUP_REMOVED lines=19> */
.L_x_122:
        /* <DEDUP_REMOVED lines=22> */
.L_x_123:
[----:B------:R-:W-:Y:S05]  /*3060*/  BSYNC B0 ;  /* 0x0000000000007941 */ /* 0x000fea0003800000 */
.L_x_121:
        /* <DEDUP_REMOVED lines=19> */
.L_x_125:
        /* <DEDUP_REMOVED lines=23> */
.L_x_126:
[----:B------:R-:W-:Y:S05]  /*3310*/  BSYNC B0 ;  /* 0x0000000000007941 */ /* 0x000fea0003800000 */
.L_x_124:
[----:B------:R-:W-:Y:S01]  /*3320*/  SHF.R.S32.HI R18, RZ, 0x1f, R7 ;  /* 0x0000001fff127819 */ /* 0x000fe20000011407 */
[-C--:B------:R-:W-:Y:S01]  /*3330*/  IMAD R13, R21, R7.reuse, RZ ;  /* 0x00000007150d7224 */ /* 0x080fe200078e02ff */
[----:B------:R-:W-:Y:S01]  /*3340*/  ULDC UR4, c[0x0][0x2c4] ;  /* 0x0000b10000047ab9 */ /* 0x000fe20000000800 */
[----:B------:R-:W-:Y:S01]  /*3350*/  IMAD.WIDE.U32 R46, R20, R7, RZ ;  /* 0x00000007142e7225 */ /* 0x000fe200078e00ff */
[----:B------:R-:W-:Y:S01]  /*3360*/  SHF.R.S32.HI R7, RZ, 0x1f, R3 ;  /* 0x0000001fff077819 */ /* 0x000fe20000011403 */
[----:B------:R-:W-:Y:S02]  /*3370*/  BSSY B0, `(.L_x_127) ;  /* 0x0000039000007945 */ /* 0x000fe40003800000 */
[----:B------:R-:W-:Y:S02]  /*3380*/  IMAD R13, R18, R20, R13 ;  /* 0x00000014120d7224 */ /* 0x000fe400078e020d */
[----:B------:R-:W-:Y:S01]  /*3390*/  IMAD R18, R12, R3, RZ ;  /* 0x000000030c127224 */ /* 0x000fe200078e02ff */
[----:B------:R-:W-:Y:S01]  /*33a0*/  LOP3.LUT R12, R45, R10, RZ, 0xfc, !PT ;  /* 0x0000000a2d0c7212 */ /* 0x000fe200078efcff */
[----:B------:R-:W-:-:S02]  /*33b0*/  IMAD R51, R27, UR4, RZ ;  /* 0x000000041b337c24 */ /* 0x000fc4000f8e02ff */
[----:B------:R-:W-:Y:S01]  /*33c0*/  IMAD R7, R7, R48, R18 ;  /* 0x0000003007077224 */ /* 0x000fe200078e0212 */
[----:B------:R-:W-:Y:S01]  /*33d0*/  ISETP.NE.U32.AND P0, PT, R12, RZ, PT ;  /* 0x000000ff0c00720c */ /* 0x000fe20003f05070 */
[----:B------:R-:W-:Y:S01]  /*33e0*/  IMAD R14, R14, R51, RZ ;  /* 0x000000330e0e7224 */ /* 0x000fe200078e02ff */
[----:B------:R-:W-:Y:S01]  /*33f0*/  SHF.R.S32.HI R17, RZ, 0x1f, R51 ;  /* 0x0000001fff117819 */ /* 0x000fe20000011433 */
[----:B------:R-:W-:Y:S01]  /*3400*/  IMAD.WIDE.U32 R48, R48, R3, RZ ;  /* 0x0000000330307225 */ /* 0x000fe200078e00ff */
[----:B------:R-:W-:-:S03]  /*3410*/  IADD3 R12, R47, R13, RZ ;  /* 0x0000000d2f0c7210 */ /* 0x000fc60007ffe0ff */
        /* <DEDUP_REMOVED lines=23> */
.L_x_128:
        /* <DEDUP_REMOVED lines=23> */
.L_x_129:
[----:B------:R-:W-:Y:S05]  /*3700*/  BSYNC B0 ;  /* 0x0000000000007941 */ /* 0x000fea0003800000 */
.L_x_127:
        /* <DEDUP_REMOVED lines=29> */
.L_x_131:
        /* <DEDUP_REMOVED lines=23> */
.L_x_132:
[----:B------:R-:W-:Y:S05]  /*3a50*/  BSYNC B0 ;  /* 0x0000000000007941 */ /* 0x000fea0003800000 */
.L_x_130:
        /* <DEDUP_REMOVED lines=21> */
.L_x_108:
[----:B------:R-:W-:Y:S02]  /*3bb0*/  ULDC.64 UR4, c[0x0][0x2b0] ;  /* 0x0000ac0000047ab9 */ /* 0x000fe40000000a00 */
[----:B------:R-:W-:-:S04]  /*3bc0*/  LEA R2, P0, R36, UR4, 0x2 ;  /* 0x0000000424027c11 */ /* 0x000fc8000f8010ff */
[----:B------:R-:W-:-:S05]  /*3bd0*/  LEA.HI.X R3, R36, UR5, R37, 0x2, P0 ;  /* 0x0000000524037c11 */ /* 0x000fca00080f1425 */
[----:B------:R0:W-:Y:S04]  /*3be0*/  STG.E desc[UR8][R2.64], R31 ;  /* 0x0000001f02007986 */ /* 0x0001e8000c101908 */
.L_x_107:
[----:B------:R-:W-:Y:S05]  /*3bf0*/  BSYNC B1 ;  /* 0x0000000000017941 */ /* 0x000fea0003800000 */
.L_x_106:
[----:B------:R-:W2:Y:S01]  /*3c00*/  LDC R0, c[0x0][0x3c4] ;  /* 0x0000f100ff007b82 */ /* 0x000ea20000000800 */
[C---:B0-----:R-:W-:Y:S01]  /*3c10*/  VIADD R3, R35.reuse, 0x10 ;  /* 0x0000001023037836 */ /* 0x041fe20000000000 */
[----:B------:R-:W-:Y:S01]  /*3c20*/  CS2R R10, SRZ ;  /* 0x00000000000a7805 */ /* 0x000fe2000001ff00 */
[----:B------:R-:W-:Y:S01]  /*3c30*/  IMAD.MOV.U32 R13, RZ, RZ, RZ ;  /* 0x000000ffff0d7224 */ /* 0x000fe200078e00ff */
[----:B------:R-:W-:Y:S02]  /*3c40*/  CS2R R8, SRZ ;  /* 0x0000000000087805 */ /* 0x000fe4000001ff00 */
[----:B------:R-:W-:Y:S02]  /*3c50*/  CS2R R6, SRZ ;  /* 0x0000000000067805 */ /* 0x000fe4000001ff00 */
[-C--:B--2---:R-:W-:Y:S02]  /*3c60*/  ISETP.GE.OR P0, PT, R35, R0.reuse, P3 ;  /* 0x000000002300720c */ /* 0x084fe40001f06670 */
[----:B------:R-:W-:-:S11]  /*3c70*/  ISETP.GE.OR P3, PT, R3, R0, P3 ;  /* 0x000000000300720c */ /* 0x000fd60001f66670 */
[----:B------:R-:W-:Y:S01]  /*3c80*/  @!P0 FADD.FTZ R2, -R31, R32 ;  /* 0x000000201f028221 */ /* 0x000fe20000010100 */
[----:B------:R-:W-:Y:S02]  /*3c90*/  IMAD.SHL.U32 R32, R35, 0x4, RZ ;  /* 0x0000000423207824 */ /* 0x000fe400078e00ff */
[----:B-1----:R-:W-:Y:S01]  /*3ca0*/  @!P3 FADD.FTZ R31, -R31, R33 ;  /* 0x000000211f1fb221 */ /* 0x002fe20000010100 */
[----:B------:R-:W-:Y:S01]  /*3cb0*/  @!P0 FMUL.FTZ R2, R2, 1.4426950216293334961 ;  /* 0x3fb8aa3b02028820 */ /* 0x000fe20000410000 */
[C---:B------:R-:W-:Y:S02]  /*3cc0*/  VIADD R30, R32.reuse, 0x40 ;  /* 0x00000040201e7836 */ /* 0x040fe40000000000 */
[----:B------:R-:W-:Y:S01]  /*3cd0*/  @!P3 FMUL.FTZ R5, R31, 1.4426950216293334961 ;  /* 0x3fb8aa3b1f05b820 */ /* 0x000fe20000410000 */
[----:B------:R-:W-:Y:S01]  /*3ce0*/  IADD3 R29, R32, 0x80, RZ ;  /* 0x00000080201d7810 */ /* 0x000fe20007ffe0ff */
[----:B------:R-:W0:Y:S08]  /*3cf0*/  @!P0 MUFU.EX2 R3, R2 ;  /* 0x0000000200038308 */ /* 0x000e300000000800 */
[----:B------:R-:W1:Y:S01]  /*3d00*/  @!P3 MUFU.EX2 R5, R5 ;  /* 0x000000050005b308 */ /* 0x000e620000000800 */
[----:B0-----:R0:W-:Y:S01]  /*3d10*/  @!P0 STS [R34], R3 ;  /* 0x0000000322008388 */ /* 0x0011e20000000800 */
[----:B------:R-:W-:Y:S01]  /*3d20*/  ISETP.GE.AND P0, PT, R0, 0x1, PT ;  /* 0x000000010000780c */ /* 0x000fe20003f06270 */
[----:B------:R-:W-:-:S02]  /*3d30*/  HFMA2.MMA R0, -RZ, RZ, 0, 0 ;  /* 0x00000000ff007435 */ /* 0x000fc400000001ff */
[----:B-1----:R1:W-:Y:S01]  /*3d40*/  @!P3 STS [R34+0x240], R5 ;  /* 0x000240052200b388 */ /* 0x0023e20000000800 */
        /* <DEDUP_REMOVED lines=32> */
.L_x_136:
        /* <DEDUP_REMOVED lines=21> */
.L_x_135:
[----:B------:R-:W-:Y:S05]  /*40a0*/  BSYNC B0 ;  /* 0x0000000000007941 */ /* 0x000fea0003800000 */
.L_x_134:
        /* <DEDUP_REMOVED lines=16> */
.L_x_133:
        /* <DEDUP_REMOVED lines=110> */
        .weak           $__internal_2_$__cuda_sm20_div_s64
        .type           $__internal_2_$__cuda_sm20_div_s64,@function
        .size           $__internal_2_$__cuda_sm20_div_s64,(.L_x_4132 - $__internal_2_$__cuda_sm20_div_s64)
$__internal_2_$__cuda_sm20_div_s64:
        /* <DEDUP_REMOVED lines=25> */
[----:B------:R-:W-:Y:S02]  /*4a20*/  IADD3 R21, P1, RZ, -R56, RZ ;  /* 0x80000038ff157210 */ /* 0x000fe40007f3e0ff */
[----:B------:R-:W-:Y:S01]  /*4a30*/  ISETP.GE.AND P2, PT, R17, RZ, PT ;  /* 0x000000ff1100720c */ /* 0x000fe20003f46270 */
[----:B------:R-:W-:Y:S02]  /*4a40*/  IMAD R19, R22, R42, R19 ;  /* 0x0000002a16137224 */ /* 0x000fe400078e0213 */
[----:B------:R-:W-:-:S04]  /*4a50*/  IMAD.HI.U32 R54, R55, R21, RZ ;  /* 0x0000001537367227 */ /* 0x000fc800078e00ff */
[----:B------:R-:W-:Y:S01]  /*4a60*/  IMAD.X R19, RZ, RZ, ~R19, P1 ;  /* 0x000000ffff137224 */ /* 0x000fe200008e0e13 */
[----:B------:R-:W-:-:S03]  /*4a70*/  IADD3 R20, P1, RZ, -R18, RZ ;  /* 0x80000012ff147210 */ /* 0x000fc60007f3e0ff */
[----:B------:R-:W-:Y:S01]  /*4a80*/  IMAD.WIDE.U32 R54, P6, R55, R19, R54 ;  /* 0x0000001337367225 */ /* 0x000fe200078c0036 */
[----:B------:R-:W-:-:S03]  /*4a90*/  SEL R20, R20, R18, !P2 ;  /* 0x0000001214147207 */ /* 0x000fc60005000000 */
[----:B------:R-:W-:-:S04]  /*4aa0*/  IMAD.HI.U32 R30, P5, R22, R21, R54 ;  /* 0x00000015161e7227 */ /* 0x000fc800078a0036 */
[CC--:B------:R-:W-:Y:S02]  /*4ab0*/  IMAD R21, R22.reuse, R19.reuse, RZ ;  /* 0x0000001316157224 */ /* 0x0c0fe400078e02ff */
[----:B------:R-:W-:-:S03]  /*4ac0*/  IMAD.HI.U32 R19, R22, R19, RZ ;  /* 0x0000001316137227 */ /* 0x000fc600078e00ff */
[----:B------:R-:W-:Y:S01]  /*4ad0*/  IADD3 R21, P4, R21, R30, RZ ;  /* 0x0000001e15157210 */ /* 0x000fe20007f9e0ff */
[----:B------:R-:W-:Y:S01]  /*4ae0*/  IMAD.X R22, R19, 0x1, R22, P6 ;  /* 0x0000000113167824 */ /* 0x000fe200030e0616 */
[-C--:B------:R-:W-:Y:S01]  /*4af0*/  IADD3.X R30, RZ, ~R17.reuse, RZ, P1, !PT ;  /* 0x80000011ff1e7210 */ /* 0x080fe20000ffe4ff */
[----:B------:R-:W-:Y:S02]  /*4b00*/  IMAD.MOV.U32 R55, RZ, RZ, RZ ;  /* 0x000000ffff377224 */ /* 0x000fe400078e00ff */
        /* <DEDUP_REMOVED lines=18> */
[C---:B------:R-:W-:Y:S01]  /*4c30*/  ISETP.GE.U32.AND.EX P4, PT, R19.reuse, R43, PT, P4 ;  /* 0x0000002b1300720c */ /* 0x040fe20003f86140 */
[----:B------:R-:W-:-:S03]  /*4c40*/  IMAD.X R22, R19, 0x1, ~R43, P2 ;  /* 0x0000000113167824 */ /* 0x000fc600010e0e2b */
[----:B------:R-:W-:Y:S01]  /*4c50*/  SEL R21, R21, R20, P4 ;  /* 0x0000001415157207 */ /* 0x000fe20002000000 */
[----:B------:R-:W-:Y:S01]  /*4c60*/  IMAD.X R20, RZ, RZ, R29, P1 ;  /* 0x000000ffff147224 */ /* 0x000fe200008e061d */
[----:B------:R-:W-:Y:S02]  /*4c70*/  SEL R23, R23, R30, P4 ;  /* 0x0000001e17177207 */ /* 0x000fe40002000000 */
[----:B------:R-:W-:Y:S02]  /*4c80*/  SEL R19, R22, R19, P4 ;  /* 0x0000001316137207 */ /* 0x000fe40002000000 */
[----:B------:R-:W-:Y:S02]  /*4c90*/  ISETP.GE.U32.AND P1, PT, R21, R42, PT ;  /* 0x0000002a1500720c */ /* 0x000fe40003f26070 */
[----:B------:R-:W-:Y:S02]  /*4ca0*/  SEL R20, R20, R29, P4 ;  /* 0x0000001d14147207 */ /* 0x000fe40002000000 */
[----:B------:R-:W-:-:S02]  /*4cb0*/  IADD3 R22, P2, R23, 0x1, RZ ;  /* 0x0000000117167810 */ /* 0x000fc40007f5e0ff */
[----:B------:R-:W-:Y:S02]  /*4cc0*/  ISETP.GE.U32.AND.EX P1, PT, R19, R43, PT, P1 ;  /* 0x0000002b1300720c */ /* 0x000fe40003f26110 */
[----:B------:R-:W-:Y:S01]  /*4cd0*/  LOP3.LUT R21, R25, R17, RZ, 0x3c, !PT ;  /* 0x0000001119157212 */ /* 0x000fe200078e3cff */
[----:B------:R-:W-:Y:S01]  /*4ce0*/  IMAD.X R19, RZ, RZ, R20, P2 ;  /* 0x000000ffff137224 */ /* 0x000fe200010e0614 */
[----:B------:R-:W-:Y:S01]  /*4cf0*/  SEL R22, R22, R23, P1 ;  /* 0x0000001716167207 */ /* 0x000fe20000800000 */
[----:B------:R-:W-:Y:S01]  /*4d00*/  IMAD.MOV.U32 R23, RZ, RZ, 0x0 ;  /* 0x00000000ff177424 */ /* 0x000fe200078e00ff */
[----:B------:R-:W-:Y:S02]  /*4d10*/  ISETP.GE.AND P4, PT, R21, RZ, PT ;  /* 0x000000ff1500720c */ /* 0x000fe40003f86270 */
[----:B------:R-:W-:Y:S02]  /*4d20*/  SEL R20, R19, R20, P1 ;  /* 0x0000001413147207 */ /* 0x000fe40000800000 */
[----:B------:R-:W-:-:S02]  /*4d30*/  IADD3 R19, P2, RZ, -R22, RZ ;  /* 0x80000016ff137210 */ /* 0x000fc40007f5e0ff */
[----:B------:R-:W-:Y:S02]  /*4d40*/  ISETP.NE.U32.AND P1, PT, R26, RZ, PT ;  /* 0x000000ff1a00720c */ /* 0x000fe40003f25070 */
[----:B------:R-:W-:Y:S02]  /*4d50*/  IADD3.X R21, RZ, ~R20, RZ, P2, !PT ;  /* 0x80000014ff157210 */ /* 0x000fe400017fe4ff */
[----:B------:R-:W-:Y:S01]  /*4d60*/  SEL R19, R19, R22, !P4 ;  /* 0x0000001613137207 */ /* 0x000fe20006000000 */
[----:B------:R-:W-:Y:S01]  /*4d70*/  IMAD.MOV.U32 R22, RZ, RZ, R24 ;  /* 0x000000ffff167224 */ /* 0x000fe200078e0018 */
[----:B------:R-:W-:Y:S02]  /*4d80*/  ISETP.NE.AND.EX P1, PT, R25, RZ, PT, P1 ;  /* 0x000000ff1900720c */ /* 0x000fe40003f25310 */
[----:B------:R-:W-:Y:S02]  /*4d90*/  SEL R21, R21, R20, !P4 ;  /* 0x0000001415157207 */ /* 0x000fe40006000000 */
[----:B------:R-:W-:-:S02]  /*4da0*/  SEL R20, R19, 0xffffffff, P1 ;  /* 0xffffffff13147807 */ /* 0x000fc40000800000 */
[----:B------:R-:W-:Y:S01]  /*4db0*/  SEL R21, R21, 0xffffffff, P1 ;  /* 0xffffffff15157807 */ /* 0x000fe20000800000 */
[----:B------:R-:W-:Y:S06]  /*4dc0*/  RET.REL.NODEC R22 `(_ZN5flash32flash_fwd_splitkv_combine_kernelI23Flash_fwd_kernel_traitsILi192ELi64ELi64ELi4ELb0ELb0EN7cutlass6half_tE19Flash_kernel_traitsILi192ELi64ELi64ELi4ES3_EELi8ELi5ELb0EEEvNS_16Flash_fwd_paramsE) ;  /* 0xffffffb0168c7950 */ /* 0x000fec0003c3ffff */
.L_x_137:
        /* <DEDUP_REMOVED lines=11> */
.L_x_4132:


//--------------------- .text._ZN5flash32flash_fwd_splitkv_combine_kernelI23Flash_fwd_kernel_traitsILi192ELi64ELi64ELi4ELb0ELb0EN7cutlass6half_tE19Flash_kernel_traitsILi192ELi64ELi64ELi4ES3_EELi8ELi4ELb0EEEvNS_16Flash_fwd_paramsE --------------------------
	.section	.text._ZN5flash32flash_fwd_splitkv_combine_kernelI23Flash_fwd_kernel_traitsILi192ELi64ELi64ELi4ELb0ELb0EN7cutlass6half_tE19Flash_kernel_traitsILi192ELi64ELi64ELi4ES3_EELi8ELi4ELb0EEEvNS_16Flash_fwd_paramsE,"ax",@progbits
	.align	128
        .global         _ZN5flash32flash_fwd_splitkv_combine_kernelI23Flash_fwd_kernel_traitsILi192ELi64ELi64ELi4ELb0ELb0EN7cutlass6half_tE19Flash_kernel_traitsILi192ELi64ELi64ELi4ES3_EELi8ELi4ELb0EEEvNS_16Flash_fwd_paramsE
        .type           _ZN5flash32flash_fwd_splitkv_combine_kernelI23Flash_fwd_kernel_traitsILi192ELi64ELi64ELi4ELb0ELb0EN7cutlass6half_tE19Flash_kernel_traitsILi192ELi64ELi64ELi4ES3_EELi8ELi4ELb0EEEvNS_16Flash_fwd_paramsE,@function
        .size           _ZN5flash32flash_fwd_splitkv_combine_kernelI23Flash_fwd_kernel_traitsILi192ELi64ELi64ELi4ELb0ELb0EN7cutlass6half_tE19Flash_kernel_traitsILi192ELi64ELi64ELi4ES3_EELi8ELi4ELb0EEEvNS_16Flash_fwd_paramsE,(.L_x_4133 - _ZN5flash32flash_fwd_splitkv_combine_kernelI23Flash_fwd_kernel_traitsILi192ELi64ELi64ELi4ELb0ELb0EN7cutlass6half_tE19Flash_kernel_traitsILi192ELi64ELi64ELi4ES3_EELi8ELi4ELb0EEEvNS_16Flash_fwd_paramsE)
        .other          _ZN5flash32flash_fwd_splitkv_combine_kernelI23Flash_fwd_kernel_traitsILi192ELi64ELi64ELi4ELb0ELb0EN7cutlass6half_tE19Flash_kernel_traitsILi192ELi64ELi64ELi4ES3_EELi8ELi4ELb0EEEvNS_16Flash_fwd_paramsE,@"STO_CUDA_ENTRY STV_DEFAULT"
_ZN5flash32flash_fwd_splitkv_combine_kernelI23Flash_fwd_kernel_traitsILi192ELi64ELi64ELi4ELb0ELb0EN7cutlass6half_tE19Flash_kernel_traitsILi192ELi64ELi64ELi4ES3_EELi8ELi4ELb0EEEvNS_16Flash_fwd_paramsE:
.text._ZN5flash32flash_fwd_splitkv_combine_kernelI23Flash_fwd_kernel_traitsILi192ELi64ELi64ELi4ELb0ELb0EN7cutlass6half_tE19Flash_kernel_traitsILi192ELi64ELi64ELi4ES3_EELi8ELi4ELb0EEEvNS_16Flash_fwd_paramsE:
        /* <DEDUP_REMOVED lines=23> */
[----:B------:R-:W-:Y:S05]  /*0170*/  CALL.REL.NOINC `($__internal_3_$__cuda_sm20_div_s64) ;  /* 0x0000004400bc7944 */ /* 0x000fea0003c00000 */
[----:B------:R-:W-:Y:S05]  /*0180*/  BRA `(.L_x_139) ;  /* 0x00000000004c7947 */ /* 0x000fea0003800000 */
.L_x_138:
        /* <DEDUP_REMOVED lines=19> */
.L_x_139:
        /* <DEDUP_REMOVED lines=12> */
[----:B------:R-:W-:Y:S05]  /*0380*/  CALL.REL.NOINC `($__internal_3_$__cuda_sm20_div_s64) ;  /* 0x0000004400387944 */ /* 0x000fea0003c00000 */
[----:B------:R-:W-:Y:S02]  /*0390*/  MOV R8, R18 ;  /* 0x0000001200087202 */ /* 0x000fe40000000f00 */
[----:B------:R-:W-:Y:S01]  /*03a0*/  MOV R9, R19 ;  /* 0x0000001300097202 */ /* 0x000fe20000000f00 */
[----:B------:R-:W-:Y:S05]  /*03b0*/  BRA `(.L_x_142) ;  /* 0x00000000004c7947 */ /* 0x000fea0003800000 */
.L_x_141:
        /* <DEDUP_REMOVED lines=19> */
.L_x_142:
[----:B------:R-:W-:Y:S05]  /*04f0*/  BSYNC B0 ;  /* 0x0000000000007941 */ /* 0x000fea0003800000 */
.L_x_140:
        /* <DEDUP_REMOVED lines=42> */
.L_x_144:
        /* <DEDUP_REMOVED lines=19> */
.L_x_145:
[----:B------:R-:W-:Y:S05]  /*08d0*/  BSYNC B0 ;  /* 0x0000000000007941 */ /* 0x000fea0003800000 */
.L_x_143:
[----:B------:R-:W0:Y:S01]  /*08e0*/  LDC R3, c[0x0][0x2c4] ;  /* 0x0000b100ff037b82 */ /* 0x000e220000000800 */
[----:B------:R-:W-:Y:S01]  /*08f0*/  IMAD.MOV.U32 R12, RZ, RZ, RZ ;  /* 0x000000ffff0c7224 */ /* 0x000fe200078e00ff */
        /* <DEDUP_REMOVED lines=9> */
[----:B0-----:R-:W-:-:S04]  /*0990*/  IMAD.MOV R4, RZ, RZ, -R13 ;  /* 0x000000ffff047224 */ /* 0x001fc800078e0a0d */
        /* <DEDUP_REMOVED lines=11> */
[----:B------:R-:W-:Y:S01]  /*0a50*/  @!P2 IMAD.IADD R7, R7, 0x1, -R10 ;  /* 0x000000010707a824 */ /* 0x000fe200078e0a0a */
[----:B------:R-:W-:Y:S02]  /*0a60*/  @!P2 IADD3 R4, R4, 0x1, RZ ;  /* 0x000000010404a810 */ /* 0x000fe40007ffe0ff */
[----:B------:R-:W-:Y:S02]  /*0a70*/  ISETP.NE.AND P2, PT, R3, RZ, PT ;  /* 0x000000ff0300720c */ /* 0x000fe40003f45270 */
[----:B------:R-:W-:Y:S02]  /*0a80*/  ISETP.GE.U32.AND P0, PT, R7, R10, PT ;  /* 0x0000000a0700720c */ /* 0x000fe40003f06070 */
[----:B------:R-:W-:Y:S01]  /*0a90*/  LEA.HI.SX32 R7, R3, 0x1, 0x1 ;  /* 0x0000000103077811 */ /* 0x000fe200078f0aff */
[----:B------:R-:W-:-:S10]  /*0aa0*/  @!P3 IMAD.MOV R7, RZ, RZ, R2 ;  /* 0x000000ffff07b224 */ /* 0x000fd400078e0202 */
[----:B------:R-:W-:-:S04]  /*0ab0*/  @P0 VIADD R4, R4, 0x1 ;  /* 0x0000000104040836 */ /* 0x000fc80000000000 */
[----:B------:R-:W-:Y:S01]  /*0ac0*/  @!P1 IMAD.MOV R4, RZ, RZ, -R4 ;  /* 0x000000ffff049224 */ /* 0x000fe200078e0a04 */
[----:B------:R-:W-:Y:S01]  /*0ad0*/  @!P2 LOP3.LUT R4, RZ, R3, RZ, 0x33, !PT ;  /* 0x00000003ff04a212 */ /* 0x000fe200078e33ff */
[----:B------:R-:W-:-:S04]  /*0ae0*/  IMAD R3, R3, UR5, RZ ;  /* 0x0000000503037c24 */ /* 0x000fc8000f8e02ff */
        /* <DEDUP_REMOVED lines=9> */
[----:B0-----:R-:W-:Y:S01]  /*0b80*/  IADD3 R10, RZ, -R17, RZ ;  /* 0x80000011ff0a7210 */ /* 0x001fe20007ffe0ff */
[----:B------:R-:W-:-:S04]  /*0b90*/  IMAD.MOV.U32 R16, RZ, RZ, RZ ;  /* 0x000000ffff107224 */ /* 0x000fc800078e00ff */
[----:B------:R-:W-:Y:S01]  /*0ba0*/  IMAD R11, R10, R13, RZ ;  /* 0x0000000d0a0b7224 */ /* 0x000fe200078e02ff */
[----:B------:R-:W-:-:S03]  /*0bb0*/  IABS R10, R4 ;  /* 0x00000004000a7213 */ /* 0x000fc60000000000 */
[----:B------:R-:W-:-:S06]  /*0bc0*/  IMAD.HI.U32 R11, R17, R11, R16 ;  /* 0x0000000b110b7227 */ /* 0x000fcc00078e0010 */
[----:B------:R-:W-:-:S04]  /*0bd0*/  IMAD.HI.U32 R11, R11, R10, RZ ;  /* 0x0000000a0b0b7227 */ /* 0x000fc800078e00ff */
[----:B------:R-:W-:Y:S01]  /*0be0*/  IMAD R10, R11, R7, R10 ;  /* 0x000000070b0a7224 */ /* 0x000fe200078e020a */
[----:B------:R-:W-:-:S04]  /*0bf0*/  LOP3.LUT R7, R4, R13, RZ, 0x3c, !PT ;  /* 0x0000000d04077212 */ /* 0x000fc800078e3cff */
[----:B------:R-:W-:Y:S02]  /*0c00*/  ISETP.GT.U32.AND P1, PT, R13, R10, PT ;  /* 0x0000000a0d00720c */ /* 0x000fe40003f24070 */
[----:B------:R-:W-:-:S11]  /*0c10*/  ISETP.GE.AND P0, PT, R7, RZ, PT ;  /* 0x000000ff0700720c */ /* 0x000fd60003f06270 */
[----:B------:R-:W-:Y:S01]  /*0c20*/  @!P1 IMAD.IADD R10, R10, 0x1, -R13 ;  /* 0x000000010a0a9824 */ /* 0x000fe200078e0a0d */
[----:B------:R-:W-:Y:S02]  /*0c30*/  @!P1 IADD3 R11, R11, 0x1, RZ ;  /* 0x000000010b0b9810 */ /* 0x000fe40007ffe0ff */
[----:B------:R-:W-:Y:S02]  /*0c40*/  ISETP.NE.AND P1, PT, R2, RZ, PT ;  /* 0x000000ff0200720c */ /* 0x000fe40003f25270 */
[----:B------:R-:W-:-:S13]  /*0c50*/  ISETP.GE.U32.AND P2, PT, R10, R13, PT ;  /* 0x0000000d0a00720c */ /* 0x000fda0003f46070 */
[----:B------:R-:W-:-:S04]  /*0c60*/  @P2 VIADD R11, R11, 0x1 ;  /* 0x000000010b0b2836 */ /* 0x000fc80000000000 */
[----:B------:R-:W-:-:S04]  /*0c70*/  IMAD.MOV.U32 R7, RZ, RZ, R11 ;  /* 0x000000ffff077224 */ /* 0x000fc800078e000b */
        /* <DEDUP_REMOVED lines=16> */
[----:B------:R-:W-:Y:S02]  /*0d80*/  MOV R34, R18 ;  /* 0x0000001200227202 */ /* 0x000fe40000000f00 */
[----:B------:R-:W-:Y:S01]  /*0d90*/  MOV R35, R19 ;  /* 0x0000001300237202 */ /* 0x000fe20000000f00 */
[----:B------:R-:W-:Y:S05]  /*0da0*/  BRA `(.L_x_148) ;  /* 0x00000000004c7947 */ /* 0x000fea0003800000 */
.L_x_147:
        /* <DEDUP_REMOVED lines=19> */
.L_x_148:
[----:B------:R-:W-:Y:S05]  /*0ee0*/  BSYNC B0 ;  /* 0x0000000000007941 */ /* 0x000fea0003800000 */
.L_x_146:
        /* <DEDUP_REMOVED lines=43> */
.L_x_150:
        /* <DEDUP_REMOVED lines=19> */
.L_x_151:
[----:B------:R-:W-:Y:S05]  /*12d0*/  BSYNC B0 ;  /* 0x0000000000007941 */ /* 0x000fea0003800000 */
.L_x_149:
[----:B------:R-:W0:Y:S01]  /*12e0*/  LDC R9, c[0x0][0x2c4] ;  /* 0x0000b100ff097b82 */ /* 0x000e220000000800 */
[----:B------:R-:W1:Y:S01]  /*12f0*/  S2R R16, SR_TID.X ;  /* 0x0000000000107919 */ /* 0x000e620000002100 */
[----:B------:R-:W-:Y:S01]  /*1300*/  ISETP.GT.AND P4, PT, R3, RZ, PT ;  /* 0x000000ff0300720c */ /* 0x000fe20003f84270 */
[----:B------:R-:W-:Y:S01]  /*1310*/  ULDC UR5, c[0x0][0x3c4] ;  /* 0x0000f10000057ab9 */ /* 0x000fe20000000800 */
[----:B------:R-:W-:Y:S01]  /*1320*/  ULDC.64 UR8, c[0x0][0x208] ;  /* 0x0000820000087ab9 */ /* 0x000fe20000000a00 */
[----:B------:R-:W-:Y:S01]  /*1330*/  BSSY B0, `(.L_x_152) ;  /* 0x000003e000007945 */ /* 0x000fe20003800000 */
[----:B------:R-:W-:Y:S01]  /*1340*/  IMAD.MOV.U32 R30, RZ, RZ, -0x800000 ;  /* 0xff800000ff1e7424 */ /* 0x000fe200078e00ff */
[----:B0-----:R-:W-:-:S04]  /*1350*/  IABS R8, R9 ;  /* 0x0000000900087213 */ /* 0x001fc80000000000 */
[----:B------:R-:W0:Y:S01]  /*1360*/  I2F.RP R17, R8 ;  /* 0x0000000800117306 */ /* 0x000e220000209400 */
[----:B-1----:R-:W-:-:S07]  /*1370*/  ISETP.GT.AND P1, PT, R16, 0x7f, PT ;  /* 0x0000007f1000780c */ /* 0x002fce0003f24270 */
        /* <DEDUP_REMOVED lines=9> */
[----:B------:R-:W-:Y:S02]  /*1410*/  ISETP.GE.AND P2, PT, R6, RZ, PT ;  /* 0x000000ff0600720c */ /* 0x000fe40003f46270 */
[----:B------:R-:W-:Y:S01]  /*1420*/  SHF.R.S32.HI R6, RZ, 0x1f, R3 ;  /* 0x0000001fff067819 */ /* 0x000fe20000011403 */
[----:B------:R-:W-:-:S04]  /*1430*/  IMAD.HI.U32 R17, R18, R7, RZ ;  /* 0x0000000712117227 */ /* 0x000fc800078e00ff */
[----:B------:R-:W-:-:S04]  /*1440*/  IMAD.MOV R18, RZ, RZ, -R17 ;  /* 0x000000ffff127224 */ /* 0x000fc800078e0a11 */
[C---:B------:R-:W-:Y:S01]  /*1450*/  IMAD R19, R8.reuse, R18, R7 ;  /* 0x0000001208137224 */ /* 0x040fe200078e0207 */
[----:B------:R-:W-:Y:S01]  /*1460*/  LEA.HI.SX32 R18, R3, 0x1, 0x1 ;  /* 0x0000000103127811 */ /* 0x000fe200078f0aff */
[----:B------:R-:W0:Y:S01]  /*1470*/  @!P1 S2R R7, SR_CgaCtaId ;  /* 0x0000000000079919 */ /* 0x000e220000008800 */
[----:B------:R-:W-:Y:S02]  /*1480*/  @!P4 IMAD.MOV R18, RZ, RZ, R6 ;  /* 0x000000ffff12c224 */ /* 0x000fe400078e0206 */
[----:B------:R-:W-:-:S13]  /*1490*/  ISETP.GT.U32.AND P0, PT, R8, R19, PT ;  /* 0x000000130800720c */ /* 0x000fda0003f04070 */
[----:B------:R-:W-:Y:S02]  /*14a0*/  @!P0 IMAD.IADD R19, R19, 0x1, -R8 ;  /* 0x0000000113138824 */ /* 0x000fe400078e0a08 */
[----:B------:R-:W-:Y:S01]  /*14b0*/  @!P0 VIADD R17, R17, 0x1 ;  /* 0x0000000111118836 */ /* 0x000fe20000000000 */
[----:B------:R-:W-:Y:S02]  /*14c0*/  ISETP.NE.AND P0, PT, R9, RZ, PT ;  /* 0x000000ff0900720c */ /* 0x000fe40003f05270 */
[----:B------:R-:W-:Y:S02]  /*14d0*/  ISETP.GE.U32.AND P3, PT, R19, R8, PT ;  /* 0x000000081300720c */ /* 0x000fe40003f66070 */
[----:B------:R-:W-:Y:S02]  /*14e0*/  SHF.R.S32.HI R19, RZ, 0x1f, R16 ;  /* 0x0000001fff137819 */ /* 0x000fe40000011410 */
[----:B------:R-:W-:Y:S02]  /*14f0*/  @!P1 MOV R8, 0x400 ;  /* 0x0000040000089802 */ /* 0x000fe40000000f00 */
[----:B------:R-:W-:-:S04]  /*1500*/  LEA.HI R6, R19, R16, RZ, 0x3 ;  /* 0x0000001013067211 */ /* 0x000fc800078f18ff */
[----:B------:R-:W-:-:S03]  /*1510*/  SHF.R.S32.HI R24, RZ, 0x3, R6 ;  /* 0x00000003ff187819 */ /* 0x000fc60000011406 */
[----:B------:R-:W-:-:S04]  /*1520*/  @P3 VIADD R17, R17, 0x1 ;  /* 0x0000000111113836 */ /* 0x000fc80000000000 */
[----:B------:R-:W-:Y:S01]  /*1530*/  @!P2 IMAD.MOV R17, RZ, RZ, -R17 ;  /* 0x000000ffff11a224 */ /* 0x000fe200078e0a11 */
[----:B------:R-:W-:Y:S02]  /*1540*/  @!P0 LOP3.LUT R17, RZ, R9, RZ, 0x33, !PT ;  /* 0x00000009ff118212 */ /* 0x000fe400078e33ff */
[----:B------:R-:W-:-:S03]  /*1550*/  ISETP.GE.AND P0, PT, R24, UR5, PT ;  /* 0x0000000518007c0c */ /* 0x000fc6000bf06270 */
[----:B------:R-:W-:Y:S01]  /*1560*/  IMAD R3, R18, R17, RZ ;  /* 0x0000001112037224 */ /* 0x000fe200078e02ff */
[----:B0-----:R-:W-:Y:S01]  /*1570*/  @!P1 LEA R17, R7, R8, 0x18 ;  /* 0x0000000807119211 */ /* 0x001fe200078ec0ff */
[----:B------:R-:W-:Y:S01]  /*1580*/  IMAD.MOV.U32 R18, RZ, RZ, -0x800000 ;  /* 0xff800000ff127424 */ /* 0x000fe200078e00ff */
[----:B------:R-:W-:Y:S02]  /*1590*/  LOP3.LUT R7, R6, 0xfffffff8, RZ, 0xc0, !PT ;  /* 0xfffffff806077812 */ /* 0x000fe400078ec0ff */
[----:B------:R-:W-:Y:S01]  /*15a0*/  IABS R27, R3 ;  /* 0x00000003001b7213 */ /* 0x000fe20000000000 */
[----:B------:R-:W-:Y:S02]  /*15b0*/  @!P1 IMAD R17, R24, 0x24, R17 ;  /* 0x0000002418119824 */ /* 0x000fe400078e0211 */
[----:B------:R-:W-:Y:S02]  /*15c0*/  IMAD.IADD R8, R16, 0x1, -R7 ;  /* 0x0000000110087824 */ /* 0x000fe400078e0a07 */
[----:B------:R-:W-:-:S02]  /*15d0*/  VIADD R22, R27, UR4 ;  /* 0x000000041b167c36 */ /* 0x000fc40008000000 */
[----:B------:R-:W-:Y:S01]  /*15e0*/  @!P1 IMAD R17, R8, 0x4, R17 ;  /* 0x0000000408119824 */ /* 0x000fe200078e0211 */
[----:B------:R-:W-:Y:S06]  /*15f0*/  @P0 BRA `(.L_x_153) ;  /* 0x0000000000440947 */ /* 0x000fec0003800000 */
[----:B------:R-:W-:Y:S02]  /*1600*/  IADD3 R25, P2, R28, -UR7, RZ ;  /* 0x800000071c197c10 */ /* 0x000fe4000ff5e0ff */
[----:B------:R-:W-:Y:S02]  /*1610*/  SHF.R.S32.HI R7, RZ, 0x1f, R8 ;  /* 0x0000001fff077819 */ /* 0x000fe40000011408 */
[----:B------:R-:W-:Y:S02]  /*1620*/  ISETP.GT.U32.AND P0, PT, R25, R8, PT ;  /* 0x000000081900720c */ /* 0x000fe40003f04070 */
[----:B------:R-:W-:-:S04]  /*1630*/  IADD3.X R6, R5, ~UR6, RZ, P2, !PT ;  /* 0x8000000605067c10 */ /* 0x000fc800097fe4ff */
[----:B------:R-:W-:-:S13]  /*1640*/  ISETP.GT.AND.EX P0, PT, R6, R7, PT, P0 ;  /* 0x000000070600720c */ /* 0x000fda0003f04300 */
[----:B------:R-:W-:Y:S05]  /*1650*/  @!P0 BRA `(.L_x_153) ;  /* 0x00000000002c8947 */ /* 0x000fea0003800000 */
[----:B------:R-:W-:Y:S01]  /*1660*/  IADD3 R32, P0, R8, UR7, RZ ;  /* 0x0000000708207c10 */ /* 0x000fe2000ff1e0ff */
[----:B------:R-:W-:Y:S01]  /*1670*/  IMAD R25, R5, R24, RZ ;  /* 0x0000001805197224 */ /* 0x000fe200078e02ff */
[----:B------:R-:W-:Y:S01]  /*1680*/  SHF.R.S32.HI R6, RZ, 0x1f, R24 ;  /* 0x0000001fff067819 */ /* 0x000fe20000011418 */
[----:B------:R-:W-:Y:S01]  /*1690*/  ULDC.64 UR4, c[0x0][0x2b8] ;  /* 0x0000ae0000047ab9 */ /* 0x000fe20000000a00 */
[----:B------:R-:W-:-:S03]  /*16a0*/  IADD3.X R33, R7, UR6, RZ, P0, !PT ;  /* 0x0000000607217c10 */ /* 0x000fc600087fe4ff */
[C---:B------:R-:W-:Y:S02]  /*16b0*/  IMAD R6, R28.reuse, R6, R25 ;  /* 0x000000061c067224 */ /* 0x040fe400078e0219 */
[----:B------:R-:W-:-:S04]  /*16c0*/  IMAD.WIDE.U32 R32, R28, R24, R32 ;  /* 0x000000181c207225 */ /* 0x000fc800078e0020 */
[----:B------:R-:W-:Y:S01]  /*16d0*/  IMAD.IADD R6, R33, 0x1, R6 ;  /* 0x0000000121067824 */ /* 0x000fe200078e0206 */
[----:B------:R-:W-:-:S04]  /*16e0*/  LEA R24, P0, R32, UR4, 0x2 ;  /* 0x0000000420187c11 */ /* 0x000fc8000f8010ff */
[----:B------:R-:W-:-:S05]  /*16f0*/  LEA.HI.X R25, R32, UR5, R6, 0x2, P0 ;  /* 0x0000000520197c11 */ /* 0x000fca00080f1406 */
[----:B------:R0:W5:Y:S04]  /*1700*/  LDG.E R18, desc[UR8][R24.64] ;  /* 0x0000000818127981 */ /* 0x000168000c1e1900 */
.L_x_153:
[----:B------:R-:W-:Y:S05]  /*1710*/  BSYNC B0 ;  /* 0x0000000000007941 */ /* 0x000fea0003800000 */
.L_x_152:
[----:B-----5:R1:W-:Y:S01]  /*1720*/  @!P1 STS [R17], R18 ;  /* 0x0000001211009388 */ /* 0x0203e20000000800 */
[----:B------:R-:W-:Y:S01]  /*1730*/  BSSY B0, `(.L_x_154) ;  /* 0x000000d000007945 */ /* 0x000fe20003800000 */
[----:B------:R-:W-:Y:S06]  /*1740*/  BAR.SYNC.DEFER_BLOCKING 0x0 ;  /* 0x0000000000007b1d */ /* 0x000fec0000010000 */
[----:B------:R-:W-:Y:S05]  /*1750*/  @P1 BRA `(.L_x_155) ;  /* 0x0000000000281947 */ /* 0x000fea0003800000 */
[----:B------:R-:W2:Y:S01]  /*1760*/  S2R R6, SR_CgaCtaId ;  /* 0x0000000000067919 */ /* 0x000ea20000008800 */
[----:B------:R-:W-:Y:S02]  /*1770*/  LEA.HI R8, R19, R16, RZ, 0x4 ;  /* 0x0000001013087211 */ /* 0x000fe400078f20ff */
[----:B------:R-:W-:Y:S02]  /*1780*/  MOV R7, 0x400 ;  /* 0x0000040000077802 */ /* 0x000fe40000000f00 */
[----:B-1----:R-:W-:-:S05]  /*1790*/  LOP3.LUT R17, R8, 0xfffffff0, RZ, 0xc0, !PT ;  /* 0xfffffff008117812 */ /* 0x002fca00078ec0ff */
[----:B------:R-:W-:Y:S01]  /*17a0*/  IMAD.IADD R17, R16, 0x1, -R17 ;  /* 0x0000000110117824 */ /* 0x000fe200078e0a11 */
[----:B--2---:R-:W-:Y:S02]  /*17b0*/  LEA R6, R6, R7, 0x18 ;  /* 0x0000000706067211 */ /* 0x004fe400078ec0ff */
[----:B------:R-:W-:-:S03]  /*17c0*/  SHF.R.S32.HI R7, RZ, 0x4, R8 ;  /* 0x00000004ff077819 */ /* 0x000fc60000011408 */
[----:B------:R-:W-:-:S04]  /*17d0*/  IMAD R6, R17, 0x24, R6 ;  /* 0x0000002411067824 */ /* 0x000fc800078e0206 */
[----:B------:R-:W-:-:S05]  /*17e0*/  IMAD R6, R7, 0x4, R6 ;  /* 0x0000000407067824 */ /* 0x000fca00078e0206 */
[----:B------:R2:W3:Y:S02]  /*17f0*/  LDS R30, [R6] ;  /* 0x00000000061e7984 */ /* 0x0004e40000000800 */
.L_x_155:
[----:B------:R-:W-:Y:S05]  /*1800*/  BSYNC B0 ;  /* 0x0000000000007941 */ /* 0x000fea0003800000 */
.L_x_154:
[----:B-1-3--:R-:W1:Y:S01]  /*1810*/  SHFL.BFLY PT, R17, R30, 0x8, 0x1f ;  /* 0x0d001f001e117f89 */ /* 0x00ae6200000e0000 */
[----:B------:R-:W3:Y:S01]  /*1820*/  I2F.RP R18, R27 ;  /* 0x0000001b00127306 */ /* 0x000ee20000209400 */
[----:B------:R-:W-:Y:S01]  /*1830*/  ISETP.GT.AND P5, PT, R3, RZ, PT ;  /* 0x000000ff0300720c */ /* 0x000fe20003fa4270 */
[----:B------:R-:W-:Y:S06]  /*1840*/  BSSY B1, `(.L_x_156) ;  /* 0x0000231000017945 */ /* 0x000fec0003800000 */
[----:B---3--:R-:W3:Y:S01]  /*1850*/  MUFU.RCP R18, R18 ;  /* 0x0000001200127308 */ /* 0x008ee20000001000 */
[----:B-1----:R-:W-:-:S05]  /*1860*/  FMNMX.FTZ R17, R17, R30, !PT ;  /* 0x0000001e11117209 */ /* 0x002fca0007810000 */
[----:B------:R-:W1:Y:S01]  /*1870*/  SHFL.BFLY PT, R8, R17, 0x4, 0x1f ;  /* 0x0c801f0011087f89 */ /* 0x000e6200000e0000 */
[----:B---3--:R-:W-:Y:S01]  /*1880*/  VIADD R32, R18, 0xffffffe ;  /* 0x0ffffffe12207836 */ /* 0x008fe20000000000 */
[----:B------:R-:W-:-:S03]  /*1890*/  IABS R18, R22 ;  /* 0x0000001600127213 */ /* 0x000fc60000000000 */
[----:B------:R3:W-:Y:S02]  /*18a0*/  F2I.FTZ.U32.TRUNC.NTZ R33, R32 ;  /* 0x0000002000217305 */ /* 0x0007e4000021f000 */
[----:B---3--:R-:W-:Y:S01]  /*18b0*/  IMAD.MOV.U32 R32, RZ, RZ, RZ ;  /* 0x000000ffff207224 */ /* 0x008fe200078e00ff */
[----:B-1----:R-:W-:Y:S02]  /*18c0*/  FMNMX.FTZ R8, R17, R8, !PT ;  /* 0x0000000811087209 */ /* 0x002fe40007810000 */
[----:B------:R-:W1:Y:S03]  /*18d0*/  LDC R17, c[0x0][0x270] ;  /* 0x00009c00ff117b82 */ /* 0x000e660000000800 */
[----:B0-----:R-:W0:Y:S01]  /*18e0*/  SHFL.BFLY PT, R25, R8, 0x2, 0x1f ;  /* 0x0c401f0008197f89 */ /* 0x001e2200000e0000 */
[----:B-1----:R-:W-:Y:S02]  /*18f0*/  IABS R26, R17 ;  /* 0x00000011001a7213 */ /* 0x002fe40000000000 */
[----:B0-----:R-:W-:-:S02]  /*1900*/  FMNMX.FTZ R25, R8, R25, !PT ;  /* 0x0000001908197209 */ /* 0x001fc40007810000 */
[----:B------:R-:W0:Y:S03]  /*1910*/  I2F.U32.RP R24, R26 ;  /* 0x0000001a00187306 */ /* 0x000e260000209000 */
[----:B--2---:R-:W1:Y:S02]  /*1920*/  SHFL.BFLY PT, R6, R25, 0x1, 0x1f ;  /* 0x0c201f0019067f89 */ /* 0x004e6400000e0000 */
[----:B-1----:R-:W-:-:S04]  /*1930*/  FMNMX.FTZ R6, R25, R6, !PT ;  /* 0x0000000619067209 */ /* 0x002fc80007810000 */
[----:B------:R-:W-:-:S04]  /*1940*/  FSETP.NEU.FTZ.AND P0, PT, R6, -INF , PT ;  /* 0xff8000000600780b */ /* 0x000fc80003f1d000 */
[----:B------:R-:W-:Y:S02]  /*1950*/  FSEL R7, R6, RZ, P0 ;  /* 0x000000ff06077208 */ /* 0x000fe40000000000 */
[----:B0-----:R-:W0:Y:S01]  /*1960*/  MUFU.RCP R6, R24 ;  /* 0x0000001800067308 */ /* 0x001e220000001000 */
[----:B------:R-:W-:Y:S02]  /*1970*/  ISETP.GT.AND P0, PT, R2, RZ, PT ;  /* 0x000000ff0200720c */ /* 0x000fe40003f04270 */
[----:B------:R-:W-:-:S04]  /*1980*/  FADD.FTZ R36, -R7, R30 ;  /* 0x0000001e07247221 */ /* 0x000fc80000010100 */
[----:B------:R-:W-:-:S06]  /*1990*/  FMUL.FTZ R36, R36, 1.4426950216293334961 ;  /* 0x3fb8aa3b24247820 */ /* 0x000fcc0000410000 */
[----:B------:R-:W1:Y:S01]  /*19a0*/  MUFU.EX2 R36, R36 ;  /* 0x0000002400247308 */ /* 0x000e620000000800 */
[----:B0-----:R-:W-:Y:S01]  /*19b0*/  VIADD R38, R6, 0xffffffe ;  /* 0x0ffffffe06267836 */ /* 0x001fe20000000000 */
[----:B------:R-:W-:Y:S01]  /*19c0*/  IABS R24, R4 ;  /* 0x0000000400187213 */ /* 0x000fe20000000000 */
[----:B------:R-:W-:Y:S01]  /*19d0*/  IMAD.MOV R6, RZ, RZ, -R33 ;  /* 0x000000ffff067224 */ /* 0x000fe200078e0a21 */
[----:B------:R-:W-:-:S04]  /*19e0*/  LOP3.LUT R4, R4, R17, RZ, 0x3c, !PT ;  /* 0x0000001104047212 */ /* 0x000fc800078e3cff */
[----:B------:R-:W0:Y:S01]  /*19f0*/  F2I.FTZ.U32.TRUNC.NTZ R39, R38 ;  /* 0x0000002600277305 */ /* 0x000e22000021f000 */
[----:B------:R-:W-:Y:S01]  /*1a00*/  IMAD R25, R6, R27, RZ ;  /* 0x0000001b06197224 */ /* 0x000fe200078e02ff */
[----:B------:R-:W-:-:S03]  /*1a10*/  IABS R6, R3 ;  /* 0x0000000300067213 */ /* 0x000fc60000000000 */
[----:B------:R-:W-:Y:S01]  /*1a20*/  IMAD.HI.U32 R25, R33, R25, R32 ;  /* 0x0000001921197227 */ /* 0x000fe200078e0020 */
[----:B------:R-:W-:Y:S01]  /*1a30*/  IABS R33, R17 ;  /* 0x0000001100217213 */ /* 0x000fe20000000000 */
[----:B-1----:R-:W1:Y:S02]  /*1a40*/  SHFL.BFLY PT, R31, R36, 0x8, 0x1f ;  /* 0x0d001f00241f7f89 */ /* 0x002e6400000e0000 */
[----:B------:R-:W-:Y:S02]  /*1a50*/  IMAD.MOV R6, RZ, RZ, -R6 ;  /* 0x000000ffff067224 */ /* 0x000fe400078e0a06 */
[----:B------:R-:W-:-:S04]  /*1a60*/  IMAD.HI.U32 R25, R25, R18, RZ ;  /* 0x0000001219197227 */ /* 0x000fc800078e00ff */
[----:B------:R-:W-:Y:S02]  /*1a70*/  IMAD R6, R25, R6, R18 ;  /* 0x0000000619067224 */ /* 0x000fe400078e0212 */
[----:B0-----:R-:W-:Y:S02]  /*1a80*/  IMAD.MOV R37, RZ, RZ, -R39 ;  /* 0x000000ffff257224 */ /* 0x001fe400078e0a27 */
[----:B------:R-:W-:Y:S01]  /*1a90*/  IMAD.MOV.U32 R38, RZ, RZ, RZ ;  /* 0x000000ffff267224 */ /* 0x000fe200078e00ff */
[----:B------:R-:W-:Y:S01]  /*1aa0*/  ISETP.GT.U32.AND P1, PT, R27, R6, PT ;  /* 0x000000061b00720c */ /* 0x000fe20003f24070 */
[----:B------:R-:W-:Y:S02]  /*1ab0*/  IMAD R37, R37, R26, RZ ;  /* 0x0000001a25257224 */ /* 0x000fe400078e02ff */
[----:B------:R-:W-:Y:S02]  /*1ac0*/  IMAD.MOV R33, RZ, RZ, -R33 ;  /* 0x000000ffff217224 */ /* 0x000fe400078e0a21 */
[----:B------:R-:W-:-:S06]  /*1ad0*/  IMAD.HI.U32 R37, R39, R37, R38 ;  /* 0x0000002527257227 */ /* 0x000fcc00078e0026 */
[----:B------:R-:W-:-:S04]  /*1ae0*/  IMAD.HI.U32 R32, R37, R24, RZ ;  /* 0x0000001825207227 */ /* 0x000fc800078e00ff */
[----:B-1----:R-:W-:Y:S01]  /*1af0*/  FADD.FTZ R31, R36, R31 ;  /* 0x0000001f241f7221 */ /* 0x002fe20000010000 */
[----:B------:R-:W-:Y:S01]  /*1b00*/  IMAD.HI.U32 R36, R37, R18, RZ ;  /* 0x0000001225247227 */ /* 0x000fe200078e00ff */
[----:B------:R-:W-:-:S03]  /*1b10*/  LOP3.LUT R37, R22, R27, RZ, 0x3c, !PT ;  /* 0x0000001b16257212 */ /* 0x000fc600078e3cff */
[----:B------:R-:W0:Y:S01]  /*1b20*/  SHFL.BFLY PT, R8, R31, 0x4, 0x1f ;  /* 0x0c801f001f087f89 */ /* 0x000e2200000e0000 */
[----:B------:R-:W-:Y:S01]  /*1b30*/  LOP3.LUT R22, R22, R17, RZ, 0x3c, !PT ;  /* 0x0000001116167212 */ /* 0x000fe200078e3cff */
[----:B------:R-:W-:Y:S02]  /*1b40*/  @!P1 IMAD.IADD R6, R6, 0x1, -R27 ;  /* 0x0000000106069824 */ /* 0x000fe400078e0a1b */
[----:B------:R-:W-:Y:S01]  /*1b50*/  @!P1 VIADD R25, R25, 0x1 ;  /* 0x0000000119199836 */ /* 0x000fe20000000000 */
[----:B------:R-:W-:Y:S02]  /*1b60*/  ISETP.NE.AND P1, PT, R3, RZ, PT ;  /* 0x000000ff0300720c */ /* 0x000fe40003f25270 */
[----:B------:R-:W-:Y:S02]  /*1b70*/  ISETP.GE.U32.AND P4, PT, R6, R27, PT ;  /* 0x0000001b0600720c */ /* 0x000fe40003f86070 */
[----:B------:R-:W-:-:S11]  /*1b80*/  SHF.R.S32.HI R6, RZ, 0x1f, R2 ;  /* 0x0000001fff067819 */ /* 0x000fd60000011402 */
[----:B------:R-:W-:Y:S02]  /*1b90*/  @P4 VIADD R25, R25, 0x1 ;  /* 0x0000000119194836 */ /* 0x000fe40000000000 */
[----:B0-----:R-:W-:Y:S01]  /*1ba0*/  FADD.FTZ R8, R31, R8 ;  /* 0x000000081f087221 */ /* 0x001fe20000010000 */
[-C--:B------:R-:W-:Y:S02]  /*1bb0*/  IMAD R31, R32, R33.reuse, R24 ;  /* 0x00000021201f7224 */ /* 0x080fe400078e0218 */
[----:B------:R-:W-:Y:S01]  /*1bc0*/  IMAD R33, R36, R33, R18 ;  /* 0x0000002124217224 */ /* 0x000fe200078e0212 */
[----:B------:R-:W-:Y:S01]  /*1bd0*/  LEA.HI.SX32 R18, R2, 0x1, 0x1 ;  /* 0x0000000102127811 */ /* 0x000fe200078f0aff */
[----:B------:R-:W0:Y:S01]  /*1be0*/  SHFL.BFLY PT, R29, R8, 0x2, 0x1f ;  /* 0x0c401f00081d7f89 */ /* 0x000e2200000e0000 */
[C---:B------:R-:W-:Y:S01]  /*1bf0*/  ISETP.GT.U32.AND P3, PT, R26.reuse, R31, PT ;  /* 0x0000001f1a00720c */ /* 0x040fe20003f64070 */
[----:B------:R-:W-:Y:S01]  /*1c00*/  @!P0 IMAD.MOV R18, RZ, RZ, R6 ;  /* 0x000000ffff128224 */ /* 0x000fe200078e0206 */
[----:B------:R-:W-:Y:S01]  /*1c10*/  ISETP.GT.U32.AND P2, PT, R26, R33, PT ;  /* 0x000000211a00720c */ /* 0x000fe20003f44070 */
[----:B------:R-:W1:Y:S01]  /*1c20*/  LDC.U8 R24, c[0x0][0x3d9] ;  /* 0x0000f640ff187b82 */ /* 0x000e620000000000 */
[----:B------:R-:W-:-:S02]  /*1c30*/  ISETP.GE.AND P0, PT, R37, RZ, PT ;  /* 0x000000ff2500720c */ /* 0x000fc40003f06270 */
[----:B------:R-:W-:-:S07]  /*1c40*/  LEA.HI.SX32 R6, R3, 0x1, 0x1 ;  /* 0x0000000103067811 */ /* 0x000fce00078f0aff */
[--C-:B------:R-:W-:Y:S02]  /*1c50*/  @!P3 IMAD.IADD R31, R31, 0x1, -R26.reuse ;  /* 0x000000011f1fb824 */ /* 0x100fe400078e0a1a */
[----:B------:R-:W-:Y:S02]  /*1c60*/  @!P2 IMAD.IADD R33, R33, 0x1, -R26 ;  /* 0x000000012121a824 */ /* 0x000fe400078e0a1a */
[----:B------:R-:W-:Y:S01]  /*1c70*/  @!P0 IMAD.MOV R25, RZ, RZ, -R25 ;  /* 0x000000ffff198224 */ /* 0x000fe200078e0a19 */
[----:B------:R-:W-:Y:S01]  /*1c80*/  ISETP.GE.U32.AND P4, PT, R31, R26, PT ;  /* 0x0000001a1f00720c */ /* 0x000fe20003f86070 */
[----:B------:R-:W-:Y:S01]  /*1c90*/  @!P3 VIADD R32, R32, 0x1 ;  /* 0x000000012020b836 */ /* 0x000fe20000000000 */
[----:B------:R-:W-:Y:S01]  /*1ca0*/  @!P1 LOP3.LUT R25, RZ, R27, RZ, 0x33, !PT ;  /* 0x0000001bff199212 */ /* 0x000fe200078e33ff */
[----:B------:R-:W-:Y:S01]  /*1cb0*/  @!P2 VIADD R36, R36, 0x1 ;  /* 0x000000012424a836 */ /* 0x000fe20000000000 */
[----:B------:R-:W-:Y:S01]  /*1cc0*/  ISETP.GE.AND P1, PT, R4, RZ, PT ;  /* 0x000000ff0400720c */ /* 0x000fe20003f26270 */
[----:B0-----:R-:W-:Y:S01]  /*1cd0*/  FADD.FTZ R29, R8, R29 ;  /* 0x0000001d081d7221 */ /* 0x001fe20000010000 */
[----:B------:R-:W-:-:S02]  /*1ce0*/  ISETP.GE.AND P3, PT, R22, RZ, PT ;  /* 0x000000ff1600720c */ /* 0x000fc40003f66270 */
[----:B------:R-:W-:Y:S02]  /*1cf0*/  LOP3.LUT R27, RZ, R17, RZ, 0x33, !PT ;  /* 0x00000011ff1b7212 */ /* 0x000fe400078e33ff */
[----:B------:R-:W0:Y:S01]  /*1d00*/  SHFL.BFLY PT, R8, R29, 0x1, 0x1f ;  /* 0x0c201f001d087f89 */ /* 0x000e2200000e0000 */
[----:B-1----:R-:W-:Y:S02]  /*1d10*/  ISETP.NE.AND P2, PT, R24, RZ, PT ;  /* 0x000000ff1800720c */ /* 0x002fe40003f45270 */
[----:B------:R-:W-:Y:S01]  /*1d20*/  @P4 VIADD R32, R32, 0x1 ;  /* 0x0000000120204836 */ /* 0x000fe20000000000 */
[C---:B------:R-:W-:Y:S02]  /*1d30*/  LOP3.LUT P4, RZ, R16.reuse, 0xf, RZ, 0xc0, !PT ;  /* 0x0000000f10ff7812 */ /* 0x040fe4000788c0ff */
[----:B------:R-:W-:Y:S01]  /*1d40*/  SEL R9, R9, 0x1, !P2 ;  /* 0x0000000109097807 */ /* 0x000fe20005000000 */
[----:B------:R-:W-:Y:S01]  /*1d50*/  @!P1 IMAD.MOV R32, RZ, RZ, -R32 ;  /* 0x000000ffff209224 */ /* 0x000fe200078e0a20 */
[----:B------:R-:W-:-:S02]  /*1d60*/  ISETP.GT.OR P4, PT, R16, 0x7f, P4 ;  /* 0x0000007f1000780c */ /* 0x000fc40002784670 */
[----:B------:R-:W-:Y:S01]  /*1d70*/  ISETP.LT.U32.AND P1, PT, R20, R25, PT ;  /* 0x000000191400720c */ /* 0x000fe20003f21070 */
[----:B0-----:R-:W-:Y:S01]  /*1d80*/  FADD.FTZ R8, R29, R8 ;  /* 0x000000081d087221 */ /* 0x001fe20000010000 */
[----:B------:R-:W-:-:S04]  /*1d90*/  SHF.R.S32.HI R29, RZ, 0x1f, R3 ;  /* 0x0000001fff1d7819 */ /* 0x000fc80000011403 */
[----:B------:R-:W-:Y:S01]  /*1da0*/  FSETP.NE.FTZ.AND P0, PT, R8, RZ, PT ;  /* 0x000000ff0800720b */ /* 0x000fe20003f15000 */
[----:B------:R-:W-:Y:S01]  /*1db0*/  @!P5 IMAD.MOV R6, RZ, RZ, R29 ;  /* 0x000000ffff06d224 */ /* 0x000fe200078e021d */
[----:B------:R-:W-:Y:S02]  /*1dc0*/  ISETP.GE.U32.AND P5, PT, R33, R26, PT ;  /* 0x0000001a2100720c */ /* 0x000fe40003fa6070 */
[----:B------:R-:W-:-:S04]  /*1dd0*/  SHF.R.S32.HI R33, RZ, 0x1f, R25 ;  /* 0x0000001fff217819 */ /* 0x000fc80000011419 */
[----:B------:R-:W-:-:S05]  /*1de0*/  ISETP.LT.AND.EX P1, PT, R21, R33, PT, P1 ;  /* 0x000000211500720c */ /* 0x000fca0003f21310 */
[----:B------:R-:W0:Y:S02]  /*1df0*/  @P0 MUFU.LG2 R4, R8 ;  /* 0x0000000800040308 */ /* 0x000e240000000c00 */
[----:B------:R-:W-:Y:S01]  /*1e00*/  @P5 VIADD R36, R36, 0x1 ;  /* 0x0000000124245836 */ /* 0x000fe20000000000 */
[----:B------:R-:W-:-:S03]  /*1e10*/  ISETP.NE.AND P5, PT, R17, RZ, PT ;  /* 0x000000ff1100720c */ /* 0x000fc60003fa5270 */
[----:B------:R-:W-:Y:S01]  /*1e20*/  @!P3 IMAD.MOV R36, RZ, RZ, -R36 ;  /* 0x000000ffff24b224 */ /* 0x000fe200078e0a24 */
[----:B------:R-:W-:-:S04]  /*1e30*/  SEL R32, R27, R32, !P5 ;  /* 0x000000201b207207 */ /* 0x000fc80006800000 */
[----:B------:R-:W-:Y:S01]  /*1e40*/  SEL R36, R27, R36, !P5 ;  /* 0x000000241b247207 */ /* 0x000fe20006800000 */
[-C--:B------:R-:W-:Y:S02]  /*1e50*/  IMAD R31, R32, R9.reuse, RZ ;  /* 0x00000009201f7224 */ /* 0x080fe400078e02ff */
[----:B------:R-:W-:Y:S02]  /*1e60*/  IMAD.MOV.U32 R27, RZ, RZ, 0x7f800000 ;  /* 0x7f800000ff1b7424 */ /* 0x000fe400078e00ff */
[----:B------:R-:W-:Y:S02]  /*1e70*/  IMAD R29, R36, R9, RZ ;  /* 0x00000009241d7224 */ /* 0x000fe400078e02ff */
[----:B0-----:R-:W-:Y:S01]  /*1e80*/  @P0 FFMA.FTZ R27, R4, 0.69314718246459960938, R7 ;  /* 0x3f317218041b0823 */ /* 0x001fe20000010007 */
[----:B------:R-:W-:Y:S01]  /*1e90*/  SEL R9, R20, R25, P1 ;  /* 0x0000001914097207 */ /* 0x000fe20000800000 */
[----:B------:R-:W-:Y:S01]  /*1ea0*/  IMAD R7, R18, R31, RZ ;  /* 0x0000001f12077224 */ /* 0x000fe200078e02ff */
[----:B------:R-:W-:Y:S01]  /*1eb0*/  SEL R8, R21, R33, P1 ;  /* 0x0000002115087207 */ /* 0x000fe20000800000 */
[----:B------:R-:W-:Y:S01]  /*1ec0*/  IMAD R6, R29, R6, RZ ;  /* 0x000000061d067224 */ /* 0x000fe200078e02ff */
[----:B------:R-:W-:Y:S06]  /*1ed0*/  @P4 BRA `(.L_x_157) ;  /* 0x0000001c001c4947 */ /* 0x000fec0003800000 */
[----:B------:R-:W-:Y:S01]  /*1ee0*/  ULDC.U8 UR4, c[0x0][0x3d8] ;  /* 0x0000f60000047ab9 */ /* 0x000fe20000000000 */
[----:B------:R-:W-:Y:S02]  /*1ef0*/  LEA.HI R4, R19, R16, RZ, 0x4 ;  /* 0x0000001013047211 */ /* 0x000fe400078f20ff */
[----:B------:R-:W-:Y:S02]  /*1f00*/  ISETP.NE.AND P1, PT, RZ, UR4, PT ;  /* 0x00000004ff007c0c */ /* 0x000fe4000bf25270 */
[----:B------:R-:W-:-:S04]  /*1f10*/  SHF.R.S32.HI R4, RZ, 0x4, R4 ;  /* 0x00000004ff047819 */ /* 0x000fc80000011404 */
[----:B------:R-:W-:-:S04]  /*1f20*/  IADD3 R32, P0, R4, UR7, RZ ;  /* 0x0000000704207c10 */ /* 0x000fc8000ff1e0ff */
[----:B------:R-:W-:-:S03]  /*1f30*/  LEA.HI.X.SX32 R33, R4, UR6, 0x1, P0 ;  /* 0x0000000604217c11 */ /* 0x000fc600080f0eff */
[----:B------:R-:W-:Y:S06]  /*1f40*/  @!P1 BRA `(.L_x_158) ;  /* 0x0000001800f09947 */ /* 0x000fec0003800000 */
        /* <DEDUP_REMOVED lines=30> */
[----:B------:R-:W-:Y:S05]  /*2130*/  CALL.REL.NOINC `($__internal_3_$__cuda_sm20_div_s64) ;  /* 0x0000002400cc7944 */ /* 0x000fea0003c00000 */
        /* <DEDUP_REMOVED lines=9> */
.L_x_160:
        /* <DEDUP_REMOVED lines=22> */
.L_x_161:
[----:B------:R-:W-:Y:S05]  /*2330*/  BSYNC B0 ;  /* 0x0000000000007941 */ /* 0x000fea0003800000 */
.L_x_159:
[----:B------:R-:W-:Y:S01]  /*2340*/  LOP3.LUT R16, R17, R0, RZ, 0xfc, !PT ;  /* 0x0000000011107212 */ /* 0x000fe200078efcff */
[----:B------:R-:W-:Y:S03]  /*2350*/  BSSY B0, `(.L_x_162) ;  /* 0x0000028000007945 */ /* 0x000fe60003800000 */
        /* <DEDUP_REMOVED lines=9> */
[-C--:B------:R-:W-:Y:S02]  /*23f0*/  IADD3.X R16, RZ, ~R19.reuse, RZ, P0, !PT ;  /* 0x80000013ff107210 */ /* 0x080fe400007fe4ff */
[----:B------:R-:W-:Y:S01]  /*2400*/  MOV R36, R18 ;  /* 0x0000001200247202 */ /* 0x000fe20000000f00 */
[----:B------:R-:W-:Y:S01]  /*2410*/  IMAD.WIDE.U32 R32, R23, R20, R32 ;  /* 0x0000001417207225 */ /* 0x000fe200078e0020 */
[----:B------:R-:W-:-:S03]  /*2420*/  MOV R37, R19 ;  /* 0x0000001300257202 */ /* 0x000fc60000000f00 */
[----:B------:R-:W-:-:S04]  /*2430*/  IMAD R21, R16, R23, RZ ;  /* 0x0000001710157224 */ /* 0x000fc800078e02ff */
[----:B------:R-:W-:-:S05]  /*2440*/  IMAD R0, R0, R20, R21 ;  /* 0x0000001400007224 */ /* 0x000fca00078e0215 */
[----:B------:R-:W-:Y:S01]  /*2450*/  IADD3 R0, R33, R0, RZ ;  /* 0x0000000021007210 */ /* 0x000fe20007ffe0ff */
[----:B------:R-:W-:Y:S05]  /*2460*/  BRA `(.L_x_164) ;  /* 0x0000000000587947 */ /* 0x000fea0003800000 */
.L_x_163:
        /* <DEDUP_REMOVED lines=22> */
.L_x_164:
[----:B------:R-:W-:Y:S05]  /*25d0*/  BSYNC B0 ;  /* 0x0000000000007941 */ /* 0x000fea0003800000 */
.L_x_162:
        /* <DEDUP_REMOVED lines=11> */
[----:B------:R-:W-:Y:S05]  /*2690*/  CALL.REL.NOINC `($__internal_3_$__cuda_sm20_div_s64) ;  /* 0x0000002000747944 */ /* 0x000fea0003c00000 */
[----:B------:R-:W-:-:S04]  /*26a0*/  IADD3 R17, P0, RZ, -R18, RZ ;  /* 0x80000012ff117210 */ /* 0x000fc80007f1e0ff */
[----:B------:R-:W-:Y:S01]  /*26b0*/  IADD3.X R16, RZ, ~R19, RZ, P0, !PT ;  /* 0x80000013ff107210 */ /* 0x000fe200007fe4ff */
[----:B------:R-:W-:-:S04]  /*26c0*/  IMAD.WIDE.U32 R36, R5, R17, R36 ;  /* 0x0000001105247225 */ /* 0x000fc800078e0024 */
[----:B------:R-:W-:-:S04]  /*26d0*/  IMAD R16, R16, R5, RZ ;  /* 0x0000000510107224 */ /* 0x000fc800078e02ff */
[----:B------:R-:W-:-:S05]  /*26e0*/  IMAD R4, R4, R17, R16 ;  /* 0x0000001104047224 */ /* 0x000fca00078e0210 */
[----:B------:R-:W-:Y:S01]  /*26f0*/  IADD3 R4, R37, R4, RZ ;  /* 0x0000000425047210 */ /* 0x000fe20007ffe0ff */
[----:B------:R-:W-:Y:S05]  /*2700*/  BRA `(.L_x_167) ;  /* 0x0000000000587947 */ /* 0x000fea0003800000 */
.L_x_166:
[----:B------:R-:W0:Y:S01]  /*2710*/  I2F.U32.RP R19, R5 ;  /* 0x0000000500137306 */ /* 0x000e220000209000 */
[----:B------:R-:W-:-:S07]  /*2720*/  ISETP.NE.U32.AND P0, PT, R5, RZ, PT ;  /* 0x000000ff0500720c */ /* 0x000fce0003f05070 */
[----:B0-----:R-:W0:Y:S02]  /*2730*/  MUFU.RCP R16, R19 ;  /* 0x0000001300107308 */ /* 0x001e240000001000 */
[----:B0-----:R-:W-:Y:S01]  /*2740*/  IADD3 R16, R16, 0xffffffe, RZ ;  /* 0x0ffffffe10107810 */ /* 0x001fe20007ffe0ff */
[----:B------:R-:W-:-:S05]  /*2750*/  HFMA2.MMA R19, -RZ, RZ, 0, 0 ;  /* 0x00000000ff137435 */ /* 0x000fca00000001ff */
        /* <DEDUP_REMOVED lines=17> */
.L_x_167:
[----:B------:R-:W-:Y:S05]  /*2870*/  BSYNC B0 ;  /* 0x0000000000007941 */ /* 0x000fea0003800000 */
.L_x_165:
        /* <DEDUP_REMOVED lines=38> */
[----:B------:R-:W-:Y:S05]  /*2ae0*/  CALL.REL.NOINC `($__internal_3_$__cuda_sm20_div_s64) ;  /* 0x0000001c00607944 */ /* 0x000fea0003c00000 */
        /* <DEDUP_REMOVED lines=12> */
.L_x_169:
        /* <DEDUP_REMOVED lines=23> */
.L_x_170:
[----:B------:R-:W-:Y:S05]  /*2d20*/  BSYNC B0 ;  /* 0x0000000000007941 */ /* 0x000fea0003800000 */
.L_x_168:
        /* <DEDUP_REMOVED lines=18> */
.L_x_172:
        /* <DEDUP_REMOVED lines=22> */
.L_x_173:
[----:B------:R-:W-:Y:S05]  /*2fb0*/  BSYNC B0 ;  /* 0x0000000000007941 */ /* 0x000fea0003800000 */
.L_x_171:
        /* <DEDUP_REMOVED lines=20> */
.L_x_175:
[----:B------:R-:W0:Y:S01]  /*3100*/  I2F.U32.RP R19, R13 ;  /* 0x0000000d00137306 */ /* 0x000e220000209000 */
[----:B------:R-:W-:Y:S01]  /*3110*/  IMAD.MOV.U32 R20, RZ, RZ, RZ ;  /* 0x000000ffff147224 */ /* 0x000fe200078e00ff */
[----:B------:R-:W-:-:S06]  /*3120*/  ISETP.NE.U32.AND P0, PT, R13, RZ, PT ;  /* 0x000000ff0d00720c */ /* 0x000fcc0003f05070 */
        /* <DEDUP_REMOVED lines=20> */
.L_x_176:
[----:B------:R-:W-:Y:S05]  /*3270*/  BSYNC B0 ;  /* 0x0000000000007941 */ /* 0x000fea0003800000 */
.L_x_174:
[----:B------:R-:W-:Y:S01]  /*3280*/  SHF.R.S32.HI R17, RZ, 0x1f, R7 ;  /* 0x0000001fff117819 */ /* 0x000fe20000011407 */
[-C--:B------:R-:W-:Y:S01]  /*3290*/  IMAD R12, R19, R7.reuse, RZ ;  /* 0x00000007130c7224 */ /* 0x080fe200078e02ff */
[----:B------:R-:W-:Y:S01]  /*32a0*/  ULDC UR4, c[0x0][0x2c4] ;  /* 0x0000b10000047ab9 */ /* 0x000fe20000000800 */
[----:B------:R-:W-:Y:S01]  /*32b0*/  IMAD.WIDE.U32 R42, R18, R7, RZ ;  /* 0x00000007122a7225 */ /* 0x000fe200078e00ff */
[----:B------:R-:W-:Y:S03]  /*32c0*/  BSSY B0, `(.L_x_177) ;  /* 0x000003a000007945 */ /* 0x000fe60003800000 */
[----:B------:R-:W-:Y:S01]  /*32d0*/  IMAD R7, R17, R18, R12 ;  /* 0x0000001211077224 */ /* 0x000fe200078e020c */
[----:B------:R-:W-:Y:S01]  /*32e0*/  SHF.R.S32.HI R18, RZ, 0x1f, R2 ;  /* 0x0000001fff127819 */ /* 0x000fe20000011402 */
[----:B------:R-:W-:Y:S01]  /*32f0*/  IMAD R17, R15, R2, RZ ;  /* 0x000000020f117224 */ /* 0x000fe200078e02ff */
[----:B------:R-:W-:Y:S01]  /*3300*/  LOP3.LUT R15, R41, R10, RZ, 0xfc, !PT ;  /* 0x0000000a290f7212 */ /* 0x000fe200078efcff */
[----:B------:R-:W-:Y:S01]  /*3310*/  IMAD R45, R23, UR4, RZ ;  /* 0x00000004172d7c24 */ /* 0x000fe2000f8e02ff */
[----:B------:R-:W-:Y:S01]  /*3320*/  IADD3 R7, R43, R7, RZ ;  /* 0x000000072b077210 */ /* 0x000fe20007ffe0ff */
[----:B------:R-:W-:Y:S01]  /*3330*/  IMAD R17, R18, R13, R17 ;  /* 0x0000000d12117224 */ /* 0x000fe200078e0211 */
[----:B------:R-:W-:Y:S01]  /*3340*/  ISETP.NE.U32.AND P0, PT, R15, RZ, PT ;  /* 0x000000ff0f00720c */ /* 0x000fe20003f05070 */
[----:B------:R-:W-:Y:S01]  /*3350*/  IMAD R12, R14, R45, RZ ;  /* 0x0000002d0e0c7224 */ /* 0x000fe200078e02ff */
[----:B------:R-:W-:Y:S01]  /*3360*/  SHF.R.S32.HI R19, RZ, 0x1f, R45 ;  /* 0x0000001fff137819 */ /* 0x000fe2000001142d */
        /* <DEDUP_REMOVED lines=11> */
[----:B------:R-:W-:Y:S05]  /*3420*/  CALL.REL.NOINC `($__internal_3_$__cuda_sm20_div_s64) ;  /* 0x0000001400107944 */ /* 0x000fea0003c00000 */
        /* <DEDUP_REMOVED lines=12> */
.L_x_178:
        /* <DEDUP_REMOVED lines=23> */
.L_x_179:
[----:B------:R-:W-:Y:S05]  /*3660*/  BSYNC B0 ;  /* 0x0000000000007941 */ /* 0x000fea0003800000 */
.L_x_177:
        /* <DEDUP_REMOVED lines=29> */
.L_x_181:
        /* <DEDUP_REMOVED lines=8> */
[----:B------:R-:W-:-:S04]  /*38c0*/  IMAD.HI.U32 R13, R19, R8, R18 ;  /* 0x00000008130d7227 */ /* 0x000fc800078e0012 */
[----:B------:R-:W-:Y:S02]  /*38d0*/  IMAD.MOV.U32 R19, RZ, RZ, RZ ;  /* 0x000000ffff137224 */ /* 0x000fe400078e00ff */
        /* <DEDUP_REMOVED lines=13> */
.L_x_182:
[----:B------:R-:W-:Y:S05]  /*39b0*/  BSYNC B0 ;  /* 0x0000000000007941 */ /* 0x000fea0003800000 */
.L_x_180:
[----:B------:R-:W-:Y:S01]  /*39c0*/  IADD3 R33, P1, P0, R36, R34, R32 ;  /* 0x0000002224217210 */ /* 0x000fe2000783e020 */
[----:B------:R-:W-:-:S03]  /*39d0*/  ULDC.64 UR4, c[0x0][0x2b0] ;  /* 0x0000ac0000047ab9 */ /* 0x000fc60000000a00 */
[----:B------:R-:W-:Y:S02]  /*39e0*/  IADD3 R33, P3, P2, R42, R33, R44 ;  /* 0x000000212a217210 */ /* 0x000fe40007a7e02c */
[----:B------:R-:W-:Y:S01]  /*39f0*/  IADD3.X R0, R4, R5, R0, P1, P0 ;  /* 0x0000000504007210 */ /* 0x000fe20000fe0400 */
[----:B------:R-:W-:Y:S01]  /*3a00*/  IMAD R5, R19, R6, RZ ;  /* 0x0000000613057224 */ /* 0x000fe200078e02ff */
[----:B------:R-:W-:Y:S02]  /*3a10*/  IADD3 R14, P1, P0, R46, R33, R14 ;  /* 0x000000212e0e7210 */ /* 0x000fe4000783e00e */
[----:B------:R-:W-:Y:S02]  /*3a20*/  IADD3.X R0, R7, R0, R2, P3, P2 ;  /* 0x0000000007007210 */ /* 0x000fe40001fe4402 */
[----:B------:R-:W-:Y:S02]  /*3a30*/  SHF.R.S32.HI R2, RZ, 0x1f, R6 ;  /* 0x0000001fff027819 */ /* 0x000fe40000011406 */
[----:B------:R-:W-:-:S02]  /*3a40*/  IADD3.X R15, R11, R0, R12, P1, P0 ;  /* 0x000000000b0f7210 */ /* 0x000fc40000fe040c */
[----:B------:R-:W-:Y:S01]  /*3a50*/  SHF.R.S32.HI R0, RZ, 0x1f, R3 ;  /* 0x0000001fff007819 */ /* 0x000fe20000011403 */
[-C--:B------:R-:W-:Y:S02]  /*3a60*/  IMAD R2, R2, R18.reuse, R5 ;  /* 0x0000001202027224 */ /* 0x080fe400078e0205 */
[----:B------:R-:W-:-:S04]  /*3a70*/  IMAD.WIDE.U32 R14, R6, R18, R14 ;  /* 0x00000012060e7225 */ /* 0x000fc800078e000e */
[----:B------:R-:W-:Y:S02]  /*3a80*/  IMAD R5, R8, R3, RZ ;  /* 0x0000000308057224 */ /* 0x000fe400078e02ff */
        /* <DEDUP_REMOVED lines=8> */
.L_x_158:
[----:B------:R-:W-:Y:S02]  /*3b10*/  ULDC.64 UR4, c[0x0][0x2b0] ;  /* 0x0000ac0000047ab9 */ /* 0x000fe40000000a00 */
[----:B------:R-:W-:-:S04]  /*3b20*/  LEA R2, P0, R32, UR4, 0x2 ;  /* 0x0000000420027c11 */ /* 0x000fc8000f8010ff */
[----:B------:R-:W-:-:S05]  /*3b30*/  LEA.HI.X R3, R32, UR5, R33, 0x2, P0 ;  /* 0x0000000520037c11 */ /* 0x000fca00080f1421 */
[----:B------:R0:W-:Y:S04]  /*3b40*/  STG.E desc[UR8][R2.64], R27 ;  /* 0x0000001b02007986 */ /* 0x0001e8000c101908 */
.L_x_157:
[----:B------:R-:W-:Y:S05]  /*3b50*/  BSYNC B1 ;  /* 0x0000000000017941 */ /* 0x000fea0003800000 */
.L_x_156:
[----:B01----:R-:W0:Y:S01]  /*3b60*/  S2R R2, SR_TID.X ;  /* 0x0000000000027919 */ /* 0x003e220000002100 */
[----:B------:R-:W1:Y:S01]  /*3b70*/  LDC R0, c[0x0][0x3c4] ;  /* 0x0000f100ff007b82 */ /* 0x000e620000000800 */
[----:B------:R-:W-:Y:S01]  /*3b80*/  BSSY B0, `(.L_x_183) ;  /* 0x0000012000007945 */ /* 0x000fe20003800000 */
[----:B0-----:R-:W-:-:S04]  /*3b90*/  SHF.R.S32.HI R3, RZ, 0x1f, R2 ;  /* 0x0000001fff037819 */ /* 0x001fc80000011402 */
[----:B------:R-:W-:-:S04]  /*3ba0*/  LEA.HI R32, R3, R2, RZ, 0x4 ;  /* 0x0000000203207211 */ /* 0x000fc800078f20ff */
[----:B------:R-:W-:-:S05]  /*3bb0*/  LOP3.LUT R31, R32, 0xfffffff0, RZ, 0xc0, !PT ;  /* 0xfffffff0201f7812 */ /* 0x000fca00078ec0ff */
[----:B------:R-:W-:-:S05]  /*3bc0*/  IMAD.IADD R31, R2, 0x1, -R31 ;  /* 0x00000001021f7824 */ /* 0x000fca00078e0a1f */
[----:B-1----:R-:W-:-:S04]  /*3bd0*/  ISETP.GE.AND P0, PT, R31, R0, PT ;  /* 0x000000001f00720c */ /* 0x002fc80003f06270 */
[----:B------:R-:W-:-:S13]  /*3be0*/  ISETP.LT.AND P0, PT, R2, 0x80, !P0 ;  /* 0x000000800200780c */ /* 0x000fda0004701270 */
[----:B------:R-:W-:Y:S05]  /*3bf0*/  @!P0 BRA `(.L_x_184) ;  /* 0x0000000000288947 */ /* 0x000fea0003800000 */
[----:B------:R-:W0:Y:S01]  /*3c00*/  S2R R2, SR_CgaCtaId ;  /* 0x0000000000027919 */ /* 0x000e220000008800 */
[----:B------:R-:W-:Y:S01]  /*3c10*/  FADD.FTZ R4, -R27, R30 ;  /* 0x0000001e1b047221 */ /* 0x000fe20000010100 */
[----:B------:R-:W-:-:S03]  /*3c20*/  MOV R3, 0x400 ;  /* 0x0000040000037802 */ /* 0x000fc60000000f00 */
[----:B------:R-:W-:-:S06]  /*3c30*/  FMUL.FTZ R4, R4, 1.4426950216293334961 ;  /* 0x3fb8aa3b04047820 */ /* 0x000fcc0000410000 */
[----:B------:R-:W1:Y:S01]  /*3c40*/  MUFU.EX2 R4, R4 ;  /* 0x0000000400047308 */ /* 0x000e620000000800 */
[----:B0-----:R-:W-:Y:S02]  /*3c50*/  LEA R2, R2, R3, 0x18 ;  /* 0x0000000302027211 */ /* 0x001fe400078ec0ff */
[----:B------:R-:W-:-:S03]  /*3c60*/  SHF.R.S32.HI R3, RZ, 0x4, R32 ;  /* 0x00000004ff037819 */ /* 0x000fc60000011420 */
[----:B------:R-:W-:-:S05]  /*3c70*/  IMAD R2, R31, 0x24, R2 ;  /* 0x000000241f027824 */ /* 0x000fca00078e0202 */
[----:B------:R-:W-:-:S05]  /*3c80*/  LEA R3, R3, R2, 0x2 ;  /* 0x0000000203037211 */ /* 0x000fca00078e10ff */
[----:B-1----:R0:W-:Y:S02]  /*3c90*/  STS [R3], R4 ;  /* 0x0000000403007388 */ /* 0x0021e40000000800 */
.L_x_184:
[----:B------:R-:W-:Y:S05]  /*3ca0*/  BSYNC B0 ;  /* 0x0000000000007941 */ /* 0x000fea0003800000 */
.L_x_183:
[----:B------:R-:W-:Y:S01]  /*3cb0*/  ISETP.GE.AND P0, PT, R0, 0x1, PT ;  /* 0x000000010000780c */ /* 0x000fe20003f06270 */
[----:B------:R-:W-:Y:S01]  /*3cc0*/  IMAD.SHL.U32 R31, R31, 0x4, RZ ;  /* 0x000000041f1f7824 */ /* 0x000fe200078e00ff */
[----:B------:R-:W-:Y:S01]  /*3cd0*/  BAR.SYNC.DEFER_BLOCKING 0x0 ;  /* 0x0000000000007b1d */ /* 0x000fe20000010000 */
[----:B------:R-:W-:Y:S01]  /*3ce0*/  CS2R R10, SRZ ;  /* 0x00000000000a7805 */ /* 0x000fe2000001ff00 */
[----:B------:R-:W-:Y:S01]  /*3cf0*/  IMAD.MOV.U32 R13, RZ, RZ, RZ ;  /* 0x000000ffff0d7224 */ /* 0x000fe200078e00ff */
[----:B------:R-:W-:Y:S02]  /*3d00*/  CS2R R8, SRZ ;  /* 0x0000000000087805 */ /* 0x000fe4000001ff00 */
[----:B------:R-:W-:Y:S02]  /*3d10*/  CS2R R6, SRZ ;  /* 0x0000000000067805 */ /* 0x000fe4000001ff00 */
[----:B0-----:R-:W-:Y:S02]  /*3d20*/  CS2R R4, SRZ ;  /* 0x0000000000047805 */ /* 0x001fe4000001ff00 */
[----:B------:R-:W-:Y:S01]  /*3d30*/  CS2R R2, SRZ ;  /* 0x0000000000027805 */ /* 0x000fe2000001ff00 */
[----:B------:R-:W-:Y:S01]  /*3d40*/  IMAD.MOV.U32 R0, RZ, RZ, RZ ;  /* 0x000000ffff007224 */ /* 0x000fe200078e00ff */
[----:B------:R-:W-:Y:S01]  /*3d50*/  SHF.R.S32.HI R32, RZ, 0x4, R32 ;  /* 0x00000004ff207819 */ /* 0x000fe20000011420 */
[----:B------:R-:W-:-:S02]  /*3d60*/  VIADD R30, R31, 0x40 ;  /* 0x000000401f1e7836 */ /* 0x000fc40000000000 */
[----:B------:R-:W-:Y:S01]  /*3d70*/  VIADD R29, R31, 0x80 ;  /* 0x000000801f1d7836 */ /* 0x000fe20000000000 */
[----:B------:R-:W-:Y:S06]  /*3d80*/  @!P0 BRA `(.L_x_185) ;  /* 0x0000000400008947 */ /* 0x000fec0003800000 */
        /* <DEDUP_REMOVED lines=28> */
.L_x_188:
[----:B------:R-:W-:Y:S01]  /*3f50*/  MOV R35, R33 ;  /* 0x0000002100237202 */ /* 0x000fe20000000f00 */
[----:B------:R-:W-:Y:S04]  /*3f60*/  BSSY B0, `(.L_x_186) ;  /* 0x000000e000007945 */ /* 0x000fe80003800000 */
[----:B------:R-:W-:Y:S05]  /*3f70*/  @P3 BRA `(.L_x_187) ;  /* 0x0000000000303947 */ /* 0x000fea0003800000 */
        /* <DEDUP_REMOVED lines=12> */
.L_x_187:
[----:B------:R-:W-:Y:S05]  /*4040*/  BSYNC B0 ;  /* 0x0000000000007941 */ /* 0x000fea0003800000 */
.L_x_186:
[----:B------:R1:W2:Y:S01]  /*4050*/  LDS R12, [R14] ;  /* 0x000000000e0c7984 */ /* 0x0002a20000000800 */
[----:B------:R-:W3:Y:S01]  /*4060*/  LDC R15, c[0x0][0x3c4] ;  /* 0x0000f100ff0f7b82 */ /* 0x000ee20000000800 */
[----:B------:R-:W-:Y:S01]  /*4070*/  UIADD3 UR5, UR5, 0x1, URZ ;  /* 0x0000000105057890 */ /* 0x000fe2000fffe03f */
[----:B0-----:R-:W-:Y:S04]  /*4080*/  IADD3 R34, P0, R36, R34, RZ ;  /* 0x0000002224227210 */ /* 0x001fe80007f1e0ff */
[----:B------:R-:W-:Y:S02]  /*4090*/  IADD3.X R33, R37, R35, RZ, P0, !PT ;  /* 0x0000002325217210 */ /* 0x000fe400007fe4ff */
[----:B-1----:R-:W-:Y:S01]  /*40a0*/  IADD3 R14, R14, 0x24, RZ ;  /* 0x000000240e0e7810 */ /* 0x002fe20007ffe0ff */
[C---:B--2--5:R-:W-:Y:S01]  /*40b0*/  FFMA.FTZ R3, R12.reuse, R16, R3 ;  /* 0x000000100c037223 */ /* 0x064fe20000010003 */
[----:B---3--:R-:W-:Y:S01]  /*40c0*/  ISETP.LE.AND P0, PT, R15, UR5, PT ;  /* 0x000000050f007c0c */ /* 0x008fe2000bf03270 */
        /* <DEDUP_REMOVED lines=10> */
[----:B------:R-:W-:Y:S02]  /*4170*/  FFMA.FTZ R10, R12, R27, R10 ;  /* 0x0000001b0c0a7223 */ /* 0x000fe4000001000a */
[----:B------:R-:W-:Y:S05]  /*4180*/  @!P0 BRA `(.L_x_188) ;  /* 0xfffffffc00708947 */ /* 0x000fea000383ffff */
.L_x_185:
        /* <DEDUP_REMOVED lines=89> */
[CC--:B------:R-:W-:Y:S02]  /*4720*/  @!P2 IADD3 R18, P0, R31.reuse, R20.reuse, RZ ;  /* 0x000000141f12a210 */ /* 0x0c0fe40007f1e0ff */
[----:B------:R-:W-:Y:S02]  /*4730*/  @!P1 IADD3 R0, P3, R30, R20, RZ ;  /* 0x000000141e009210 */ /* 0x000fe40007f7e0ff */
[----:B------:R-:W-:Y:S02]  /*4740*/  @!P2 LEA.HI.X.SX32 R31, R31, R12, 0x1, P0 ;  /* 0x0000000c1f1fa211 */ /* 0x000fe400000f0eff */
        /* <DEDUP_REMOVED lines=18> */
        .weak           $__internal_3_$__cuda_sm20_div_s64
        .type           $__internal_3_$__cuda_sm20_div_s64,@function
        .size           $__internal_3_$__cuda_sm20_div_s64,(.L_x_4133 - $__internal_3_$__cuda_sm20_div_s64)
$__internal_3_$__cuda_sm20_div_s64:
        /* <DEDUP_REMOVED lines=29> */
[----:B------:R-:W-:-:S04]  /*4a40*/  IMAD.X R18, RZ, RZ, ~R18, P0 ;  /* 0x000000ffff127224 */ /* 0x000fc800000e0e12 */
[----:B------:R-:W-:-:S04]  /*4a50*/  IMAD.WIDE.U32 R48, P5, R49, R18, R48 ;  /* 0x0000001231307225 */ /* 0x000fc800078a0030 */
[----:B------:R-:W-:-:S04]  /*4a60*/  IMAD.HI.U32 R19, P4, R25, R20, R48 ;  /* 0x0000001419137227 */ /* 0x000fc80007880030 */
[CC--:B------:R-:W-:Y:S02]  /*4a70*/  IMAD R20, R25.reuse, R18.reuse, RZ ;  /* 0x0000001219147224 */ /* 0x0c0fe400078e02ff */
[----:B------:R-:W-:-:S03]  /*4a80*/  IMAD.HI.U32 R18, R25, R18, RZ ;  /* 0x0000001219127227 */ /* 0x000fc600078e00ff */
[----:B------:R-:W-:Y:S01]  /*4a90*/  IADD3 R20, P3, R20, R19, RZ ;  /* 0x0000001314147210 */ /* 0x000fe20007f7e0ff */
[----:B------:R-:W-:Y:S01]  /*4aa0*/  IMAD.X R25, R18, 0x1, R25, P5 ;  /* 0x0000000112197824 */ /* 0x000fe200028e0619 */
[----:B------:R-:W-:Y:S01]  /*4ab0*/  IADD3 R19, P0, RZ, -R26, RZ ;  /* 0x8000001aff137210 */ /* 0x000fe20007f1e0ff */
[----:B------:R-:W-:-:S03]  /*4ac0*/  IMAD.MOV.U32 R49, RZ, RZ, RZ ;  /* 0x000000ffff317224 */ /* 0x000fc600078e00ff */
[----:B------:R-:W-:Y:S02]  /*4ad0*/  SEL R19, R19, R26, !P1 ;  /* 0x0000001a13137207 */ /* 0x000fe40004800000 */
[----:B------:R-:W-:Y:S02]  /*4ae0*/  IADD3.X R26, RZ, ~R17, RZ, P0, !PT ;  /* 0x80000011ff1a7210 */ /* 0x000fe400007fe4ff */
[----:B------:R-:W-:Y:S01]  /*4af0*/  IADD3.X R25, RZ, RZ, R25, P3, P4 ;  /* 0x000000ffff197210 */ /* 0x000fe20001fe8419 */
[----:B------:R-:W-:Y:S01]  /*4b00*/  IMAD.HI.U32 R48, R20, R19, RZ ;  /* 0x0000001314307227 */ /* 0x000fe200078e00ff */
[----:B------:R-:W-:-:S05]  /*4b10*/  SEL R18, R26, R17, !P1 ;  /* 0x000000111a127207 */ /* 0x000fca0004800000 */
[----:B------:R-:W-:-:S04]  /*4b20*/  IMAD.WIDE.U32 R48, R20, R18, R48 ;  /* 0x0000001214307225 */ /* 0x000fc800078e0030 */
[C---:B------:R-:W-:Y:S02]  /*4b30*/  IMAD R26, R25.reuse, R18, RZ ;  /* 0x00000012191a7224 */ /* 0x040fe400078e02ff */
[----:B------:R-:W-:-:S04]  /*4b40*/  IMAD.HI.U32 R29, P0, R25, R19, R48 ;  /* 0x00000013191d7227 */ /* 0x000fc80007800030 */
[----:B------:R-:W-:Y:S01]  /*4b50*/  IMAD.HI.U32 R25, R25, R18, RZ ;  /* 0x0000001219197227 */ /* 0x000fe200078e00ff */
[----:B------:R-:W-:-:S03]  /*4b60*/  IADD3 R26, P1, R26, R29, RZ ;  /* 0x0000001d1a1a7210 */ /* 0x000fc60007f3e0ff */
[----:B------:R-:W-:Y:S02]  /*4b70*/  IMAD.X R25, RZ, RZ, R25, P0 ;  /* 0x000000ffff197224 */ /* 0x000fe400000e0619 */
[----:B------:R-:W-:-:S04]  /*4b80*/  IMAD.WIDE.U32 R48, R26, R38, RZ ;  /* 0x000000261a307225 */ /* 0x000fc800078e00ff */
[----:B------:R-:W-:Y:S01]  /*4b90*/  IMAD R20, R26, R39, R49 ;  /* 0x000000271a147224 */ /* 0x000fe200078e0231 */
[----:B------:R-:W-:Y:S01]  /*4ba0*/  IADD3 R19, P0, -R48, R19, RZ ;  /* 0x0000001330137210 */ /* 0x000fe20007f1e1ff */
[----:B------:R-:W-:-:S03]  /*4bb0*/  IMAD.X R25, RZ, RZ, R25, P1 ;  /* 0x000000ffff197224 */ /* 0x000fc600008e0619 */
[-C--:B------:R-:W-:Y:S01]  /*4bc0*/  ISETP.GE.U32.AND P4, PT, R19, R38.reuse, PT ;  /* 0x000000261300720c */ /* 0x080fe20003f86070 */
[-C--:B------:R-:W-:Y:S01]  /*4bd0*/  IMAD R29, R25, R38.reuse, R20 ;  /* 0x00000026191d7224 */ /* 0x080fe200078e0214 */
[----:B------:R-:W-:-:S04]  /*4be0*/  IADD3 R20, P3, R19, -R38, RZ ;  /* 0x8000002613147210 */ /* 0x000fc80007f7e0ff */
[----:B------:R-:W-:Y:S02]  /*4bf0*/  IADD3.X R18, ~R29, R18, RZ, P0, !PT ;  /* 0x000000121d127210 */ /* 0x000fe400007fe5ff */
[----:B------:R-:W-:Y:S02]  /*4c00*/  IADD3 R29, P1, R26, 0x1, RZ ;  /* 0x000000011a1d7810 */ /* 0x000fe40007f3e0ff */
[----:B------:R-:W-:-:S04]  /*4c10*/  ISETP.GE.U32.AND.EX P4, PT, R18, R39, PT, P4 ;  /* 0x000000271200720c */ /* 0x000fc80003f86140 */
[----:B------:R-:W-:Y:S01]  /*4c20*/  SEL R20, R20, R19, P4 ;  /* 0x0000001314147207 */ /* 0x000fe20002000000 */
[----:B------:R-:W-:Y:S01]  /*4c30*/  IMAD.X R19, R18, 0x1, ~R39, P3 ;  /* 0x0000000112137824 */ /* 0x000fe200018e0e27 */
[----:B------:R-:W-:Y:S02]  /*4c40*/  SEL R29, R29, R26, P4 ;  /* 0x0000001a1d1d7207 */ /* 0x000fe40002000000 */
[----:B------:R-:W-:Y:S01]  /*4c50*/  ISETP.GE.U32.AND P0, PT, R20, R38, PT ;  /* 0x000000261400720c */ /* 0x000fe20003f06070 */
[----:B------:R-:W-:Y:S01]  /*4c60*/  IMAD.X R20, RZ, RZ, R25, P1 ;  /* 0x000000ffff147224 */ /* 0x000fe200008e0619 */
[----:B------:R-:W-:Y:S01]  /*4c70*/  SEL R19, R19, R18, P4 ;  /* 0x0000001213137207 */ /* 0x000fe20002000000 */
[----:B------:R-:W-:Y:S01]  /*4c80*/  IMAD.MOV.U32 R38, RZ, RZ, R22 ;  /* 0x000000ffff267224 */ /* 0x000fe200078e0016 */
[----:B------:R-:W-:Y:S02]  /*4c90*/  IADD3 R18, P1, R29, 0x1, RZ ;  /* 0x000000011d127810 */ /* 0x000fe40007f3e0ff */
[----:B------:R-:W-:-:S02]  /*4ca0*/  SEL R20, R20, R25, P4 ;  /* 0x0000001914147207 */ /* 0x000fc40002000000 */
        /* <DEDUP_REMOVED lines=15> */
[----:B------:R-:W-:Y:S06]  /*4da0*/  RET.REL.NODEC R38 `(_ZN5flash32flash_fwd_splitkv_combine_kernelI23Flash_fwd_kernel_traitsILi192ELi64ELi64ELi4ELb0ELb0EN7cutlass6half_tE19Flash_kernel_traitsILi192ELi64ELi64ELi4ES3_EELi8ELi4ELb0EEEvNS_16Flash_fwd_paramsE) ;  /* 0xffffffb026947950 */ /* 0x000fec0003c3ffff */
.L_x_189:
        /* <DEDUP_REMOVED lines=13> */
.L_x_4133:


//--------------------- .text._ZN5flash32flash_fwd_splitkv_combine_kernelI23Flash_fwd_kernel_traitsILi192ELi64ELi64ELi4ELb0ELb0EN7cutlass6half_tE19Flash_kernel_traitsILi192ELi64ELi64ELi4ES3_EELi8ELi3ELb0EEEvNS_16Flash_fwd_paramsE --------------------------
	.section	.text._ZN5flash32flash_fwd_splitkv_combine_kernelI23Flash_fwd_kernel_traitsILi192ELi64ELi64ELi4ELb0ELb0EN7cutlass6half_tE19Flash_kernel_traitsILi192ELi64ELi64ELi4ES3_EELi8ELi3ELb0EEEvNS_16Flash_fwd_paramsE,"ax",@progbits
	.align	128
        .global         _ZN5flash32flash_fwd_splitkv_combine_kernelI23Flash_fwd_kernel_traitsILi192ELi64ELi64ELi4ELb0ELb0EN7cutlass6half_tE19Flash_kernel_traitsILi192ELi64ELi64ELi4ES3_EELi8ELi3ELb0EEEvNS_16Flash_fwd_paramsE
        .type           _ZN5flash32flash_fwd_splitkv_combine_kernelI23Flash_fwd_kernel_traitsILi192ELi64ELi64ELi4ELb0ELb0EN7cutlass6half_tE19Flash_kernel_traitsILi192ELi64ELi64ELi4ES3_EELi8ELi3ELb0EEEvNS_16Flash_fwd_paramsE,@function
        .size           _ZN5flash32flash_fwd_splitkv_combine_kernelI23Flash_fwd_kernel_traitsILi192ELi64ELi64ELi4ELb0ELb0EN7cutlass6half_tE19Flash_kernel_traitsILi192ELi64ELi64ELi4ES3_EELi8ELi3ELb0EEEvNS_16Flash_fwd_paramsE,(.L_x_4134 - _ZN5flash32flash_fwd_splitkv_combine_kernelI23Flash_fwd_kernel_traitsILi192ELi64ELi64ELi4ELb0ELb0EN7cutlass6half_tE19Flash_kernel_traitsILi192ELi64ELi64ELi4ES3_EELi8ELi3ELb0EEEvNS_16Flash_fwd_paramsE)
        .other          _ZN5flash32flash_fwd_splitkv_combine_kernelI23Flash_fwd_kernel_traitsILi192ELi64ELi64ELi4ELb0ELb0EN7cutlass6half_tE19Flash_kernel_traitsILi192ELi64ELi64ELi4ES3_EELi8ELi3ELb0EEEvNS_16Flash_fwd_paramsE,@"STO_CUDA_ENTRY STV_DEFAULT"
_ZN5flash32flash_fwd_splitkv_combine_kernelI23Flash_fwd_kernel_traitsILi192ELi64ELi64ELi4ELb0ELb0EN7cutlass6half_tE19Flash_kernel_traitsILi192ELi64ELi64ELi4ES3_EELi8ELi3ELb0EEEvNS_16Flash_fwd_paramsE:
.text._ZN5flash32flash_fwd_splitkv_combine_kernelI23Flash_fwd_kernel_traitsILi192ELi64ELi64ELi4ELb0ELb0EN7cutlass6half_tE19Flash_kernel_traitsILi192ELi64ELi64ELi4ES3_EELi8ELi3ELb0EEEvNS_16Flash_fwd_paramsE:
        /* <DEDUP_REMOVED lines=23> */
[----:B------:R-:W-:Y:S05]  /*0170*/  CALL.REL.NOINC `($__internal_4_$__cuda_sm20_div_s64) ;  /* 0x0000004400807944 */ /* 0x000fea0003c00000 */
[----:B------:R-:W-:Y:S02]  /*0180*/  MOV R18, R0 ;  /* 0x0000000000127202 */ /* 0x000fe40000000f00 */
[----:B------:R-:W-:Y:S01]  /*0190*/  MOV R19, R21 ;  /* 0x0000001500137202 */ /* 0x000fe20000000f00 */
[----:B------:R-:W-:Y:S06]  /*01a0*/  BRA `(.L_x_191) ;  /* 0x00000000004c7947 */ /* 0x000fec0003800000 */
.L_x_190:
        /* <DEDUP_REMOVED lines=19> */
.L_x_191:
        /* <DEDUP_REMOVED lines=9> */
[----:B------:R-:W-:Y:S02]  /*0370*/  MOV R24, R18 ;  /* 0x0000001200187202 */ /* 0x000fe40000000f00 */
[----:B------:R-:W-:Y:S02]  /*0380*/  MOV R20, 0x3a0 ;  /* 0x000003a000147802 */ /* 0x000fe40000000f00 */
[----:B------:R-:W-:Y:S05]  /*0390*/  CALL.REL.NOINC `($__internal_4_$__cuda_sm20_div_s64) ;  /* 0x0000004000f87944 */ /* 0x000fea0003c00000 */
[----:B------:R-:W-:Y:S02]  /*03a0*/  MOV R10, R0 ;  /* 0x00000000000a7202 */ /* 0x000fe40000000f00 */
[----:B------:R-:W-:Y:S01]  /*03b0*/  MOV R11, R21 ;  /* 0x00000015000b7202 */ /* 0x000fe20000000f00 */
[----:B------:R-:W-:Y:S05]  /*03c0*/  BRA `(.L_x_194) ;  /* 0x00000000004c7947 */ /* 0x000fea0003800000 */
.L_x_193:
        /* <DEDUP_REMOVED lines=19> */
.L_x_194:
[----:B------:R-:W-:Y:S05]  /*0500*/  BSYNC B0 ;  /* 0x0000000000007941 */ /* 0x000fea0003800000 */
.L_x_192:
[----:B------:R-:W0:Y:S01]  /*0510*/  LDC R2, c[0x0][0x2c4] ;  /* 0x0000b100ff027b82 */ /* 0x000e220000000800 */
[----:B------:R-:W-:Y:S01]  /*0520*/  IMAD.MOV.U32 R12, RZ, RZ, RZ ;  /* 0x000000ffff0c7224 */ /* 0x000fe200078e00ff */
[----:B------:R-:W-:Y:S01]  /*0530*/  BSSY B0, `(.L_x_195) ;  /* 0x000003d000007945 */ /* 0x000fe20003800000 */
[----:B0-----:R-:W-:Y:S01]  /*0540*/  IABS R7, R2 ;  /* 0x0000000200077213 */ /* 0x001fe20000000000 */
[----:B------:R-:W-:-:S03]  /*0550*/  VIADD R9, R2, 0xffffffff ;  /* 0xffffffff02097836 */ /* 0x000fc60000000000 */
        /* <DEDUP_REMOVED lines=26> */
[----:B------:R-:W-:Y:S02]  /*0700*/  SEL R17, R6, R17, P0 ;  /* 0x0000001106117207 */ /* 0x000fe40000000000 */
        /* <DEDUP_REMOVED lines=10> */
[----:B------:R-:W-:Y:S01]  /*07b0*/  MOV R20, R0 ;  /* 0x0000000000147202 */ /* 0x000fe20000000f00 */
[----:B------:R-:W-:Y:S05]  /*07c0*/  BRA `(.L_x_197) ;  /* 0x00000000004c7947 */ /* 0x000fea0003800000 */
.L_x_196:
        /* <DEDUP_REMOVED lines=19> */
.L_x_197:
[----:B------:R-:W-:Y:S05]  /*0900*/  BSYNC B0 ;  /* 0x0000000000007941 */ /* 0x000fea0003800000 */
.L_x_195:
        /* <DEDUP_REMOVED lines=17> */
[----:B------:R-:W-:-:S04]  /*0a20*/  IMAD.MOV.U32 R2, RZ, RZ, R0 ;  /* 0x000000ffff027224 */ /* 0x000fc800078e0000 */
[----:B------:R-:W-:-:S04]  /*0a30*/  IMAD.HI.U32 R0, R13, R2, RZ ;  /* 0x000000020d007227 */ /* 0x000fc800078e00ff */
[----:B------:R-:W-:-:S04]  /*0a40*/  IMAD.MOV R7, RZ, RZ, -R0 ;  /* 0x000000ffff077224 */ /* 0x000fc800078e0a00 */
[----:B------:R-:W-:Y:S01]  /*0a50*/  IMAD R7, R6, R7, R2 ;  /* 0x0000000706077224 */ /* 0x000fe200078e0202 */
[----:B------:R-:W-:-:S04]  /*0a60*/  SHF.R.S32.HI R2, RZ, 0x1f, R5 ;  /* 0x0000001fff027819 */ /* 0x000fc80000011405 */
        /* <DEDUP_REMOVED lines=26> */
[----:B------:R-:W-:Y:S01]  /*0c10*/  IMAD R15, R13, R0, R2 ;  /* 0x000000000d0f7224 */ /* 0x000fe200078e0202 */
[----:B------:R-:W-:-:S04]  /*0c20*/  LOP3.LUT R0, R7, R12, RZ, 0x3c, !PT ;  /* 0x0000000c07007212 */ /* 0x000fc800078e3cff */
[----:B------:R-:W-:Y:S02]  /*0c30*/  ISETP.GT.U32.AND P1, PT, R12, R15, PT ;  /* 0x0000000f0c00720c */ /* 0x000fe40003f24070 */
[----:B------:R-:W-:-:S11]  /*0c40*/  ISETP.GE.AND P0, PT, R0, RZ, PT ;  /* 0x000000ff0000720c */ /* 0x000fd60003f06270 */
[-C--:B------:R-:W-:Y:S01]  /*0c50*/  @!P1 IADD3 R15, R15, -R12.reuse, RZ ;  /* 0x8000000c0f0f9210 */ /* 0x080fe20007ffe0ff */
        /* <DEDUP_REMOVED lines=22> */
[----:B------:R-:W-:Y:S05]  /*0dc0*/  BRA `(.L_x_200) ;  /* 0x00000000004c7947 */ /* 0x000fea0003800000 */
.L_x_199:
        /* <DEDUP_REMOVED lines=19> */
.L_x_200:
[----:B------:R-:W-:Y:S05]  /*0f00*/  BSYNC B0 ;  /* 0x0000000000007941 */ /* 0x000fea0003800000 */
.L_x_198:
        /* <DEDUP_REMOVED lines=43> */
.L_x_202:
[----:B------:R-:W0:Y:S01]  /*11c0*/  I2F.U32.RP R6, R14 ;  /* 0x0000000e00067306 */ /* 0x000e220000209000 */
[----:B------:R-:W-:Y:S01]  /*11d0*/  HFMA2.MMA R20, -RZ, RZ, 0, 0 ;  /* 0x00000000ff147435 */ /* 0x000fe200000001ff */
[----:B------:R-:W-:-:S06]  /*11e0*/  ISETP.NE.U32.AND P0, PT, R14, RZ, PT ;  /* 0x000000ff0e00720c */ /* 0x000fcc0003f05070 */
[----:B0-----:R-:W0:Y:S02]  /*11f0*/  MUFU.RCP R2, R6 ;  /* 0x0000000600027308 */ /* 0x001e240000001000 */
[----:B0-----:R-:W-:-:S06]  /*1200*/  VIADD R2, R2, 0xffffffe ;  /* 0x0ffffffe02027836 */ /* 0x001fcc0000000000 */
[----:B------:R-:W0:Y:S02]  /*1210*/  F2I.FTZ.U32.TRUNC.NTZ R21, R2 ;  /* 0x0000000200157305 */ /* 0x000e24000021f000 */
[----:B0-----:R-:W-:-:S04]  /*1220*/  IMAD.MOV R0, RZ, RZ, -R21 ;  /* 0x000000ffff007224 */ /* 0x001fc800078e0a15 */
[----:B------:R-:W-:-:S04]  /*1230*/  IMAD R0, R0, R14, RZ ;  /* 0x0000000e00007224 */ /* 0x000fc800078e02ff */
        /* <DEDUP_REMOVED lines=11> */
.L_x_203:
[----:B------:R-:W-:Y:S05]  /*12f0*/  BSYNC B0 ;  /* 0x0000000000007941 */ /* 0x000fea0003800000 */
.L_x_201:
[----:B------:R-:W0:Y:S01]  /*1300*/  LDC R10, c[0x0][0x2c4] ;  /* 0x0000b100ff0a7b82 */ /* 0x000e220000000800 */
[----:B------:R-:W1:Y:S01]  /*1310*/  S2R R29, SR_CgaCtaId ;  /* 0x00000000001d7919 */ /* 0x000e620000008800 */
[----:B------:R-:W-:Y:S01]  /*1320*/  ISETP.GT.AND P3, PT, R5, RZ, PT ;  /* 0x000000ff0500720c */ /* 0x000fe20003f64270 */
[----:B------:R-:W-:Y:S01]  /*1330*/  ULDC UR4, c[0x0][0x3c4] ;  /* 0x0000f10000047ab9 */ /* 0x000fe20000000800 */
[----:B------:R-:W-:Y:S01]  /*1340*/  ULDC.64 UR8, c[0x0][0x208] ;  /* 0x0000820000087ab9 */ /* 0x000fe20000000a00 */
[----:B------:R-:W-:Y:S01]  /*1350*/  BSSY B0, `(.L_x_204) ;  /* 0x0000042000007945 */ /* 0x000fe20003800000 */
[----:B------:R-:W-:Y:S01]  /*1360*/  IMAD.MOV.U32 R27, RZ, RZ, -0x800000 ;  /* 0xff800000ff1b7424 */ /* 0x000fe200078e00ff */
[----:B0-----:R-:W-:-:S04]  /*1370*/  IABS R0, R10 ;  /* 0x0000000a00007213 */ /* 0x001fc80000000000 */
[----:B------:R-:W0:Y:S08]  /*1380*/  I2F.RP R11, R0 ;  /* 0x00000000000b7306 */ /* 0x000e300000209400 */
[----:B0-----:R-:W0:Y:S02]  /*1390*/  MUFU.RCP R24, R11 ;  /* 0x0000000b00187308 */ /* 0x001e240000001000 */
[----:B0-----:R-:W-:Y:S01]  /*13a0*/  VIADD R24, R24, 0xffffffe ;  /* 0x0ffffffe18187836 */ /* 0x001fe20000000000 */
[----:B------:R-:W0:Y:S05]  /*13b0*/  S2R R11, SR_TID.X ;  /* 0x00000000000b7919 */ /* 0x000e2a0000002100 */
[----:B------:R-:W2:Y:S02]  /*13c0*/  F2I.FTZ.U32.TRUNC.NTZ R25, R24 ;  /* 0x0000001800197305 */ /* 0x000ea4000021f000 */
[----:B--2---:R-:W-:-:S02]  /*13d0*/  IMAD.MOV R2, RZ, RZ, -R25 ;  /* 0x000000ffff027224 */ /* 0x004fc400078e0a19 */
[----:B------:R-:W-:Y:S02]  /*13e0*/  IMAD.MOV.U32 R24, RZ, RZ, RZ ;  /* 0x000000ffff187224 */ /* 0x000fe400078e00ff */
[----:B------:R-:W-:Y:S01]  /*13f0*/  IMAD R6, R2, R0, RZ ;  /* 0x0000000002067224 */ /* 0x000fe200078e02ff */
[----:B------:R-:W-:Y:S02]  /*1400*/  IABS R2, R9 ;  /* 0x0000000900027213 */ /* 0x000fe40000000000 */
[----:B------:R-:W-:Y:S01]  /*1410*/  LOP3.LUT R9, R9, R10, RZ, 0x3c, !PT ;  /* 0x0000000a09097212 */ /* 0x000fe200078e3cff */
[----:B------:R-:W-:-:S03]  /*1420*/  IMAD.HI.U32 R6, R25, R6, R24 ;  /* 0x0000000619067227 */ /* 0x000fc600078e0018 */
[----:B------:R-:W-:Y:S01]  /*1430*/  ISETP.GE.AND P1, PT, R9, RZ, PT ;  /* 0x000000ff0900720c */ /* 0x000fe20003f26270 */
[----:B------:R-:W-:Y:S02]  /*1440*/  IMAD.MOV.U32 R19, RZ, RZ, R2 ;  /* 0x000000ffff137224 */ /* 0x000fe400078e0002 */
[----:B------:R-:W-:Y:S02]  /*1450*/  IMAD.MOV.U32 R25, RZ, RZ, -0x800000 ;  /* 0xff800000ff197424 */ /* 0x000fe400078e00ff */
[----:B------:R-:W-:-:S04]  /*1460*/  IMAD.HI.U32 R2, R6, R19, RZ ;  /* 0x0000001306027227 */ /* 0x000fc800078e00ff */
[----:B------:R-:W-:-:S04]  /*1470*/  IMAD.MOV R6, RZ, RZ, -R2 ;  /* 0x000000ffff067224 */ /* 0x000fc800078e0a02 */
[----:B------:R-:W-:Y:S01]  /*1480*/  IMAD R19, R0, R6, R19 ;  /* 0x0000000600137224 */ /* 0x000fe200078e0213 */
[----:B------:R-:W-:-:S04]  /*1490*/  SHF.R.S32.HI R6, RZ, 0x1f, R5 ;  /* 0x0000001fff067819 */ /* 0x000fc80000011405 */
[----:B------:R-:W-:-:S13]  /*14a0*/  ISETP.GT.U32.AND P0, PT, R0, R19, PT ;  /* 0x000000130000720c */ /* 0x000fda0003f04070 */
[-C--:B------:R-:W-:Y:S01]  /*14b0*/  @!P0 IADD3 R19, R19, -R0.reuse, RZ ;  /* 0x8000000013138210 */ /* 0x080fe20007ffe0ff */
[----:B------:R-:W-:Y:S01]  /*14c0*/  @!P0 VIADD R2, R2, 0x1 ;  /* 0x0000000102028836 */ /* 0x000fe20000000000 */
[----:B------:R-:W-:Y:S02]  /*14d0*/  ISETP.NE.AND P0, PT, R10, RZ, PT ;  /* 0x000000ff0a00720c */ /* 0x000fe40003f05270 */
[----:B------:R-:W-:Y:S02]  /*14e0*/  ISETP.GE.U32.AND P2, PT, R19, R0, PT ;  /* 0x000000001300720c */ /* 0x000fe40003f46070 */
[----:B------:R-:W-:Y:S01]  /*14f0*/  LEA.HI.SX32 R0, R5, 0x1, 0x1 ;  /* 0x0000000105007811 */ /* 0x000fe200078f0aff */
[----:B------:R-:W-:Y:S01]  /*1500*/  @!P3 IMAD.MOV R0, RZ, RZ, R6 ;  /* 0x000000ffff00b224 */ /* 0x000fe200078e0206 */
[----:B------:R-:W-:-:S04]  /*1510*/  MOV R6, 0x400 ;  /* 0x0000040000067802 */ /* 0x000fc80000000f00 */
[----:B-1----:R-:W-:-:S05]  /*1520*/  LEA R29, R29, R6, 0x18 ;  /* 0x000000061d1d7211 */ /* 0x002fca00078ec0ff */
[----:B------:R-:W-:-:S04]  /*1530*/  @P2 VIADD R2, R2, 0x1 ;  /* 0x0000000102022836 */ /* 0x000fc80000000000 */
[----:B------:R-:W-:Y:S01]  /*1540*/  IMAD.MOV.U32 R5, RZ, RZ, R2 ;  /* 0x000000ffff057224 */ /* 0x000fe200078e0002 */
[----:B0-----:R-:W-:-:S04]  /*1550*/  SHF.R.S32.HI R2, RZ, 0x1f, R11 ;  /* 0x0000001fff027819 */ /* 0x001fc8000001140b */
[----:B------:R-:W-:Y:S02]  /*1560*/  LEA.HI R2, R2, R11, RZ, 0x3 ;  /* 0x0000000b02027211 */ /* 0x000fe400078f18ff */
[----:B------:R-:W-:Y:S02]  /*1570*/  @!P1 IADD3 R5, -R5, RZ, RZ ;  /* 0x000000ff05059210 */ /* 0x000fe40007ffe1ff */
[----:B------:R-:W-:Y:S02]  /*1580*/  LOP3.LUT R12, R2, 0xfffffff8, RZ, 0xc0, !PT ;  /* 0xfffffff8020c7812 */ /* 0x000fe400078ec0ff */
[----:B------:R-:W-:Y:S02]  /*1590*/  SHF.R.S32.HI R2, RZ, 0x3, R2 ;  /* 0x00000003ff027819 */ /* 0x000fe40000011402 */
[C---:B------:R-:W-:Y:S01]  /*15a0*/  ISETP.GT.AND P1, PT, R11.reuse, 0x3f, PT ;  /* 0x0000003f0b00780c */ /* 0x040fe20003f24270 */
[----:B------:R-:W-:Y:S01]  /*15b0*/  IMAD.IADD R12, R11, 0x1, -R12 ;  /* 0x000000010b0c7824 */ /* 0x000fe200078e0a0c */
[----:B------:R-:W-:-:S02]  /*15c0*/  @!P0 LOP3.LUT R5, RZ, R10, RZ, 0x33, !PT ;  /* 0x0000000aff058212 */ /* 0x000fc400078e33ff */
[----:B------:R-:W-:-:S03]  /*15d0*/  ISETP.GE.AND P0, PT, R2, UR4, PT ;  /* 0x0000000402007c0c */ /* 0x000fc6000bf06270 */
[----:B------:R-:W-:-:S05]  /*15e0*/  IMAD R5, R0, R5, RZ ;  /* 0x0000000500057224 */ /* 0x000fca00078e02ff */
[----:B------:R-:W-:Y:S01]  /*15f0*/  IABS R30, R5 ;  /* 0x00000005001e7213 */ /* 0x000fe20000000000 */
[--C-:B------:R-:W-:Y:S02]  /*1600*/  @!P1 IMAD R9, R2, 0x24, R29.reuse ;  /* 0x0000002402099824 */ /* 0x100fe400078e021d */
[----:B------:R-:W-:Y:S02]  /*1610*/  IMAD R29, R12, 0x24, R29 ;  /* 0x000000240c1d7824 */ /* 0x000fe400078e021d */
[----:B------:R-:W-:Y:S01]  /*1620*/  VIADD R19, R30, UR5 ;  /* 0x000000051e137c36 */ /* 0x000fe20008000000 */
[----:B------:R-:W-:Y:S01]  /*1630*/  @!P1 LEA R6, R12, R9, 0x2 ;  /* 0x000000090c069211 */ /* 0x000fe200078e10ff */
[----:B------:R-:W-:Y:S01]  /*1640*/  IMAD R29, R2, 0x4, R29 ;  /* 0x00000004021d7824 */ /* 0x000fe200078e021d */
        /* <DEDUP_REMOVED lines=16> */
[----:B------:R-:W-:-:S06]  /*1750*/  LEA.HI.X R25, R34, UR5, R0, 0x2, P0 ;  /* 0x0000000522197c11 */ /* 0x000fcc00080f1400 */
[----:B------:R0:W5:Y:S03]  /*1760*/  LDG.E R25, desc[UR8][R24.64] ;  /* 0x0000000818197981 */ /* 0x000166000c1e1900 */
.L_x_205:
[----:B------:R-:W-:Y:S05]  /*1770*/  BSYNC B0 ;  /* 0x0000000000007941 */ /* 0x000fea0003800000 */
.L_x_204:
[----:B-----5:R1:W-:Y:S01]  /*1780*/  @!P1 STS [R6], R25 ;  /* 0x0000001906009388 */ /* 0x0203e20000000800 */
[----:B------:R-:W2:Y:S01]  /*1790*/  I2F.RP R12, R30 ;  /* 0x0000001e000c7306 */ /* 0x000ea20000209400 */
[----:B------:R-:W-:Y:S01]  /*17a0*/  BAR.SYNC.DEFER_BLOCKING 0x0 ;  /* 0x0000000000007b1d */ /* 0x000fe20000010000 */
[----:B------:R-:W-:Y:S02]  /*17b0*/  ISETP.GT.AND P5, PT, R4, RZ, PT ;  /* 0x000000ff0400720c */ /* 0x000fe40003fa4270 */
[----:B------:R-:W-:-:S03]  /*17c0*/  ISETP.NE.AND P6, PT, R5, RZ, PT ;  /* 0x000000ff0500720c */ /* 0x000fc60003fc5270 */
[----:B------:R-:W-:Y:S01]  /*17d0*/  BSSY B1, `(.L_x_206) ;  /* 0x0000230000017945 */ /* 0x000fe20003800000 */
[----:B--2---:R-:W2:Y:S01]  /*17e0*/  MUFU.RCP R12, R12 ;  /* 0x0000000c000c7308 */ /* 0x004ea20000001000 */
[----:B-1----:R-:W-:Y:S01]  /*17f0*/  IABS R25, R5 ;  /* 0x0000000500197213 */ /* 0x002fe20000000000 */
[----:B------:R-:W1:Y:S04]  /*1800*/  @!P1 LDS R27, [R29] ;  /* 0x000000001d1b9984 */ /* 0x000e680000000800 */
[----:B------:R-:W-:Y:S02]  /*1810*/  IMAD.MOV R25, RZ, RZ, -R25 ;  /* 0x000000ffff197224 */ /* 0x000fe400078e0a19 */
[----:B--2---:R-:W-:-:S04]  /*1820*/  VIADD R36, R12, 0xffffffe ;  /* 0x0ffffffe0c247836 */ /* 0x004fc80000000000 */
[----:B------:R-:W2:Y:S02]  /*1830*/  F2I.FTZ.U32.TRUNC.NTZ R37, R36 ;  /* 0x0000002400257305 */ /* 0x000ea4000021f000 */
[----:B--2---:R-:W-:Y:S02]  /*1840*/  IMAD.MOV R12, RZ, RZ, -R37 ;  /* 0x000000ffff0c7224 */ /* 0x004fe400078e0a25 */
[----:B------:R-:W-:Y:S02]  /*1850*/  IMAD.MOV.U32 R36, RZ, RZ, RZ ;  /* 0x000000ffff247224 */ /* 0x000fe400078e00ff */
[----:B------:R-:W-:-:S04]  /*1860*/  IMAD R12, R12, R30, RZ ;  /* 0x0000001e0c0c7224 */ /* 0x000fc800078e02ff */
[----:B------:R-:W-:Y:S01]  /*1870*/  IMAD.HI.U32 R35, R37, R12, R36 ;  /* 0x0000000c25237227 */ /* 0x000fe200078e0024 */
[----:B-1----:R-:W1:Y:S02]  /*1880*/  SHFL.BFLY PT, R0, R27, 0x4, 0x1f ;  /* 0x0c801f001b007f89 */ /* 0x002e6400000e0000 */
[----:B-1----:R-:W-:Y:S02]  /*1890*/  FMNMX.FTZ R31, R0, R27, !PT ;  /* 0x0000001b001f7209 */ /* 0x002fe40007810000 */
[----:B------:R-:W0:Y:S03]  /*18a0*/  LDC R0, c[0x0][0x270] ;  /* 0x00009c00ff007b82 */ /* 0x000e260000000800 */
[----:B------:R-:W1:Y:S01]  /*18b0*/  SHFL.BFLY PT, R26, R31, 0x2, 0x1f ;  /* 0x0c401f001f1a7f89 */ /* 0x000e6200000e0000 */
[-C--:B0-----:R-:W-:Y:S02]  /*18c0*/  IABS R24, R0.reuse ;  /* 0x0000000000187213 */ /* 0x081fe40000000000 */
[----:B------:R-:W-:-:S02]  /*18d0*/  IABS R12, R0 ;  /* 0x00000000000c7213 */ /* 0x000fc40000000000 */
[----:B-1----:R-:W-:Y:S01]  /*18e0*/  FMNMX.FTZ R26, R31, R26, !PT ;  /* 0x0000001a1f1a7209 */ /* 0x002fe20007810000 */
[----:B------:R-:W0:Y:S02]  /*18f0*/  I2F.U32.RP R22, R24 ;  /* 0x0000001800167306 */ /* 0x000e240000209000 */
[----:B------:R-:W-:Y:S02]  /*1900*/  IMAD.MOV R12, RZ, RZ, -R12 ;  /* 0x000000ffff0c7224 */ /* 0x000fe400078e0a0c */
[----:B------:R-:W1:Y:S04]  /*1910*/  SHFL.BFLY PT, R9, R26, 0x1, 0x1f ;  /* 0x0c201f001a097f89 */ /* 0x000e6800000e0000 */
[----:B0-----:R-:W0:Y:S01]  /*1920*/  MUFU.RCP R38, R22 ;  /* 0x0000001600267308 */ /* 0x001e220000001000 */
[----:B-1----:R-:W-:-:S02]  /*1930*/  FMNMX.FTZ R9, R26, R9, !PT ;  /* 0x000000091a097209 */ /* 0x002fc40007810000 */
[----:B------:R-:W-:Y:S02]  /*1940*/  IABS R26, R19 ;  /* 0x00000013001a7213 */ /* 0x000fe40000000000 */
[----:B------:R-:W-:Y:S01]  /*1950*/  FSETP.NEU.FTZ.AND P0, PT, R9, -INF , PT ;  /* 0xff8000000900780b */ /* 0x000fe20003f1d000 */
[----:B0-----:R-:W-:Y:S02]  /*1960*/  VIADD R38, R38, 0xffffffe ;  /* 0x0ffffffe26267836 */ /* 0x001fe40000000000 */
[----:B------:R-:W-:Y:S01]  /*1970*/  IMAD.HI.U32 R35, R35, R26, RZ ;  /* 0x0000001a23237227 */ /* 0x000fe200078e00ff */
[----:B------:R-:W-:Y:S01]  /*1980*/  FSEL R6, R9, RZ, P0 ;  /* 0x000000ff09067208 */ /* 0x000fe20000000000 */
[----:B------:R-:W0:Y:S02]  /*1990*/  F2I.FTZ.U32.TRUNC.NTZ R39, R38 ;  /* 0x0000002600277305 */ /* 0x000e24000021f000 */
[----:B------:R-:W-:Y:S02]  /*19a0*/  IMAD R25, R35, R25, R26 ;  /* 0x0000001923197224 */ /* 0x000fe400078e021a */
[----:B------:R-:W-:-:S03]  /*19b0*/  FADD.FTZ R9, -R6, R27 ;  /* 0x0000001b06097221 */ /* 0x000fc60000010100 */
[----:B------:R-:W-:Y:S01]  /*19c0*/  ISETP.GT.U32.AND P4, PT, R30, R25, PT ;  /* 0x000000191e00720c */ /* 0x000fe20003f84070 */
[----:B------:R-:W-:-:S06]  /*19d0*/  FMUL.FTZ R9, R9, 1.4426950216293334961 ;  /* 0x3fb8aa3b09097820 */ /* 0x000fcc0000410000 */
[----:B------:R-:W1:Y:S01]  /*19e0*/  MUFU.EX2 R9, R9 ;  /* 0x0000000900097308 */ /* 0x000e620000000800 */
[--C-:B0-----:R-:W-:Y:S02]  /*19f0*/  IMAD.MOV R37, RZ, RZ, -R39.reuse ;  /* 0x000000ffff257224 */ /* 0x101fe400078e0a27 */
[----:B------:R-:W-:Y:S02]  /*1a00*/  IMAD.MOV.U32 R38, RZ, RZ, RZ ;  /* 0x000000ffff267224 */ /* 0x000fe400078e00ff */
[----:B------:R-:W-:Y:S02]  /*1a10*/  IMAD R22, R37, R24, RZ ;  /* 0x0000001825167224 */ /* 0x000fe400078e02ff */
[----:B------:R-:W-:Y:S02]  /*1a20*/  @!P4 IMAD.IADD R25, R25, 0x1, -R30 ;  /* 0x000000011919c824 */ /* 0x000fe400078e0a1e */
[----:B------:R-:W-:-:S03]  /*1a30*/  IMAD.HI.U32 R39, R39, R22, R38 ;  /* 0x0000001627277227 */ /* 0x000fc600078e0026 */
[----:B------:R-:W-:Y:S01]  /*1a40*/  ISETP.GE.U32.AND P0, PT, R25, R30, PT ;  /* 0x0000001e1900720c */ /* 0x000fe20003f06070 */
[----:B------:R-:W-:Y:S01]  /*1a50*/  @!P4 VIADD R35, R35, 0x1 ;  /* 0x000000012323c836 */ /* 0x000fe20000000000 */
[----:B-1----:R-:W0:Y:S11]  /*1a60*/  SHFL.BFLY PT, R34, R9, 0x4, 0x1f ;  /* 0x0c801f0009227f89 */ /* 0x002e3600000e0000 */
[----:B------:R-:W-:-:S02]  /*1a70*/  @P0 VIADD R35, R35, 0x1 ;  /* 0x0000000123230836 */ /* 0x000fc40000000000 */
[----:B0-----:R-:W-:Y:S01]  /*1a80*/  FADD.FTZ R34, R9, R34 ;  /* 0x0000002209227221 */ /* 0x001fe20000010000 */
[----:B------:R-:W-:Y:S02]  /*1a90*/  IABS R9, R7 ;  /* 0x0000000700097213 */ /* 0x000fe40000000000 */
[----:B------:R-:W-:Y:S02]  /*1aa0*/  LOP3.LUT R7, R7, R0, RZ, 0x3c, !PT ;  /* 0x0000000007077212 */ /* 0x000fe400078e3cff */
[----:B------:R-:W0:Y:S01]  /*1ab0*/  SHFL.BFLY PT, R31, R34, 0x2, 0x1f ;  /* 0x0c401f00221f7f89 */ /* 0x000e2200000e0000 */
[----:B------:R-:W-:Y:S01]  /*1ac0*/  IMAD.HI.U32 R22, R39, R9, RZ ;  /* 0x0000000927167227 */ /* 0x000fe200078e00ff */
[----:B------:R-:W-:Y:S02]  /*1ad0*/  ISETP.GE.AND P0, PT, R7, RZ, PT ;  /* 0x000000ff0700720c */ /* 0x000fe40003f06270 */
[----:B------:R-:W-:Y:S01]  /*1ae0*/  LEA.HI.SX32 R7, R4, 0x1, 0x1 ;  /* 0x0000000104077811 */ /* 0x000fe200078f0aff */
[----:B------:R-:W-:-:S04]  /*1af0*/  IMAD.HI.U32 R39, R39, R26, RZ ;  /* 0x0000001a27277227 */ /* 0x000fc800078e00ff */
[-C--:B------:R-:W-:Y:S02]  /*1b00*/  IMAD R9, R22, R12.reuse, R9 ;  /* 0x0000000c16097224 */ /* 0x080fe400078e0209 */
[----:B------:R-:W-:Y:S01]  /*1b10*/  IMAD R25, R39, R12, R26 ;  /* 0x0000000c27197224 */ /* 0x000fe200078e021a */
[C---:B------:R-:W-:Y:S02]  /*1b20*/  LOP3.LUT R12, R19.reuse, R30, RZ, 0x3c, !PT ;  /* 0x0000001e130c7212 */ /* 0x040fe400078e3cff */
[C---:B------:R-:W-:Y:S02]  /*1b30*/  ISETP.GT.U32.AND P1, PT, R24.reuse, R9, PT ;  /* 0x000000091800720c */ /* 0x040fe40003f24070 */
[----:B------:R-:W-:Y:S02]  /*1b40*/  ISETP.GT.U32.AND P2, PT, R24, R25, PT ;  /* 0x000000191800720c */ /* 0x000fe40003f44070 */
[----:B------:R-:W-:Y:S02]  /*1b50*/  ISETP.GE.AND P3, PT, R12, RZ, PT ;  /* 0x000000ff0c00720c */ /* 0x000fe40003f66270 */
[----:B------:R-:W1:Y:S01]  /*1b60*/  LDC.U8 R12, c[0x0][0x3d9] ;  /* 0x0000f640ff0c7b82 */ /* 0x000e620000000000 */
[----:B------:R-:W-:Y:S01]  /*1b70*/  LOP3.LUT R19, R19, R0, RZ, 0x3c, !PT ;  /* 0x0000000013137212 */ /* 0x000fe200078e3cff */
[----:B0-----:R-:W-:-:S05]  /*1b80*/  FADD.FTZ R31, R34, R31 ;  /* 0x0000001f221f7221 */ /* 0x001fca0000010000 */
[--C-:B------:R-:W-:Y:S01]  /*1b90*/  @!P1 IMAD.IADD R9, R9, 0x1, -R24.reuse ;  /* 0x0000000109099824 */ /* 0x100fe200078e0a18 */
[----:B------:R-:W0:Y:S01]  /*1ba0*/  SHFL.BFLY PT, R26, R31, 0x1, 0x1f ;  /* 0x0c201f001f1a7f89 */ /* 0x000e2200000e0000 */
[----:B------:R-:W-:-:S03]  /*1bb0*/  @!P2 IMAD.IADD R25, R25, 0x1, -R24 ;  /* 0x000000011919a824 */ /* 0x000fc600078e0a18 */
[-C--:B------:R-:W-:Y:S01]  /*1bc0*/  ISETP.GE.U32.AND P4, PT, R9, R24.reuse, PT ;  /* 0x000000180900720c */ /* 0x080fe20003f86070 */
[----:B------:R-:W-:Y:S01]  /*1bd0*/  @!P3 IMAD.MOV R35, RZ, RZ, -R35 ;  /* 0x000000ffff23b224 */ /* 0x000fe200078e0a23 */
[----:B------:R-:W-:Y:S01]  /*1be0*/  SHF.R.S32.HI R9, RZ, 0x1f, R4 ;  /* 0x0000001fff097819 */ /* 0x000fe20000011404 */
[----:B------:R-:W-:Y:S01]  /*1bf0*/  @!P1 VIADD R22, R22, 0x1 ;  /* 0x0000000116169836 */ /* 0x000fe20000000000 */
[----:B------:R-:W-:Y:S01]  /*1c00*/  ISETP.GE.U32.AND P3, PT, R25, R24, PT ;  /* 0x000000181900720c */ /* 0x000fe20003f66070 */
[----:B------:R-:W-:Y:S01]  /*1c10*/  @!P2 VIADD R39, R39, 0x1 ;  /* 0x000000012727a836 */ /* 0x000fe20000000000 */
[----:B------:R-:W-:Y:S01]  /*1c20*/  ISETP.NE.AND P2, PT, R0, RZ, PT ;  /* 0x000000ff0000720c */ /* 0x000fe20003f45270 */
[----:B------:R-:W-:Y:S01]  /*1c30*/  @!P5 IMAD.MOV R7, RZ, RZ, R9 ;  /* 0x000000ffff07d224 */ /* 0x000fe200078e0209 */
[----:B------:R-:W-:Y:S02]  /*1c40*/  ISETP.GE.AND P5, PT, R19, RZ, PT ;  /* 0x000000ff1300720c */ /* 0x000fe40003fa6270 */
[----:B------:R-:W-:-:S02]  /*1c50*/  @!P6 LOP3.LUT R35, RZ, R30, RZ, 0x33, !PT ;  /* 0x0000001eff23e212 */ /* 0x000fc400078e33ff */
[----:B------:R-:W-:Y:S01]  /*1c60*/  LEA.HI.SX32 R9, R5, 0x1, 0x1 ;  /* 0x0000000105097811 */ /* 0x000fe200078f0aff */
[----:B------:R-:W-:Y:S01]  /*1c70*/  @P4 VIADD R22, R22, 0x1 ;  /* 0x0000000116164836 */ /* 0x000fe20000000000 */
[----:B-1----:R-:W-:Y:S02]  /*1c80*/  ISETP.NE.AND P4, PT, R12, RZ, PT ;  /* 0x000000ff0c00720c */ /* 0x002fe40003f85270 */
[----:B------:R-:W-:Y:S01]  /*1c90*/  LOP3.LUT R12, RZ, R0, RZ, 0x33, !PT ;  /* 0x00000000ff0c7212 */ /* 0x000fe200078e33ff */
[----:B------:R-:W-:Y:S01]  /*1ca0*/  @!P0 IMAD.MOV R22, RZ, RZ, -R22 ;  /* 0x000000ffff168224 */ /* 0x000fe200078e0a16 */
[----:B------:R-:W-:Y:S01]  /*1cb0*/  LOP3.LUT P0, RZ, R11, 0x7, RZ, 0xc0, !PT ;  /* 0x000000070bff7812 */ /* 0x000fe2000780c0ff */
[----:B------:R-:W-:Y:S01]  /*1cc0*/  @P3 VIADD R39, R39, 0x1 ;  /* 0x0000000127273836 */ /* 0x000fe20000000000 */
[----:B------:R-:W-:Y:S01]  /*1cd0*/  ISETP.GT.AND P3, PT, R5, RZ, PT ;  /* 0x000000ff0500720c */ /* 0x000fe20003f64270 */
[----:B0-----:R-:W-:Y:S01]  /*1ce0*/  FADD.FTZ R26, R31, R26 ;  /* 0x0000001a1f1a7221 */ /* 0x001fe20000010000 */
[----:B------:R-:W-:Y:S01]  /*1cf0*/  ISETP.GT.OR P0, PT, R11, 0x3f, P0 ;  /* 0x0000003f0b00780c */ /* 0x000fe20000704670 */
[----:B------:R-:W-:Y:S01]  /*1d00*/  @!P5 IMAD.MOV R39, RZ, RZ, -R39 ;  /* 0x000000ffff27d224 */ /* 0x000fe200078e0a27 */
[----:B------:R-:W-:-:S02]  /*1d10*/  SEL R31, R12, R22, !P2 ;  /* 0x000000160c1f7207 */ /* 0x000fc40005000000 */
[----:B------:R-:W-:Y:S02]  /*1d20*/  FSETP.NE.FTZ.AND P1, PT, R26, RZ, PT ;  /* 0x000000ff1a00720b */ /* 0x000fe40003f35000 */
[----:B------:R-:W-:Y:S02]  /*1d30*/  SHF.R.S32.HI R22, RZ, 0x1f, R5 ;  /* 0x0000001fff167819 */ /* 0x000fe40000011405 */
[----:B------:R-:W-:Y:S02]  /*1d40*/  SEL R10, R10, 0x1, !P4 ;  /* 0x000000010a0a7807 */ /* 0x000fe40006000000 */
[----:B------:R-:W-:Y:S01]  /*1d50*/  SEL R39, R12, R39, !P2 ;  /* 0x000000270c277207 */ /* 0x000fe20005000000 */
[----:B------:R-:W-:Y:S01]  /*1d60*/  @!P3 IMAD.MOV R9, RZ, RZ, R22 ;  /* 0x000000ffff09b224 */ /* 0x000fe200078e0216 */
[----:B------:R-:W-:Y:S01]  /*1d70*/  ISETP.LT.U32.AND P5, PT, R20, R35, PT ;  /* 0x000000231400720c */ /* 0x000fe20003fa1070 */
[-C--:B------:R-:W-:Y:S01]  /*1d80*/  IMAD R22, R31, R10.reuse, RZ ;  /* 0x0000000a1f167224 */ /* 0x080fe200078e02ff */
[----:B------:R-:W-:Y:S01]  /*1d90*/  SHF.R.S32.HI R25, RZ, 0x1f, R35 ;  /* 0x0000001fff197819 */ /* 0x000fe20000011423 */
[----:B------:R-:W-:-:S02]  /*1da0*/  IMAD R24, R39, R10, RZ ;  /* 0x0000000a27187224 */ /* 0x000fc400078e02ff */
[----:B------:R0:W1:Y:S01]  /*1db0*/  @P1 MUFU.LG2 R19, R26 ;  /* 0x0000001a00131308 */ /* 0x0000620000000c00 */
[----:B------:R-:W-:Y:S01]  /*1dc0*/  ISETP.LT.AND.EX P5, PT, R21, R25, PT, P5 ;  /* 0x000000191500720c */ /* 0x000fe20003fa1350 */
[----:B------:R-:W-:Y:S02]  /*1dd0*/  IMAD R10, R7, R22, RZ ;  /* 0x00000016070a7224 */ /* 0x000fe400078e02ff */
[----:B------:R-:W-:Y:S01]  /*1de0*/  IMAD R9, R24, R9, RZ ;  /* 0x0000000918097224 */ /* 0x000fe200078e02ff */
[----:B------:R-:W-:Y:S02]  /*1df0*/  SEL R12, R20, R35, P5 ;  /* 0x00000023140c7207 */ /* 0x000fe40002800000 */
[----:B------:R-:W-:Y:S01]  /*1e00*/  SEL R11, R21, R25, P5 ;  /* 0x00000019150b7207 */ /* 0x000fe20002800000 */
[----:B0-----:R-:W-:Y:S02]  /*1e10*/  IMAD.MOV.U32 R26, RZ, RZ, 0x7f800000 ;  /* 0x7f800000ff1a7424 */ /* 0x001fe400078e00ff */
[----:B-1----:R-:W-:Y:S01]  /*1e20*/  @P1 FFMA.FTZ R26, R19, 0.69314718246459960938, R6 ;  /* 0x3f317218131a1823 */ /* 0x002fe20000010006 */
        /* <DEDUP_REMOVED lines=36> */
[----:B------:R-:W-:Y:S05]  /*2070*/  CALL.REL.NOINC `($__internal_4_$__cuda_sm20_div_s64) ;  /* 0x0000002400c07944 */ /* 0x000fea0003c00000 */
[-C--:B------:R-:W-:Y:S02]  /*2080*/  IADD3 R25, P0, RZ, -R0.reuse, RZ ;  /* 0x80000000ff197210 */ /* 0x080fe40007f1e0ff */
[----:B------:R-:W-:Y:S02]  /*2090*/  MOV R40, R0 ;  /* 0x0000000000287202 */ /* 0x000fe40000000f00 */
[----:B------:R-:W-:Y:S01]  /*20a0*/  IADD3.X R19, RZ, ~R21, RZ, P0, !PT ;  /* 0x80000015ff137210 */ /* 0x000fe200007fe4ff */
[----:B------:R-:W-:Y:S01]  /*20b0*/  IMAD.WIDE.U32 R30, R34, R25, R30 ;  /* 0x00000019221e7225 */ /* 0x000fe200078e001e */
[----:B------:R-:W-:-:S03]  /*20c0*/  MOV R41, R21 ;  /* 0x0000001500297202 */ /* 0x000fc60000000f00 */
[----:B------:R-:W-:Y:S01]  /*20d0*/  IMAD R19, R19, R34, RZ ;  /* 0x0000002213137224 */ /* 0x000fe200078e02ff */
[----:B------:R-:W-:-:S03]  /*20e0*/  MOV R24, R30 ;  /* 0x0000001e00187202 */ /* 0x000fc60000000f00 */
[----:B------:R-:W-:-:S05]  /*20f0*/  IMAD R19, R6, R25, R19 ;  /* 0x0000001906137224 */ /* 0x000fca00078e0213 */
[----:B------:R-:W-:Y:S01]  /*2100*/  IADD3 R19, R31, R19, RZ ;  /* 0x000000131f137210 */ /* 0x000fe20007ffe0ff */
[----:B------:R-:W-:Y:S05]  /*2110*/  BRA `(.L_x_211) ;  /* 0x0000000000587947 */ /* 0x000fea0003800000 */
.L_x_210:
        /* <DEDUP_REMOVED lines=22> */
.L_x_211:
[----:B------:R-:W-:Y:S05]  /*2280*/  BSYNC B0 ;  /* 0x0000000000007941 */ /* 0x000fea0003800000 */
.L_x_209:
[----:B------:R-:W-:Y:S01]  /*2290*/  LOP3.LUT R0, R19, R8, RZ, 0xfc, !PT ;  /* 0x0000000813007212 */ /* 0x000fe200078efcff */
[----:B------:R-:W-:Y:S03]  /*22a0*/  BSSY B0, `(.L_x_212) ;  /* 0x0000028000007945 */ /* 0x000fe60003800000 */
[----:B------:R-:W-:-:S13]  /*22b0*/  ISETP.NE.U32.AND P0, PT, R0, RZ, PT ;  /* 0x000000ff0000720c */ /* 0x000fda0003f05070 */
[----:B------:R-:W-:Y:S05]  /*22c0*/  @!P0 BRA `(.L_x_213) ;  /* 0x00000000003c8947 */ /* 0x000fea0003800000 */
[----:B------:R-:W-:Y:S01]  /*22d0*/  IMAD.MOV.U32 R22, RZ, RZ, R23 ;  /* 0x000000ffff167224 */ /* 0x000fe200078e0017 */
[----:B------:R-:W-:Y:S02]  /*22e0*/  MOV R6, R8 ;  /* 0x0000000800067202 */ /* 0x000fe40000000f00 */
[----:B------:R-:W-:Y:S02]  /*22f0*/  MOV R20, 0x2310 ;  /* 0x0000231000147802 */ /* 0x000fe40000000f00 */
[----:B------:R-:W-:Y:S05]  /*2300*/  CALL.REL.NOINC `($__internal_4_$__cuda_sm20_div_s64) ;  /* 0x00000024001c7944 */ /* 0x000fea0003c00000 */
        /* <DEDUP_REMOVED lines=11> */
.L_x_213:
[----:B------:R-:W0:Y:S01]  /*23c0*/  I2F.U32.RP R2, R23 ;  /* 0x0000001700027306 */ /* 0x000e220000209000 */
[----:B------:R-:W-:Y:S01]  /*23d0*/  ISETP.NE.U32.AND P0, PT, R23, RZ, PT ;  /* 0x000000ff1700720c */ /* 0x000fe20003f05070 */
[----:B------:R-:W-:Y:S01]  /*23e0*/  HFMA2.MMA R35, -RZ, RZ, 0, 0 ;  /* 0x00000000ff237435 */ /* 0x000fe200000001ff */
[----:B------:R-:W-:-:S05]  /*23f0*/  MOV R8, RZ ;  /* 0x000000ff00087202 */ /* 0x000fca0000000f00 */
        /* <DEDUP_REMOVED lines=18> */
.L_x_214:
[----:B------:R-:W-:Y:S05]  /*2520*/  BSYNC B0 ;  /* 0x0000000000007941 */ /* 0x000fea0003800000 */
.L_x_212:
        /* <DEDUP_REMOVED lines=11> */
[----:B------:R-:W-:Y:S05]  /*25e0*/  CALL.REL.NOINC `($__internal_4_$__cuda_sm20_div_s64) ;  /* 0x0000002000647944 */ /* 0x000fea0003c00000 */
        /* <DEDUP_REMOVED lines=8> */
.L_x_216:
        /* <DEDUP_REMOVED lines=19> */
[----:B------:R-:W-:-:S05]  /*27a0*/  IADD3 R0, -R20, RZ, RZ ;  /* 0x000000ff14007210 */ /* 0x000fca0007ffe1ff */
[----:B------:R-:W-:Y:S02]  /*27b0*/  IMAD R34, R7, R0, R34 ;  /* 0x0000000007227224 */ /* 0x000fe400078e0222 */
.L_x_217:
[----:B------:R-:W-:Y:S05]  /*27c0*/  BSYNC B0 ;  /* 0x0000000000007941 */ /* 0x000fea0003800000 */
.L_x_215:
[-C--:B------:R-:W-:Y:S01]  /*27d0*/  IMAD R0, R33, R18.reuse, RZ ;  /* 0x0000001221007224 */ /* 0x080fe200078e02ff */
[----:B------:R-:W-:Y:S01]  /*27e0*/  ULDC.U8 UR10, c[0x0][0x3d9] ;  /* 0x0000f640000a7ab9 */ /* 0x000fe20000000000 */
[C---:B------:R-:W-:Y:S01]  /*27f0*/  IMAD.WIDE.U32 R6, R32.reuse, R18, RZ ;  /* 0x0000001220067225 */ /* 0x040fe200078e00ff */
[----:B------:R-:W-:Y:S01]  /*2800*/  UISETP.NE.AND UP0, UPT, UR10, URZ, UPT ;  /* 0x0000003f0a00728c */ /* 0x000fe2000bf05270 */
[----:B------:R-:W-:Y:S01]  /*2810*/  SHF.R.S32.HI R3, RZ, 0x1f, R23 ;  /* 0x0000001fff037819 */ /* 0x000fe20000011417 */
[----:B------:R-:W-:Y:S01]  /*2820*/  ULDC.64 UR4, c[0x0][0x2c0] ;  /* 0x0000b00000047ab9 */ /* 0x000fe20000000a00 */
[----:B------:R-:W-:Y:S01]  /*2830*/  IMAD R33, R32, R17, R0 ;  /* 0x0000001120217224 */ /* 0x000fe200078e0200 */
[----:B------:R-:W-:Y:S01]  /*2840*/  UIMAD UR4, UR4, UR5, URZ ;  /* 0x00000005040472a4 */ /* 0x000fe2000f8e023f */
[----:B------:R-:W-:Y:S01]  /*2850*/  IMAD R8, R8, R23, RZ ;  /* 0x0000001708087224 */ /* 0x000fe200078e02ff */
[----:B------:R-:W-:Y:S01]  /*2860*/  USEL UR5, UR5, 0x1, !UP0 ;  /* 0x0000000105057887 */ /* 0x000fe2000c000000 */
[----:B------:R-:W-:Y:S01]  /*2870*/  BSSY B0, `(.L_x_218) ;  /* 0x0000040000007945 */ /* 0x000fe20003800000 */
[----:B------:R-:W-:Y:S01]  /*2880*/  IADD3 R33, R7, R33, RZ ;  /* 0x0000002107217210 */ /* 0x000fe20007ffe0ff */
[----:B------:R-:W-:Y:S01]  /*2890*/  USHF.R.S32.HI UR11, URZ, 0x1f, UR4 ;  /* 0x0000001f3f0b7899 */ /* 0x000fe20008011404 */
[----:B------:R-:W-:Y:S01]  /*28a0*/  IMAD R3, R3, R30, R8 ;  /* 0x0000001e03037224 */ /* 0x000fe200078e0208 */
[----:B------:R-:W-:Y:S01]  /*28b0*/  USHF.R.S32.HI UR10, URZ, 0x1f, UR5 ;  /* 0x0000001f3f0a7899 */ /* 0x000fe20008011405 */
[----:B------:R-:W-:-:S02]  /*28c0*/  IMAD R19, R21, UR5, RZ ;  /* 0x0000000515137c24 */ /* 0x000fc4000f8e02ff */
[-C--:B------:R-:W-:Y:S02]  /*28d0*/  IMAD R0, R33, R16.reuse, RZ ;  /* 0x0000001021007224 */ /* 0x080fe400078e02ff */
[----:B------:R-:W-:-:S04]  /*28e0*/  IMAD.WIDE.U32 R32, R6, R16, RZ ;  /* 0x0000001006207225 */ /* 0x000fc800078e00ff */
[----:B------:R-:W-:Y:S02]  /*28f0*/  IMAD R7, R15, R6, R0 ;  /* 0x000000060f077224 */ /* 0x000fe400078e0200 */
[----:B------:R-:W-:-:S03]  /*2900*/  IMAD.WIDE.U32 R36, R34, UR4, RZ ;  /* 0x0000000422247c25 */ /* 0x000fc6000f8e00ff */
[----:B------:R-:W-:Y:S01]  /*2910*/  IADD3 R6, R33, R7, RZ ;  /* 0x0000000721067210 */ /* 0x000fe20007ffe0ff */
[----:B------:R-:W-:Y:S02]  /*2920*/  IMAD R7, R2, UR4, RZ ;  /* 0x0000000402077c24 */ /* 0x000fe4000f8e02ff */
[----:B------:R-:W-:Y:S01]  /*2930*/  IMAD.WIDE.U32 R30, R30, R23, RZ ;  /* 0x000000171e1e7225 */ /* 0x000fe200078e00ff */
[----:B------:R-:W-:-:S03]  /*2940*/  LOP3.LUT R0, R41, R6, RZ, 0xfc, !PT ;  /* 0x0000000629007212 */ /* 0x000fc600078efcff */
[----:B------:R-:W-:Y:S01]  /*2950*/  IMAD R7, R34, UR11, R7 ;  /* 0x0000000b22077c24 */ /* 0x000fe2000f8e0207 */
        /* <DEDUP_REMOVED lines=13> */
[----:B------:R-:W-:Y:S05]  /*2a30*/  CALL.REL.NOINC `($__internal_4_$__cuda_sm20_div_s64) ;  /* 0x0000001c00507944 */ /* 0x000fea0003c00000 */
        /* <DEDUP_REMOVED lines=12> */
.L_x_219:
        /* <DEDUP_REMOVED lines=23> */
.L_x_220:
[----:B------:R-:W-:Y:S05]  /*2c70*/  BSYNC B0 ;  /* 0x0000000000007941 */ /* 0x000fea0003800000 */
.L_x_218:
        /* <DEDUP_REMOVED lines=19> */
.L_x_222:
        /* <DEDUP_REMOVED lines=22> */
.L_x_223:
[----:B------:R-:W-:Y:S05]  /*2f10*/  BSYNC B0 ;  /* 0x0000000000007941 */ /* 0x000fea0003800000 */
.L_x_221:
        /* <DEDUP_REMOVED lines=21> */
.L_x_225:
        /* <DEDUP_REMOVED lines=23> */
.L_x_226:
[----:B------:R-:W-:Y:S05]  /*31e0*/  BSYNC B0 ;  /* 0x0000000000007941 */ /* 0x000fea0003800000 */
.L_x_224:
[----:B------:R-:W-:Y:S01]  /*31f0*/  LOP3.LUT R2, R33, R13, RZ, 0xfc, !PT ;  /* 0x0000000d21027212 */ /* 0x000fe200078efcff */
[----:B------:R-:W-:Y:S01]  /*3200*/  ULDC UR4, c[0x0][0x2c4] ;  /* 0x0000b10000047ab9 */ /* 0x000fe20000000800 */
[----:B------:R-:W-:Y:S01]  /*3210*/  SHF.R.S32.HI R0, RZ, 0x1f, R10 ;  /* 0x0000001fff007819 */ /* 0x000fe2000001140a */
[----:B------:R-:W-:Y:S01]  /*3220*/  IMAD R44, R23, UR4, RZ ;  /* 0x00000004172c7c24 */ /* 0x000fe2000f8e02ff */
[----:B------:R-:W-:Y:S01]  /*3230*/  ISETP.NE.U32.AND P0, PT, R2, RZ, PT ;  /* 0x000000ff0200720c */ /* 0x000fe20003f05070 */
[----:B------:R-:W-:Y:S01]  /*3240*/  IMAD R19, R21, R10, RZ ;  /* 0x0000000a15137224 */ /* 0x000fe200078e02ff */
[----:B------:R-:W-:Y:S01]  /*3250*/  SHF.R.S32.HI R25, RZ, 0x1f, R4 ;  /* 0x0000001fff197819 */ /* 0x000fe20000011404 */
[----:B------:R-:W-:Y:S01]  /*3260*/  IMAD R15, R15, R4, RZ ;  /* 0x000000040f0f7224 */ /* 0x000fe200078e02ff */
[----:B------:R-:W-:Y:S01]  /*3270*/  SHF.R.S32.HI R21, RZ, 0x1f, R44 ;  /* 0x0000001fff157819 */ /* 0x000fe2000001142c */
[----:B------:R-:W-:Y:S01]  /*3280*/  IMAD R19, R0, R20, R19 ;  /* 0x0000001400137224 */ /* 0x000fe200078e0213 */
[----:B------:R-:W-:Y:S01]  /*3290*/  BSSY B0, `(.L_x_227) ;  /* 0x0000034000007945 */ /* 0x000fe20003800000 */
[----:B------:R-:W-:-:S02]  /*32a0*/  IMAD R0, R17, R44, RZ ;  /* 0x0000002c11007224 */ /* 0x000fc400078e02ff */
[----:B------:R-:W-:Y:S02]  /*32b0*/  IMAD R15, R25, R16, R15 ;  /* 0x00000010190f7224 */ /* 0x000fe400078e020f */
[----:B------:R-:W-:-:S04]  /*32c0*/  IMAD.WIDE.U32 R16, R16, R4, RZ ;  /* 0x0000000410107225 */ /* 0x000fc800078e00ff */
        /* <DEDUP_REMOVED lines=25> */
.L_x_228:
[----:B------:R-:W0:Y:S01]  /*3460*/  I2F.U32.RP R6, R14 ;  /* 0x0000000e00067306 */ /* 0x000e220000209000 */
[----:B------:R-:W-:Y:S01]  /*3470*/  IMAD.MOV.U32 R18, RZ, RZ, RZ ;  /* 0x000000ffff127224 */ /* 0x000fe200078e00ff */
[----:B------:R-:W-:Y:S01]  /*3480*/  ISETP.NE.U32.AND P0, PT, R14, RZ, PT ;  /* 0x000000ff0e00720c */ /* 0x000fe20003f05070 */
[----:B------:R-:W-:-:S05]  /*3490*/  IMAD.MOV.U32 R33, RZ, RZ, RZ ;  /* 0x000000ffff217224 */ /* 0x000fca00078e00ff */
        /* <DEDUP_REMOVED lines=17> */
[----:B------:R-:W-:Y:S01]  /*35b0*/  IMAD R14, R14, R13, R32 ;  /* 0x0000000d0e0e7224 */ /* 0x000fe200078e0220 */
[----:B------:R-:W-:Y:S02]  /*35c0*/  MOV R32, R0 ;  /* 0x0000000000207202 */ /* 0x000fe40000000f00 */
.L_x_229:
[----:B------:R-:W-:Y:S05]  /*35d0*/  BSYNC B0 ;  /* 0x0000000000007941 */ /* 0x000fea0003800000 */
.L_x_227:
        /* <DEDUP_REMOVED lines=30> */
.L_x_231:
        /* <DEDUP_REMOVED lines=23> */
.L_x_232:
[----:B------:R-:W-:Y:S05]  /*3930*/  BSYNC B0 ;  /* 0x0000000000007941 */ /* 0x000fea0003800000 */
.L_x_230:
[----:B------:R-:W-:Y:S01]  /*3940*/  IADD3 R31, P1, P0, R36, R34, R30 ;  /* 0x00000022241f7210 */ /* 0x000fe2000783e01e */
[----:B------:R-:W-:Y:S01]  /*3950*/  ULDC.64 UR4, c[0x0][0x2b0] ;  /* 0x0000ac0000047ab9 */ /* 0x000fe20000000a00 */
[----:B------:R-:W-:Y:S02]  /*3960*/  SHF.R.S32.HI R0, RZ, 0x1f, R9 ;  /* 0x0000001fff007819 */ /* 0x000fe40000011409 */
[----:B------:R-:W-:Y:S02]  /*3970*/  IADD3 R31, P3, P2, R40, R31, R44 ;  /* 0x0000001f281f7210 */ /* 0x000fe40007a7e02c */
[----:B------:R-:W-:Y:S02]  /*3980*/  IADD3.X R3, R7, R8, R3, P1, P0 ;  /* 0x0000000807037210 */ /* 0x000fe40000fe0403 */
[----:B------:R-:W-:Y:S02]  /*3990*/  IADD3 R16, P1, P0, R46, R31, R16 ;  /* 0x0000001f2e107210 */ /* 0x000fe4000783e010 */
[----:B------:R-:W-:Y:S01]  /*39a0*/  IADD3.X R4, R15, R3, R4, P3, P2 ;  /* 0x000000030f047210 */ /* 0x000fe20001fe4404 */
[----:B------:R-:W-:-:S03]  /*39b0*/  IMAD R3, R21, R9, RZ ;  /* 0x0000000915037224 */ /* 0x000fc600078e02ff */
[----:B------:R-:W-:Y:S01]  /*39c0*/  IADD3.X R17, R13, R4, R10, P1, P0 ;  /* 0x000000040d117210 */ /* 0x000fe20000fe040a */
[-C--:B------:R-:W-:Y:S02]  /*39d0*/  IMAD R0, R0, R20.reuse, R3 ;  /* 0x0000001400007224 */ /* 0x080fe400078e0203 */
[----:B------:R-:W-:Y:S01]  /*39e0*/  IMAD R3, R2, R5, RZ ;  /* 0x0000000502037224 */ /* 0x000fe200078e02ff */
        /* <DEDUP_REMOVED lines=10> */
.L_x_208:
[----:B------:R-:W-:Y:S02]  /*3a90*/  ULDC.64 UR4, c[0x0][0x2b0] ;  /* 0x0000ac0000047ab9 */ /* 0x000fe40000000a00 */
[----:B------:R-:W-:-:S04]  /*3aa0*/  LEA R2, P0, R30, UR4, 0x2 ;  /* 0x000000041e027c11 */ /* 0x000fc8000f8010ff */
[----:B------:R-:W-:-:S05]  /*3ab0*/  LEA.HI.X R3, R30, UR5, R31, 0x2, P0 ;  /* 0x000000051e037c11 */ /* 0x000fca00080f141f */
[----:B------:R1:W-:Y:S04]  /*3ac0*/  STG.E desc[UR8][R2.64], R26 ;  /* 0x0000001a02007986 */ /* 0x0003e8000c101908 */
.L_x_207:
[----:B------:R-:W-:Y:S05]  /*3ad0*/  BSYNC B1 ;  /* 0x0000000000017941 */ /* 0x000fea0003800000 */
.L_x_206:
[----:B------:R-:W2:Y:S01]  /*3ae0*/  S2R R31, SR_TID.X ;  /* 0x00000000001f7919 */ /* 0x000ea20000002100 */
[----:B------:R-:W3:Y:S01]  /*3af0*/  LDC R0, c[0x0][0x3c4] ;  /* 0x0000f100ff007b82 */ /* 0x000ee20000000800 */
[----:B------:R-:W-:Y:S01]  /*3b00*/  CS2R R10, SRZ ;  /* 0x00000000000a7805 */ /* 0x000fe2000001ff00 */
[----:B------:R-:W-:Y:S01]  /*3b10*/  IMAD.MOV.U32 R13, RZ, RZ, RZ ;  /* 0x000000ffff0d7224 */ /* 0x000fe200078e00ff */
[----:B------:R-:W-:Y:S02]  /*3b20*/  CS2R R8, SRZ ;  /* 0x0000000000087805 */ /* 0x000fe4000001ff00 */
[----:B------:R-:W-:Y:S02]  /*3b30*/  CS2R R6, SRZ ;  /* 0x0000000000067805 */ /* 0x000fe4000001ff00 */
[----:B---3--:R-:W-:Y:S02]  /*3b40*/  ISETP.GE.AND P0, PT, R0, 0x1, PT ;  /* 0x000000010000780c */ /* 0x008fe40003f06270 */
[----:B--2---:R-:W-:-:S04]  /*3b50*/  SHF.R.S32.HI R34, RZ, 0x1f, R31 ;  /* 0x0000001fff227819 */ /* 0x004fc8000001141f */
[CC--:B01----:R-:W-:Y:S02]  /*3b60*/  LEA.HI R2, R34.reuse, R31.reuse, RZ, 0x3 ;  /* 0x0000001f22027211 */ /* 0x0c3fe400078f18ff */
[----:B------:R-:W-:Y:S02]  /*3b70*/  LEA.HI R34, R34, R31, RZ, 0x4 ;  /* 0x0000001f22227211 */ /* 0x000fe400078f20ff */
[----:B------:R-:W-:Y:S02]  /*3b80*/  LOP3.LUT R2, R2, 0xfffffff8, RZ, 0xc0, !PT ;  /* 0xfffffff802027812 */ /* 0x000fe400078ec0ff */
[----:B------:R-:W-:Y:S02]  /*3b90*/  LOP3.LUT R4, R34, 0x3ffffff0, RZ, 0xc0, !PT ;  /* 0x3ffffff022047812 */ /* 0x000fe400078ec0ff */
[----:B------:R-:W-:Y:S01]  /*3ba0*/  SHF.R.S32.HI R34, RZ, 0x4, R34 ;  /* 0x00000004ff227819 */ /* 0x000fe20000011422 */
[----:B------:R-:W-:-:S05]  /*3bb0*/  IMAD.IADD R3, R31, 0x1, -R2 ;  /* 0x000000011f037824 */ /* 0x000fca00078e0a02 */
[----:B------:R-:W-:Y:S01]  /*3bc0*/  ISETP.GE.AND P1, PT, R3, R0, PT ;  /* 0x000000000300720c */ /* 0x000fe20003f26270 */
[----:B------:R-:W-:-:S03]  /*3bd0*/  IMAD.MOV.U32 R0, RZ, RZ, RZ ;  /* 0x000000ffff007224 */ /* 0x000fc600078e00ff */
[C---:B------:R-:W-:Y:S01]  /*3be0*/  ISETP.GT.OR P1, PT, R31.reuse, 0x3f, P1 ;  /* 0x0000003f1f00780c */ /* 0x040fe20000f24670 */
[----:B------:R-:W-:Y:S01]  /*3bf0*/  IMAD.IADD R31, R31, 0x1, -R4 ;  /* 0x000000011f1f7824 */ /* 0x000fe200078e0a04 */
[----:B------:R-:W-:-:S03]  /*3c00*/  CS2R R4, SRZ ;  /* 0x0000000000047805 */ /* 0x000fc6000001ff00 */
[----:B------:R-:W-:-:S04]  /*3c10*/  IMAD.SHL.U32 R31, R31, 0x4, RZ ;  /* 0x000000041f1f7824 */ /* 0x000fc800078e00ff */
[----:B------:R-:W-:-:S04]  /*3c20*/  VIADD R30, R31, 0x40 ;  /* 0x000000401f1e7836 */ /* 0x000fc80000000000 */
[----:B------:R-:W-:-:S04]  /*3c30*/  @!P1 FADD.FTZ R2, -R26, R27 ;  /* 0x0000001b1a029221 */ /* 0x000fc80000010100 */
[----:B------:R-:W-:-:S06]  /*3c40*/  @!P1 FMUL.FTZ R2, R2, 1.4426950216293334961 ;  /* 0x3fb8aa3b02029820 */ /* 0x000fcc0000410000 */
[----:B------:R-:W0:Y:S02]  /*3c50*/  @!P1 MUFU.EX2 R2, R2 ;  /* 0x0000000200029308 */ /* 0x000e240000000800 */
[----:B0-----:R0:W-:Y:S02]  /*3c60*/  @!P1 STS [R29], R2 ;  /* 0x000000021d009388 */ /* 0x0011e40000000800 */
[----:B0-----:R-:W-:Y:S01]  /*3c70*/  CS2R R2, SRZ ;  /* 0x0000000000027805 */ /* 0x001fe2000001ff00 */
[----:B------:R-:W-:Y:S01]  /*3c80*/  VIADD R29, R31, 0x80 ;  /* 0x000000801f1d7836 */ /* 0x000fe20000000000 */
        /* <DEDUP_REMOVED lines=30> */
.L_x_236:
        /* <DEDUP_REMOVED lines=14> */
.L_x_235:
[----:B------:R-:W-:Y:S05]  /*3f50*/  BSYNC B0 ;  /* 0x0000000000007941 */ /* 0x000fea0003800000 */
.L_x_234:
        /* <DEDUP_REMOVED lines=20> */
.L_x_233:
        /* <DEDUP_REMOVED lines=110> */
        .weak           $__internal_4_$__cuda_sm20_div_s64
        .type           $__internal_4_$__cuda_sm20_div_s64,@function
        .size           $__internal_4_$__cuda_sm20_div_s64,(.L_x_4134 - $__internal_4_$__cuda_sm20_div_s64)
$__internal_4_$__cuda_sm20_div_s64:
        /* <DEDUP_REMOVED lines=32> */
[----:B------:R-:W-:-:S04]  /*4980*/  IMAD.HI.U32 R21, P3, R25, R2, R42 ;  /* 0x0000000219157227 */ /* 0x000fc8000786002a */
[----:B------:R-:W-:-:S04]  /*4990*/  IMAD.HI.U32 R2, R25, R0, RZ ;  /* 0x0000000019027227 */ /* 0x000fc800078e00ff */
[----:B------:R-:W-:Y:S01]  /*49a0*/  IMAD R0, R25, R0, RZ ;  /* 0x0000000019007224 */ /* 0x000fe200078e02ff */
[----:B------:R-:W-:-:S04]  /*49b0*/  IADD3.X R2, R2, R25, RZ, P0, !PT ;  /* 0x0000001902027210 */ /* 0x000fc800007fe4ff */
[----:B------:R-:W-:Y:S02]  /*49c0*/  IADD3 R25, P2, R0, R21, RZ ;  /* 0x0000001500197210 */ /* 0x000fe40007f5e0ff */
[-C--:B------:R-:W-:Y:S02]  /*49d0*/  IADD3 R21, P0, RZ, -R24.reuse, RZ ;  /* 0x80000018ff157210 */ /* 0x080fe40007f1e0ff */
[----:B------:R-:W-:Y:S02]  /*49e0*/  IADD3.X R43, RZ, RZ, R2, P2, P3 ;  /* 0x000000ffff2b7210 */ /* 0x000fe400017e6402 */
[----:B------:R-:W-:Y:S01]  /*49f0*/  SEL R21, R21, R24, !P1 ;  /* 0x0000001815157207 */ /* 0x000fe20004800000 */
[----:B------:R-:W-:-:S04]  /*4a00*/  IMAD.X R0, RZ, RZ, ~R19, P0 ;  /* 0x000000ffff007224 */ /* 0x000fc800000e0e13 */
[----:B------:R-:W-:Y:S01]  /*4a10*/  IMAD.HI.U32 R48, R25, R21, RZ ;  /* 0x0000001519307227 */ /* 0x000fe200078e00ff */
[----:B------:R-:W-:-:S05]  /*4a20*/  SEL R0, R0, R19, !P1 ;  /* 0x0000001300007207 */ /* 0x000fca0004800000 */
[----:B------:R-:W-:-:S04]  /*4a30*/  IMAD.WIDE.U32 R48, R25, R0, R48 ;  /* 0x0000000019307225 */ /* 0x000fc800078e0030 */
[C---:B------:R-:W-:Y:S02]  /*4a40*/  IMAD R25, R43.reuse, R0, RZ ;  /* 0x000000002b197224 */ /* 0x040fe400078e02ff */
[----:B------:R-:W-:-:S05]  /*4a50*/  IMAD.HI.U32 R2, P0, R43, R21, R48 ;  /* 0x000000152b027227 */ /* 0x000fca0007800030 */
[----:B------:R-:W-:Y:S01]  /*4a60*/  IADD3 R25, P1, R25, R2, RZ ;  /* 0x0000000219197210 */ /* 0x000fe20007f3e0ff */
[----:B------:R-:W-:-:S04]  /*4a70*/  IMAD.HI.U32 R2, R43, R0, RZ ;  /* 0x000000002b027227 */ /* 0x000fc800078e00ff */
[----:B------:R-:W-:Y:S02]  /*4a80*/  IMAD.X R2, RZ, RZ, R2, P0 ;  /* 0x000000ffff027224 */ /* 0x000fe400000e0602 */
[----:B------:R-:W-:-:S04]  /*4a90*/  IMAD.WIDE.U32 R42, R25, R38, RZ ;  /* 0x00000026192a7225 */ /* 0x000fc800078e00ff */
[----:B------:R-:W-:Y:S01]  /*4aa0*/  IMAD R43, R25, R39, R43 ;  /* 0x00000027192b7224 */ /* 0x000fe200078e022b */
[----:B------:R-:W-:Y:S01]  /*4ab0*/  IADD3 R21, P0, -R42, R21, RZ ;  /* 0x000000152a157210 */ /* 0x000fe20007f1e1ff */
[----:B------:R-:W-:-:S03]  /*4ac0*/  IMAD.X R2, RZ, RZ, R2, P1 ;  /* 0x000000ffff027224 */ /* 0x000fc600008e0602 */
[-C--:B------:R-:W-:Y:S01]  /*4ad0*/  ISETP.GE.U32.AND P3, PT, R21, R38.reuse, PT ;  /* 0x000000261500720c */ /* 0x080fe20003f66070 */
[----:B------:R-:W-:-:S05]  /*4ae0*/  IMAD R43, R2, R38, R43 ;  /* 0x00000026022b7224 */ /* 0x000fca00078e022b */
[----:B------:R-:W-:Y:S02]  /*4af0*/  IADD3.X R43, ~R43, R0, RZ, P0, !PT ;  /* 0x000000002b2b7210 */ /* 0x000fe400007fe5ff */
[----:B------:R-:W-:Y:S02]  /*4b00*/  IADD3 R0, P2, R21, -R38, RZ ;  /* 0x8000002615007210 */ /* 0x000fe40007f5e0ff */
[----:B------:R-:W-:-:S04]  /*4b10*/  ISETP.GE.U32.AND.EX P3, PT, R43, R39, PT, P3 ;  /* 0x000000272b00720c */ /* 0x000fc80003f66130 */
[----:B------:R-:W-:Y:S01]  /*4b20*/  SEL R21, R0, R21, P3 ;  /* 0x0000001500157207 */ /* 0x000fe20001800000 */
[----:B------:R-:W-:-:S03]  /*4b30*/  IMAD.X R0, R43, 0x1, ~R39, P2 ;  /* 0x000000012b007824 */ /* 0x000fc600010e0e27 */
[----:B------:R-:W-:Y:S02]  /*4b40*/  ISETP.GE.U32.AND P0, PT, R21, R38, PT ;  /* 0x000000261500720c */ /* 0x000fe40003f06070 */
[----:B------:R-:W-:Y:S02]  /*4b50*/  IADD3 R38, P1, R25, 0x1, RZ ;  /* 0x0000000119267810 */ /* 0x000fe40007f3e0ff */
[----:B------:R-:W-:Y:S02]  /*4b60*/  SEL R43, R0, R43, P3 ;  /* 0x0000002b002b7207 */ /* 0x000fe40001800000 */
[----:B------:R-:W-:Y:S01]  /*4b70*/  SEL R38, R38, R25, P3 ;  /* 0x0000001926267207 */ /* 0x000fe20001800000 */
[----:B------:R-:W-:Y:S01]  /*4b80*/  IMAD.X R21, RZ, RZ, R2, P1 ;  /* 0x000000ffff157224 */ /* 0x000fe200008e0602 */
[----:B------:R-:W-:Y:S01]  /*4b90*/  ISETP.GE.U32.AND.EX P0, PT, R43, R39, PT, P0 ;  /* 0x000000272b00720c */ /* 0x000fe20003f06100 */
[----:B------:R-:W-:Y:S01]  /*4ba0*/  IMAD.MOV.U32 R39, RZ, RZ, 0x0 ;  /* 0x00000000ff277424 */ /* 0x000fe200078e00ff */
[----:B------:R-:W-:-:S02]  /*4bb0*/  IADD3 R25, P1, R38, 0x1, RZ ;  /* 0x0000000126197810 */ /* 0x000fc40007f3e0ff */
[----:B------:R-:W-:Y:S02]  /*4bc0*/  SEL R21, R21, R2, P3 ;  /* 0x0000000215157207 */ /* 0x000fe40001800000 */
[----:B------:R-:W-:Y:S01]  /*4bd0*/  SEL R25, R25, R38, P0 ;  /* 0x0000002619197207 */ /* 0x000fe20000000000 */
[----:B------:R-:W-:Y:S01]  /*4be0*/  IMAD.MOV.U32 R38, RZ, RZ, R20 ;  /* 0x000000ffff267224 */ /* 0x000fe200078e0014 */
[----:B------:R-:W-:Y:S01]  /*4bf0*/  LOP3.LUT R2, R6, R19, RZ, 0x3c, !PT ;  /* 0x0000001306027212 */ /* 0x000fe200078e3cff */
[----:B------:R-:W-:-:S03]  /*4c00*/  IMAD.X R0, RZ, RZ, R21, P1 ;  /* 0x000000ffff007224 */ /* 0x000fc600008e0615 */
[----:B------:R-:W-:Y:S02]  /*4c10*/  ISETP.GE.AND P2, PT, R2, RZ, PT ;  /* 0x000000ff0200720c */ /* 0x000fe40003f46270 */
[----:B------:R-:W-:Y:S02]  /*4c20*/  SEL R21, R0, R21, P0 ;  /* 0x0000001500157207 */ /* 0x000fe40000000000 */
[----:B------:R-:W-:Y:S02]  /*4c30*/  IADD3 R0, P1, RZ, -R25, RZ ;  /* 0x80000019ff007210 */ /* 0x000fe40007f3e0ff */
[----:B------:R-:W-:Y:S02]  /*4c40*/  ISETP.NE.U32.AND P0, PT, R22, RZ, PT ;  /* 0x000000ff1600720c */ /* 0x000fe40003f05070 */
[----:B------:R-:W-:Y:S02]  /*4c50*/  IADD3.X R2, RZ, ~R21, RZ, P1, !PT ;  /* 0x80000015ff027210 */ /* 0x000fe40000ffe4ff */
[----:B------:R-:W-:-:S02]  /*4c60*/  ISETP.NE.AND.EX P0, PT, R6, RZ, PT, P0 ;  /* 0x000000ff0600720c */ /* 0x000fc40003f05300 */
[----:B------:R-:W-:Y:S02]  /*4c70*/  SEL R0, R0, R25, !P2 ;  /* 0x0000001900007207 */ /* 0x000fe40005000000 */
[----:B------:R-:W-:Y:S02]  /*4c80*/  SEL R2, R2, R21, !P2 ;  /* 0x0000001502027207 */ /* 0x000fe40005000000 */
[----:B------:R-:W-:Y:S02]  /*4c90*/  SEL R0, R0, 0xffffffff, P0 ;  /* 0xffffffff00007807 */ /* 0x000fe40000000000 */
[----:B------:R-:W-:Y:S01]  /*4ca0*/  SEL R21, R2, 0xffffffff, P0 ;  /* 0xffffffff02157807 */ /* 0x000fe20000000000 */
[----:B------:R-:W-:Y:S06]  /*4cb0*/  RET.REL.NODEC R38 `(_ZN5flash32flash_fwd_splitkv_combine_kernelI23Flash_fwd_kernel_traitsILi192ELi64ELi64ELi4ELb0ELb0EN7cutlass6half_tE19Flash_kernel_traitsILi192ELi64ELi64ELi4ES3_EELi8ELi3ELb0EEEvNS_16Flash_fwd_paramsE) ;  /* 0xffffffb026d07950 */ /* 0x000fec0003c3ffff */
.L_x_237:
        /* <DEDUP_REMOVED lines=12> */
.L_x_4134:


//--------------------- .text._ZN5flash32flash_fwd_splitkv_combine_kernelI23Flash_fwd_kernel_traitsILi192ELi64ELi64ELi4ELb0ELb0EN7cutlass6half_tE19Flash_kernel_traitsILi192ELi64ELi64ELi4ES3_EELi8ELi2ELb0EEEvNS_16Flash_fwd_paramsE --------------------------
	.section	.text._ZN5flash32flash_fwd_splitkv_combine_kernelI23Flash_fwd_kernel_traitsILi192ELi64ELi64ELi4ELb0ELb0EN7cutlass6half_tE19Flash_kernel_traitsILi192ELi64ELi64ELi4ES3_EELi8ELi2ELb0EEEvNS_16Flash_fwd_paramsE,"ax",@progbits
	.align	128
        .global         _ZN5flash32flash_fwd_splitkv_combine_kernelI23Flash_fwd_kernel_traitsILi192ELi64ELi64ELi4ELb0ELb0EN7cutlass6half_tE19Flash_kernel_traitsILi192ELi64ELi64ELi4ES3_EELi8ELi2ELb0EEEvNS_16Flash_fwd_paramsE
        .type           _ZN5flash32flash_fwd_splitkv_combine_kernelI23Flash_fwd_kernel_traitsILi192ELi64ELi64ELi4ELb0ELb0EN7cutlass6half_tE19Flash_kernel_traitsILi192ELi64ELi64ELi4ES3_EELi8ELi2ELb0EEEvNS_16Flash_fwd_paramsE,@function
        .size           _ZN5flash32flash_fwd_splitkv_combine_kernelI23Flash_fwd_kernel_traitsILi192ELi64ELi64ELi4ELb0ELb0EN7cutlass6half_tE19Flash_kernel_traitsILi192ELi64ELi64ELi4ES3_EELi8ELi2ELb0EEEvNS_16Flash_fwd_paramsE,(.L_x_4135 - _ZN5flash32flash_fwd_splitkv_combine_kernelI23Flash_fwd_kernel_traitsILi192ELi64ELi64ELi4ELb0ELb0EN7cutlass6half_tE19Flash_kernel_traitsILi192ELi64ELi64ELi4ES3_EELi8ELi2ELb0EEEvNS_16Flash_fwd_paramsE)
        .other          _ZN5flash32flash_fwd_splitkv_combine_kernelI23Flash_fwd_kernel_traitsILi192ELi64ELi64ELi4ELb0ELb0EN7cutlass6half_tE19Flash_kernel_traitsILi192ELi64ELi64ELi4ES3_EELi8ELi2ELb0EEEvNS_16Flash_fwd_paramsE,@"STO_CUDA_ENTRY STV_DEFAULT"
_ZN5flash32flash_fwd_splitkv_combine_kernelI23Flash_fwd_kernel_traitsILi192ELi64ELi64ELi4ELb0ELb0EN7cutlass6half_tE19Flash_kernel_traitsILi192ELi64ELi64ELi4ES3_EELi8ELi2ELb0EEEvNS_16Flash_fwd_paramsE:
.text._ZN5flash32flash_fwd_splitkv_combine_kernelI23Flash_fwd_kernel_traitsILi192ELi64ELi64ELi4ELb0ELb0EN7cutlass6half_tE19Flash_kernel_traitsILi192ELi64ELi64ELi4ES3_EELi8ELi2ELb0EEEvNS_16Flash_fwd_paramsE:
        /* <DEDUP_REMOVED lines=23> */
[----:B------:R-:W-:Y:S05]  /*0170*/  CALL.REL.NOINC `($__internal_5_$__cuda_sm20_div_s64) ;  /* 0x00000044009c7944 */ /* 0x000fea0003c00000 */
[----:B------:R-:W-:Y:S05]  /*0180*/  BRA `(.L_x_239) ;  /* 0x00000000004c7947 */ /* 0x000fea0003800000 */
.L_x_238:
        /* <DEDUP_REMOVED lines=19> */
.L_x_239:
        /* <DEDUP_REMOVED lines=12> */
[----:B------:R-:W-:Y:S05]  /*0380*/  CALL.REL.NOINC `($__internal_5_$__cuda_sm20_div_s64) ;  /* 0x0000004400187944 */ /* 0x000fea0003c00000 */
[----:B------:R-:W-:Y:S02]  /*0390*/  MOV R8, R18 ;  /* 0x0000001200087202 */ /* 0x000fe40000000f00 */
[----:B------:R-:W-:Y:S01]  /*03a0*/  MOV R9, R19 ;  /* 0x0000001300097202 */ /* 0x000fe20000000f00 */
[----:B------:R-:W-:Y:S05]  /*03b0*/  BRA `(.L_x_242) ;  /* 0x00000000004c7947 */ /* 0x000fea0003800000 */
.L_x_241:
        /* <DEDUP_REMOVED lines=19> */
.L_x_242:
[----:B------:R-:W-:Y:S05]  /*04f0*/  BSYNC B0 ;  /* 0x0000000000007941 */ /* 0x000fea0003800000 */
.L_x_240:
[----:B------:R-:W0:Y:S01]  /*0500*/  LDC R4, c[0x0][0x2c4] ;  /* 0x0000b100ff047b82 */ /* 0x000e220000000800 */
[----:B------:R-:W-:Y:S01]  /*0510*/  IMAD.MOV.U32 R10, RZ, RZ, RZ ;  /* 0x000000ffff0a7224 */ /* 0x000fe200078e00ff */
[----:B------:R-:W-:Y:S01]  /*0520*/  BSSY B0, `(.L_x_243) ;  /* 0x000003a000007945 */ /* 0x000fe20003800000 */
[----:B0-----:R-:W-:-:S04]  /*0530*/  IABS R7, R4 ;  /* 0x0000000400077213 */ /* 0x001fc80000000000 */
[----:B------:R-:W0:Y:S01]  /*0540*/  I2F.RP R12, R7 ;  /* 0x00000007000c7306 */ /* 0x000e220000209400 */
[----:B------:R-:W-:-:S04]  /*0550*/  IADD3 R2, R7, -0x1, R4 ;  /* 0xffffffff07027810 */ /* 0x000fc80007ffe004 */
[----:B------:R-:W-:-:S03]  /*0560*/  IABS R3, R2 ;  /* 0x0000000200037213 */ /* 0x000fc60000000000 */
        /* <DEDUP_REMOVED lines=34> */
.L_x_244:
        /* <DEDUP_REMOVED lines=19> */
.L_x_245:
[----:B------:R-:W-:Y:S05]  /*08c0*/  BSYNC B0 ;  /* 0x0000000000007941 */ /* 0x000fea0003800000 */
.L_x_243:
        /* <DEDUP_REMOVED lines=25> */
[C---:B------:R-:W-:Y:S02]  /*0a60*/  ISETP.NE.AND P2, PT, R3.reuse, RZ, PT ;  /* 0x000000ff0300720c */ /* 0x040fe40003f45270 */
        /* <DEDUP_REMOVED lines=47> */
[----:B------:R-:W-:Y:S02]  /*0d60*/  MOV R34, R18 ;  /* 0x0000001200227202 */ /* 0x000fe40000000f00 */
[----:B------:R-:W-:Y:S01]  /*0d70*/  MOV R35, R19 ;  /* 0x0000001300237202 */ /* 0x000fe20000000f00 */
[----:B------:R-:W-:Y:S05]  /*0d80*/  BRA `(.L_x_248) ;  /* 0x00000000004c7947 */ /* 0x000fea0003800000 */
.L_x_247:
        /* <DEDUP_REMOVED lines=19> */
.L_x_248:
[----:B------:R-:W-:Y:S05]  /*0ec0*/  BSYNC B0 ;  /* 0x0000000000007941 */ /* 0x000fea0003800000 */
.L_x_246:
[-C--:B------:R-:W-:Y:S01]  /*0ed0*/  IABS R17, R3.reuse ;  /* 0x0000000300117213 */ /* 0x080fe20000000000 */
[----:B------:R-:W0:Y:S01]  /*0ee0*/  LDC R6, c[0x0][0x2c4] ;  /* 0x0000b100ff067b82 */ /* 0x000e220000000800 */
[----:B------:R-:W-:Y:S01]  /*0ef0*/  IABS R7, R3 ;  /* 0x0000000300077213 */ /* 0x000fe20000000000 */
[----:B------:R-:W-:Y:S01]  /*0f00*/  BSSY B0, `(.L_x_249) ;  /* 0x000003c000007945 */ /* 0x000fe20003800000 */
[----:B------:R-:W1:Y:S03]  /*0f10*/  I2F.RP R16, R17 ;  /* 0x0000001100107306 */ /* 0x000e660000209400 */
[----:B------:R-:W-:-:S05]  /*0f20*/  IMAD.MOV R7, RZ, RZ, -R7 ;  /* 0x000000ffff077224 */ /* 0x000fca00078e0a07 */
[----:B-1----:R-:W1:Y:S01]  /*0f30*/  MUFU.RCP R18, R16 ;  /* 0x0000001000127308 */ /* 0x002e620000001000 */
[----:B0-----:R-:W-:Y:S01]  /*0f40*/  IADD3 R6, R17, -0x1, R6 ;  /* 0xffffffff11067810 */ /* 0x001fe20007ffe006 */
[----:B-1----:R-:W-:-:S06]  /*0f50*/  VIADD R18, R18, 0xffffffe ;  /* 0x0ffffffe12127836 */ /* 0x002fcc0000000000 */
[----:B------:R-:W0:Y:S02]  /*0f60*/  F2I.FTZ.U32.TRUNC.NTZ R19, R18 ;  /* 0x0000001200137305 */ /* 0x000e24000021f000 */
[----:B0-----:R-:W-:Y:S02]  /*0f70*/  IMAD.MOV R10, RZ, RZ, -R19 ;  /* 0x000000ffff0a7224 */ /* 0x001fe400078e0a13 */
[----:B------:R-:W-:Y:S02]  /*0f80*/  IMAD.MOV.U32 R18, RZ, RZ, RZ ;  /* 0x000000ffff127224 */ /* 0x000fe400078e00ff */
        /* <DEDUP_REMOVED lines=32> */
.L_x_250:
        /* <DEDUP_REMOVED lines=19> */
.L_x_251:
[----:B------:R-:W-:Y:S05]  /*12c0*/  BSYNC B0 ;  /* 0x0000000000007941 */ /* 0x000fea0003800000 */
.L_x_249:
[----:B------:R-:W0:Y:S01]  /*12d0*/  LDC R9, c[0x0][0x2c4] ;  /* 0x0000b100ff097b82 */ /* 0x000e220000000800 */
[----:B------:R-:W1:Y:S01]  /*12e0*/  S2R R16, SR_TID.X ;  /* 0x0000000000107919 */ /* 0x000e620000002100 */
[----:B------:R-:W-:Y:S01]  /*12f0*/  ISETP.GT.AND P4, PT, R3, RZ, PT ;  /* 0x000000ff0300720c */ /* 0x000fe20003f84270 */
[----:B------:R-:W-:Y:S01]  /*1300*/  ULDC UR5, c[0x0][0x3c4] ;  /* 0x0000f10000057ab9 */ /* 0x000fe20000000800 */
[----:B------:R-:W-:Y:S01]  /*1310*/  ULDC.64 UR8, c[0x0][0x208] ;  /* 0x0000820000087ab9 */ /* 0x000fe20000000a00 */
[----:B------:R-:W-:Y:S01]  /*1320*/  BSSY B0, `(.L_x_252) ;  /* 0x000003f000007945 */ /* 0x000fe20003800000 */
[----:B------:R-:W-:Y:S02]  /*1330*/  MOV R30, 0xff800000 ;  /* 0xff800000001e7802 */ /* 0x000fe40000000f00 */
        /* <DEDUP_REMOVED lines=14> */
[----:B------:R-:W-:Y:S01]  /*1420*/  IMAD.HI.U32 R17, R18, R7, RZ ;  /* 0x0000000712117227 */ /* 0x000fe200078e00ff */
[----:B------:R-:W-:-:S03]  /*1430*/  LEA.HI.SX32 R3, R3, 0x1, 0x1 ;  /* 0x0000000103037811 */ /* 0x000fc600078f0aff */
[----:B------:R-:W-:Y:S02]  /*1440*/  IMAD.MOV R18, RZ, RZ, -R17 ;  /* 0x000000ffff127224 */ /* 0x000fe400078e0a11 */
[----:B------:R-:W-:Y:S01]  /*1450*/  @!P4 IMAD.MOV R3, RZ, RZ, R6 ;  /* 0x000000ffff03c224 */ /* 0x000fe200078e0206 */
[----:B------:R-:W-:Y:S01]  /*1460*/  @!P1 MOV R6, 0x400 ;  /* 0x0000040000069802 */ /* 0x000fe20000000f00 */
[C---:B------:R-:W-:Y:S02]  /*1470*/  IMAD R19, R8.reuse, R18, R7 ;  /* 0x0000001208137224 */ /* 0x040fe400078e0207 */
[----:B------:R-:W0:Y:S03]  /*1480*/  @!P1 S2R R7, SR_CgaCtaId ;  /* 0x0000000000079919 */ /* 0x000e260000008800 */
[----:B------:R-:W-:-:S13]  /*1490*/  ISETP.GT.U32.AND P0, PT, R8, R19, PT ;  /* 0x000000130800720c */ /* 0x000fda0003f04070 */
[----:B------:R-:W-:Y:S02]  /*14a0*/  @!P0 IMAD.IADD R19, R19, 0x1, -R8 ;  /* 0x0000000113138824 */ /* 0x000fe400078e0a08 */
[----:B------:R-:W-:Y:S01]  /*14b0*/  @!P0 VIADD R17, R17, 0x1 ;  /* 0x0000000111118836 */ /* 0x000fe20000000000 */
[----:B------:R-:W-:Y:S02]  /*14c0*/  ISETP.NE.AND P0, PT, R9, RZ, PT ;  /* 0x000000ff0900720c */ /* 0x000fe40003f05270 */
[----:B------:R-:W-:Y:S02]  /*14d0*/  ISETP.GE.U32.AND P3, PT, R19, R8, PT ;  /* 0x000000081300720c */ /* 0x000fe40003f66070 */
[----:B------:R-:W-:Y:S02]  /*14e0*/  SHF.R.S32.HI R19, RZ, 0x1f, R16 ;  /* 0x0000001fff137819 */ /* 0x000fe40000011410 */
[----:B0-----:R-:W-:-:S09]  /*14f0*/  @!P1 LEA R7, R7, R6, 0x18 ;  /* 0x0000000607079211 */ /* 0x001fd200078ec0ff */
[----:B------:R-:W-:-:S05]  /*1500*/  @P3 VIADD R17, R17, 0x1 ;  /* 0x0000000111113836 */ /* 0x000fca0000000000 */
[----:B------:R-:W-:Y:S02]  /*1510*/  MOV R8, R17 ;  /* 0x0000001100087202 */ /* 0x000fe40000000f00 */
[----:B------:R-:W-:-:S03]  /*1520*/  LEA.HI R17, R19, R16, RZ, 0x3 ;  /* 0x0000001013117211 */ /* 0x000fc600078f18ff */
[----:B------:R-:W-:Y:S01]  /*1530*/  @!P2 IMAD.MOV R8, RZ, RZ, -R8 ;  /* 0x000000ffff08a224 */ /* 0x000fe200078e0a08 */
[----:B------:R-:W-:Y:S02]  /*1540*/  SHF.R.S32.HI R18, RZ, 0x3, R17 ;  /* 0x00000003ff127819 */ /* 0x000fe40000011411 */
[----:B------:R-:W-:Y:S02]  /*1550*/  @!P0 LOP3.LUT R8, RZ, R9, RZ, 0x33, !PT ;  /* 0x00000009ff088212 */ /* 0x000fe400078e33ff */
[C---:B------:R-:W-:Y:S01]  /*1560*/  ISETP.GE.AND P0, PT, R18.reuse, UR5, PT ;  /* 0x0000000512007c0c */ /* 0x040fe2000bf06270 */
[----:B------:R-:W-:Y:S01]  /*1570*/  @!P1 IMAD R7, R18, 0x24, R7 ;  /* 0x0000002412079824 */ /* 0x000fe200078e0207 */
[----:B------:R-:W-:Y:S01]  /*1580*/  LOP3.LUT R17, R17, 0xfffffff8, RZ, 0xc0, !PT ;  /* 0xfffffff811117812 */ /* 0x000fe200078ec0ff */
[----:B------:R-:W-:-:S04]  /*1590*/  IMAD R3, R3, R8, RZ ;  /* 0x0000000803037224 */ /* 0x000fc800078e02ff */
[----:B------:R-:W-:Y:S01]  /*15a0*/  IMAD.IADD R24, R16, 0x1, -R17 ;  /* 0x0000000110187824 */ /* 0x000fe200078e0a11 */
[----:B------:R-:W-:Y:S01]  /*15b0*/  IABS R27, R3 ;  /* 0x00000003001b7213 */ /* 0x000fe20000000000 */
[----:B------:R-:W-:Y:S02]  /*15c0*/  IMAD.MOV.U32 R17, RZ, RZ, -0x800000 ;  /* 0xff800000ff117424 */ /* 0x000fe400078e00ff */
[----:B------:R-:W-:Y:S02]  /*15d0*/  @!P1 IMAD R8, R24, 0x4, R7 ;  /* 0x0000000418089824 */ /* 0x000fe400078e0207 */
[----:B------:R-:W-:Y:S01]  /*15e0*/  VIADD R22, R27, UR4 ;  /* 0x000000041b167c36 */ /* 0x000fe20008000000 */
        /* <DEDUP_REMOVED lines=18> */
.L_x_253:
[----:B------:R-:W-:Y:S05]  /*1710*/  BSYNC B0 ;  /* 0x0000000000007941 */ /* 0x000fea0003800000 */
.L_x_252:
[----:B-----5:R1:W-:Y:S01]  /*1720*/  @!P1 STS [R8], R17 ;  /* 0x0000001108009388 */ /* 0x0203e20000000800 */
[----:B------:R-:W-:Y:S01]  /*1730*/  BSSY B0, `(.L_x_254) ;  /* 0x000000c000007945 */ /* 0x000fe20003800000 */
[----:B------:R-:W-:Y:S06]  /*1740*/  BAR.SYNC.DEFER_BLOCKING 0x0 ;  /* 0x0000000000007b1d */ /* 0x000fec0000010000 */
[----:B------:R-:W-:Y:S05]  /*1750*/  @P1 BRA `(.L_x_255) ;  /* 0x0000000000241947 */ /* 0x000fea0003800000 */
[----:B------:R-:W2:Y:S01]  /*1760*/  S2R R6, SR_CgaCtaId ;  /* 0x0000000000067919 */ /* 0x000ea20000008800 */
[----:B-1----:R-:W-:Y:S02]  /*1770*/  LEA.HI R17, R19, R16, RZ, 0x2 ;  /* 0x0000001013117211 */ /* 0x002fe400078f10ff */
[----:B------:R-:W-:Y:S02]  /*1780*/  MOV R7, 0x400 ;  /* 0x0000040000077802 */ /* 0x000fe40000000f00 */
[----:B------:R-:W-:Y:S02]  /*1790*/  LOP3.LUT R17, R17, 0xfffffffc, RZ, 0xc0, !PT ;  /* 0xfffffffc11117812 */ /* 0x000fe400078ec0ff */
[----:B--2---:R-:W-:-:S03]  /*17a0*/  LEA R6, R6, R7, 0x18 ;  /* 0x0000000706067211 */ /* 0x004fc600078ec0ff */
[----:B------:R-:W-:-:S04]  /*17b0*/  IMAD.IADD R7, R16, 0x1, -R17 ;  /* 0x0000000110077824 */ /* 0x000fc800078e0a11 */
[----:B------:R-:W-:-:S04]  /*17c0*/  IMAD R6, R7, 0x24, R6 ;  /* 0x0000002407067824 */ /* 0x000fc800078e0206 */
[----:B------:R-:W-:-:S05]  /*17d0*/  IMAD.IADD R6, R17, 0x1, R6 ;  /* 0x0000000111067824 */ /* 0x000fca00078e0206 */
[----:B------:R2:W3:Y:S02]  /*17e0*/  LDS R30, [R6] ;  /* 0x00000000061e7984 */ /* 0x0004e40000000800 */
.L_x_255:
[----:B------:R-:W-:Y:S05]  /*17f0*/  BSYNC B0 ;  /* 0x0000000000007941 */ /* 0x000fea0003800000 */
.L_x_254:
[----:B---3--:R-:W3:Y:S01]  /*1800*/  SHFL.BFLY PT, R7, R30, 0x2, 0x1f ;  /* 0x0c401f001e077f89 */ /* 0x008ee200000e0000 */
[----:B-1----:R-:W1:Y:S01]  /*1810*/  LDC R17, c[0x0][0x270] ;  /* 0x00009c00ff117b82 */ /* 0x002e620000000800 */
[----:B--2---:R-:W2:Y:S01]  /*1820*/  I2F.RP R6, R27 ;  /* 0x0000001b00067306 */ /* 0x004ea20000209400 */
[----:B------:R-:W-:Y:S01]  /*1830*/  ISETP.GT.AND P5, PT, R3, RZ, PT ;  /* 0x000000ff0300720c */ /* 0x000fe20003fa4270 */
[----:B------:R-:W-:Y:S06]  /*1840*/  BSSY B1, `(.L_x_256) ;  /* 0x0000228000017945 */ /* 0x000fec0003800000 */
[----:B--2---:R-:W0:Y:S01]  /*1850*/  MUFU.RCP R6, R6 ;  /* 0x0000000600067308 */ /* 0x004e220000001000 */
[----:B---3--:R-:W-:-:S02]  /*1860*/  FMNMX.FTZ R24, R7, R30, !PT ;  /* 0x0000001e07187209 */ /* 0x008fc40007810000 */
[----:B-1----:R-:W-:-:S03]  /*1870*/  IABS R26, R17 ;  /* 0x00000011001a7213 */ /* 0x002fc60000000000 */
[----:B------:R-:W1:Y:S02]  /*1880*/  SHFL.BFLY PT, R7, R24, 0x1, 0x1f ;  /* 0x0c201f0018077f89 */ /* 0x000e6400000e0000 */
[----:B------:R-:W2:Y:S01]  /*1890*/  I2F.U32.RP R18, R26 ;  /* 0x0000001a00127306 */ /* 0x000ea20000209000 */
[----:B0-----:R-:W-:-:S07]  /*18a0*/  VIADD R32, R6, 0xffffffe ;  /* 0x0ffffffe06207836 */ /* 0x001fce0000000000 */
[----:B------:R-:W0:Y:S08]  /*18b0*/  F2I.FTZ.U32.TRUNC.NTZ R33, R32 ;  /* 0x0000002000217305 */ /* 0x000e30000021f000 */
[----:B--2---:R2:W3:Y:S01]  /*18c0*/  MUFU.RCP R38, R18 ;  /* 0x0000001200267308 */ /* 0x0044e20000001000 */
[----:B-1----:R-:W-:Y:S01]  /*18d0*/  FMNMX.FTZ R7, R24, R7, !PT ;  /* 0x0000000718077209 */ /* 0x002fe20007810000 */
[----:B0-----:R-:W-:Y:S01]  /*18e0*/  IMAD.MOV R6, RZ, RZ, -R33 ;  /* 0x000000ffff067224 */ /* 0x001fe200078e0a21 */
[----:B------:R-:W-:Y:S01]  /*18f0*/  IABS R24, R4 ;  /* 0x0000000400187213 */ /* 0x000fe20000000000 */
[----:B------:R-:W-:Y:S01]  /*1900*/  IMAD.MOV.U32 R32, RZ, RZ, RZ ;  /* 0x000000ffff207224 */ /* 0x000fe200078e00ff */
[----:B------:R-:W-:Y:S01]  /*1910*/  FSETP.NEU.FTZ.AND P0, PT, R7, -INF , PT ;  /* 0xff8000000700780b */ /* 0x000fe20003f1d000 */
[----:B------:R-:W-:Y:S01]  /*1920*/  IMAD R25, R6, R27, RZ ;  /* 0x0000001b06197224 */ /* 0x000fe200078e02ff */
[----:B------:R-:W-:-:S02]  /*1930*/  IABS R6, R3 ;  /* 0x0000000300067213 */ /* 0x000fc40000000000 */
[----:B------:R-:W-:Y:S01]  /*1940*/  FSEL R7, R7, RZ, P0 ;  /* 0x000000ff07077208 */ /* 0x000fe20000000000 */
[----:B------:R-:W-:Y:S01]  /*1950*/  IMAD.HI.U32 R25, R33, R25, R32 ;  /* 0x0000001921197227 */ /* 0x000fe200078e0020 */
[----:B--2---:R-:W-:Y:S02]  /*1960*/  IABS R18, R22 ;  /* 0x0000001600127213 */ /* 0x004fe40000000000 */
[-C--:B------:R-:W-:Y:S01]  /*1970*/  IABS R33, R17.reuse ;  /* 0x0000001100217213 */ /* 0x080fe20000000000 */
[----:B------:R-:W-:Y:S01]  /*1980*/  FADD.FTZ R8, -R7, R30 ;  /* 0x0000001e07087221 */ /* 0x000fe20000010100 */
[----:B---3--:R-:W-:Y:S01]  /*1990*/  VIADD R38, R38, 0xffffffe ;  /* 0x0ffffffe26267836 */ /* 0x008fe20000000000 */
[----:B------:R-:W-:Y:S01]  /*19a0*/  ISETP.GT.AND P0, PT, R2, RZ, PT ;  /* 0x000000ff0200720c */ /* 0x000fe20003f04270 */
[----:B------:R-:W-:Y:S02]  /*19b0*/  IMAD.MOV R6, RZ, RZ, -R6 ;  /* 0x000000ffff067224 */ /* 0x000fe400078e0a06 */
[----:B------:R-:W-:Y:S01]  /*19c0*/  FMUL.FTZ R8, R8, 1.4426950216293334961 ;  /* 0x3fb8aa3b08087820 */ /* 0x000fe20000410000 */
[----:B------:R-:W0:Y:S01]  /*19d0*/  F2I.FTZ.U32.TRUNC.NTZ R39, R38 ;  /* 0x0000002600277305 */ /* 0x000e22000021f000 */
[----:B------:R-:W-:Y:S01]  /*19e0*/  IMAD.HI.U32 R25, R25, R18, RZ ;  /* 0x0000001219197227 */ /* 0x000fe200078e00ff */
[----:B------:R-:W-:-:S03]  /*19f0*/  LOP3.LUT R4, R4, R17, RZ, 0x3c, !PT ;  /* 0x0000001104047212 */ /* 0x000fc600078e3cff */
[----:B------:R-:W-:Y:S02]  /*1a00*/  IMAD R6, R25, R6, R18 ;  /* 0x0000000619067224 */ /* 0x000fe400078e0212 */
[----:B------:R-:W-:Y:S01]  /*1a10*/  IMAD.MOV R33, RZ, RZ, -R33 ;  /* 0x000000ffff217224 */ /* 0x000fe200078e0a21 */
[----:B------:R-:W1:Y:S02]  /*1a20*/  MUFU.EX2 R8, R8 ;  /* 0x0000000800087308 */ /* 0x000e640000000800 */
[----:B------:R-:W-:Y:S01]  /*1a30*/  ISETP.GT.U32.AND P1, PT, R27, R6, PT ;  /* 0x000000061b00720c */ /* 0x000fe20003f24070 */
[----:B0-----:R-:W-:Y:S02]  /*1a40*/  IMAD.MOV R37, RZ, RZ, -R39 ;  /* 0x000000ffff257224 */ /* 0x001fe400078e0a27 */
[----:B------:R-:W-:Y:S02]  /*1a50*/  IMAD.MOV.U32 R38, RZ, RZ, RZ ;  /* 0x000000ffff267224 */ /* 0x000fe400078e00ff */
[----:B------:R-:W-:-:S04]  /*1a60*/  IMAD R37, R37, R26, RZ ;  /* 0x0000001a25257224 */ /* 0x000fc800078e02ff */
[----:B------:R-:W-:Y:S01]  /*1a70*/  IMAD.HI.U32 R37, R39, R37, R38 ;  /* 0x0000002527257227 */ /* 0x000fe200078e0026 */
[----:B-1----:R-:W0:Y:S03]  /*1a80*/  SHFL.BFLY PT, R29, R8, 0x2, 0x1f ;  /* 0x0c401f00081d7f89 */ /* 0x002e2600000e0000 */
[----:B------:R-:W-:Y:S02]  /*1a90*/  @!P1 IMAD.IADD R6, R6, 0x1, -R27 ;  /* 0x0000000106069824 */ /* 0x000fe400078e0a1b */
[----:B------:R-:W-:-:S03]  /*1aa0*/  IMAD.HI.U32 R32, R37, R24, RZ ;  /* 0x0000001825207227 */ /* 0x000fc600078e00ff */
[-C--:B------:R-:W-:Y:S01]  /*1ab0*/  ISETP.GE.U32.AND P4, PT, R6, R27.reuse, PT ;  /* 0x0000001b0600720c */ /* 0x080fe20003f86070 */
[----:B------:R-:W-:Y:S01]  /*1ac0*/  IMAD.HI.U32 R36, R37, R18, RZ ;  /* 0x0000001225247227 */ /* 0x000fe200078e00ff */
[----:B------:R-:W-:Y:S02]  /*1ad0*/  SHF.R.S32.HI R6, RZ, 0x1f, R2 ;  /* 0x0000001fff067819 */ /* 0x000fe40000011402 */
[----:B------:R-:W-:Y:S01]  /*1ae0*/  LOP3.LUT R37, R22, R27, RZ, 0x3c, !PT ;  /* 0x0000001b16257212 */ /* 0x000fe200078e3cff */
[----:B------:R-:W-:Y:S01]  /*1af0*/  IMAD R31, R32, R33, R24 ;  /* 0x00000021201f7224 */ /* 0x000fe200078e0218 */
[----:B------:R-:W-:Y:S01]  /*1b00*/  LOP3.LUT R22, R22, R17, RZ, 0x3c, !PT ;  /* 0x0000001116167212 */ /* 0x000fe200078e3cff */
[----:B------:R-:W-:Y:S01]  /*1b10*/  IMAD R33, R36, R33, R18 ;  /* 0x0000002124217224 */ /* 0x000fe200078e0212 */
[----:B------:R-:W-:Y:S01]  /*1b20*/  LEA.HI.SX32 R18, R2, 0x1, 0x1 ;  /* 0x0000000102127811 */ /* 0x000fe200078f0aff */
[----:B------:R-:W-:Y:S01]  /*1b30*/  @!P0 IMAD.MOV R18, RZ, RZ, R6 ;  /* 0x000000ffff128224 */ /* 0x000fe200078e0206 */
[C---:B------:R-:W-:Y:S01]  /*1b40*/  ISETP.GT.U32.AND P3, PT, R26.reuse, R31, PT ;  /* 0x0000001f1a00720c */ /* 0x040fe20003f64070 */
[----:B------:R-:W-:Y:S01]  /*1b50*/  @!P1 VIADD R25, R25, 0x1 ;  /* 0x0000000119199836 */ /* 0x000fe20000000000 */
[----:B------:R-:W-:Y:S01]  /*1b60*/  ISETP.GT.U32.AND P2, PT, R26, R33, PT ;  /* 0x000000211a00720c */ /* 0x000fe20003f44070 */
[----:B------:R-:W1:Y:S01]  /*1b70*/  LDC.U8 R24, c[0x0][0x3d9] ;  /* 0x0000f640ff187b82 */ /* 0x000e620000000000 */
[----:B------:R-:W-:Y:S01]  /*1b80*/  ISETP.GE.AND P0, PT, R37, RZ, PT ;  /* 0x000000ff2500720c */ /* 0x000fe20003f06270 */
[----:B------:R-:W-:Y:S01]  /*1b90*/  @P4 VIADD R25, R25, 0x1 ;  /* 0x0000000119194836 */ /* 0x000fe20000000000 */
[C---:B------:R-:W-:Y:S01]  /*1ba0*/  ISETP.NE.AND P1, PT, R3.reuse, RZ, PT ;  /* 0x000000ff0300720c */ /* 0x040fe20003f25270 */
[----:B0-----:R-:W-:Y:S01]  /*1bb0*/  FADD.FTZ R29, R8, R29 ;  /* 0x0000001d081d7221 */ /* 0x001fe20000010000 */
[----:B------:R-:W-:-:S04]  /*1bc0*/  LEA.HI.SX32 R6, R3, 0x1, 0x1 ;  /* 0x0000000103067811 */ /* 0x000fc800078f0aff */
[----:B------:R-:W0:Y:S01]  /*1bd0*/  SHFL.BFLY PT, R8, R29, 0x1, 0x1f ;  /* 0x0c201f001d087f89 */ /* 0x000e2200000e0000 */
[--C-:B------:R-:W-:Y:S02]  /*1be0*/  @!P3 IMAD.IADD R31, R31, 0x1, -R26.reuse ;  /* 0x000000011f1fb824 */ /* 0x100fe400078e0a1a */
[----:B------:R-:W-:Y:S02]  /*1bf0*/  @!P2 IMAD.IADD R33, R33, 0x1, -R26 ;  /* 0x000000012121a824 */ /* 0x000fe400078e0a1a */
[----:B------:R-:W-:Y:S01]  /*1c00*/  @!P0 IMAD.MOV R25, RZ, RZ, -R25 ;  /* 0x000000ffff198224 */ /* 0x000fe200078e0a19 */
[----:B------:R-:W-:Y:S01]  /*1c10*/  ISETP.GE.U32.AND P4, PT, R31, R26, PT ;  /* 0x0000001a1f00720c */ /* 0x000fe20003f86070 */
[----:B------:R-:W-:Y:S01]  /*1c20*/  @!P3 VIADD R32, R32, 0x1 ;  /* 0x000000012020b836 */ /* 0x000fe20000000000 */
[----:B------:R-:W-:Y:S01]  /*1c30*/  @!P1 LOP3.LUT R25, RZ, R27, RZ, 0x33, !PT ;  /* 0x0000001bff199212 */ /* 0x000fe200078e33ff */
[----:B------:R-:W-:Y:S01]  /*1c40*/  @!P2 VIADD R36, R36, 0x1 ;  /* 0x000000012424a836 */ /* 0x000fe20000000000 */
[----:B------:R-:W-:-:S02]  /*1c50*/  ISETP.GE.AND P1, PT, R4, RZ, PT ;  /* 0x000000ff0400720c */ /* 0x000fc40003f26270 */
[----:B------:R-:W-:Y:S02]  /*1c60*/  ISETP.GE.AND P3, PT, R22, RZ, PT ;  /* 0x000000ff1600720c */ /* 0x000fe40003f66270 */
[----:B------:R-:W-:Y:S02]  /*1c70*/  LOP3.LUT R27, RZ, R17, RZ, 0x33, !PT ;  /* 0x00000011ff1b7212 */ /* 0x000fe400078e33ff */
[----:B-1----:R-:W-:-:S03]  /*1c80*/  ISETP.NE.AND P2, PT, R24, RZ, PT ;  /* 0x000000ff1800720c */ /* 0x002fc60003f45270 */
[----:B------:R-:W-:Y:S01]  /*1c90*/  @P4 VIADD R32, R32, 0x1 ;  /* 0x0000000120204836 */ /* 0x000fe20000000000 */
[C---:B------:R-:W-:Y:S02]  /*1ca0*/  LOP3.LUT P4, RZ, R16.reuse, 0x3, RZ, 0xc0, !PT ;  /* 0x0000000310ff7812 */ /* 0x040fe4000788c0ff */
[----:B------:R-:W-:Y:S01]  /*1cb0*/  SEL R9, R9, 0x1, !P2 ;  /* 0x0000000109097807 */ /* 0x000fe20005000000 */
[----:B------:R-:W-:Y:S02]  /*1cc0*/  @!P1 IMAD.MOV R32, RZ, RZ, -R32 ;  /* 0x000000ffff209224 */ /* 0x000fe400078e0a20 */
[----:B0-----:R-:W-:Y:S01]  /*1cd0*/  FADD.FTZ R8, R29, R8 ;  /* 0x000000081d087221 */ /* 0x001fe20000010000 */
[----:B------:R-:W-:Y:S02]  /*1ce0*/  SHF.R.S32.HI R29, RZ, 0x1f, R3 ;  /* 0x0000001fff1d7819 */ /* 0x000fe40000011403 */
[----:B------:R-:W-:Y:S02]  /*1cf0*/  ISETP.GT.OR P4, PT, R16, 0x1f, P4 ;  /* 0x0000001f1000780c */ /* 0x000fe40002784670 */
[----:B------:R-:W-:Y:S01]  /*1d00*/  FSETP.NE.FTZ.AND P0, PT, R8, RZ, PT ;  /* 0x000000ff0800720b */ /* 0x000fe20003f15000 */
[----:B------:R-:W-:Y:S01]  /*1d10*/  @!P5 IMAD.MOV R6, RZ, RZ, R29 ;  /* 0x000000ffff06d224 */ /* 0x000fe200078e021d */
[----:B------:R-:W-:-:S02]  /*1d20*/  ISETP.GE.U32.AND P5, PT, R33, R26, PT ;  /* 0x0000001a2100720c */ /* 0x000fc40003fa6070 */
[----:B------:R-:W-:Y:S02]  /*1d30*/  ISETP.LT.U32.AND P1, PT, R20, R25, PT ;  /* 0x000000191400720c */ /* 0x000fe40003f21070 */
[----:B------:R-:W-:-:S04]  /*1d40*/  SHF.R.S32.HI R33, RZ, 0x1f, R25 ;  /* 0x0000001fff217819 */ /* 0x000fc80000011419 */
[----:B------:R-:W-:-:S03]  /*1d50*/  ISETP.LT.AND.EX P1, PT, R21, R33, PT, P1 ;  /* 0x000000211500720c */ /* 0x000fc60003f21310 */
        /* <DEDUP_REMOVED lines=52> */
[----:B------:R-:W-:Y:S05]  /*20a0*/  CALL.REL.NOINC `($__internal_5_$__cuda_sm20_div_s64) ;  /* 0x0000002400d07944 */ /* 0x000fea0003c00000 */
        /* <DEDUP_REMOVED lines=9> */
.L_x_260:
        /* <DEDUP_REMOVED lines=22> */
.L_x_261:
[----:B------:R-:W-:Y:S05]  /*22a0*/  BSYNC B0 ;  /* 0x0000000000007941 */ /* 0x000fea0003800000 */
.L_x_259:
        /* <DEDUP_REMOVED lines=19> */
.L_x_263:
        /* <DEDUP_REMOVED lines=22> */
.L_x_264:
[----:B------:R-:W-:Y:S05]  /*2540*/  BSYNC B0 ;  /* 0x0000000000007941 */ /* 0x000fea0003800000 */
.L_x_262:
        /* <DEDUP_REMOVED lines=11> */
[----:B------:R-:W-:Y:S05]  /*2600*/  CALL.REL.NOINC `($__internal_5_$__cuda_sm20_div_s64) ;  /* 0x0000002000787944 */ /* 0x000fea0003c00000 */
[----:B------:R-:W-:-:S04]  /*2610*/  IADD3 R17, P0, RZ, -R18, RZ ;  /* 0x80000012ff117210 */ /* 0x000fc80007f1e0ff */
[----:B------:R-:W-:Y:S01]  /*2620*/  IADD3.X R16, RZ, ~R19, RZ, P0, !PT ;  /* 0x80000013ff107210 */ /* 0x000fe200007fe4ff */
[----:B------:R-:W-:-:S04]  /*2630*/  IMAD.WIDE.U32 R36, R5, R17, R36 ;  /* 0x0000001105247225 */ /* 0x000fc800078e0024 */
[----:B------:R-:W-:-:S04]  /*2640*/  IMAD R16, R16, R5, RZ ;  /* 0x0000000510107224 */ /* 0x000fc800078e02ff */
[----:B------:R-:W-:-:S05]  /*2650*/  IMAD R4, R4, R17, R16 ;  /* 0x0000001104047224 */ /* 0x000fca00078e0210 */
[----:B------:R-:W-:Y:S01]  /*2660*/  IADD3 R4, R37, R4, RZ ;  /* 0x0000000425047210 */ /* 0x000fe20007ffe0ff */
[----:B------:R-:W-:Y:S05]  /*2670*/  BRA `(.L_x_267) ;  /* 0x0000000000587947 */ /* 0x000fea0003800000 */
.L_x_266:
        /* <DEDUP_REMOVED lines=22> */
.L_x_267:
[----:B------:R-:W-:Y:S05]  /*27e0*/  BSYNC B0 ;  /* 0x0000000000007941 */ /* 0x000fea0003800000 */
.L_x_265:
        /* <DEDUP_REMOVED lines=38> */
[----:B------:R-:W-:Y:S05]  /*2a50*/  CALL.REL.NOINC `($__internal_5_$__cuda_sm20_div_s64) ;  /* 0x0000001c00647944 */ /* 0x000fea0003c00000 */
        /* <DEDUP_REMOVED lines=12> */
.L_x_269:
        /* <DEDUP_REMOVED lines=23> */
.L_x_270:
[----:B------:R-:W-:Y:S05]  /*2c90*/  BSYNC B0 ;  /* 0x0000000000007941 */ /* 0x000fea0003800000 */
.L_x_268:
        /* <DEDUP_REMOVED lines=18> */
.L_x_272:
        /* <DEDUP_REMOVED lines=22> */
.L_x_273:
[----:B------:R-:W-:Y:S05]  /*2f20*/  BSYNC B0 ;  /* 0x0000000000007941 */ /* 0x000fea0003800000 */
.L_x_271:
        /* <DEDUP_REMOVED lines=20> */
.L_x_275:
        /* <DEDUP_REMOVED lines=23> */
.L_x_276:
[----:B------:R-:W-:Y:S05]  /*31e0*/  BSYNC B0 ;  /* 0x0000000000007941 */ /* 0x000fea0003800000 */
.L_x_274:
        /* <DEDUP_REMOVED lines=26> */
[----:B------:R-:W-:Y:S05]  /*3390*/  CALL.REL.NOINC `($__internal_5_$__cuda_sm20_div_s64) ;  /* 0x0000001400147944 */ /* 0x000fea0003c00000 */
        /* <DEDUP_REMOVED lines=12> */
.L_x_278:
        /* <DEDUP_REMOVED lines=23> */
.L_x_279:
[----:B------:R-:W-:Y:S05]  /*35d0*/  BSYNC B0 ;  /* 0x0000000000007941 */ /* 0x000fea0003800000 */
.L_x_277:
        /* <DEDUP_REMOVED lines=29> */
.L_x_281:
        /* <DEDUP_REMOVED lines=23> */
.L_x_282:
[----:B------:R-:W-:Y:S05]  /*3920*/  BSYNC B0 ;  /* 0x0000000000007941 */ /* 0x000fea0003800000 */
.L_x_280:
        /* <DEDUP_REMOVED lines=21> */
.L_x_258:
[----:B------:R-:W-:Y:S02]  /*3a80*/  ULDC.64 UR4, c[0x0][0x2b0] ;  /* 0x0000ac0000047ab9 */ /* 0x000fe40000000a00 */
[----:B------:R-:W-:-:S04]  /*3a90*/  LEA R2, P0, R32, UR4, 0x2 ;  /* 0x0000000420027c11 */ /* 0x000fc8000f8010ff */
[----:B------:R-:W-:-:S05]  /*3aa0*/  LEA.HI.X R3, R32, UR5, R33, 0x2, P0 ;  /* 0x0000000520037c11 */ /* 0x000fca00080f1421 */
[----:B------:R0:W-:Y:S04]  /*3ab0*/  STG.E desc[UR8][R2.64], R27 ;  /* 0x0000001b02007986 */ /* 0x0001e8000c101908 */
.L_x_257:
[----:B------:R-:W-:Y:S05]  /*3ac0*/  BSYNC B1 ;  /* 0x0000000000017941 */ /* 0x000fea0003800000 */
.L_x_256:
[----:B------:R-:W2:Y:S01]  /*3ad0*/  S2R R4, SR_TID.X ;  /* 0x0000000000047919 */ /* 0x000ea20000002100 */
[----:B------:R-:W3:Y:S01]  /*3ae0*/  LDC R5, c[0x0][0x3c4] ;  /* 0x0000f100ff057b82 */ /* 0x000ee20000000800 */
[----:B------:R-:W-:Y:S01]  /*3af0*/  BSSY B0, `(.L_x_283) ;  /* 0x0000014000007945 */ /* 0x000fe20003800000 */
[----:B---3--:R-:W-:Y:S02]  /*3b00*/  ISETP.GE.AND P0, PT, R5, 0x1, PT ;  /* 0x000000010500780c */ /* 0x008fe40003f06270 */
[----:B--2---:R-:W-:-:S04]  /*3b10*/  SHF.R.S32.HI R7, RZ, 0x1f, R4 ;  /* 0x0000001fff077819 */ /* 0x004fc80000011404 */
[CC--:B01----:R-:W-:Y:S02]  /*3b20*/  LEA.HI R3, R7.reuse, R4.reuse, RZ, 0x2 ;  /* 0x0000000407037211 */ /* 0x0c3fe400078f10ff */
[----:B------:R-:W-:Y:S02]  /*3b30*/  LEA.HI R34, R7, R4, RZ, 0x4 ;  /* 0x0000000407227211 */ /* 0x000fe400078f20ff */
[----:B------:R-:W-:Y:S02]  /*3b40*/  LOP3.LUT R3, R3, 0xfffffffc, RZ, 0xc0, !PT ;  /* 0xfffffffc03037812 */ /* 0x000fe400078ec0ff */
[----:B------:R-:W-:-:S03]  /*3b50*/  LOP3.LUT R31, R34, 0x3ffffff0, RZ, 0xc0, !PT ;  /* 0x3ffffff0221f7812 */ /* 0x000fc600078ec0ff */
[----:B------:R-:W-:-:S05]  /*3b60*/  IMAD.IADD R2, R4, 0x1, -R3 ;  /* 0x0000000104027824 */ /* 0x000fca00078e0a03 */
[----:B------:R-:W-:-:S04]  /*3b70*/  ISETP.GE.AND P1, PT, R2, R5, PT ;  /* 0x000000050200720c */ /* 0x000fc80003f26270 */
[----:B------:R-:W-:-:S13]  /*3b80*/  ISETP.GT.OR P1, PT, R4, 0x1f, P1 ;  /* 0x0000001f0400780c */ /* 0x000fda0000f24670 */
[----:B------:R-:W-:Y:S05]  /*3b90*/  @P1 BRA `(.L_x_284) ;  /* 0x0000000000241947 */ /* 0x000fea0003800000 */
[----:B------:R-:W0:Y:S01]  /*3ba0*/  S2R R0, SR_CgaCtaId ;  /* 0x0000000000007919 */ /* 0x000e220000008800 */
[----:B------:R-:W-:Y:S01]  /*3bb0*/  FADD.FTZ R6, -R27, R30 ;  /* 0x0000001e1b067221 */ /* 0x000fe20000010100 */
[----:B------:R-:W-:-:S03]  /*3bc0*/  MOV R5, 0x400 ;  /* 0x0000040000057802 */ /* 0x000fc60000000f00 */
[----:B------:R-:W-:-:S06]  /*3bd0*/  FMUL.FTZ R6, R6, 1.4426950216293334961 ;  /* 0x3fb8aa3b06067820 */ /* 0x000fcc0000410000 */
[----:B------:R-:W1:Y:S01]  /*3be0*/  MUFU.EX2 R6, R6 ;  /* 0x0000000600067308 */ /* 0x000e620000000800 */
[----:B0-----:R-:W-:-:S05]  /*3bf0*/  LEA R5, R0, R5, 0x18 ;  /* 0x0000000500057211 */ /* 0x001fca00078ec0ff */
[----:B------:R-:W-:-:S05]  /*3c00*/  IMAD R2, R2, 0x24, R5 ;  /* 0x0000002402027824 */ /* 0x000fca00078e0205 */
[----:B------:R-:W-:-:S05]  /*3c10*/  IADD3 R3, R3, R2, RZ ;  /* 0x0000000203037210 */ /* 0x000fca0007ffe0ff */
[----:B-1----:R0:W-:Y:S02]  /*3c20*/  STS [R3], R6 ;  /* 0x0000000603007388 */ /* 0x0021e40000000800 */
.L_x_284:
[----:B------:R-:W-:Y:S05]  /*3c30*/  BSYNC B0 ;  /* 0x0000000000007941 */ /* 0x000fea0003800000 */
.L_x_283:
[----:B------:R-:W-:Y:S01]  /*3c40*/  IMAD.IADD R31, R4, 0x1, -R31 ;  /* 0x00000001041f7824 */ /* 0x000fe200078e0a1f */
[----:B------:R-:W-:Y:S01]  /*3c50*/  BAR.SYNC.DEFER_BLOCKING 0x0 ;  /* 0x0000000000007b1d */ /* 0x000fe20000010000 */
[----:B------:R-:W-:Y:S01]  /*3c60*/  CS2R R10, SRZ ;  /* 0x00000000000a7805 */ /* 0x000fe2000001ff00 */
[----:B------:R-:W-:Y:S01]  /*3c70*/  IMAD.MOV.U32 R13, RZ, RZ, RZ ;  /* 0x000000ffff0d7224 */ /* 0x000fe200078e00ff */
[----:B------:R-:W-:Y:S01]  /*3c80*/  CS2R R8, SRZ ;  /* 0x0000000000087805 */ /* 0x000fe2000001ff00 */
[----:B------:R-:W-:Y:S01]  /*3c90*/  IMAD.SHL.U32 R31, R31, 0x4, RZ ;  /* 0x000000041f1f7824 */ /* 0x000fe200078e00ff */
[----:B0-----:R-:W-:Y:S02]  /*3ca0*/  CS2R R6, SRZ ;  /* 0x0000000000067805 */ /* 0x001fe4000001ff00 */
[----:B------:R-:W-:Y:S02]  /*3cb0*/  CS2R R4, SRZ ;  /* 0x0000000000047805 */ /* 0x000fe4000001ff00 */
        /* <DEDUP_REMOVED lines=34> */
.L_x_288:
        /* <DEDUP_REMOVED lines=14> */
.L_x_287:
[----:B------:R-:W-:Y:S05]  /*3fc0*/  BSYNC B0 ;  /* 0x0000000000007941 */ /* 0x000fea0003800000 */
.L_x_286:
        /* <DEDUP_REMOVED lines=20> */
.L_x_285:
        /* <DEDUP_REMOVED lines=110> */
        .weak           $__internal_5_$__cuda_sm20_div_s64
        .type           $__internal_5_$__cuda_sm20_div_s64,@function
        .size           $__internal_5_$__cuda_sm20_div_s64,(.L_x_4135 - $__internal_5_$__cuda_sm20_div_s64)
$__internal_5_$__cuda_sm20_div_s64:
        /* <DEDUP_REMOVED lines=83> */
[----:B------:R-:W-:Y:S06]  /*4d20*/  RET.REL.NODEC R38 `(_ZN5flash32flash_fwd_splitkv_combine_kernelI23Flash_fwd_kernel_traitsILi192ELi64ELi64ELi4ELb0ELb0EN7cutlass6half_tE19Flash_kernel_traitsILi192ELi64ELi64ELi4ES3_EELi8ELi2ELb0EEEvNS_16Flash_fwd_paramsE) ;  /* 0xffffffb026b47950 */ /* 0x000fec0003c3ffff */
.L_x_289:
        /* <DEDUP_REMOVED lines=13> */
.L_x_4135:


//--------------------- .text._ZN5flash32flash_fwd_splitkv_combine_kernelI23Flash_fwd_kernel_traitsILi192ELi64ELi64ELi4ELb0ELb0EN7cutlass6half_tE19Flash_kernel_traitsILi192ELi64ELi64ELi4ES3_EELi8ELi1ELb0EEEvNS_16Flash_fwd_paramsE --------------------------
	.section	.text._ZN5flash32flash_fwd_splitkv_combine_kernelI23Flash_fwd_kernel_traitsILi192ELi64ELi64ELi4ELb0ELb0EN7cutlass6half_tE19Flash_kernel_traitsILi192ELi64ELi64ELi4ES3_EELi8ELi1ELb0EEEvNS_16Flash_fwd_paramsE,"ax",@progbits
	.align	128
        .global         _ZN5flash32flash_fwd_splitkv_combine_kernelI23Flash_fwd_kernel_traitsILi192ELi64ELi64ELi4ELb0ELb0EN7cutlass6half_tE19Flash_kernel_traitsILi192ELi64ELi64ELi4ES3_EELi8ELi1ELb0EEEvNS_16Flash_fwd_paramsE
        .type           _ZN5flash32flash_fwd_splitkv_combine_kernelI23Flash_fwd_kernel_traitsILi192ELi64ELi64ELi4ELb0ELb0EN7cutlass6half_tE19Flash_kernel_traitsILi192ELi64ELi64ELi4ES3_EELi8ELi1ELb0EEEvNS_16Flash_fwd_paramsE,@function
        .size           _ZN5flash32flash_fwd_splitkv_combine_kernelI23Flash_fwd_kernel_traitsILi192ELi64ELi64ELi4ELb0ELb0EN7cutlass6half_tE19Flash_kernel_traitsILi192ELi64ELi64ELi4ES3_EELi8ELi1ELb0EEEvNS_16Flash_fwd_paramsE,(.L_x_4136 - _ZN5flash32flash_fwd_splitkv_combine_kernelI23Flash_fwd_kernel_traitsILi192ELi64ELi64ELi4ELb0ELb0EN7cutlass6half_tE19Flash_kernel_traitsILi192ELi64ELi64ELi4ES3_EELi8ELi1ELb0EEEvNS_16Flash_fwd_paramsE)
        .other          _ZN5flash32flash_fwd_splitkv_combine_kernelI23Flash_fwd_kernel_traitsILi192ELi64ELi64ELi4ELb0ELb0EN7cutlass6half_tE19Flash_kernel_traitsILi192ELi64ELi64ELi4ES3_EELi8ELi1ELb0EEEvNS_16Flash_fwd_paramsE,@"STO_CUDA_ENTRY STV_DEFAULT"
_ZN5flash32flash_fwd_splitkv_combine_kernelI23Flash_fwd_kernel_traitsILi192ELi64ELi64ELi4ELb0ELb0EN7cutlass6half_tE19Flash_kernel_traitsILi192ELi64ELi64ELi4ES3_EELi8ELi1ELb0EEEvNS_16Flash_fwd_paramsE:
.text._ZN5flash32flash_fwd_splitkv_combine_kernelI23Flash_fwd_kernel_traitsILi192ELi64ELi64ELi4ELb0ELb0EN7cutlass6half_tE19Flash_kernel_traitsILi192ELi64ELi64ELi4ES3_EELi8ELi1ELb0EEEvNS_16Flash_fwd_paramsE:
        /* <DEDUP_REMOVED lines=23> */
[----:B------:R-:W-:Y:S05]  /*0170*/  CALL.REL.NOINC `($__internal_6_$__cuda_sm20_div_s64) ;  /* 0x0000004400947944 */ /* 0x000fea0003c00000 */
[----:B------:R-:W-:Y:S05]  /*0180*/  BRA `(.L_x_291) ;  /* 0x00000000004c7947 */ /* 0x000fea0003800000 */
.L_x_290:
        /* <DEDUP_REMOVED lines=19> */
.L_x_291:
        /* <DEDUP_REMOVED lines=12> */
[----:B------:R-:W-:Y:S05]  /*0380*/  CALL.REL.NOINC `($__internal_6_$__cuda_sm20_div_s64) ;  /* 0x0000004400107944 */ /* 0x000fea0003c00000 */
[----:B------:R-:W-:Y:S02]  /*0390*/  MOV R8, R18 ;  /* 0x0000001200087202 */ /* 0x000fe40000000f00 */
[----:B------:R-:W-:Y:S01]  /*03a0*/  MOV R9, R19 ;  /* 0x0000001300097202 */ /* 0x000fe20000000f00 */
[----:B------:R-:W-:Y:S05]  /*03b0*/  BRA `(.L_x_294) ;  /* 0x00000000004c7947 */ /* 0x000fea0003800000 */
.L_x_293:
        /* <DEDUP_REMOVED lines=19> */
.L_x_294:
[----:B------:R-:W-:Y:S05]  /*04f0*/  BSYNC B0 ;  /* 0x0000000000007941 */ /* 0x000fea0003800000 */
.L_x_292:
        /* <DEDUP_REMOVED lines=41> */
.L_x_296:
        /* <DEDUP_REMOVED lines=19> */
.L_x_297:
[----:B------:R-:W-:Y:S05]  /*08c0*/  BSYNC B0 ;  /* 0x0000000000007941 */ /* 0x000fea0003800000 */
.L_x_295:
        /* <DEDUP_REMOVED lines=73> */
[----:B------:R-:W-:Y:S02]  /*0d60*/  MOV R34, R18 ;  /* 0x0000001200227202 */ /* 0x000fe40000000f00 */
[----:B------:R-:W-:Y:S01]  /*0d70*/  MOV R35, R19 ;  /* 0x0000001300237202 */ /* 0x000fe20000000f00 */
[----:B------:R-:W-:Y:S05]  /*0d80*/  BRA `(.L_x_300) ;  /* 0x00000000004c7947 */ /* 0x000fea0003800000 */
.L_x_299:
        /* <DEDUP_REMOVED lines=19> */
.L_x_300:
[----:B------:R-:W-:Y:S05]  /*0ec0*/  BSYNC B0 ;  /* 0x0000000000007941 */ /* 0x000fea0003800000 */
.L_x_298:
        /* <DEDUP_REMOVED lines=42> */
.L_x_302:
        /* <DEDUP_REMOVED lines=19> */
.L_x_303:
[----:B------:R-:W-:Y:S05]  /*12a0*/  BSYNC B0 ;  /* 0x0000000000007941 */ /* 0x000fea0003800000 */
.L_x_301:
[----:B------:R-:W0:Y:S01]  /*12b0*/  LDC R9, c[0x0][0x2c4] ;  /* 0x0000b100ff097b82 */ /* 0x000e220000000800 */
        /* <DEDUP_REMOVED lines=20> */
[C---:B------:R-:W-:Y:S02]  /*1400*/  IMAD R8, R7.reuse, R16, R8 ;  /* 0x0000001007087224 */ /* 0x040fe400078e0208 */
[----:B------:R-:W0:Y:S03]  /*1410*/  S2R R16, SR_TID.X ;  /* 0x0000000000107919 */ /* 0x000e260000002100 */
[----:B------:R-:W-:-:S13]  /*1420*/  ISETP.GT.U32.AND P0, PT, R7, R8, PT ;  /* 0x000000080700720c */ /* 0x000fda0003f04070 */
[----:B------:R-:W-:Y:S02]  /*1430*/  @!P0 IMAD.IADD R8, R8, 0x1, -R7 ;  /* 0x0000000108088824 */ /* 0x000fe400078e0a07 */
[----:B------:R-:W-:Y:S01]  /*1440*/  @!P0 VIADD R17, R17, 0x1 ;  /* 0x0000000111118836 */ /* 0x000fe20000000000 */
[----:B------:R-:W-:Y:S02]  /*1450*/  ISETP.NE.AND P0, PT, R9, RZ, PT ;  /* 0x000000ff0900720c */ /* 0x000fe40003f05270 */
[----:B------:R-:W-:Y:S02]  /*1460*/  ISETP.GE.U32.AND P2, PT, R8, R7, PT ;  /* 0x000000070800720c */ /* 0x000fe40003f46070 */
[----:B------:R-:W-:Y:S01]  /*1470*/  LEA.HI.SX32 R8, R3, 0x1, 0x1 ;  /* 0x0000000103087811 */ /* 0x000fe200078f0aff */
[----:B------:R-:W-:Y:S01]  /*1480*/  @!P3 IMAD.MOV R8, RZ, RZ, R6 ;  /* 0x000000ffff08b224 */ /* 0x000fe200078e0206 */
[----:B0-----:R-:W-:-:S09]  /*1490*/  SHF.R.S32.HI R27, RZ, 0x1f, R16 ;  /* 0x0000001fff1b7819 */ /* 0x001fd20000011410 */
[----:B------:R-:W-:Y:S01]  /*14a0*/  @P2 VIADD R17, R17, 0x1 ;  /* 0x0000000111112836 */ /* 0x000fe20000000000 */
[----:B------:R-:W-:Y:S02]  /*14b0*/  ISETP.GT.AND P2, PT, R16, 0xf, PT ;  /* 0x0000000f1000780c */ /* 0x000fe40003f44270 */
[----:B------:R-:W-:Y:S01]  /*14c0*/  LEA.HI R27, R27, R16, RZ, 0x3 ;  /* 0x000000101b1b7211 */ /* 0x000fe200078f18ff */
[----:B------:R-:W-:Y:S01]  /*14d0*/  @!P1 IMAD.MOV R17, RZ, RZ, -R17 ;  /* 0x000000ffff119224 */ /* 0x000fe200078e0a11 */
[----:B------:R-:W-:Y:S02]  /*14e0*/  @!P0 LOP3.LUT R17, RZ, R9, RZ, 0x33, !PT ;  /* 0x00000009ff118212 */ /* 0x000fe400078e33ff */
[----:B------:R-:W-:Y:S02]  /*14f0*/  SHF.R.S32.HI R26, RZ, 0x3, R27 ;  /* 0x00000003ff1a7819 */ /* 0x000fe4000001141b */
[----:B------:R-:W-:Y:S01]  /*1500*/  LOP3.LUT R27, R27, 0xfffffff8, RZ, 0xc0, !PT ;  /* 0xfffffff81b1b7812 */ /* 0x000fe200078ec0ff */
[----:B------:R-:W-:Y:S01]  /*1510*/  IMAD R3, R8, R17, RZ ;  /* 0x0000001108037224 */ /* 0x000fe200078e02ff */
[----:B------:R-:W-:Y:S01]  /*1520*/  ISETP.GE.AND P0, PT, R26, UR5, PT ;  /* 0x000000051a007c0c */ /* 0x000fe2000bf06270 */
[----:B------:R-:W0:Y:S02]  /*1530*/  LDC R17, c[0x0][0x270] ;  /* 0x00009c00ff117b82 */ /* 0x000e240000000800 */
[----:B------:R-:W1:Y:S01]  /*1540*/  @!P2 S2R R7, SR_CgaCtaId ;  /* 0x000000000007a919 */ /* 0x000e620000008800 */
[----:B------:R-:W-:Y:S01]  /*1550*/  IABS R25, R3 ;  /* 0x0000000300197213 */ /* 0x000fe20000000000 */
[----:B------:R-:W-:Y:S01]  /*1560*/  IMAD.IADD R27, R16, 0x1, -R27 ;  /* 0x00000001101b7824 */ /* 0x000fe200078e0a1b */
[----:B------:R-:W-:-:S02]  /*1570*/  @!P2 MOV R8, 0x400 ;  /* 0x000004000008a802 */ /* 0x000fc40000000f00 */
[----:B------:R-:W2:Y:S08]  /*1580*/  I2F.RP R20, R25 ;  /* 0x0000001900147306 */ /* 0x000eb00000209400 */
[----:B--2---:R-:W2:Y:S01]  /*1590*/  MUFU.RCP R32, R20 ;  /* 0x0000001400207308 */ /* 0x004ea20000001000 */
[----:B0-----:R-:W-:-:S07]  /*15a0*/  IABS R22, R17 ;  /* 0x0000001100167213 */ /* 0x001fce0000000000 */
[----:B------:R0:W3:Y:S01]  /*15b0*/  I2F.U32.RP R6, R22 ;  /* 0x0000001600067306 */ /* 0x0000e20000209000 */
[----:B-1----:R-:W-:Y:S01]  /*15c0*/  @!P2 LEA R7, R7, R8, 0x18 ;  /* 0x000000080707a211 */ /* 0x002fe200078ec0ff */
[----:B--2---:R-:W-:-:S04]  /*15d0*/  VIADD R32, R32, 0xffffffe ;  /* 0x0ffffffe20207836 */ /* 0x004fc80000000000 */
[----:B------:R-:W-:Y:S02]  /*15e0*/  @!P2 IMAD R8, R26, 0x24, R7 ;  /* 0x000000241a08a824 */ /* 0x000fe400078e0207 */
[----:B------:R0:W1:Y:S02]  /*15f0*/  F2I.FTZ.U32.TRUNC.NTZ R33, R32 ;  /* 0x0000002000217305 */ /* 0x000064000021f000 */
        /* <DEDUP_REMOVED lines=20> */
.L_x_305:
[----:B------:R-:W-:Y:S05]  /*1740*/  BSYNC B0 ;  /* 0x0000000000007941 */ /* 0x000fea0003800000 */
.L_x_304:
[----:B-----5:R4:W-:Y:S01]  /*1750*/  @!P2 STS [R21], R24 ;  /* 0x000000181500a388 */ /* 0x0209e20000000800 */
[----:B------:R-:W-:Y:S01]  /*1760*/  BSSY B0, `(.L_x_306) ;  /* 0x000000f000007945 */ /* 0x000fe20003800000 */
[----:B------:R-:W-:Y:S01]  /*1770*/  MOV R30, 0xff800000 ;  /* 0xff800000001e7802 */ /* 0x000fe20000000f00 */
[----:B------:R-:W-:Y:S06]  /*1780*/  BAR.SYNC.DEFER_BLOCKING 0x0 ;  /* 0x0000000000007b1d */ /* 0x000fec0000010000 */
[----:B------:R-:W-:Y:S05]  /*1790*/  @P2 BRA `(.L_x_307) ;  /* 0x00000000002c2947 */ /* 0x000fea0003800000 */
[----:B------:R-:W5:Y:S01]  /*17a0*/  S2R R7, SR_CgaCtaId ;  /* 0x0000000000077919 */ /* 0x000f620000008800 */
[----:B----4-:R-:W-:Y:S02]  /*17b0*/  LEA.HI R24, R16, R16, RZ, 0x1 ;  /* 0x0000001010187211 */ /* 0x010fe400078f08ff */
[----:B------:R-:W-:Y:S02]  /*17c0*/  MOV R20, 0x400 ;  /* 0x0000040000147802 */ /* 0x000fe40000000f00 */
[C---:B------:R-:W-:Y:S01]  /*17d0*/  LOP3.LUT R21, R24.reuse, 0xfffffffe, RZ, 0xc0, !PT ;  /* 0xfffffffe18157812 */ /* 0x040fe200078ec0ff */
[----:B------:R-:W-:-:S05]  /*17e0*/  IMAD.SHL.U32 R24, R24, 0x2, RZ ;  /* 0x0000000218187824 */ /* 0x000fca00078e00ff */
[----:B------:R-:W-:Y:S02]  /*17f0*/  LOP3.LUT R24, R24, 0xfffffffc, RZ, 0xc0, !PT ;  /* 0xfffffffc18187812 */ /* 0x000fe400078ec0ff */
[----:B-----5:R-:W-:Y:S01]  /*1800*/  LEA R7, R7, R20, 0x18 ;  /* 0x0000001407077211 */ /* 0x020fe200078ec0ff */
[----:B------:R-:W-:-:S04]  /*1810*/  IMAD.IADD R20, R16, 0x1, -R21 ;  /* 0x0000000110147824 */ /* 0x000fc800078e0a15 */
[----:B------:R-:W-:-:S04]  /*1820*/  IMAD R7, R20, 0x24, R7 ;  /* 0x0000002414077824 */ /* 0x000fc800078e0207 */
[----:B------:R-:W-:-:S05]  /*1830*/  IMAD.IADD R7, R7, 0x1, R24 ;  /* 0x0000000107077824 */ /* 0x000fca00078e0218 */
[----:B------:R4:W0:Y:S02]  /*1840*/  LDS R30, [R7] ;  /* 0x00000000071e7984 */ /* 0x0008240000000800 */
.L_x_307:
[----:B------:R-:W-:Y:S05]  /*1850*/  BSYNC B0 ;  /* 0x0000000000007941 */ /* 0x000fea0003800000 */
.L_x_306:
[----:B0---4-:R-:W0:Y:S01]  /*1860*/  SHFL.BFLY PT, R7, R30, 0x1, 0x1f ;  /* 0x0c201f001e077f89 */ /* 0x011e2200000e0000 */
[----:B---3--:R-:W3:Y:S01]  /*1870*/  MUFU.RCP R6, R6 ;  /* 0x0000000600067308 */ /* 0x008ee20000001000 */
[--C-:B-1----:R-:W-:Y:S01]  /*1880*/  IMAD.MOV R20, RZ, RZ, -R33.reuse ;  /* 0x000000ffff147224 */ /* 0x102fe200078e0a21 */
[----:B------:R-:W-:Y:S01]  /*1890*/  IABS R29, R4 ;  /* 0x00000004001d7213 */ /* 0x000fe20000000000 */
[----:B------:R-:W-:Y:S01]  /*18a0*/  IMAD.MOV.U32 R32, RZ, RZ, RZ ;  /* 0x000000ffff207224 */ /* 0x000fe200078e00ff */
[----:B------:R-:W-:Y:S01]  /*18b0*/  ISETP.NE.AND P4, PT, R3, RZ, PT ;  /* 0x000000ff0300720c */ /* 0x000fe20003f85270 */
[----:B------:R-:W-:Y:S01]  /*18c0*/  IMAD R21, R20, R25, RZ ;  /* 0x0000001914157224 */ /* 0x000fe200078e02ff */
[----:B------:R-:W-:Y:S01]  /*18d0*/  IABS R20, R3 ;  /* 0x0000000300147213 */ /* 0x000fe20000000000 */
[----:B------:R-:W-:Y:S01]  /*18e0*/  BSSY B1, `(.L_x_308) ;  /* 0x000021a000017945 */ /* 0x000fe20003800000 */
[----:B------:R-:W-:Y:S01]  /*18f0*/  ISETP.GT.AND P3, PT, R2, RZ, PT ;  /* 0x000000ff0200720c */ /* 0x000fe20003f64270 */
[----:B------:R-:W-:Y:S01]  /*1900*/  IMAD.HI.U32 R21, R33, R21, R32 ;  /* 0x0000001521157227 */ /* 0x000fe200078e0020 */
[----:B------:R-:W-:-:S02]  /*1910*/  IABS R33, R17 ;  /* 0x0000001100217213 */ /* 0x000fc40000000000 */
[----:B------:R-:W-:Y:S01]  /*1920*/  LOP3.LUT R4, R4, R17, RZ, 0x3c, !PT ;  /* 0x0000001104047212 */ /* 0x000fe200078e3cff */
[----:B------:R-:W-:Y:S02]  /*1930*/  IMAD.MOV R20, RZ, RZ, -R20 ;  /* 0x000000ffff147224 */ /* 0x000fe400078e0a14 */
[----:B------:R-:W-:Y:S02]  /*1940*/  IMAD.MOV R33, RZ, RZ, -R33 ;  /* 0x000000ffff217224 */ /* 0x000fe400078e0a21 */
[----:B---3--:R-:W-:Y:S01]  /*1950*/  VIADD R36, R6, 0xffffffe ;  /* 0x0ffffffe06247836 */ /* 0x008fe20000000000 */
[----:B------:R-:W-:-:S03]  /*1960*/  IABS R6, R8 ;  /* 0x0000000800067213 */ /* 0x000fc60000000000 */
[----:B------:R-:W1:Y:S01]  /*1970*/  F2I.FTZ.U32.TRUNC.NTZ R37, R36 ;  /* 0x0000002400257305 */ /* 0x000e62000021f000 */
[----:B0-----:R-:W-:Y:S01]  /*1980*/  FMNMX.FTZ R7, R7, R30, !PT ;  /* 0x0000001e07077209 */ /* 0x001fe20007810000 */
[----:B------:R-:W-:-:S03]  /*1990*/  IMAD.HI.U32 R21, R21, R6, RZ ;  /* 0x0000000615157227 */ /* 0x000fc600078e00ff */
[----:B------:R-:W-:Y:S01]  /*19a0*/  FSETP.NEU.FTZ.AND P0, PT, R7, -INF , PT ;  /* 0xff8000000700780b */ /* 0x000fe20003f1d000 */
[----:B------:R-:W-:-:S03]  /*19b0*/  IMAD R20, R21, R20, R6 ;  /* 0x0000001415147224 */ /* 0x000fc600078e0206 */
[----:B------:R-:W-:Y:S02]  /*19c0*/  FSEL R7, R7, RZ, P0 ;  /* 0x000000ff07077208 */ /* 0x000fe40000000000 */
[----:B------:R-:W-:-:S03]  /*19d0*/  ISETP.GT.U32.AND P1, PT, R25, R20, PT ;  /* 0x000000141900720c */ /* 0x000fc60003f24070 */
[----:B--2---:R-:W-:Y:S01]  /*19e0*/  FADD.FTZ R27, -R7, R30 ;  /* 0x0000001e071b7221 */ /* 0x004fe20000010100 */
[----:B-1----:R-:W-:Y:S02]  /*19f0*/  IMAD.MOV R31, RZ, RZ, -R37 ;  /* 0x000000ffff1f7224 */ /* 0x002fe400078e0a25 */
[----:B------:R-:W-:Y:S02]  /*1a00*/  IMAD.MOV.U32 R36, RZ, RZ, RZ ;  /* 0x000000ffff247224 */ /* 0x000fe400078e00ff */
[----:B------:R-:W-:Y:S01]  /*1a10*/  FMUL.FTZ R27, R27, 1.4426950216293334961 ;  /* 0x3fb8aa3b1b1b7820 */ /* 0x000fe20000410000 */
[----:B------:R-:W-:Y:S01]  /*1a20*/  IMAD R32, R31, R22, RZ ;  /* 0x000000161f207224 */ /* 0x000fe200078e02ff */
[----:B------:R-:W-:-:S03]  /*1a30*/  SHF.R.S32.HI R31, RZ, 0x1f, R2 ;  /* 0x0000001fff1f7819 */ /* 0x000fc60000011402 */
[----:B------:R-:W-:Y:S01]  /*1a40*/  IMAD.HI.U32 R32, R37, R32, R36 ;  /* 0x0000002025207227 */ /* 0x000fe200078e0024 */
[----:B------:R-:W0:Y:S03]  /*1a50*/  MUFU.EX2 R27, R27 ;  /* 0x0000001b001b7308 */ /* 0x000e260000000800 */
[----:B------:R-:W-:Y:S02]  /*1a60*/  @!P1 IMAD.IADD R20, R20, 0x1, -R25 ;  /* 0x0000000114149824 */ /* 0x000fe400078e0a19 */
[----:B------:R-:W-:-:S03]  /*1a70*/  IMAD.HI.U32 R26, R32, R29, RZ ;  /* 0x0000001d201a7227 */ /* 0x000fc600078e00ff */
[-C--:B------:R-:W-:Y:S01]  /*1a80*/  ISETP.GE.U32.AND P0, PT, R20, R25.reuse, PT ;  /* 0x000000191400720c */ /* 0x080fe20003f06070 */
[----:B------:R-:W-:Y:S01]  /*1a90*/  IMAD.HI.U32 R32, R32, R6, RZ ;  /* 0x0000000620207227 */ /* 0x000fe200078e00ff */
[----:B------:R-:W-:-:S03]  /*1aa0*/  LOP3.LUT R20, R8, R25, RZ, 0x3c, !PT ;  /* 0x0000001908147212 */ /* 0x000fc600078e3cff */
[-C--:B------:R-:W-:Y:S01]  /*1ab0*/  IMAD R29, R26, R33.reuse, R29 ;  /* 0x000000211a1d7224 */ /* 0x080fe200078e021d */
[----:B------:R-:W-:Y:S01]  /*1ac0*/  ISETP.GE.AND P2, PT, R20, RZ, PT ;  /* 0x000000ff1400720c */ /* 0x000fe20003f46270 */
[----:B------:R-:W-:Y:S01]  /*1ad0*/  @!P1 VIADD R21, R21, 0x1 ;  /* 0x0000000115159836 */ /* 0x000fe20000000000 */
[----:B------:R-:W1:Y:S01]  /*1ae0*/  LDC.U8 R20, c[0x0][0x3d9] ;  /* 0x0000f640ff147b82 */ /* 0x000e620000000000 */
[----:B0-----:R-:W0:Y:S01]  /*1af0*/  SHFL.BFLY PT, R24, R27, 0x1, 0x1f ;  /* 0x0c201f001b187f89 */ /* 0x001e2200000e0000 */
[----:B------:R-:W-:Y:S01]  /*1b00*/  IMAD R33, R32, R33, R6 ;  /* 0x0000002120217224 */ /* 0x000fe200078e0206 */
[----:B------:R-:W-:Y:S02]  /*1b10*/  ISETP.GT.U32.AND P1, PT, R22, R29, PT ;  /* 0x0000001d1600720c */ /* 0x000fe40003f24070 */
[----:B------:R-:W-:Y:S01]  /*1b20*/  @P0 VIADD R21, R21, 0x1 ;  /* 0x0000000115150836 */ /* 0x000fe20000000000 */
[----:B------:R-:W-:Y:S01]  /*1b30*/  LEA.HI.SX32 R6, R2, 0x1, 0x1 ;  /* 0x0000000102067811 */ /* 0x000fe200078f0aff */
[----:B------:R-:W-:Y:S01]  /*1b40*/  @!P3 IMAD.MOV R6, RZ, RZ, R31 ;  /* 0x000000ffff06b224 */ /* 0x000fe200078e021f */
[----:B------:R-:W-:-:S03]  /*1b50*/  ISETP.GT.U32.AND P0, PT, R22, R33, PT ;  /* 0x000000211600720c */ /* 0x000fc60003f04070 */
[----:B------:R-:W-:Y:S01]  /*1b60*/  @!P2 IMAD.MOV R21, RZ, RZ, -R21 ;  /* 0x000000ffff15a224 */ /* 0x000fe200078e0a15 */
[----:B------:R-:W-:Y:S02]  /*1b70*/  @!P4 LOP3.LUT R21, RZ, R25, RZ, 0x33, !PT ;  /* 0x00000019ff15c212 */ /* 0x000fe400078e33ff */
[----:B------:R-:W-:Y:S02]  /*1b80*/  LOP3.LUT R25, R8, R17, RZ, 0x3c, !PT ;  /* 0x0000001108197212 */ /* 0x000fe400078e3cff */
[--C-:B------:R-:W-:Y:S01]  /*1b90*/  @!P1 IMAD.IADD R29, R29, 0x1, -R22.reuse ;  /* 0x000000011d1d9824 */ /* 0x100fe200078e0a16 */
[----:B------:R-:W-:Y:S01]  /*1ba0*/  ISETP.GT.AND P4, PT, R3, RZ, PT ;  /* 0x000000ff0300720c */ /* 0x000fe20003f84270 */
[----:B------:R-:W-:Y:S01]  /*1bb0*/  @!P1 VIADD R26, R26, 0x1 ;  /* 0x000000011a1a9836 */ /* 0x000fe20000000000 */
[----:B------:R-:W-:Y:S02]  /*1bc0*/  ISETP.GE.AND P2, PT, R4, RZ, PT ;  /* 0x000000ff0400720c */ /* 0x000fe40003f46270 */
[----:B------:R-:W-:Y:S01]  /*1bd0*/  @!P0 IMAD.IADD R33, R33, 0x1, -R22 ;  /* 0x0000000121218824 */ /* 0x000fe200078e0a16 */
[-C--:B------:R-:W-:Y:S01]  /*1be0*/  ISETP.GE.U32.AND P5, PT, R29, R22.reuse, PT ;  /* 0x000000161d00720c */ /* 0x080fe20003fa6070 */
[----:B------:R-:W-:Y:S01]  /*1bf0*/  @!P0 VIADD R32, R32, 0x1 ;  /* 0x0000000120208836 */ /* 0x000fe20000000000 */
[----:B------:R-:W-:Y:S01]  /*1c00*/  ISETP.GE.AND P3, PT, R25, RZ, PT ;  /* 0x000000ff1900720c */ /* 0x000fe20003f66270 */
[----:B0-----:R-:W-:Y:S01]  /*1c10*/  FADD.FTZ R24, R27, R24 ;  /* 0x000000181b187221 */ /* 0x001fe20000010000 */
[----:B------:R-:W-:Y:S01]  /*1c20*/  ISETP.GE.U32.AND P6, PT, R33, R22, PT ;  /* 0x000000162100720c */ /* 0x000fe20003fc6070 */
[----:B------:R-:W-:Y:S01]  /*1c30*/  IMAD.MOV.U32 R27, RZ, RZ, 0x7f800000 ;  /* 0x7f800000ff1b7424 */ /* 0x000fe200078e00ff */
[----:B------:R-:W-:-:S02]  /*1c40*/  LOP3.LUT R22, R16, 0x1, RZ, 0xc0, !PT ;  /* 0x0000000110167812 */ /* 0x000fc400078ec0ff */
[----:B------:R-:W-:Y:S02]  /*1c50*/  FSETP.NE.FTZ.AND P1, PT, R24, RZ, PT ;  /* 0x000000ff1800720b */ /* 0x000fe40003f35000 */
[----:B------:R-:W-:Y:S02]  /*1c60*/  SHF.R.S32.HI R8, RZ, 0x1f, R3 ;  /* 0x0000001fff087819 */ /* 0x000fe40000011403 */
[----:B------:R-:W-:Y:S01]  /*1c70*/  ISETP.NE.U32.AND P0, PT, R22, 0x1, PT ;  /* 0x000000011600780c */ /* 0x000fe20003f05070 */
[----:B------:R-:W-:Y:S01]  /*1c80*/  @P5 VIADD R26, R26, 0x1 ;  /* 0x000000011a1a5836 */ /* 0x000fe20000000000 */
[----:B------:R-:W-:Y:S01]  /*1c90*/  LEA.HI.SX32 R4, R3, 0x1, 0x1 ;  /* 0x0000000103047811 */ /* 0x000fe200078f0aff */
[----:B------:R-:W-:Y:S01]  /*1ca0*/  @!P4 IMAD.MOV R4, RZ, RZ, R8 ;  /* 0x000000ffff04c224 */ /* 0x000fe200078e0208 */
[----:B------:R-:W-:Y:S01]  /*1cb0*/  ISETP.GT.OR P0, PT, R16, 0xf, !P0 ;  /* 0x0000000f1000780c */ /* 0x000fe20004704670 */
[----:B------:R-:W-:Y:S01]  /*1cc0*/  @P6 VIADD R32, R32, 0x1 ;  /* 0x0000000120206836 */ /* 0x000fe20000000000 */
[----:B-1----:R-:W-:Y:S01]  /*1cd0*/  ISETP.NE.AND P4, PT, R20, RZ, PT ;  /* 0x000000ff1400720c */ /* 0x002fe20003f85270 */
[----:B------:R-:W-:Y:S01]  /*1ce0*/  @!P2 IMAD.MOV R26, RZ, RZ, -R26 ;  /* 0x000000ffff1aa224 */ /* 0x000fe200078e0a1a */
[----:B------:R-:W-:Y:S01]  /*1cf0*/  ISETP.NE.AND P5, PT, R17, RZ, PT ;  /* 0x000000ff1100720c */ /* 0x000fe20003fa5270 */
[----:B------:R-:W0:Y:S01]  /*1d00*/  @P1 MUFU.LG2 R24, R24 ;  /* 0x0000001800181308 */ /* 0x000e220000000c00 */
[----:B------:R-:W-:Y:S01]  /*1d10*/  LOP3.LUT R25, RZ, R17, RZ, 0x33, !PT ;  /* 0x00000011ff197212 */ /* 0x000fe200078e33ff */
[----:B------:R-:W-:Y:S01]  /*1d20*/  @!P3 IMAD.MOV R32, RZ, RZ, -R32 ;  /* 0x000000ffff20b224 */ /* 0x000fe200078e0a20 */
[----:B------:R-:W-:-:S02]  /*1d30*/  SEL R9, R9, 0x1, !P4 ;  /* 0x0000000109097807 */ /* 0x000fc40006000000 */
[C---:B------:R-:W-:Y:S02]  /*1d40*/  SEL R26, R25.reuse, R26, !P5 ;  /* 0x0000001a191a7207 */ /* 0x040fe40006800000 */
[----:B------:R-:W-:Y:S02]  /*1d50*/  SEL R32, R25, R32, !P5 ;  /* 0x0000002019207207 */ /* 0x000fe40006800000 */
[----:B------:R-:W-:Y:S01]  /*1d60*/  ISETP.LT.U32.AND P2, PT, R18, R21, PT ;  /* 0x000000151200720c */ /* 0x000fe20003f41070 */
[-C--:B------:R-:W-:Y:S01]  /*1d70*/  IMAD R29, R26, R9.reuse, RZ ;  /* 0x000000091a1d7224 */ /* 0x080fe200078e02ff */
[----:B------:R-:W-:Y:S01]  /*1d80*/  SHF.R.S32.HI R31, RZ, 0x1f, R21 ;  /* 0x0000001fff1f7819 */ /* 0x000fe20000011415 */
[----:B------:R-:W-:-:S03]  /*1d90*/  IMAD R25, R32, R9, RZ ;  /* 0x0000000920197224 */ /* 0x000fc600078e02ff */
[----:B------:R-:W-:Y:S01]  /*1da0*/  ISETP.LT.AND.EX P2, PT, R19, R31, PT, P2 ;  /* 0x0000001f1300720c */ /* 0x000fe20003f41320 */
[----:B0-----:R-:W-:Y:S01]  /*1db0*/  @P1 FFMA.FTZ R27, R24, 0.69314718246459960938, R7 ;  /* 0x3f317218181b1823 */ /* 0x001fe20000010007 */
[----:B------:R-:W-:Y:S02]  /*1dc0*/  IMAD R7, R6, R29, RZ ;  /* 0x0000001d06077224 */ /* 0x000fe400078e02ff */
[----:B------:R-:W-:Y:S01]  /*1dd0*/  SEL R9, R18, R21, P2 ;  /* 0x0000001512097207 */ /* 0x000fe20001000000 */
[----:B------:R-:W-:Y:S01]  /*1de0*/  IMAD R6, R25, R4, RZ ;  /* 0x0000000419067224 */ /* 0x000fe200078e02ff */
[----:B------:R-:W-:Y:S01]  /*1df0*/  SEL R8, R19, R31, P2 ;  /* 0x0000001f13087207 */ /* 0x000fe20001000000 */
        /* <DEDUP_REMOVED lines=38> */
[----:B------:R-:W-:Y:S05]  /*2060*/  CALL.REL.NOINC `($__internal_6_$__cuda_sm20_div_s64) ;  /* 0x0000002400d87944 */ /* 0x000fea0003c00000 */
        /* <DEDUP_REMOVED lines=9> */
.L_x_312:
        /* <DEDUP_REMOVED lines=22> */
.L_x_313:
[----:B------:R-:W-:Y:S05]  /*2260*/  BSYNC B0 ;  /* 0x0000000000007941 */ /* 0x000fea0003800000 */
.L_x_311:
        /* <DEDUP_REMOVED lines=19> */
.L_x_315:
        /* <DEDUP_REMOVED lines=22> */
.L_x_316:
[----:B------:R-:W-:Y:S05]  /*2500*/  BSYNC B0 ;  /* 0x0000000000007941 */ /* 0x000fea0003800000 */
.L_x_314:
        /* <DEDUP_REMOVED lines=11> */
[----:B------:R-:W-:Y:S05]  /*25c0*/  CALL.REL.NOINC `($__internal_6_$__cuda_sm20_div_s64) ;  /* 0x0000002000807944 */ /* 0x000fea0003c00000 */
[----:B------:R-:W-:-:S04]  /*25d0*/  IADD3 R17, P0, RZ, -R18, RZ ;  /* 0x80000012ff117210 */ /* 0x000fc80007f1e0ff */
[----:B------:R-:W-:Y:S01]  /*25e0*/  IADD3.X R16, RZ, ~R19, RZ, P0, !PT ;  /* 0x80000013ff107210 */ /* 0x000fe200007fe4ff */
[----:B------:R-:W-:-:S04]  /*25f0*/  IMAD.WIDE.U32 R36, R5, R17, R36 ;  /* 0x0000001105247225 */ /* 0x000fc800078e0024 */
[----:B------:R-:W-:-:S04]  /*2600*/  IMAD R16, R16, R5, RZ ;  /* 0x0000000510107224 */ /* 0x000fc800078e02ff */
[----:B------:R-:W-:-:S05]  /*2610*/  IMAD R4, R4, R17, R16 ;  /* 0x0000001104047224 */ /* 0x000fca00078e0210 */
[----:B------:R-:W-:Y:S01]  /*2620*/  IADD3 R4, R37, R4, RZ ;  /* 0x0000000425047210 */ /* 0x000fe20007ffe0ff */
[----:B------:R-:W-:Y:S05]  /*2630*/  BRA `(.L_x_319) ;  /* 0x0000000000587947 */ /* 0x000fea0003800000 */
.L_x_318:
        /* <DEDUP_REMOVED lines=22> */
.L_x_319:
[----:B------:R-:W-:Y:S05]  /*27a0*/  BSYNC B0 ;  /* 0x0000000000007941 */ /* 0x000fea0003800000 */
.L_x_317:
        /* <DEDUP_REMOVED lines=38> */
[----:B------:R-:W-:Y:S05]  /*2a10*/  CALL.REL.NOINC `($__internal_6_$__cuda_sm20_div_s64) ;  /* 0x0000001c006c7944 */ /* 0x000fea0003c00000 */
        /* <DEDUP_REMOVED lines=12> */
.L_x_321:
        /* <DEDUP_REMOVED lines=23> */
.L_x_322:
[----:B------:R-:W-:Y:S05]  /*2c50*/  BSYNC B0 ;  /* 0x0000000000007941 */ /* 0x000fea0003800000 */
.L_x_320:
        /* <DEDUP_REMOVED lines=18> */
.L_x_324:
        /* <DEDUP_REMOVED lines=22> */
.L_x_325:
[----:B------:R-:W-:Y:S05]  /*2ee0*/  BSYNC B0 ;  /* 0x0000000000007941 */ /* 0x000fea0003800000 */
.L_x_323:
        /* <DEDUP_REMOVED lines=20> */
.L_x_327:
        /* <DEDUP_REMOVED lines=23> */
.L_x_328:
[----:B------:R-:W-:Y:S05]  /*31a0*/  BSYNC B0 ;  /* 0x0000000000007941 */ /* 0x000fea0003800000 */
.L_x_326:
        /* <DEDUP_REMOVED lines=26> */
[----:B------:R-:W-:Y:S05]  /*3350*/  CALL.REL.NOINC `($__internal_6_$__cuda_sm20_div_s64) ;  /* 0x00000014001c7944 */ /* 0x000fea0003c00000 */
        /* <DEDUP_REMOVED lines=12> */
.L_x_330:
        /* <DEDUP_REMOVED lines=23> */
.L_x_331:
[----:B------:R-:W-:Y:S05]  /*3590*/  BSYNC B0 ;  /* 0x0000000000007941 */ /* 0x000fea0003800000 */
.L_x_329:
        /* <DEDUP_REMOVED lines=29> */
.L_x_333:
        /* <DEDUP_REMOVED lines=23> */
.L_x_334:
[----:B------:R-:W-:Y:S05]  /*38e0*/  BSYNC B0 ;  /* 0x0000000000007941 */ /* 0x000fea0003800000 */
.L_x_332:
        /* <DEDUP_REMOVED lines=21> */
.L_x_310:
[----:B------:R-:W-:Y:S02]  /*3a40*/  ULDC.64 UR4, c[0x0][0x2b0] ;  /* 0x0000ac0000047ab9 */ /* 0x000fe40000000a00 */
[----:B------:R-:W-:-:S04]  /*3a50*/  LEA R2, P0, R32, UR4, 0x2 ;  /* 0x0000000420027c11 */ /* 0x000fc8000f8010ff */
[----:B------:R-:W-:-:S05]  /*3a60*/  LEA.HI.X R3, R32, UR5, R33, 0x2, P0 ;  /* 0x0000000520037c11 */ /* 0x000fca00080f1421 */
[----:B------:R0:W-:Y:S04]  /*3a70*/  STG.E desc[UR8][R2.64], R27 ;  /* 0x0000001b02007986 */ /* 0x0001e8000c101908 */
.L_x_309:
[----:B------:R-:W-:Y:S05]  /*3a80*/  BSYNC B1 ;  /* 0x0000000000017941 */ /* 0x000fea0003800000 */
.L_x_308:
[----:B------:R-:W0:Y:S01]  /*3a90*/  S2R R31, SR_TID.X ;  /* 0x00000000001f7919 */ /* 0x000e220000002100 */
[----:B------:R-:W2:Y:S01]  /*3aa0*/  LDC R5, c[0x0][0x3c4] ;  /* 0x0000f100ff057b82 */ /* 0x000ea20000000800 */
[----:B------:R-:W-:Y:S01]  /*3ab0*/  BSSY B0, `(.L_x_335) ;  /* 0x0000016000007945 */ /* 0x000fe20003800000 */
[----:B--2---:R-:W-:Y:S02]  /*3ac0*/  ISETP.GE.AND P0, PT, R5, 0x1, PT ;  /* 0x000000010500780c */ /* 0x004fe40003f06270 */
[-C--:B01----:R-:W-:Y:S02]  /*3ad0*/  LEA.HI R3, R31, R31.reuse, RZ, 0x1 ;  /* 0x0000001f1f037211 */ /* 0x083fe400078f08ff */
[----:B------:R-:W-:Y:S02]  /*3ae0*/  SHF.R.S32.HI R34, RZ, 0x1f, R31 ;  /* 0x0000001fff227819 */ /* 0x000fe4000001141f */
[----:B------:R-:W-:Y:S02]  /*3af0*/  LOP3.LUT R2, R3, 0xfffffffe, RZ, 0xc0, !PT ;  /* 0xfffffffe03027812 */ /* 0x000fe400078ec0ff */
[----:B------:R-:W-:-:S03]  /*3b00*/  LEA.HI R34, R34, R31, RZ, 0x4 ;  /* 0x0000001f22227211 */ /* 0x000fc600078f20ff */
[----:B------:R-:W-:Y:S01]  /*3b10*/  IMAD.IADD R2, R31, 0x1, -R2 ;  /* 0x000000011f027824 */ /* 0x000fe200078e0a02 */
[----:B------:R-:W-:-:S04]  /*3b20*/  LOP3.LUT R4, R34, 0x3ffffff0, RZ, 0xc0, !PT ;  /* 0x3ffffff022047812 */ /* 0x000fc800078ec0ff */
[----:B------:R-:W-:-:S04]  /*3b30*/  ISETP.GE.AND P1, PT, R2, R5, PT ;  /* 0x000000050200720c */ /* 0x000fc80003f26270 */
[----:B------:R-:W-:-:S13]  /*3b40*/  ISETP.GT.OR P1, PT, R31, 0xf, P1 ;  /* 0x0000000f1f00780c */ /* 0x000fda0000f24670 */
[----:B------:R-:W-:Y:S05]  /*3b50*/  @P1 BRA `(.L_x_336) ;  /* 0x00000000002c1947 */ /* 0x000fea0003800000 */
[----:B------:R-:W0:Y:S01]  /*3b60*/  S2R R0, SR_CgaCtaId ;  /* 0x0000000000007919 */ /* 0x000e220000008800 */
[----:B------:R-:W-:Y:S01]  /*3b70*/  FADD.FTZ R6, -R27, R30 ;  /* 0x0000001e1b067221 */ /* 0x000fe20000010100 */
[----:B------:R-:W-:Y:S02]  /*3b80*/  MOV R5, 0x400 ;  /* 0x0000040000057802 */ /* 0x000fe40000000f00 */
[----:B------:R-:W-:Y:S01]  /*3b90*/  SHF.L.U32 R3, R3, 0x1, RZ ;  /* 0x0000000103037819 */ /* 0x000fe200000006ff */
[----:B------:R-:W-:-:S06]  /*3ba0*/  FMUL.FTZ R6, R6, 1.4426950216293334961 ;  /* 0x3fb8aa3b06067820 */ /* 0x000fcc0000410000 */
[----:B------:R-:W1:Y:S01]  /*3bb0*/  MUFU.EX2 R6, R6 ;  /* 0x0000000600067308 */ /* 0x000e620000000800 */
[----:B0-----:R-:W-:Y:S02]  /*3bc0*/  LEA R5, R0, R5, 0x18 ;  /* 0x0000000500057211 */ /* 0x001fe400078ec0ff */
[----:B------:R-:W-:-:S03]  /*3bd0*/  LOP3.LUT R0, R3, 0xfffffffc, RZ, 0xc0, !PT ;  /* 0xfffffffc03007812 */ /* 0x000fc600078ec0ff */
[----:B------:R-:W-:-:S05]  /*3be0*/  IMAD R5, R2, 0x24, R5 ;  /* 0x0000002402057824 */ /* 0x000fca00078e0205 */
[----:B------:R-:W-:-:S05]  /*3bf0*/  IADD3 R5, R5, R0, RZ ;  /* 0x0000000005057210 */ /* 0x000fca0007ffe0ff */
[----:B-1----:R0:W-:Y:S02]  /*3c00*/  STS [R5], R6 ;  /* 0x0000000605007388 */ /* 0x0021e40000000800 */
.L_x_336:
[----:B------:R-:W-:Y:S05]  /*3c10*/  BSYNC B0 ;  /* 0x0000000000007941 */ /* 0x000fea0003800000 */
.L_x_335:
        /* <DEDUP_REMOVED lines=42> */
.L_x_340:
        /* <DEDUP_REMOVED lines=14> */
.L_x_339:
[----:B------:R-:W-:Y:S05]  /*3fa0*/  BSYNC B0 ;  /* 0x0000000000007941 */ /* 0x000fea0003800000 */
.L_x_338:
        /* <DEDUP_REMOVED lines=20> */
.L_x_337:
        /* <DEDUP_REMOVED lines=110> */
        .weak           $__internal_6_$__cuda_sm20_div_s64
        .type           $__internal_6_$__cuda_sm20_div_s64,@function
        .size           $__internal_6_$__cuda_sm20_div_s64,(.L_x_4136 - $__internal_6_$__cuda_sm20_div_s64)
$__internal_6_$__cuda_sm20_div_s64:
        /* <DEDUP_REMOVED lines=83> */
[----:B------:R-:W-:Y:S06]  /*4d00*/  RET.REL.NODEC R38 `(_ZN5flash32flash_fwd_splitkv_combine_kernelI23Flash_fwd_kernel_traitsILi192ELi64ELi64ELi4ELb0ELb0EN7cutlass6half_tE19Flash_kernel_traitsILi192ELi64ELi64ELi4ES3_EELi8ELi1ELb0EEEvNS_16Flash_fwd_paramsE) ;  /* 0xffffffb026bc7950 */ /* 0x000fec0003c3ffff */
.L_x_341:
        /* <DEDUP_REMOVED lines=15> */
.L_x_4136:


//--------------------- .text._ZN5flash32flash_fwd_splitkv_combine_kernelI23Flash_fwd_kernel_traitsILi192ELi64ELi64ELi4ELb0ELb0EN7cutlass6half_tE19Flash_kernel_traitsILi192ELi64ELi64ELi4ES3_EELi8ELi7ELb1EEEvNS_16Flash_fwd_paramsE --------------------------
	.section	.text._ZN5flash32flash_fwd_splitkv_combine_kernelI23Flash_fwd_kernel_traitsILi192ELi64ELi64ELi4ELb0ELb0EN7cutlass6half_tE19Flash_kernel_traitsILi192ELi64ELi64ELi4ES3_EELi8ELi7ELb1EEEvNS_16Flash_fwd_paramsE,"ax",@progbits
	.align	128
        .global         _ZN5flash32flash_fwd_splitkv_combine_kernelI23Flash_fwd_kernel_traitsILi192ELi64ELi64ELi4ELb0ELb0EN7cutlass6half_tE19Flash_kernel_traitsILi192ELi64ELi64ELi4ES3_EELi8ELi7ELb1EEEvNS_16Flash_fwd_paramsE
        .type           _ZN5flash32flash_fwd_splitkv_combine_kernelI23Flash_fwd_kernel_traitsILi192ELi64ELi64ELi4ELb0ELb0EN7cutlass6half_tE19Flash_kernel_traitsILi192ELi64ELi64ELi4ES3_EELi8ELi7ELb1EEEvNS_16Flash_fwd_paramsE,@function
        .size           _ZN5flash32flash_fwd_splitkv_combine_kernelI23Flash_fwd_kernel_traitsILi192ELi64ELi64ELi4ELb0ELb0EN7cutlass6half_tE19Flash_kernel_traitsILi192ELi64ELi64ELi4ES3_EELi8ELi7ELb1EEEvNS_16Flash_fwd_paramsE,(.L_x_4137 - _ZN5flash32flash_fwd_splitkv_combine_kernelI23Flash_fwd_kernel_traitsILi192ELi64ELi64ELi4ELb0ELb0EN7cutlass6half_tE19Flash_kernel_traitsILi192ELi64ELi64ELi4ES3_EELi8ELi7ELb1EEEvNS_16Flash_fwd_paramsE)
        .other          _ZN5flash32flash_fwd_splitkv_combine_kernelI23Flash_fwd_kernel_traitsILi192ELi64ELi64ELi4ELb0ELb0EN7cutlass6half_tE19Flash_kernel_traitsILi192ELi64ELi64ELi4ES3_EELi8ELi7ELb1EEEvNS_16Flash_fwd_paramsE,@"STO_CUDA_ENTRY STV_DEFAULT"
_ZN5flash32flash_fwd_splitkv_combine_kernelI23Flash_fwd_kernel_traitsILi192ELi64ELi64ELi4ELb0ELb0EN7cutlass6half_tE19Flash_kernel_traitsILi192ELi64ELi64ELi4ES3_EELi8ELi7ELb1EEEvNS_16Flash_fwd_paramsE:
.text._ZN5flash32flash_fwd_splitkv_combine_kernelI23Flash_fwd_kernel_traitsILi192ELi64ELi64ELi4ELb0ELb0EN7cutlass6half_tE19Flash_kernel_traitsILi192ELi64ELi64ELi4ES3_EELi8ELi7ELb1EEEvNS_16Flash_fwd_paramsE:
        /* <DEDUP_REMOVED lines=23> */
[----:B------:R-:W-:Y:S05]  /*0170*/  CALL.REL.NOINC `($__internal_7_$__cuda_sm20_div_s64) ;  /* 0x0000005800007944 */ /* 0x000fea0003c00000 */
[----:B------:R-:W-:Y:S02]  /*0180*/  MOV R18, R0 ;  /* 0x0000000000127202 */ /* 0x000fe40000000f00 */
[----:B------:R-:W-:Y:S01]  /*0190*/  MOV R19, R27 ;  /* 0x0000001b00137202 */ /* 0x000fe20000000f00 */
[----:B------:R-:W-:Y:S06]  /*01a0*/  BRA `(.L_x_343) ;  /* 0x00000000004c7947 */ /* 0x000fec0003800000 */
.L_x_342:
        /* <DEDUP_REMOVED lines=19> */
.L_x_343:
        /* <DEDUP_REMOVED lines=10> */
[----:B------:R-:W-:Y:S05]  /*0380*/  CALL.REL.NOINC `($__internal_7_$__cuda_sm20_div_s64) ;  /* 0x00000054007c7944 */ /* 0x000fea0003c00000 */
[----:B------:R-:W-:Y:S02]  /*0390*/  MOV R8, R0 ;  /* 0x0000000000087202 */ /* 0x000fe40000000f00 */
[----:B------:R-:W-:Y:S01]  /*03a0*/  MOV R9, R27 ;  /* 0x0000001b00097202 */ /* 0x000fe20000000f00 */
[----:B------:R-:W-:Y:S05]  /*03b0*/  BRA `(.L_x_346) ;  /* 0x00000000004c7947 */ /* 0x000fea0003800000 */
.L_x_345:
        /* <DEDUP_REMOVED lines=19> */
.L_x_346:
[----:B------:R-:W-:Y:S05]  /*04f0*/  BSYNC B0 ;  /* 0x0000000000007941 */ /* 0x000fea0003800000 */
.L_x_344:
        /* <DEDUP_REMOVED lines=54> */
[----:B------:R-:W-:Y:S05]  /*0860*/  BRA `(.L_x_349) ;  /* 0x00000000004c7947 */ /* 0x000fea0003800000 */
.L_x_348:
        /* <DEDUP_REMOVED lines=19> */
.L_x_349:
[----:B------:R-:W-:Y:S05]  /*09a0*/  BSYNC B0 ;  /* 0x0000000000007941 */ /* 0x000fea0003800000 */
.L_x_347:
        /* <DEDUP_REMOVED lines=105> */
.L_x_351:
        /* <DEDUP_REMOVED lines=20> */
.L_x_352:
[----:B------:R-:W-:Y:S05]  /*1180*/  BSYNC B0 ;  /* 0x0000000000007941 */ /* 0x000fea0003800000 */
.L_x_350:
        /* <DEDUP_REMOVED lines=177> */
[----:B------:R-:W-:Y:S05]  /*1ca0*/  CALL.REL.NOINC `($__internal_7_$__cuda_sm20_div_s64) ;  /* 0x0000003c00347944 */ /* 0x000fea0003c00000 */
[----:B------:R-:W-:Y:S02]  /*1cb0*/  MOV R46, R0 ;  /* 0x00000000002e7202 */ /* 0x000fe40000000f00 */
[----:B------:R-:W-:Y:S01]  /*1cc0*/  MOV R47, R27 ;  /* 0x0000001b002f7202 */ /* 0x000fe20000000f00 */
[----:B------:R-:W-:Y:S05]  /*1cd0*/  BRA `(.L_x_355) ;  /* 0x00000000004c7947 */ /* 0x000fea0003800000 */
.L_x_354:
        /* <DEDUP_REMOVED lines=19> */
.L_x_355:
[----:B------:R-:W-:Y:S05]  /*1e10*/  BSYNC B0 ;  /* 0x0000000000007941 */ /* 0x000fea0003800000 */
.L_x_353:
        /* <DEDUP_REMOVED lines=193> */
[----:B------:R-:W-:Y:S05]  /*2a30*/  CALL.REL.NOINC `($__internal_7_$__cuda_sm20_div_s64) ;  /* 0x0000002c00d07944 */ /* 0x000fea0003c00000 */
        /* <DEDUP_REMOVED lines=10> */
.L_x_360:
        /* <DEDUP_REMOVED lines=22> */
.L_x_361:
[----:B------:R-:W-:Y:S05]  /*2c40*/  BSYNC B0 ;  /* 0x0000000000007941 */ /* 0x000fea0003800000 */
.L_x_359:
[----:B------:R-:W-:Y:S01]  /*2c50*/  LOP3.LUT R0, R19, R2, RZ, 0xfc, !PT ;  /* 0x0000000213007212 */ /* 0x000fe200078efcff */
[----:B------:R-:W-:Y:S03]  /*2c60*/  BSSY B0, `(.L_x_362) ;  /* 0x0000026000007945 */ /* 0x000fe60003800000 */
[----:B------:R-:W-:-:S13]  /*2c70*/  ISETP.NE.U32.AND P0, PT, R0, RZ, PT ;  /* 0x000000ff0000720c */ /* 0x000fda0003f05070 */
[----:B------:R-:W-:Y:S05]  /*2c80*/  @!P0 BRA `(.L_x_363) ;  /* 0x0000000000348947 */ /* 0x000fea0003800000 */
[----:B------:R-:W-:Y:S01]  /*2c90*/  IMAD.MOV.U32 R24, RZ, RZ, R25 ;  /* 0x000000ffff187224 */ /* 0x000fe200078e0019 */
[----:B------:R-:W-:Y:S02]  /*2ca0*/  MOV R23, R2 ;  /* 0x0000000200177202 */ /* 0x000fe40000000f00 */
        /* <DEDUP_REMOVED lines=11> */
.L_x_363:
        /* <DEDUP_REMOVED lines=22> */
.L_x_364:
[----:B------:R-:W-:Y:S05]  /*2ec0*/  BSYNC B0 ;  /* 0x0000000000007941 */ /* 0x000fea0003800000 */
.L_x_362:
        /* <DEDUP_REMOVED lines=11> */
[----:B------:R-:W-:Y:S05]  /*2f80*/  CALL.REL.NOINC `($__internal_7_$__cuda_sm20_div_s64) ;  /* 0x00000028007c7944 */ /* 0x000fea0003c00000 */
        /* <DEDUP_REMOVED lines=8> */
.L_x_366:
        /* <DEDUP_REMOVED lines=22> */
.L_x_367:
[----:B------:R-:W-:Y:S05]  /*3170*/  BSYNC B0 ;  /* 0x0000000000007941 */ /* 0x000fea0003800000 */
.L_x_365:
        /* <DEDUP_REMOVED lines=38> */
[----:B------:R-:W-:Y:S05]  /*33e0*/  CALL.REL.NOINC `($__internal_7_$__cuda_sm20_div_s64) ;  /* 0x0000002400647944 */ /* 0x000fea0003c00000 */
        /* <DEDUP_REMOVED lines=12> */
.L_x_369:
        /* <DEDUP_REMOVED lines=23> */
.L_x_370:
[----:B------:R-:W-:Y:S05]  /*3620*/  BSYNC B0 ;  /* 0x0000000000007941 */ /* 0x000fea0003800000 */
.L_x_368:
        /* <DEDUP_REMOVED lines=17> */
.L_x_372:
        /* <DEDUP_REMOVED lines=22> */
.L_x_373:
[----:B------:R-:W-:Y:S05]  /*38a0*/  BSYNC B0 ;  /* 0x0000000000007941 */ /* 0x000fea0003800000 */
.L_x_371:
        /* <DEDUP_REMOVED lines=21> */
.L_x_375:
        /* <DEDUP_REMOVED lines=23> */
.L_x_376:
[----:B------:R-:W-:Y:S05]  /*3b70*/  BSYNC B0 ;  /* 0x0000000000007941 */ /* 0x000fea0003800000 */
.L_x_374:
        /* <DEDUP_REMOVED lines=39> */
.L_x_378:
        /* <DEDUP_REMOVED lines=23> */
.L_x_379:
[----:B------:R-:W-:Y:S05]  /*3f60*/  BSYNC B0 ;  /* 0x0000000000007941 */ /* 0x000fea0003800000 */
.L_x_377:
        /* <DEDUP_REMOVED lines=30> */
.L_x_381:
        /* <DEDUP_REMOVED lines=23> */
.L_x_382:
[----:B------:R-:W-:Y:S05]  /*42c0*/  BSYNC B0 ;  /* 0x0000000000007941 */ /* 0x000fea0003800000 */
.L_x_380:
        /* <DEDUP_REMOVED lines=21> */
.L_x_358:
[----:B------:R-:W-:Y:S02]  /*4420*/  ULDC.64 UR4, c[0x0][0x2b0] ;  /* 0x0000ac0000047ab9 */ /* 0x000fe40000000a00 */
[----:B------:R-:W-:-:S04]  /*4430*/  LEA R2, P0, R44, UR4, 0x2 ;  /* 0x000000042c027c11 */ /* 0x000fc8000f8010ff */
[----:B------:R-:W-:-:S05]  /*4440*/  LEA.HI.X R3, R44, UR5, R45, 0x2, P0 ;  /* 0x000000052c037c11 */ /* 0x000fca00080f142d */
[----:B------:R0:W-:Y:S04]  /*4450*/  STG.E desc[UR8][R2.64], R29 ;  /* 0x0000001d02007986 */ /* 0x0001e8000c101908 */
.L_x_357:
[----:B------:R-:W-:Y:S05]  /*4460*/  BSYNC B1 ;  /* 0x0000000000017941 */ /* 0x000fea0003800000 */
.L_x_356:
[----:B------:R-:W2:Y:S01]  /*4470*/  LDC R12, c[0x0][0x3c4] ;  /* 0x0000f100ff0c7b82 */ /* 0x000ea20000000800 */
[C---:B01----:R-:W-:Y:S02]  /*4480*/  IADD3 R3, R35.reuse, 0x10, RZ ;  /* 0x0000001023037810 */ /* 0x043fe40007ffe0ff */
[----:B------:R-:W-:Y:S02]  /*4490*/  CS2R R4, SRZ ;  /* 0x0000000000047805 */ /* 0x000fe4000001ff00 */
[----:B------:R-:W-:Y:S02]  /*44a0*/  CS2R R6, SRZ ;  /* 0x0000000000067805 */ /* 0x000fe4000001ff00 */
[----:B------:R-:W-:Y:S02]  /*44b0*/  CS2R R10, SRZ ;  /* 0x00000000000a7805 */ /* 0x000fe4000001ff00 */
[----:B------:R-:W-:Y:S02]  /*44c0*/  MOV R13, RZ ;  /* 0x000000ff000d7202 */ /* 0x000fe40000000f00 */
[----:B--2---:R-:W-:-:S02]  /*44d0*/  ISETP.GE.OR P0, PT, R35, R12, P6 ;  /* 0x0000000c2300720c */ /* 0x004fc40003706670 */
        /* <DEDUP_REMOVED lines=35> */
[----:B--2---:R-:W-:Y:S01]  /*4710*/  @!P4 STS [R33+0x480], R38 ;  /* 0x000480262100c388 */ /* 0x004fe20000000800 */
[----:B------:R-:W-:Y:S02]  /*4720*/  IMAD.SHL.U32 R32, R35, 0x4, RZ ;  /* 0x0000000423207824 */ /* 0x000fe400078e00ff */
[----:B------:R-:W-:Y:S01]  /*4730*/  @!P6 FMUL.FTZ R8, R29, 1.4426950216293334961 ;  /* 0x3fb8aa3b1d08e820 */ /* 0x000fe20000410000 */
[----:B0-----:R-:W-:Y:S02]  /*4740*/  HFMA2.MMA R0, -RZ, RZ, 0, 0 ;  /* 0x00000000ff007435 */ /* 0x001fe400000001ff */
[----:B------:R-:W0:Y:S01]  /*4750*/  @!P0 MUFU.EX2 R30, R30 ;  /* 0x0000001e001e8308 */ /* 0x000e220000000800 */
[----:B---3--:R-:W-:Y:S01]  /*4760*/  @!P3 STS [R33+0x6c0], R40 ;  /* 0x0006c0282100b388 */ /* 0x008fe20000000800 */
[----:B-1----:R-:W-:-:S06]  /*4770*/  CS2R R2, SRZ ;  /* 0x0000000000027805 */ /* 0x002fcc000001ff00 */
[----:B------:R-:W1:Y:S01]  /*4780*/  @!P1 MUFU.EX2 R36, R36 ;  /* 0x0000002400249308 */ /* 0x000e620000000800 */
[----:B----4-:R-:W-:Y:S07]  /*4790*/  @!P2 STS [R33+0x900], R34 ;  /* 0x000900222100a388 */ /* 0x010fee0000000800 */
[----:B------:R-:W2:Y:S01]  /*47a0*/  @!P6 MUFU.EX2 R8, R8 ;  /* 0x000000080008e308 */ /* 0x000ea20000000800 */
[----:B0-----:R-:W-:Y:S01]  /*47b0*/  @!P0 STS [R33+0xd80], R30 ;  /* 0x000d801e21008388 */ /* 0x001fe20000000800 */
[----:B------:R-:W-:-:S03]  /*47c0*/  ISETP.GE.AND P0, PT, R12, 0x1, PT ;  /* 0x000000010c00780c */ /* 0x000fc60003f06270 */
[----:B-1----:R-:W-:Y:S04]  /*47d0*/  @!P1 STS [R33+0xb40], R36 ;  /* 0x000b402421009388 */ /* 0x002fe80000000800 */
[----:B--2---:R0:W-:Y:S02]  /*47e0*/  @!P6 STS [R33+0xfc0], R8 ;  /* 0x000fc0082100e388 */ /* 0x0041e40000000800 */
[----:B0-----:R-:W-:Y:S01]  /*47f0*/  CS2R R8, SRZ ;  /* 0x0000000000087805 */ /* 0x001fe2000001ff00 */
[----:B------:R-:W-:Y:S06]  /*4800*/  BAR.SYNC.DEFER_BLOCKING 0x0 ;  /* 0x0000000000007b1d */ /* 0x000fec0000010000 */
[----:B------:R-:W-:Y:S05]  /*4810*/  @!P0 BRA `(.L_x_383) ;  /* 0x0000000800c88947 */ /* 0x000fea0003800000 */
[----:B------:R-:W0:Y:S01]  /*4820*/  S2UR UR6, SR_CgaCtaId ;  /* 0x00000000000679c3 */ /* 0x000e220000008800 */
[----:B------:R-:W-:Y:S01]  /*4830*/  ULDC UR10, c[0x0][0x2dc] ;  /* 0x0000b700000a7ab9 */ /* 0x000fe20000000800 */
[----:B------:R-:W-:Y:S01]  /*4840*/  IMAD R39, R15, 0xc0, R32 ;  /* 0x000000c00f277824 */ /* 0x000fe200078e0220 */
[----:B------:R-:W-:Y:S01]  /*4850*/  UIMAD UR4, UR7, UR10, URZ ;  /* 0x0000000a070472a4 */ /* 0x000fe2000f8e023f */
[----:B------:R-:W-:Y:S01]  /*4860*/  ISETP.GT.AND P1, PT, R12, 0x3, PT ;  /* 0x000000030c00780c */ /* 0x000fe20003f24270 */
[C---:B------:R-:W-:Y:S01]  /*4870*/  IMAD R34, R28.reuse, UR10, RZ ;  /* 0x0000000a1c227c24 */ /* 0x040fe2000f8e02ff */
[----:B------:R-:W-:Y:S01]  /*4880*/  PLOP3.LUT P4, PT, PT, PT, PT, 0x80, 0x0 ;  /* 0x000000000000781c */ /* 0x000fe20003f8f070 */
[----:B------:R-:W-:Y:S01]  /*4890*/  USHF.R.S32.HI UR11, URZ, 0x1f, UR4 ;  /* 0x0000001f3f0b7899 */ /* 0x000fe20008011404 */
[----:B------:R-:W-:Y:S01]  /*48a0*/  VIADD R30, R28, -UR7 ;  /* 0x800000071c1e7c36 */ /* 0x000fe20008000000 */
[----:B------:R-:W-:Y:S01]  /*48b0*/  IADD3 R0, P0, R39, UR4, RZ ;  /* 0x0000000427007c10 */ /* 0x000fe2000ff1e0ff */
[----:B------:R-:W-:Y:S01]  /*48c0*/  ULDC.64 UR4, c[0x0][0x288] ;  /* 0x0000a20000047ab9 */ /* 0x000fe20000000a00 */
[----:B------:R-:W-:-:S02]  /*48d0*/  CS2R R16, SRZ ;  /* 0x0000000000107805 */ /* 0x000fc4000001ff00 */
        /* <DEDUP_REMOVED lines=8> */
[----:B------:R-:W-:Y:S01]  /*4960*/  UMOV UR5, URZ ;  /* 0x0000003f00057c82 */ /* 0x000fe20008000000 */
[----:B------:R-:W-:Y:S01]  /*4970*/  IADD3 R38, P0, R38, 0x200, RZ ;  /* 0x0000020026267810 */ /* 0x000fe20007f1e0ff */
[----:B------:R-:W-:Y:S01]  /*4980*/  IMAD.MOV.U32 R0, RZ, RZ, RZ ;  /* 0x000000ffff007224 */ /* 0x000fe200078e00ff */
[----:B------:R-:W-:Y:S01]  /*4990*/  CS2R R26, SRZ ;  /* 0x00000000001a7805 */ /* 0x000fe2000001ff00 */
[----:B0-----:R-:W-:Y:S01]  /*49a0*/  ULEA UR4, UR6, UR4, 0x18 ;  /* 0x0000000406047291 */ /* 0x001fe2000f8ec03f */
[----:B------:R-:W-:-:S04]  /*49b0*/  IMAD.WIDE R34, R34, 0x4, RZ ;  /* 0x0000000422227825 */ /* 0x000fc800078e02ff */
[----:B------:R-:W-:Y:S01]  /*49c0*/  IMAD.X R39, RZ, RZ, R39, P0 ;  /* 0x000000ffff277224 */ /* 0x000fe200000e0627 */
[----:B------:R-:W-:Y:S01]  /*49d0*/  LEA R14, R15, UR4, 0x2 ;  /* 0x000000040f0e7c11 */ /* 0x000fe2000f8e10ff */
[----:B------:R-:W-:Y:S06]  /*49e0*/  @!P1 BRA `(.L_x_384) ;  /* 0x0000000400449947 */ /* 0x000fec0003800000 */
[----:B------:R-:W-:Y:S01]  /*49f0*/  PLOP3.LUT P4, PT, PT, PT, PT, 0x8, 0x0 ;  /* 0x000000000000781c */ /* 0x000fe20003f8e170 */
[----:B------:R-:W-:Y:S01]  /*4a00*/  VIADD R29, R12, 0xfffffffd ;  /* 0xfffffffd0c1d7836 */ /* 0x000fe20000000000 */
[CC--:B------:R-:W-:Y:S02]  /*4a10*/  ISETP.GE.AND P3, PT, R15.reuse, R30.reuse, PT ;  /* 0x0000001e0f00720c */ /* 0x0c0fe40003f66270 */
[----:B------:R-:W-:-:S13]  /*4a20*/  ISETP.GE.AND P0, PT, R15, R30, PT ;  /* 0x0000001e0f00720c */ /* 0x000fda0003f06270 */
.L_x_385:
[----:B------:R-:W2:Y:S01]  /*4a30*/  @!P3 LDG.E.128 R16, desc[UR8][R38.64+-0x200] ;  /* 0xfffe00082610b981 */ /* 0x000ea2000c1e1d00 */
[C---:B------:R-:W-:Y:S01]  /*4a40*/  IADD3 R36, P1, R34.reuse, R38, RZ ;  /* 0x0000002622247210 */ /* 0x040fe20007f3e0ff */
[----:B------:R-:W-:Y:S02]  /*4a50*/  UIADD3 UR5, UR5, 0x4, URZ ;  /* 0x0000000405057890 */ /* 0x000fe4000fffe03f */
[----:B------:R-:W2:Y:S01]  /*4a60*/  LDS R12, [R14] ;  /* 0x000000000e0c7984 */ /* 0x000ea20000000800 */
[----:B------:R-:W-:Y:S03]  /*4a70*/  IADD3.X R37, R35, R39, RZ, P1, !PT ;  /* 0x0000002723257210 */ /* 0x000fe60000ffe4ff */
[----:B------:R-:W3:Y:S01]  /*4a80*/  @!P3 LDG.E.128 R20, desc[UR8][R38.64+-0x100] ;  /* 0xffff00082614b981 */ /* 0x000ee2000c1e1d00 */
[----:B------:R-:W-:Y:S03]  /*4a90*/  ISETP.LE.AND P2, PT, R29, UR5, PT ;  /* 0x000000051d007c0c */ /* 0x000fe6000bf43270 */
[----:B------:R0:W4:Y:S01]  /*4aa0*/  @!P3 LDG.E.128 R24, desc[UR8][R38.64] ;  /* 0x000000082618b981 */ /* 0x000122000c1e1d00 */
[----:B------:R-:W-:Y:S02]  /*4ab0*/  PLOP3.LUT P3, PT, P0, PT, PT, 0x80, 0x0 ;  /* 0x000000000000781c */ /* 0x000fe4000076f070 */
[----:B0-----:R-:W-:Y:S04]  /*4ac0*/  IADD3 R38, P1, R34, R36, RZ ;  /* 0x0000002422267210 */ /* 0x001fe80007f3e0ff */
[C---:B------:R-:W-:Y:S01]  /*4ad0*/  IADD3.X R39, R35.reuse, R37, RZ, P1, !PT ;  /* 0x0000002523277210 */ /* 0x040fe20000ffe4ff */
[C---:B--2---:R-:W-:Y:S01]  /*4ae0*/  FFMA.FTZ R13, R12.reuse, R16, R13 ;  /* 0x000000100c0d7223 */ /* 0x044fe2000001000d */
[C---:B------:R-:W-:Y:S01]  /*4af0*/  FFMA.FTZ R10, R12.reuse, R17, R10 ;  /* 0x000000110c0a7223 */ /* 0x040fe2000001000a */
[C---:B------:R-:W-:Y:S01]  /*4b00*/  FFMA.FTZ R11, R12.reuse, R18, R11 ;  /* 0x000000120c0b7223 */ /* 0x040fe2000001000b */
[C---:B------:R-:W-:Y:S03]  /*4b10*/  FFMA.FTZ R8, R12.reuse, R19, R8 ;  /* 0x000000130c087223 */ /* 0x040fe60000010008 */
[----:B------:R-:W2:Y:S01]  /*4b20*/  @!P3 LDG.E.128 R16, desc[UR8][R36.64+-0x200] ;  /* 0xfffe00082410b981 */ /* 0x000ea2000c1e1d00 */
[C---:B---3--:R-:W-:Y:S01]  /*4b30*/  FFMA.FTZ R9, R12.reuse, R20, R9 ;  /* 0x000000140c097223 */ /* 0x048fe20000010009 */
[C---:B------:R-:W-:Y:S01]  /*4b40*/  FFMA.FTZ R6, R12.reuse, R21, R6 ;  /* 0x000000150c067223 */ /* 0x040fe20000010006 */
[C---:B------:R-:W-:Y:S01]  /*4b50*/  FFMA.FTZ R7, R12.reuse, R22, R7 ;  /* 0x000000160c077223 */ /* 0x040fe20000010007 */
[C---:B------:R-:W-:Y:S01]  /*4b60*/  FFMA.FTZ R4, R12.reuse, R23, R4 ;  /* 0x000000170c047223 */ /* 0x040fe20000010004 */
[C---:B----4-:R-:W-:Y:S01]  /*4b70*/  FFMA.FTZ R5, R12.reuse, R24, R5 ;  /* 0x000000180c057223 */ /* 0x050fe20000010005 */
[----:B------:R-:W3:Y:S01]  /*4b80*/  @!P3 LDG.E.128 R20, desc[UR8][R36.64+-0x100] ;  /* 0xffff00082414b981 */ /* 0x000ee2000c1e1d00 */
[C---:B------:R-:W-:Y:S01]  /*4b90*/  FFMA.FTZ R2, R12.reuse, R25, R2 ;  /* 0x000000190c027223 */ /* 0x040fe20000010002 */
[C---:B------:R-:W-:Y:S01]  /*4ba0*/  FFMA.FTZ R3, R12.reuse, R26, R3 ;  /* 0x0000001a0c037223 */ /* 0x040fe20000010003 */
[----:B------:R-:W-:Y:S02]  /*4bb0*/  FFMA.FTZ R0, R12, R27, R0 ;  /* 0x0000001b0c007223 */ /* 0x000fe40000010000 */
[----:B------:R-:W2:Y:S04]  /*4bc0*/  LDS R12, [R14+0x24] ;  /* 0x000024000e0c7984 */ /* 0x000ea80000000800 */
[----:B------:R0:W4:Y:S02]  /*4bd0*/  @!P3 LDG.E.128 R24, desc[UR8][R36.64] ;  /* 0x000000082418b981 */ /* 0x000124000c1e1d00 */
[----:B0-----:R-:W-:Y:S04]  /*4be0*/  IADD3 R36, P1, R34, R38, RZ ;  /* 0x0000002622247210 */ /* 0x001fe80007f3e0ff */
[C---:B------:R-:W-:Y:S01]  /*4bf0*/  IADD3.X R37, R35.reuse, R39, RZ, P1, !PT ;  /* 0x0000002723257210 */ /* 0x040fe20000ffe4ff */
[C---:B--2---:R-:W-:Y:S01]  /*4c00*/  FFMA.FTZ R13, R12.reuse, R16, R13 ;  /* 0x000000100c0d7223 */ /* 0x044fe2000001000d */
[C---:B------:R-:W-:Y:S01]  /*4c10*/  FFMA.FTZ R10, R12.reuse, R17, R10 ;  /* 0x000000110c0a7223 */ /* 0x040fe2000001000a */
[C---:B------:R-:W-:Y:S01]  /*4c20*/  FFMA.FTZ R11, R12.reuse, R18, R11 ;  /* 0x000000120c0b7223 */ /* 0x040fe2000001000b */
[C---:B------:R-:W-:Y:S02]  /*4c30*/  FFMA.FTZ R8, R12.reuse, R19, R8 ;  /* 0x000000130c087223 */ /* 0x040fe40000010008 */
[----:B------:R-:W2:Y:S01]  /*4c40*/  @!P3 LDG.E.128 R16, desc[UR8][R38.64+-0x200] ;  /* 0xfffe00082610b981 */ /* 0x000ea2000c1e1d00 */
[C---:B---3--:R-:W-:Y:S01]  /*4c50*/  FFMA.FTZ R9, R12.reuse, R20, R9 ;  /* 0x000000140c097223 */ /* 0x048fe20000010009 */
[C---:B------:R-:W-:Y:S01]  /*4c60*/  FFMA.FTZ R6, R12.reuse, R21, R6 ;  /* 0x000000150c067223 */ /* 0x040fe20000010006 */
[C---:B------:R-:W-:Y:S01]  /*4c70*/  FFMA.FTZ R7, R12.reuse, R22, R7 ;  /* 0x000000160c077223 */ /* 0x040fe20000010007 */
[C---:B------:R-:W-:Y:S02]  /*4c80*/  FFMA.FTZ R4, R12.reuse, R23, R4 ;  /* 0x000000170c047223 */ /* 0x040fe40000010004 */
[----:B------:R-:W3:Y:S01]  /*4c90*/  @!P3 LDG.E.128 R20, desc[UR8][R38.64+-0x100] ;  /* 0xffff00082614b981 */ /* 0x000ee2000c1e1d00 */
[C---:B----4-:R-:W-:Y:S01]  /*4ca0*/  FFMA.FTZ R5, R12.reuse, R24, R5 ;  /* 0x000000180c057223 */ /* 0x050fe20000010005 */
[C---:B------:R-:W-:Y:S01]  /*4cb0*/  FFMA.FTZ R2, R12.reuse, R25, R2 ;  /* 0x000000190c027223 */ /* 0x040fe20000010002 */
[C---:B------:R-:W-:Y:S01]  /*4cc0*/  FFMA.FTZ R3, R12.reuse, R26, R3 ;  /* 0x0000001a0c037223 */ /* 0x040fe20000010003 */
[----:B------:R-:W-:Y:S02]  /*4cd0*/  FFMA.FTZ R0, R12, R27, R0 ;  /* 0x0000001b0c007223 */ /* 0x000fe40000010000 */
[----:B------:R0:W4:Y:S04]  /*4ce0*/  @!P3 LDG.E.128 R24, desc[UR8][R38.64] ;  /* 0x000000082618b981 */ /* 0x000128000c1e1d00 */
[----:B------:R-:W2:Y:S01]  /*4cf0*/  LDS R12, [R14+0x48] ;  /* 0x000048000e0c7984 */ /* 0x000ea20000000800 */
[----:B0-----:R-:W-:Y:S04]  /*4d00*/  IADD3 R38, P1, R34, R36, RZ ;  /* 0x0000002422267210 */ /* 0x001fe80007f3e0ff */
[----:B------:R-:W-:Y:S01]  /*4d10*/  IADD3.X R39, R35, R37, RZ, P1, !PT ;  /* 0x0000002523277210 */ /* 0x000fe20000ffe4ff */
        /* <DEDUP_REMOVED lines=14> */
[----:B------:R-:W4:Y:S04]  /*4e00*/  @!P3 LDG.E.128 R24, desc[UR8][R36.64] ;  /* 0x000000082418b981 */ /* 0x000f28000c1e1d00 */
[----:B------:R0:W2:Y:S02]  /*4e10*/  LDS R12, [R14+0x6c] ;  /* 0x00006c000e0c7984 */ /* 0x0000a40000000800 */
[----:B0-----:R-:W-:Y:S01]  /*4e20*/  IADD3 R14, R14, 0x90, RZ ;  /* 0x000000900e0e7810 */ /* 0x001fe20007ffe0ff */
[C---:B--2---:R-:W-:Y:S01]  /*4e30*/  FFMA.FTZ R13, R12.reuse, R16, R13 ;  /* 0x000000100c0d7223 */ /* 0x044fe2000001000d */
[C---:B------:R-:W-:Y:S01]  /*4e40*/  FFMA.FTZ R10, R12.reuse, R17, R10 ;  /* 0x000000110c0a7223 */ /* 0x040fe2000001000a */
[C---:B------:R-:W-:Y:S01]  /*4e50*/  FFMA.FTZ R11, R12.reuse, R18, R11 ;  /* 0x000000120c0b7223 */ /* 0x040fe2000001000b */
[C---:B------:R-:W-:Y:S01]  /*4e60*/  FFMA.FTZ R8, R12.reuse, R19, R8 ;  /* 0x000000130c087223 */ /* 0x040fe20000010008 */
[C---:B---3--:R-:W-:Y:S01]  /*4e70*/  FFMA.FTZ R9, R12.reuse, R20, R9 ;  /* 0x000000140c097223 */ /* 0x048fe20000010009 */
[C---:B------:R-:W-:Y:S01]  /*4e80*/  FFMA.FTZ R6, R12.reuse, R21, R6 ;  /* 0x000000150c067223 */ /* 0x040fe20000010006 */
[C---:B------:R-:W-:Y:S01]  /*4e90*/  FFMA.FTZ R7, R12.reuse, R22, R7 ;  /* 0x000000160c077223 */ /* 0x040fe20000010007 */
[C---:B------:R-:W-:Y:S01]  /*4ea0*/  FFMA.FTZ R4, R12.reuse, R23, R4 ;  /* 0x000000170c047223 */ /* 0x040fe20000010004 */
[C---:B----4-:R-:W-:Y:S01]  /*4eb0*/  FFMA.FTZ R5, R12.reuse, R24, R5 ;  /* 0x000000180c057223 */ /* 0x050fe20000010005 */
[C---:B------:R-:W-:Y:S01]  /*4ec0*/  FFMA.FTZ R2, R12.reuse, R25, R2 ;  /* 0x000000190c027223 */ /* 0x040fe20000010002 */
[C---:B------:R-:W-:Y:S01]  /*4ed0*/  FFMA.FTZ R3, R12.reuse, R26, R3 ;  /* 0x0000001a0c037223 */ /* 0x040fe20000010003 */
[----:B------:R-:W-:Y:S01]  /*4ee0*/  FFMA.FTZ R0, R12, R27, R0 ;  /* 0x0000001b0c007223 */ /* 0x000fe20000010000 */
[----:B------:R-:W-:Y:S09]  /*4ef0*/  @!P2 BRA `(.L_x_385) ;  /* 0xfffffff800cca947 */ /* 0x000ff2000383ffff */
.L_x_384:
[----:B------:R-:W0:Y:S02]  /*4f00*/  LDC R12, c[0x0][0x3c4] ;  /* 0x0000f100ff0c7b82 */ /* 0x000e240000000800 */
[----:B0-----:R-:W-:-:S04]  /*4f10*/  IADD3 R29, R12, -UR5, RZ ;  /* 0x800000050c1d7c10 */ /* 0x001fc8000fffe0ff */
[----:B------:R-:W-:-:S13]  /*4f20*/  ISETP.GT.AND P0, PT, R29, 0x1, PT ;  /* 0x000000011d00780c */ /* 0x000fda0003f04270 */
[----:B------:R-:W-:Y:S05]  /*4f30*/  @!P0 BRA `(.L_x_386) ;  /* 0x0000000000a88947 */ /* 0x000fea0003800000 */
[----:B------:R-:W-:Y:S01]  /*4f40*/  ISETP.GE.AND P0, PT, R15, R30, PT ;  /* 0x0000001e0f00720c */ /* 0x000fe20003f06270 */
[----:B------:R-:W0:-:S12]  /*4f50*/  LDS R29, [R14] ;  /* 0x000000000e1d7984 */ /* 0x000e180000000800 */
[----:B------:R-:W0:Y:S04]  /*4f60*/  @!P0 LDG.E.128 R16, desc[UR8][R38.64+-0x200] ;  /* 0xfffe000826108981 */ /* 0x000e28000c1e1d00 */
[----:B------:R-:W2:Y:S04]  /*4f70*/  @!P0 LDG.E.128 R20, desc[UR8][R38.64+-0x100] ;  /* 0xffff000826148981 */ /* 0x000ea8000c1e1d00 */
[----:B------:R-:W3:Y:S01]  /*4f80*/  @!P0 LDG.E.128 R24, desc[UR8][R38.64] ;  /* 0x0000000826188981 */ /* 0x000ee2000c1e1d00 */
[----:B------:R-:W-:-:S04]  /*4f90*/  IADD3 R36, P1, R34, R38, RZ ;  /* 0x0000002622247210 */ /* 0x000fc80007f3e0ff */
[----:B------:R-:W-:Y:S01]  /*4fa0*/  IADD3.X R37, R35, R39, RZ, P1, !PT ;  /* 0x0000002723257210 */ /* 0x000fe20000ffe4ff */
[-C--:B0-----:R-:W-:Y:S01]  /*4fb0*/  FFMA.FTZ R13, R16, R29.reuse, R13 ;  /* 0x0000001d100d7223 */ /* 0x081fe2000001000d */
[-C--:B------:R-:W-:Y:S01]  /*4fc0*/  FFMA.FTZ R10, R17, R29.reuse, R10 ;  /* 0x0000001d110a7223 */ /* 0x080fe2000001000a */
[-C--:B------:R-:W-:Y:S01]  /*4fd0*/  FFMA.FTZ R11, R18, R29.reuse, R11 ;  /* 0x0000001d120b7223 */ /* 0x080fe2000001000b */
[-C--:B------:R-:W-:Y:S01]  /*4fe0*/  FFMA.FTZ R8, R19, R29.reuse, R8 ;  /* 0x0000001d13087223 */ /* 0x080fe20000010008 */
[-C--:B--2---:R-:W-:Y:S01]  /*4ff0*/  FFMA.FTZ R9, R20, R29.reuse, R9 ;  /* 0x0000001d14097223 */ /* 0x084fe20000010009 */
[-C--:B------:R-:W-:Y:S01]  /*5000*/  FFMA.FTZ R6, R21, R29.reuse, R6 ;  /* 0x0000001d15067223 */ /* 0x080fe20000010006 */
[-C--:B------:R-:W-:Y:S01]  /*5010*/  FFMA.FTZ R7, R22, R29.reuse, R7 ;  /* 0x0000001d16077223 */ /* 0x080fe20000010007 */
[-C--:B------:R-:W-:Y:S01]  /*5020*/  FFMA.FTZ R4, R23, R29.reuse, R4 ;  /* 0x0000001d17047223 */ /* 0x080fe20000010004 */
[-C--:B---3--:R-:W-:Y:S01]  /*5030*/  FFMA.FTZ R5, R24, R29.reuse, R5 ;  /* 0x0000001d18057223 */ /* 0x088fe20000010005 */
[-C--:B------:R-:W-:Y:S01]  /*5040*/  FFMA.FTZ R2, R25, R29.reuse, R2 ;  /* 0x0000001d19027223 */ /* 0x080fe20000010002 */
[-C--:B------:R-:W-:Y:S01]  /*5050*/  FFMA.FTZ R3, R26, R29.reuse, R3 ;  /* 0x0000001d1a037223 */ /* 0x080fe20000010003 */
[----:B------:R-:W-:Y:S01]  /*5060*/  FFMA.FTZ R0, R27, R29, R0 ;  /* 0x0000001d1b007223 */ /* 0x000fe20000010000 */
[----:B------:R-:W2:Y:S04]  /*5070*/  @!P0 LDG.E.128 R16, desc[UR8][R36.64+-0x200] ;  /* 0xfffe000824108981 */ /* 0x000ea8000c1e1d00 */
[----:B------:R-:W3:Y:S04]  /*5080*/  @!P0 LDG.E.128 R20, desc[UR8][R36.64+-0x100] ;  /* 0xffff000824148981 */ /* 0x000ee8000c1e1d00 */
[----:B------:R-:W4:Y:S01]  /*5090*/  @!P0 LDG.E.128 R24, desc[UR8][R36.64] ;  /* 0x0000000824188981 */ /* 0x000f22000c1e1d00 */
[----:B------:R-:W-:Y:S01]  /*50a0*/  IADD3 R38, P0, R34, R36, RZ ;  /* 0x0000002422267210 */ /* 0x000fe20007f1e0ff */
[----:B------:R-:W-:Y:S01]  /*50b0*/  UIADD3 UR5, UR5, 0x1, URZ ;  /* 0x0000000105057890 */ /* 0x000fe2000fffe03f */
[----:B------:R-:W-:Y:S01]  /*50c0*/  IADD3 R31, R14, 0x24, RZ ;  /* 0x000000240e1f7810 */ /* 0x000fe20007ffe0ff */
[----:B------:R0:W2:Y:S01]  /*50d0*/  LDS R29, [R14+0x24] ;  /* 0x000024000e1d7984 */ /* 0x0000a20000000800 */
[----:B------:R-:W-:Y:S01]  /*50e0*/  IADD3.X R39, R35, R37, RZ, P0, !PT ;  /* 0x0000002523277210 */ /* 0x000fe200007fe4ff */
[----:B------:R-:W-:Y:S01]  /*50f0*/  UIADD3 UR5, UR5, 0x1, URZ ;  /* 0x0000000105057890 */ /* 0x000fe2000fffe03f */
[----:B------:R-:W-:-:S02]  /*5100*/  PLOP3.LUT P4, PT, PT, PT, PT, 0x8, 0x0 ;  /* 0x000000000000781c */ /* 0x000fc40003f8e170 */
[----:B0-----:R-:W-:Y:S01]  /*5110*/  IADD3 R14, R31, 0x24, RZ ;  /* 0x000000241f0e7810 */ /* 0x001fe20007ffe0ff */
[-C--:B--2---:R-:W-:Y:S01]  /*5120*/  FFMA.FTZ R13, R16, R29.reuse, R13 ;  /* 0x0000001d100d7223 */ /* 0x084fe2000001000d */
[-C--:B------:R-:W-:Y:S01]  /*5130*/  FFMA.FTZ R10, R17, R29.reuse, R10 ;  /* 0x0000001d110a7223 */ /* 0x080fe2000001000a */
[-C--:B------:R-:W-:Y:S01]  /*5140*/  FFMA.FTZ R11, R18, R29.reuse, R11 ;  /* 0x0000001d120b7223 */ /* 0x080fe2000001000b */
[-C--:B------:R-:W-:Y:S01]  /*5150*/  FFMA.FTZ R8, R19, R29.reuse, R8 ;  /* 0x0000001d13087223 */ /* 0x080fe20000010008 */
[-C--:B---3--:R-:W-:Y:S01]  /*5160*/  FFMA.FTZ R9, R20, R29.reuse, R9 ;  /* 0x0000001d14097223 */ /* 0x088fe20000010009 */
[-C--:B------:R-:W-:Y:S01]  /*5170*/  FFMA.FTZ R6, R21, R29.reuse, R6 ;  /* 0x0000001d15067223 */ /* 0x080fe20000010006 */
[-C--:B------:R-:W-:Y:S01]  /*5180*/  FFMA.FTZ R7, R22, R29.reuse, R7 ;  /* 0x0000001d16077223 */ /* 0x080fe20000010007 */
[-C--:B------:R-:W-:Y:S01]  /*5190*/  FFMA.FTZ R4, R23, R29.reuse, R4 ;  /* 0x0000001d17047223 */ /* 0x080fe20000010004 */
[-C--:B----4-:R-:W-:Y:S01]  /*51a0*/  FFMA.FTZ R5, R24, R29.reuse, R5 ;  /* 0x0000001d18057223 */ /* 0x090fe20000010005 */
[-C--:B------:R-:W-:Y:S01]  /*51b0*/  FFMA.FTZ R2, R25, R29.reuse, R2 ;  /* 0x0000001d19027223 */ /* 0x080fe20000010002 */
[-C--:B------:R-:W-:Y:S01]  /*51c0*/  FFMA.FTZ R3, R26, R29.reuse, R3 ;  /* 0x0000001d1a037223 */ /* 0x080fe20000010003 */
[----:B------:R-:W-:-:S07]  /*51d0*/  FFMA.FTZ R0, R27, R29, R0 ;  /* 0x0000001d1b007223 */ /* 0x000fce0000010000 */
.L_x_386:
[----:B------:R-:W-:-:S13]  /*51e0*/  ISETP.GT.OR P4, PT, R12, UR5, P4 ;  /* 0x000000050c007c0c */ /* 0x000fda000a784670 */
[----:B------:R-:W-:Y:S05]  /*51f0*/  @!P4 BRA `(.L_x_383) ;  /* 0x000000000050c947 */ /* 0x000fea0003800000 */
[----:B------:R-:W0:Y:S01]  /*5200*/  LDS R14, [R14] ;  /* 0x000000000e0e7984 */ /* 0x000e220000000800 */
[----:B------:R-:W-:Y:S01]  /*5210*/  ISETP.GE.AND P0, PT, R15, R30, PT ;  /* 0x0000001e0f00720c */ /* 0x000fe20003f06270 */
[----:B------:R-:W-:-:S12]  /*5220*/  BSSY B0, `(.L_x_387) ;  /* 0x0000005000007945 */ /* 0x000fd80003800000 */
[----:B------:R-:W-:Y:S05]  /*5230*/  @P0 BRA `(.L_x_388) ;  /* 0x00000000000c0947 */ /* 0x000fea0003800000 */
[----:B------:R1:W5:Y:S04]  /*5240*/  LDG.E.128 R16, desc[UR8][R38.64+-0x200] ;  /* 0xfffe000826107981 */ /* 0x000368000c1e1d00 */
[----:B------:R1:W5:Y:S04]  /*5250*/  LDG.E.128 R20, desc[UR8][R38.64+-0x100] ;  /* 0xffff000826147981 */ /* 0x000368000c1e1d00 */
[----:B------:R1:W5:Y:S02]  /*5260*/  LDG.E.128 R24, desc[UR8][R38.64] ;  /* 0x0000000826187981 */ /* 0x000364000c1e1d00 */
.L_x_388:
[----:B------:R-:W-:Y:S05]  /*5270*/  BSYNC B0 ;  /* 0x0000000000007941 */ /* 0x000fea0003800000 */
.L_x_387:
[C---:B0----5:R-:W-:Y:S01]  /*5280*/  FFMA.FTZ R13, R14.reuse, R16, R13 ;  /* 0x000000100e0d7223 */ /* 0x061fe2000001000d */
        /* <DEDUP_REMOVED lines=11> */
.L_x_383:
[----:B------:R-:W-:-:S04]  /*5340*/  IADD3 R15, R15, UR7, RZ ;  /* 0x000000070f0f7c10 */ /* 0x000fc8000fffe0ff */
[----:B------:R-:W-:-:S13]  /*5350*/  ISETP.GE.AND P0, PT, R15, R28, PT ;  /* 0x0000001c0f00720c */ /* 0x000fda0003f06270 */
[----:B------:R-:W-:Y:S05]  /*5360*/  @P0 EXIT ;  /* 0x000000000000094d */ /* 0x000fea0003800000 */
[----:B------:R-:W0:Y:S01]  /*5370*/  LDC R17, c[0x0][0x2c4] ;  /* 0x0000b100ff117b82 */ /* 0x000e220000000800 */
[----:B------:R-:W-:Y:S01]  /*5380*/  ULDC UR4, c[0x0][0x270] ;  /* 0x00009c0000047ab9 */ /* 0x000fe20000000800 */
[----:B------:R-:W-:Y:S02]  /*5390*/  IABS R21, R15 ;  /* 0x0000000f00157213 */ /* 0x000fe40000000000 */
[----:B------:R-:W-:Y:S02]  /*53a0*/  F2FP.F16.F32.PACK_AB R10, R10, R13 ;  /* 0x0000000d0a0a723e */ /* 0x000fe400000000ff */
[----:B------:R-:W-:Y:S02]  /*53b0*/  F2FP.F16.F32.PACK_AB R11, R8, R11 ;  /* 0x0000000b080b723e */ /* 0x000fe400000000ff */
[----:B------:R-:W-:Y:S02]  /*53c0*/  F2FP.F16.F32.PACK_AB R6, R6, R9 ;  /* 0x000000090606723e */ /* 0x000fe400000000ff */
[----:B------:R-:W-:-:S02]  /*53d0*/  F2FP.F16.F32.PACK_AB R7, R4, R7 ;  /* 0x000000070407723e */ /* 0x000fc400000000ff */
[----:B------:R-:W-:Y:S02]  /*53e0*/  F2FP.F16.F32.PACK_AB R2, R2, R5 ;  /* 0x000000050202723e */ /* 0x000fe400000000ff */
[----:B------:R-:W-:Y:S01]  /*53f0*/  F2FP.F16.F32.PACK_AB R3, R0, R3 ;  /* 0x000000030003723e */ /* 0x000fe200000000ff */
[----:B0-----:R-:W-:Y:S01]  /*5400*/  IMAD R18, R17, UR4, RZ ;  /* 0x0000000411127c24 */ /* 0x001fe2000f8e02ff */
[----:B------:R-:W-:-:S04]  /*5410*/  ULDC.64 UR4, c[0x0][0x290] ;  /* 0x0000a40000047ab9 */ /* 0x000fc80000000a00 */
[-C--:B------:R-:W-:Y:S02]  /*5420*/  IABS R20, R18.reuse ;  /* 0x0000001200147213 */ /* 0x080fe40000000000 */
[----:B------:R-:W-:Y:S02]  /*5430*/  IABS R14, R18 ;  /* 0x00000012000e7213 */ /* 0x000fe40000000000 */
[----:B------:R-:W0:Y:S03]  /*5440*/  I2F.RP R16, R20 ;  /* 0x0000001400107306 */ /* 0x000e260000209400 */
[----:B------:R-:W-:-:S05]  /*5450*/  IMAD.MOV R14, RZ, RZ, -R14 ;  /* 0x000000ffff0e7224 */ /* 0x000fca00078e0a0e */
        /* <DEDUP_REMOVED lines=15> */
[----:B------:R-:W-:Y:S01]  /*5550*/  @!P1 IMAD.IADD R21, R21, 0x1, -R20 ;  /* 0x0000000115159824 */ /* 0x000fe200078e0a14 */
[----:B------:R-:W-:-:S02]  /*5560*/  @!P1 IADD3 R19, R19, 0x1, RZ ;  /* 0x0000000113139810 */ /* 0x000fc40007ffe0ff */
[----:B------:R-:W-:Y:S02]  /*5570*/  ISETP.NE.AND P1, PT, R18, RZ, PT ;  /* 0x000000ff1200720c */ /* 0x000fe40003f25270 */
[----:B------:R-:W-:Y:S01]  /*5580*/  ISETP.GE.U32.AND P2, PT, R21, R20, PT ;  /* 0x000000141500720c */ /* 0x000fe20003f46070 */
[----:B0-----:R-:W-:-:S04]  /*5590*/  VIADD R22, R12, 0xffffffe ;  /* 0x0ffffffe0c167836 */ /* 0x001fc80000000000 */
[----:B------:R-:W0:Y:S08]  /*55a0*/  F2I.FTZ.U32.TRUNC.NTZ R23, R22 ;  /* 0x0000001600177305 */ /* 0x000e30000021f000 */
[----:B------:R-:W-:-:S04]  /*55b0*/  @P2 VIADD R19, R19, 0x1 ;  /* 0x0000000113132836 */ /* 0x000fc80000000000 */
[----:B------:R-:W-:Y:S01]  /*55c0*/  @!P0 IMAD.MOV R19, RZ, RZ, -R19 ;  /* 0x000000ffff138224 */ /* 0x000fe200078e0a13 */
[----:B------:R-:W-:-:S05]  /*55d0*/  @!P1 LOP3.LUT R19, RZ, R18, RZ, 0x33, !PT ;  /* 0x00000012ff139212 */ /* 0x000fca00078e33ff */
[----:B------:R-:W-:Y:S02]  /*55e0*/  IMAD R18, R19, R18, RZ ;  /* 0x0000001213127224 */ /* 0x000fe400078e02ff */
[----:B0-----:R-:W-:Y:S02]  /*55f0*/  IMAD.MOV R21, RZ, RZ, -R23 ;  /* 0x000000ffff157224 */ /* 0x001fe400078e0a17 */
[----:B------:R-:W-:Y:S01]  /*5600*/  IMAD.MOV.U32 R22, RZ, RZ, RZ ;  /* 0x000000ffff167224 */ /* 0x000fe200078e00ff */
[----:B------:R-:W-:Y:S01]  /*5610*/  IADD3 R20, R15, -R18, RZ ;  /* 0x800000120f147210 */ /* 0x000fe20007ffe0ff */
[----:B------:R-:W-:-:S03]  /*5620*/  IMAD R14, R21, R16, RZ ;  /* 0x00000010150e7224 */ /* 0x000fc600078e02ff */
[----:B------:R-:W-:Y:S01]  /*5630*/  IABS R12, R20 ;  /* 0x00000014000c7213 */ /* 0x000fe20000000000 */
[----:B------:R-:W-:Y:S01]  /*5640*/  IMAD.HI.U32 R14, R23, R14, R22 ;  /* 0x0000000e170e7227 */ /* 0x000fe200078e0016 */
[----:B------:R-:W-:Y:S02]  /*5650*/  LOP3.LUT R20, R20, R17, RZ, 0x3c, !PT ;  /* 0x0000001114147212 */ /* 0x000fe400078e3cff */
[----:B------:R-:W-:Y:S02]  /*5660*/  IADD3 R22, R32, 0x40, RZ ;  /* 0x0000004020167810 */ /* 0x000fe40007ffe0ff */
[----:B------:R-:W-:Y:S01]  /*5670*/  ISETP.GE.AND P1, PT, R20, RZ, PT ;  /* 0x000000ff1400720c */ /* 0x000fe20003f26270 */
[----:B------:R-:W-:-:S04]  /*5680*/  IMAD.HI.U32 R14, R14, R12, RZ ;  /* 0x0000000c0e0e7227 */ /* 0x000fc800078e00ff */
[----:B------:R-:W-:-:S04]  /*5690*/  IMAD.MOV R21, RZ, RZ, -R14 ;  /* 0x000000ffff157224 */ /* 0x000fc800078e0a0e */
[----:B------:R-:W-:Y:S01]  /*56a0*/  IMAD R21, R16, R21, R12 ;  /* 0x0000001510157224 */ /* 0x000fe200078e020c */
[----:B------:R-:W-:-:S04]  /*56b0*/  SHF.R.S32.HI R12, RZ, 0x1f, R19 ;  /* 0x0000001fff0c7819 */ /* 0x000fc80000011413 */
[----:B------:R-:W-:Y:S01]  /*56c0*/  ISETP.GT.U32.AND P0, PT, R16, R21, PT ;  /* 0x000000151000720c */ /* 0x000fe20003f04070 */
[----:B------:R-:W-:-:S04]  /*56d0*/  IMAD R12, R12, UR4, RZ ;  /* 0x000000040c0c7c24 */ /* 0x000fc8000f8e02ff */
[----:B------:R-:W-:-:S08]  /*56e0*/  IMAD R12, R19, UR5, R12 ;  /* 0x00000005130c7c24 */ /* 0x000fd0000f8e020c */
[----:B------:R-:W-:Y:S02]  /*56f0*/  @!P0 IMAD.IADD R21, R21, 0x1, -R16 ;  /* 0x0000000115158824 */ /* 0x000fe400078e0a10 */
[----:B------:R-:W-:Y:S01]  /*5700*/  @!P0 VIADD R14, R14, 0x1 ;  /* 0x000000010e0e8836 */ /* 0x000fe20000000000 */
[----:B------:R-:W-:Y:S02]  /*5710*/  ISETP.NE.AND P0, PT, R17, RZ, PT ;  /* 0x000000ff1100720c */ /* 0x000fe40003f05270 */
[----:B------:R-:W-:Y:S01]  /*5720*/  ISETP.GE.U32.AND P2, PT, R21, R16, PT ;  /* 0x000000101500720c */ /* 0x000fe20003f46070 */
[----:B------:R-:W-:Y:S01]  /*5730*/  IMAD.WIDE.U32 R20, R19, UR4, RZ ;  /* 0x0000000413147c25 */ /* 0x000fe2000f8e00ff */
[----:B------:R-:W-:-:S03]  /*5740*/  ULDC.64 UR4, c[0x0][0x2a0] ;  /* 0x0000a80000047ab9 */ /* 0x000fc60000000a00 */
[----:B------:R-:W-:-:S08]  /*5750*/  IMAD.IADD R21, R21, 0x1, R12 ;  /* 0x0000000115157824 */ /* 0x000fd000078e020c */
[----:B------:R-:W-:-:S05]  /*5760*/  @P2 IADD3 R14, R14, 0x1, RZ ;  /* 0x000000010e0e2810 */ /* 0x000fca0007ffe0ff */
[----:B------:R-:W-:Y:S01]  /*5770*/  @!P1 IMAD.MOV R14, RZ, RZ, -R14 ;  /* 0x000000ffff0e9224 */ /* 0x000fe200078e0a0e */
[----:B------:R-:W-:-:S04]  /*5780*/  @!P0 LOP3.LUT R14, RZ, R17, RZ, 0x33, !PT ;  /* 0x00000011ff0e8212 */ /* 0x000fc800078e33ff */
[----:B------:R-:W-:Y:S01]  /*5790*/  SHF.R.S32.HI R16, RZ, 0x1f, R14 ;  /* 0x0000001fff107819 */ /* 0x000fe2000001140e */
[C---:B------:R-:W-:Y:S02]  /*57a0*/  IMAD R18, R14.reuse, R17, R18 ;  /* 0x000000110e127224 */ /* 0x040fe400078e0212 */
[----:B------:R-:W-:-:S04]  /*57b0*/  IMAD.WIDE.U32 R20, R14, UR4, R20 ;  /* 0x000000040e147c25 */ /* 0x000fc8000f8e0014 */
[----:B------:R-:W-:Y:S02]  /*57c0*/  IMAD.IADD R18, R15, 0x1, -R18 ;  /* 0x000000010f127824 */ /* 0x000fe400078e0a12 */
[----:B------:R-:W-:-:S03]  /*57d0*/  IMAD R17, R16, UR4, RZ ;  /* 0x0000000410117c24 */ /* 0x000fc6000f8e02ff */
[----:B------:R-:W-:Y:S01]  /*57e0*/  SHF.R.S32.HI R15, RZ, 0x1f, R18 ;  /* 0x0000001fff0f7819 */ /* 0x000fe20000011412 */
[----:B------:R-:W-:Y:S01]  /*57f0*/  IMAD R17, R14, UR5, R17 ;  /* 0x000000050e117c24 */ /* 0x000fe2000f8e0211 */
[----:B------:R-:W-:Y:S01]  /*5800*/  ULDC.64 UR4, c[0x0][0x298] ;  /* 0x0000a60000047ab9 */ /* 0x000fe20000000a00 */
[----:B------:R-:W-:Y:S02]  /*5810*/  VIADD R14, R32, 0x80 ;  /* 0x00000080200e7836 */ /* 0x000fe40000000000 */
[----:B------:R-:W-:Y:S02]  /*5820*/  IMAD.IADD R21, R21, 0x1, R17 ;  /* 0x0000000115157824 */ /* 0x000fe400078e0211 */
[----:B------:R-:W-:Y:S02]  /*5830*/  IMAD R15, R15, UR4, RZ ;  /* 0x000000040f0f7c24 */ /* 0x000fe4000f8e02ff */
[----:B------:R-:W-:-:S04]  /*5840*/  IMAD.WIDE.U32 R20, R18, UR4, R20 ;  /* 0x0000000412147c25 */ /* 0x000fc8000f8e0014 */
[----:B------:R-:W-:Y:S01]  /*5850*/  IMAD R15, R18, UR5, R15 ;  /* 0x00000005120f7c24 */ /* 0x000fe2000f8e020f */
[-C--:B------:R-:W-:Y:S01]  /*5860*/  IADD3 R12, P2, R32, R20.reuse, RZ ;  /* 0x00000014200c7210 */ /* 0x080fe20007f5e0ff */
[----:B------:R-:W-:Y:S02]  /*5870*/  ULDC.64 UR4, c[0x0][0x280] ;  /* 0x0000a00000047ab9 */ /* 0x000fe40000000a00 */
[----:B------:R-:W-:Y:S01]  /*5880*/  IMAD.IADD R21, R21, 0x1, R15 ;  /* 0x0000000115157824 */ /* 0x000fe200078e020f */
[-C--:B------:R-:W-:Y:S02]  /*5890*/  IADD3 R15, P1, R22, R20.reuse, RZ ;  /* 0x00000014160f7210 */ /* 0x080fe40007f3e0ff */
[----:B------:R-:W-:Y:S02]  /*58a0*/  IADD3 R20, P0, R14, R20, RZ ;  /* 0x000000140e147210 */ /* 0x000fe40007f1e0ff */
[-C--:B------:R-:W-:Y:S02]  /*58b0*/  LEA.HI.X.SX32 R17, R32, R21.reuse, 0x1, P2 ;  /* 0x0000001520117211 */ /* 0x080fe400010f0eff */
[----:B------:R-:W-:-:S02]  /*58c0*/  LEA.HI.X.SX32 R22, R22, R21, 0x1, P1 ;  /* 0x0000001516167211 */ /* 0x000fc400008f0eff */
[----:B------:R-:W-:Y:S02]  /*58d0*/  LEA R18, P2, R12, UR4, 0x1 ;  /* 0x000000040c127c11 */ /* 0x000fe4000f8408ff */
[----:B------:R-:W-:Y:S02]  /*58e0*/  LEA.HI.X.SX32 R21, R14, R21, 0x1, P0 ;  /* 0x000000150e157211 */ /* 0x000fe400000f0eff */
[C---:B------:R-:W-:Y:S02]  /*58f0*/  LEA R16, P1, R15.reuse, UR4, 0x1 ;  /* 0x000000040f107c11 */ /* 0x040fe4000f8208ff */
[----:B------:R-:W-:Y:S02]  /*5900*/  LEA R14, P0, R20, UR4, 0x1 ;  /* 0x00000004140e7c11 */ /* 0x000fe4000f8008ff */
[----:B------:R-:W-:Y:S02]  /*5910*/  LEA.HI.X R19, R12, UR5, R17, 0x1, P2 ;  /* 0x000000050c137c11 */ /* 0x000fe400090f0c11 */
[----:B------:R-:W-:-:S02]  /*5920*/  LEA.HI.X R17, R15, UR5, R22, 0x1, P1 ;  /* 0x000000050f117c11 */ /* 0x000fc400088f0c16 */
[----:B------:R-:W-:Y:S01]  /*5930*/  LEA.HI.X R15, R20, UR5, R21, 0x1, P0 ;  /* 0x00000005140f7c11 */ /* 0x000fe200080f0c15 */
[----:B------:R-:W-:Y:S04]  /*5940*/  STG.E.64 desc[UR8][R18.64], R10 ;  /* 0x0000000a12007986 */ /* 0x000fe8000c101b08 */
[----:B------:R-:W-:Y:S04]  /*5950*/  STG.E.64 desc[UR8][R16.64], R6 ;  /* 0x0000000610007986 */ /* 0x000fe8000c101b08 */
[----:B------:R-:W-:Y:S01]  /*5960*/  STG.E.64 desc[UR8][R14.64], R2 ;  /* 0x000000020e007986 */ /* 0x000fe2000c101b08 */
[----:B------:R-:W-:Y:S05]  /*5970*/  EXIT ;  /* 0x000000000000794d */ /* 0x000fea0003800000 */
        .weak           $__internal_7_$__cuda_sm20_div_s64
        .type           $__internal_7_$__cuda_sm20_div_s64,@function
        .size           $__internal_7_$__cuda_sm20_div_s64,(.L_x_4137 - $__internal_7_$__cuda_sm20_div_s64)
$__internal_7_$__cuda_sm20_div_s64:
        /* <DEDUP_REMOVED lines=83> */
[----:B------:R-:W-:Y:S05]  /*5eb0*/  RET.REL.NODEC R20 `(_ZN5flash32flash_fwd_splitkv_combine_kernelI23Flash_fwd_kernel_traitsILi192ELi64ELi64ELi4ELb0ELb0EN7cutlass6half_tE19Flash_kernel_traitsILi192ELi64ELi64ELi4ES3_EELi8ELi7ELb1EEEvNS_16Flash_fwd_paramsE) ;  /* 0xffffffa014507950 */ /* 0x000fea0003c3ffff */
.L_x_389:
        /* <DEDUP_REMOVED lines=12> */
.L_x_4137:


//--------------------- .text._ZN5flash32flash_fwd_splitkv_combine_kernelI23Flash_fwd_kernel_traitsILi192ELi64ELi64ELi4ELb0ELb0EN7cutlass6half_tE19Flash_kernel_traitsILi192ELi64ELi64ELi4ES3_EELi8ELi6ELb1EEEvNS_16Flash_fwd_paramsE --------------------------
	.section	.text._ZN5flash32flash_fwd_splitkv_combine_kernelI23Flash_fwd_kernel_traitsILi192ELi64ELi64ELi4ELb0ELb0EN7cutlass6half_tE19Flash_kernel_traitsILi192ELi64ELi64ELi4ES3_EELi8ELi6ELb1EEEvNS_16Flash_fwd_paramsE,"ax",@progbits
	.align	128
        .global         _ZN5flash32flash_fwd_splitkv_combine_kernelI23Flash_fwd_kernel_traitsILi192ELi64ELi64ELi4ELb0ELb0EN7cutlass6half_tE19Flash_kernel_traitsILi192ELi64ELi64ELi4ES3_EELi8ELi6ELb1EEEvNS_16Flash_fwd_paramsE
        .type           _ZN5flash32flash_fwd_splitkv_combine_kernelI23Flash_fwd_kernel_traitsILi192ELi64ELi64ELi4ELb0ELb0EN7cutlass6half_tE19Flash_kernel_traitsILi192ELi64ELi64ELi4ES3_EELi8ELi6ELb1EEEvNS_16Flash_fwd_paramsE,@function
        .size           _ZN5flash32flash_fwd_splitkv_combine_kernelI23Flash_fwd_kernel_traitsILi192ELi64ELi64ELi4ELb0ELb0EN7cutlass6half_tE19Flash_kernel_traitsILi192ELi64ELi64ELi4ES3_EELi8ELi6ELb1EEEvNS_16Flash_fwd_paramsE,(.L_x_4138 - _ZN5flash32flash_fwd_splitkv_combine_kernelI23Flash_fwd_kernel_traitsILi192ELi64ELi64ELi4ELb0ELb0EN7cutlass6half_tE19Flash_kernel_traitsILi192ELi64ELi64ELi4ES3_EELi8ELi6ELb1EEEvNS_16Flash_fwd_paramsE)
        .other          _ZN5flash32flash_fwd_splitkv_combine_kernelI23Flash_fwd_kernel_traitsILi192ELi64ELi64ELi4ELb0ELb0EN7cutlass6half_tE19Flash_kernel_traitsILi192ELi64ELi64ELi4ES3_EELi8ELi6ELb1EEEvNS_16Flash_fwd_paramsE,@"STO_CUDA_ENTRY STV_DEFAULT"
_ZN5flash32flash_fwd_splitkv_combine_kernelI23Flash_fwd_kernel_traitsILi192ELi64ELi64ELi4ELb0ELb0EN7cutlass6half_tE19Flash_kernel_traitsILi192ELi64ELi64ELi4ES3_EELi8ELi6ELb1EEEvNS_16Flash_fwd_paramsE:
.text._ZN5flash32flash_fwd_splitkv_combine_kernelI23Flash_fwd_kernel_traitsILi192ELi64ELi64ELi4ELb0ELb0EN7cutlass6half_tE19Flash_kernel_traitsILi192ELi64ELi64ELi4ES3_EELi8ELi6ELb1EEEvNS_16Flash_fwd_paramsE:
        /* <DEDUP_REMOVED lines=23> */
[----:B------:R-:W-:Y:S05]  /*0170*/  CALL.REL.NOINC `($__internal_8_$__cuda_sm20_div_s64) ;  /* 0x0000005000407944 */ /* 0x000fea0003c00000 */
[----:B------:R-:W-:Y:S05]  /*0180*/  BRA `(.L_x_391) ;  /* 0x00000000004c7947 */ /* 0x000fea0003800000 */
.L_x_390:
        /* <DEDUP_REMOVED lines=19> */
.L_x_391:
        /* <DEDUP_REMOVED lines=12> */
[----:B------:R-:W-:Y:S05]  /*0380*/  CALL.REL.NOINC `($__internal_8_$__cuda_sm20_div_s64) ;  /* 0x0000004c00bc7944 */ /* 0x000fea0003c00000 */
[----:B------:R-:W-:Y:S02]  /*0390*/  MOV R6, R20 ;  /* 0x0000001400067202 */ /* 0x000fe40000000f00 */
[----:B------:R-:W-:Y:S01]  /*03a0*/  MOV R7, R21 ;  /* 0x0000001500077202 */ /* 0x000fe20000000f00 */
[----:B------:R-:W-:Y:S05]  /*03b0*/  BRA `(.L_x_394) ;  /* 0x00000000004c7947 */ /* 0x000fea0003800000 */
.L_x_393:
        /* <DEDUP_REMOVED lines=19> */
.L_x_394:
[----:B------:R-:W-:Y:S05]  /*04f0*/  BSYNC B0 ;  /* 0x0000000000007941 */ /* 0x000fea0003800000 */
.L_x_392:
        /* <DEDUP_REMOVED lines=54> */
[----:B------:R-:W-:Y:S02]  /*0860*/  MOV R30, R20 ;  /* 0x00000014001e7202 */ /* 0x000fe40000000f00 */
[----:B------:R-:W-:Y:S01]  /*0870*/  MOV R31, R21 ;  /* 0x00000015001f7202 */ /* 0x000fe20000000f00 */
[----:B------:R-:W-:Y:S05]  /*0880*/  BRA `(.L_x_397) ;  /* 0x00000000004c7947 */ /* 0x000fea0003800000 */
.L_x_396:
        /* <DEDUP_REMOVED lines=19> */
.L_x_397:
[----:B------:R-:W-:Y:S05]  /*09c0*/  BSYNC B0 ;  /* 0x0000000000007941 */ /* 0x000fea0003800000 */
.L_x_395:
        /* <DEDUP_REMOVED lines=105> */
.L_x_399:
        /* <DEDUP_REMOVED lines=20> */
.L_x_400:
[----:B------:R-:W-:Y:S05]  /*11a0*/  BSYNC B0 ;  /* 0x0000000000007941 */ /* 0x000fea0003800000 */
.L_x_398:
        /* <DEDUP_REMOVED lines=115> */
[----:B------:R-:W-:Y:S05]  /*18e0*/  CALL.REL.NOINC `($__internal_8_$__cuda_sm20_div_s64) ;  /* 0x0000003800647944 */ /* 0x000fea0003c00000 */
[----:B------:R-:W-:Y:S02]  /*18f0*/  MOV R40, R20 ;  /* 0x0000001400287202 */ /* 0x000fe40000000f00 */
[----:B------:R-:W-:Y:S01]  /*1900*/  MOV R41, R21 ;  /* 0x0000001500297202 */ /* 0x000fe20000000f00 */
[----:B------:R-:W-:Y:S05]  /*1910*/  BRA `(.L_x_403) ;  /* 0x00000000004c7947 */ /* 0x000fea0003800000 */
.L_x_402:
        /* <DEDUP_REMOVED lines=19> */
.L_x_403:
[----:B------:R-:W-:Y:S05]  /*1a50*/  BSYNC B0 ;  /* 0x0000000000007941 */ /* 0x000fea0003800000 */
.L_x_401:
        /* <DEDUP_REMOVED lines=165> */
[----:B------:R-:W-:Y:S05]  /*24b0*/  CALL.REL.NOINC `($__internal_8_$__cuda_sm20_div_s64) ;  /* 0x0000002c00707944 */ /* 0x000fea0003c00000 */
        /* <DEDUP_REMOVED lines=10> */
.L_x_408:
        /* <DEDUP_REMOVED lines=22> */
.L_x_409:
[----:B------:R-:W-:Y:S05]  /*26c0*/  BSYNC B0 ;  /* 0x0000000000007941 */ /* 0x000fea0003800000 */
.L_x_407:
[----:B------:R-:W-:Y:S01]  /*26d0*/  LOP3.LUT R19, R17, R0, RZ, 0xfc, !PT ;  /* 0x0000000011137212 */ /* 0x000fe200078efcff */
[----:B------:R-:W-:Y:S03]  /*26e0*/  BSSY B0, `(.L_x_410) ;  /* 0x0000028000007945 */ /* 0x000fe60003800000 */
[----:B------:R-:W-:-:S13]  /*26f0*/  ISETP.NE.U32.AND P0, PT, R19, RZ, PT ;  /* 0x000000ff1300720c */ /* 0x000fda0003f05070 */
[----:B------:R-:W-:Y:S05]  /*2700*/  @!P0 BRA `(.L_x_411) ;  /* 0x00000000003c8947 */ /* 0x000fea0003800000 */
[----:B------:R-:W-:Y:S01]  /*2710*/  IMAD.MOV.U32 R26, RZ, RZ, R25 ;  /* 0x000000ffff1a7224 */ /* 0x000fe200078e0019 */
[----:B------:R-:W-:Y:S02]  /*2720*/  MOV R23, R0 ;  /* 0x0000000000177202 */ /* 0x000fe40000000f00 */
[----:B------:R-:W-:Y:S02]  /*2730*/  MOV R24, 0x2750 ;  /* 0x0000275000187802 */ /* 0x000fe40000000f00 */
[----:B------:R-:W-:Y:S05]  /*2740*/  CALL.REL.NOINC `($__internal_8_$__cuda_sm20_div_s64) ;  /* 0x0000002800cc7944 */ /* 0x000fea0003c00000 */
        /* <DEDUP_REMOVED lines=11> */
.L_x_411:
        /* <DEDUP_REMOVED lines=22> */
.L_x_412:
[----:B------:R-:W-:Y:S05]  /*2960*/  BSYNC B0 ;  /* 0x0000000000007941 */ /* 0x000fea0003800000 */
.L_x_410:
        /* <DEDUP_REMOVED lines=11> */
[----:B------:R-:W-:Y:S05]  /*2a20*/  CALL.REL.NOINC `($__internal_8_$__cuda_sm20_div_s64) ;  /* 0x0000002800147944 */ /* 0x000fea0003c00000 */
[----:B------:R-:W-:-:S04]  /*2a30*/  IADD3 R17, P0, RZ, -R20, RZ ;  /* 0x80000014ff117210 */ /* 0x000fc80007f1e0ff */
[----:B------:R-:W-:Y:S01]  /*2a40*/  IADD3.X R18, RZ, ~R21, RZ, P0, !PT ;  /* 0x80000015ff127210 */ /* 0x000fe200007fe4ff */
[----:B------:R-:W-:-:S04]  /*2a50*/  IMAD.WIDE.U32 R42, R5, R17, R42 ;  /* 0x00000011052a7225 */ /* 0x000fc800078e002a */
[----:B------:R-:W-:-:S04]  /*2a60*/  IMAD R18, R18, R5, RZ ;  /* 0x0000000512127224 */ /* 0x000fc800078e02ff */
[----:B------:R-:W-:-:S05]  /*2a70*/  IMAD R4, R4, R17, R18 ;  /* 0x0000001104047224 */ /* 0x000fca00078e0212 */
[----:B------:R-:W-:Y:S01]  /*2a80*/  IADD3 R4, R43, R4, RZ ;  /* 0x000000042b047210 */ /* 0x000fe20007ffe0ff */
[----:B------:R-:W-:Y:S05]  /*2a90*/  BRA `(.L_x_415) ;  /* 0x0000000000587947 */ /* 0x000fea0003800000 */
.L_x_414:
        /* <DEDUP_REMOVED lines=22> */
.L_x_415:
[----:B------:R-:W-:Y:S05]  /*2c00*/  BSYNC B0 ;  /* 0x0000000000007941 */ /* 0x000fea0003800000 */
.L_x_413:
        /* <DEDUP_REMOVED lines=38> */
[----:B------:R-:W-:Y:S05]  /*2e70*/  CALL.REL.NOINC `($__internal_8_$__cuda_sm20_div_s64) ;  /* 0x0000002400007944 */ /* 0x000fea0003c00000 */
        /* <DEDUP_REMOVED lines=12> */
.L_x_417:
        /* <DEDUP_REMOVED lines=23> */
.L_x_418:
[----:B------:R-:W-:Y:S05]  /*30b0*/  BSYNC B0 ;  /* 0x0000000000007941 */ /* 0x000fea0003800000 */
.L_x_416:
        /* <DEDUP_REMOVED lines=19> */
.L_x_420:
        /* <DEDUP_REMOVED lines=22> */
.L_x_421:
[----:B------:R-:W-:Y:S05]  /*3350*/  BSYNC B0 ;  /* 0x0000000000007941 */ /* 0x000fea0003800000 */
.L_x_419:
        /* <DEDUP_REMOVED lines=19> */
.L_x_423:
        /* <DEDUP_REMOVED lines=23> */
.L_x_424:
[----:B------:R-:W-:Y:S05]  /*3600*/  BSYNC B0 ;  /* 0x0000000000007941 */ /* 0x000fea0003800000 */
.L_x_422:
        /* <DEDUP_REMOVED lines=39> */
.L_x_426:
        /* <DEDUP_REMOVED lines=23> */
.L_x_427:
[----:B------:R-:W-:Y:S05]  /*39f0*/  BSYNC B0 ;  /* 0x0000000000007941 */ /* 0x000fea0003800000 */
.L_x_425:
        /* <DEDUP_REMOVED lines=29> */
.L_x_429:
        /* <DEDUP_REMOVED lines=23> */
.L_x_430:
[----:B------:R-:W-:Y:S05]  /*3d40*/  BSYNC B0 ;  /* 0x0000000000007941 */ /* 0x000fea0003800000 */
.L_x_428:
        /* <DEDUP_REMOVED lines=21> */
.L_x_406:
[----:B------:R-:W-:Y:S02]  /*3ea0*/  ULDC.64 UR4, c[0x0][0x2b0] ;  /* 0x0000ac0000047ab9 */ /* 0x000fe40000000a00 */
[----:B------:R-:W-:-:S04]  /*3eb0*/  LEA R2, P0, R38, UR4, 0x2 ;  /* 0x0000000426027c11 */ /* 0x000fc8000f8010ff */
[----:B------:R-:W-:-:S05]  /*3ec0*/  LEA.HI.X R3, R38, UR5, R39, 0x2, P0 ;  /* 0x0000000526037c11 */ /* 0x000fca00080f1427 */
[----:B------:R0:W-:Y:S04]  /*3ed0*/  STG.E desc[UR8][R2.64], R30 ;  /* 0x0000001e02007986 */ /* 0x0001e8000c101908 */
.L_x_405:
[----:B------:R-:W-:Y:S05]  /*3ee0*/  BSYNC B1 ;  /* 0x0000000000017941 */ /* 0x000fea0003800000 */
.L_x_404:
[----:B------:R-:W2:Y:S01]  /*3ef0*/  LDC R29, c[0x0][0x3c4] ;  /* 0x0000f100ff1d7b82 */ /* 0x000ea20000000800 */
[----:B------:R-:W-:Y:S01]  /*3f00*/  VIADD R0, R36, 0x10 ;  /* 0x0000001024007836 */ /* 0x000fe20000000000 */
[----:B0-----:R-:W-:Y:S02]  /*3f10*/  CS2R R2, SRZ ;  /* 0x0000000000027805 */ /* 0x001fe4000001ff00 */
[----:B-1----:R-:W-:Y:S02]  /*3f20*/  CS2R R4, SRZ ;  /* 0x0000000000047805 */ /* 0x002fe4000001ff00 */
[----:B------:R-:W-:Y:S01]  /*3f30*/  CS2R R6, SRZ ;  /* 0x0000000000067805 */ /* 0x000fe2000001ff00 */
[----:B------:R-:W-:Y:S01]  /*3f40*/  IMAD.MOV.U32 R13, RZ, RZ, RZ ;  /* 0x000000ffff0d7224 */ /* 0x000fe200078e00ff */
[-C--:B--2---:R-:W-:Y:S01]  /*3f50*/  ISETP.GE.OR P1, PT, R0, R29.reuse, P6 ;  /* 0x0000001d0000720c */ /* 0x084fe20003726670 */
[C---:B------:R-:W-:Y:S01]  /*3f60*/  VIADD R0, R36.reuse, 0x20 ;  /* 0x0000002024007836 */ /* 0x040fe20000000000 */
[----:B------:R-:W-:-:S04]  /*3f70*/  ISETP.GE.OR P2, PT, R36, R29, P6 ;  /* 0x0000001d2400720c */ /* 0x000fc80003746670 */
[----:B------:R-:W-:Y:S02]  /*3f80*/  ISETP.GE.OR P0, PT, R0, R29, P6 ;  /* 0x0000001d0000720c */ /* 0x000fe40003706670 */
[C---:B------:R-:W-:Y:S01]  /*3f90*/  IADD3 R0, R36.reuse, 0x30, RZ ;  /* 0x0000003024007810 */ /* 0x040fe20007ffe0ff */
[----:B------:R-:W-:-:S03]  /*3fa0*/  IMAD.SHL.U32 R36, R36, 0x4, RZ ;  /* 0x0000000424247824 */ /* 0x000fc600078e00ff */
[----:B------:R-:W-:Y:S01]  /*3fb0*/  ISETP.GE.OR P6, PT, R0, R29, P6 ;  /* 0x0000001d0000720c */ /* 0x000fe200037c6670 */
[C---:B------:R-:W-:Y:S01]  /*3fc0*/  @!P1 FADD.FTZ R32, -R30.reuse, R32 ;  /* 0x000000201e209221 */ /* 0x040fe20000010100 */
[----:B------:R-:W-:Y:S01]  /*3fd0*/  HFMA2.MMA R0, -RZ, RZ, 0, 0 ;  /* 0x00000000ff007435 */ /* 0x000fe200000001ff */
[----:B------:R-:W-:Y:S02]  /*3fe0*/  @!P2 FADD.FTZ R35, -R30, R35 ;  /* 0x000000231e23a221 */ /* 0x000fe40000010100 */
[----:B------:R-:W-:Y:S02]  /*3ff0*/  @!P1 FMUL.FTZ R32, R32, 1.4426950216293334961 ;  /* 0x3fb8aa3b20209820 */ /* 0x000fe40000410000 */
[----:B------:R-:W-:Y:S01]  /*4000*/  @!P0 FADD.FTZ R31, -R30, R31 ;  /* 0x0000001f1e1f8221 */ /* 0x000fe20000010100 */
[----:B------:R-:W-:Y:S01]  /*4010*/  @!P2 FMUL.FTZ R35, R35, 1.4426950216293334961 ;  /* 0x3fb8aa3b2323a820 */ /* 0x000fe20000410000 */
[----:B------:R-:W0:Y:S02]  /*4020*/  @!P1 MUFU.EX2 R9, R32 ;  /* 0x0000002000099308 */ /* 0x000e240000000800 */
[----:B------:R-:W-:-:S02]  /*4030*/  @!P0 FMUL.FTZ R31, R31, 1.4426950216293334961 ;  /* 0x3fb8aa3b1f1f8820 */ /* 0x000fc40000410000 */
[----:B------:R-:W-:-:S04]  /*4040*/  @!P6 FADD.FTZ R30, -R30, R33 ;  /* 0x000000211e1ee221 */ /* 0x000fc80000010100 */
[----:B------:R-:W1:Y:S01]  /*4050*/  @!P0 MUFU.EX2 R31, R31 ;  /* 0x0000001f001f8308 */ /* 0x000e620000000800 */
[----:B------:R-:W-:-:S07]  /*4060*/  @!P6 FMUL.FTZ R11, R30, 1.4426950216293334961 ;  /* 0x3fb8aa3b1e0be820 */ /* 0x000fce0000410000 */
[----:B------:R-:W2:Y:S01]  /*4070*/  @!P2 MUFU.EX2 R35, R35 ;  /* 0x000000230023a308 */ /* 0x000ea20000000800 */
[----:B0-----:R0:W-:Y:S07]  /*4080*/  @!P1 STS [R34+0x240], R9 ;  /* 0x0002400922009388 */ /* 0x0011ee0000000800 */
[----:B------:R-:W3:Y:S01]  /*4090*/  @!P6 MUFU.EX2 R11, R11 ;  /* 0x0000000b000be308 */ /* 0x000ee20000000800 */
[----:B-1----:R-:W-:Y:S01]  /*40a0*/  @!P0 STS [R34+0x480], R31 ;  /* 0x0004801f22008388 */ /* 0x002fe20000000800 */
[----:B------:R-:W-:-:S03]  /*40b0*/  ISETP.GE.AND P0, PT, R29, 0x1, PT ;  /* 0x000000011d00780c */ /* 0x000fc60003f06270 */
        /* <DEDUP_REMOVED lines=39> */
.L_x_433:
        /* <DEDUP_REMOVED lines=77> */
.L_x_432:
        /* <DEDUP_REMOVED lines=46> */
.L_x_434:
        /* <DEDUP_REMOVED lines=9> */
.L_x_436:
[----:B------:R-:W-:Y:S05]  /*4b70*/  BSYNC B0 ;  /* 0x0000000000007941 */ /* 0x000fea0003800000 */
.L_x_435:
        /* <DEDUP_REMOVED lines=12> */
.L_x_431:
        /* <DEDUP_REMOVED lines=100> */
        .weak           $__internal_8_$__cuda_sm20_div_s64
        .type           $__internal_8_$__cuda_sm20_div_s64,@function
        .size           $__internal_8_$__cuda_sm20_div_s64,(.L_x_4138 - $__internal_8_$__cuda_sm20_div_s64)
$__internal_8_$__cuda_sm20_div_s64:
        /* <DEDUP_REMOVED lines=83> */
[----:B------:R-:W-:Y:S06]  /*57b0*/  RET.REL.NODEC R44 `(_ZN5flash32flash_fwd_splitkv_combine_kernelI23Flash_fwd_kernel_traitsILi192ELi64ELi64ELi4ELb0ELb0EN7cutlass6half_tE19Flash_kernel_traitsILi192ELi64ELi64ELi4ES3_EELi8ELi6ELb1EEEvNS_16Flash_fwd_paramsE) ;  /* 0xffffffa82c107950 */ /* 0x000fec0003c3ffff */
.L_x_437:
        /* <DEDUP_REMOVED lines=12> */
.L_x_4138:


//--------------------- .text._ZN5flash32flash_fwd_splitkv_combine_kernelI23Flash_fwd_kernel_traitsILi192ELi64ELi64ELi4ELb0ELb0EN7cutlass6half_tE19Flash_kernel_traitsILi192ELi64ELi64ELi4ES3_EELi8ELi5ELb1EEEvNS_16Flash_fwd_paramsE --------------------------
	.section	.text._ZN5flash32flash_fwd_splitkv_combine_kernelI23Flash_fwd_kernel_traitsILi192ELi64ELi64ELi4ELb0ELb0EN7cutlass6half_tE19Flash_kernel_traitsILi192ELi64ELi64ELi4ES3_EELi8ELi5ELb1EEEvNS_16Flash_fwd_paramsE,"ax",@progbits
	.align	128
        .global         _ZN5flash32flash_fwd_splitkv_combine_kernelI23Flash_fwd_kernel_traitsILi192ELi64ELi64ELi4ELb0ELb0EN7cutlass6half_tE19Flash_kernel_traitsILi192ELi64ELi64ELi4ES3_EELi8ELi5ELb1EEEvNS_16Flash_fwd_paramsE
        .type           _ZN5flash32flash_fwd_splitkv_combine_kernelI23Flash_fwd_kernel_traitsILi192ELi64ELi64ELi4ELb0ELb0EN7cutlass6half_tE19Flash_kernel_traitsILi192ELi64ELi64ELi4ES3_EELi8ELi5ELb1EEEvNS_16Flash_fwd_paramsE,@function
        .size           _ZN5flash32flash_fwd_splitkv_combine_kernelI23Flash_fwd_kernel_traitsILi192ELi64ELi64ELi4ELb0ELb0EN7cutlass6half_tE19Flash_kernel_traitsILi192ELi64ELi64ELi4ES3_EELi8ELi5ELb1EEEvNS_16Flash_fwd_paramsE,(.L_x_4139 - _ZN5flash32flash_fwd_splitkv_combine_kernelI23Flash_fwd_kernel_traitsILi192ELi64ELi64ELi4ELb0ELb0EN7cutlass6half_tE19Flash_kernel_traitsILi192ELi64ELi64ELi4ES3_EELi8ELi5ELb1EEEvNS_16Flash_fwd_paramsE)
        .other          _ZN5flash32flash_fwd_splitkv_combine_kernelI23Flash_fwd_kernel_traitsILi192ELi64ELi64ELi4ELb0ELb0EN7cutlass6half_tE19Flash_kernel_traitsILi192ELi64ELi64ELi4ES3_EELi8ELi5ELb1EEEvNS_16Flash_fwd_paramsE,@"STO_CUDA_ENTRY STV_DEFAULT"
_ZN5flash32flash_fwd_splitkv_combine_kernelI23Flash_fwd_kernel_traitsILi192ELi64ELi64ELi4ELb0ELb0EN7cutlass6half_tE19Flash_kernel_traitsILi192ELi64ELi64ELi4ES3_EELi8ELi5ELb1EEEvNS_16Flash_fwd_paramsE:
.text._ZN5flash32flash_fwd_splitkv_combine_kernelI23Flash_fwd_kernel_traitsILi192ELi64ELi64ELi4ELb0ELb0EN7cutlass6half_tE19Flash_kernel_traitsILi192ELi64ELi64ELi4ES3_EELi8ELi5ELb1EEEvNS_16Flash_fwd_paramsE:
        /* <DEDUP_REMOVED lines=23> */
[----:B------:R-:W-:Y:S05]  /*0170*/  CALL.REL.NOINC `($__internal_9_$__cuda_sm20_div_s64) ;  /* 0x0000004c00547944 */ /* 0x000fea0003c00000 */
[----:B------:R-:W-:Y:S05]  /*0180*/  BRA `(.L_x_439) ;  /* 0x00000000004c7947 */ /* 0x000fea0003800000 */
.L_x_438:
        /* <DEDUP_REMOVED lines=19> */
.L_x_439:
        /* <DEDUP_REMOVED lines=12> */
[----:B------:R-:W-:Y:S05]  /*0380*/  CALL.REL.NOINC `($__internal_9_$__cuda_sm20_div_s64) ;  /* 0x0000004800d07944 */ /* 0x000fea0003c00000 */
[----:B------:R-:W-:Y:S02]  /*0390*/  MOV R8, R20 ;  /* 0x0000001400087202 */ /* 0x000fe40000000f00 */
[----:B------:R-:W-:Y:S01]  /*03a0*/  MOV R9, R21 ;  /* 0x0000001500097202 */ /* 0x000fe20000000f00 */
[----:B------:R-:W-:Y:S05]  /*03b0*/  BRA `(.L_x_442) ;  /* 0x00000000004c7947 */ /* 0x000fea0003800000 */
.L_x_441:
        /* <DEDUP_REMOVED lines=19> */
.L_x_442:
[----:B------:R-:W-:Y:S05]  /*04f0*/  BSYNC B0 ;  /* 0x0000000000007941 */ /* 0x000fea0003800000 */
.L_x_440:
        /* <DEDUP_REMOVED lines=42> */
.L_x_444:
        /* <DEDUP_REMOVED lines=19> */
.L_x_445:
[----:B------:R-:W-:Y:S05]  /*08d0*/  BSYNC B0 ;  /* 0x0000000000007941 */ /* 0x000fea0003800000 */
.L_x_443:
        /* <DEDUP_REMOVED lines=72> */
[----:B------:R-:W-:Y:S05]  /*0d60*/  CALL.REL.NOINC `($__internal_9_$__cuda_sm20_div_s64) ;  /* 0x0000004000587944 */ /* 0x000fea0003c00000 */
[----:B------:R-:W-:Y:S02]  /*0d70*/  MOV R38, R20 ;  /* 0x0000001400267202 */ /* 0x000fe40000000f00 */
[----:B------:R-:W-:Y:S01]  /*0d80*/  MOV R39, R21 ;  /* 0x0000001500277202 */ /* 0x000fe20000000f00 */
[----:B------:R-:W-:Y:S05]  /*0d90*/  BRA `(.L_x_448) ;  /* 0x00000000004c7947 */ /* 0x000fea0003800000 */
.L_x_447:
        /* <DEDUP_REMOVED lines=19> */
.L_x_448:
[----:B------:R-:W-:Y:S05]  /*0ed0*/  BSYNC B0 ;  /* 0x0000000000007941 */ /* 0x000fea0003800000 */
.L_x_446:
        /* <DEDUP_REMOVED lines=41> */
.L_x_450:
        /* <DEDUP_REMOVED lines=19> */
.L_x_451:
[----:B------:R-:W-:Y:S05]  /*12a0*/  BSYNC B0 ;  /* 0x0000000000007941 */ /* 0x000fea0003800000 */
.L_x_449:
        /* <DEDUP_REMOVED lines=241> */
[----:B------:R-:W-:Y:S05]  /*21c0*/  CALL.REL.NOINC `($__internal_9_$__cuda_sm20_div_s64) ;  /* 0x0000002c00407944 */ /* 0x000fea0003c00000 */
        /* <DEDUP_REMOVED lines=10> */
.L_x_456:
        /* <DEDUP_REMOVED lines=22> */
.L_x_457:
[----:B------:R-:W-:Y:S05]  /*23d0*/  BSYNC B0 ;  /* 0x0000000000007941 */ /* 0x000fea0003800000 */
.L_x_455:
[----:B------:R-:W-:Y:S01]  /*23e0*/  LOP3.LUT R19, R17, R0, RZ, 0xfc, !PT ;  /* 0x0000000011137212 */ /* 0x000fe200078efcff */
[----:B------:R-:W-:Y:S03]  /*23f0*/  BSSY B0, `(.L_x_458) ;  /* 0x0000028000007945 */ /* 0x000fe60003800000 */
[----:B------:R-:W-:-:S13]  /*2400*/  ISETP.NE.U32.AND P1, PT, R19, RZ, PT ;  /* 0x000000ff1300720c */ /* 0x000fda0003f25070 */
[----:B------:R-:W-:Y:S05]  /*2410*/  @!P1 BRA `(.L_x_459) ;  /* 0x00000000003c9947 */ /* 0x000fea0003800000 */
[----:B------:R-:W-:Y:S01]  /*2420*/  IMAD.MOV.U32 R26, RZ, RZ, R27 ;  /* 0x000000ffff1a7224 */ /* 0x000fe200078e001b */
[----:B------:R-:W-:Y:S02]  /*2430*/  MOV R25, R0 ;  /* 0x0000000000197202 */ /* 0x000fe40000000f00 */
[----:B------:R-:W-:Y:S02]  /*2440*/  MOV R24, 0x2460 ;  /* 0x0000246000187802 */ /* 0x000fe40000000f00 */
[----:B------:R-:W-:Y:S05]  /*2450*/  CALL.REL.NOINC `($__internal_9_$__cuda_sm20_div_s64) ;  /* 0x00000028009c7944 */ /* 0x000fea0003c00000 */
        /* <DEDUP_REMOVED lines=11> */
.L_x_459:
        /* <DEDUP_REMOVED lines=22> */
.L_x_460:
[----:B------:R-:W-:Y:S05]  /*2670*/  BSYNC B0 ;  /* 0x0000000000007941 */ /* 0x000fea0003800000 */
.L_x_458:
        /* <DEDUP_REMOVED lines=11> */
[----:B------:R-:W-:Y:S05]  /*2730*/  CALL.REL.NOINC `($__internal_9_$__cuda_sm20_div_s64) ;  /* 0x0000002400e47944 */ /* 0x000fea0003c00000 */
[----:B------:R-:W-:-:S04]  /*2740*/  IADD3 R17, P0, RZ, -R20, RZ ;  /* 0x80000014ff117210 */ /* 0x000fc80007f1e0ff */
[----:B------:R-:W-:Y:S01]  /*2750*/  IADD3.X R18, RZ, ~R21, RZ, P0, !PT ;  /* 0x80000015ff127210 */ /* 0x000fe200007fe4ff */
[----:B------:R-:W-:-:S04]  /*2760*/  IMAD.WIDE.U32 R40, R5, R17, R40 ;  /* 0x0000001105287225 */ /* 0x000fc800078e0028 */
[----:B------:R-:W-:-:S04]  /*2770*/  IMAD R18, R18, R5, RZ ;  /* 0x0000000512127224 */ /* 0x000fc800078e02ff */
[----:B------:R-:W-:-:S05]  /*2780*/  IMAD R4, R4, R17, R18 ;  /* 0x0000001104047224 */ /* 0x000fca00078e0212 */
[----:B------:R-:W-:Y:S01]  /*2790*/  IADD3 R4, R41, R4, RZ ;  /* 0x0000000429047210 */ /* 0x000fe20007ffe0ff */
[----:B------:R-:W-:Y:S05]  /*27a0*/  BRA `(.L_x_463) ;  /* 0x0000000000587947 */ /* 0x000fea0003800000 */
.L_x_462:
        /* <DEDUP_REMOVED lines=22> */
.L_x_463:
[----:B------:R-:W-:Y:S05]  /*2910*/  BSYNC B0 ;  /* 0x0000000000007941 */ /* 0x000fea0003800000 */
.L_x_461:
        /* <DEDUP_REMOVED lines=38> */
[----:B------:R-:W-:Y:S05]  /*2b80*/  CALL.REL.NOINC `($__internal_9_$__cuda_sm20_div_s64) ;  /* 0x0000002000d07944 */ /* 0x000fea0003c00000 */
        /* <DEDUP_REMOVED lines=12> */
.L_x_465:
        /* <DEDUP_REMOVED lines=23> */
.L_x_466:
[----:B------:R-:W-:Y:S05]  /*2dc0*/  BSYNC B0 ;  /* 0x0000000000007941 */ /* 0x000fea0003800000 */
.L_x_464:
        /* <DEDUP_REMOVED lines=19> */
.L_x_468:
        /* <DEDUP_REMOVED lines=22> */
.L_x_469:
[----:B------:R-:W-:Y:S05]  /*3060*/  BSYNC B0 ;  /* 0x0000000000007941 */ /* 0x000fea0003800000 */
.L_x_467:
        /* <DEDUP_REMOVED lines=19> */
.L_x_471:
        /* <DEDUP_REMOVED lines=23> */
.L_x_472:
[----:B------:R-:W-:Y:S05]  /*3310*/  BSYNC B0 ;  /* 0x0000000000007941 */ /* 0x000fea0003800000 */
.L_x_470:
        /* <DEDUP_REMOVED lines=39> */
.L_x_474:
        /* <DEDUP_REMOVED lines=23> */
.L_x_475:
[----:B------:R-:W-:Y:S05]  /*3700*/  BSYNC B0 ;  /* 0x0000000000007941 */ /* 0x000fea0003800000 */
.L_x_473:
        /* <DEDUP_REMOVED lines=29> */
.L_x_477:
        /* <DEDUP_REMOVED lines=23> */
.L_x_478:
[----:B------:R-:W-:Y:S05]  /*3a50*/  BSYNC B0 ;  /* 0x0000000000007941 */ /* 0x000fea0003800000 */
.L_x_476:
        /* <DEDUP_REMOVED lines=21> */
.L_x_454:
[----:B------:R-:W-:Y:S02]  /*3bb0*/  ULDC.64 UR4, c[0x0][0x2b0] ;  /* 0x0000ac0000047ab9 */ /* 0x000fe40000000a00 */
[----:B------:R-:W-:-:S04]  /*3bc0*/  LEA R2, P0, R36, UR4, 0x2 ;  /* 0x0000000424027c11 */ /* 0x000fc8000f8010ff */
[----:B------:R-:W-:-:S05]  /*3bd0*/  LEA.HI.X R3, R36, UR5, R37, 0x2, P0 ;  /* 0x0000000524037c11 */ /* 0x000fca00080f1425 */
[----:B------:R0:W-:Y:S04]  /*3be0*/  STG.E desc[UR8][R2.64], R31 ;  /* 0x0000001f02007986 */ /* 0x0001e8000c101908 */
.L_x_453:
[----:B------:R-:W-:Y:S05]  /*3bf0*/  BSYNC B1 ;  /* 0x0000000000017941 */ /* 0x000fea0003800000 */
.L_x_452:
[----:B------:R-:W2:Y:S01]  /*3c00*/  LDC R12, c[0x0][0x3c4] ;  /* 0x0000f100ff0c7b82 */ /* 0x000ea20000000800 */
[C---:B0-----:R-:W-:Y:S01]  /*3c10*/  VIADD R3, R35.reuse, 0x10 ;  /* 0x0000001023037836 */ /* 0x041fe20000000000 */
[----:B------:R-:W-:Y:S01]  /*3c20*/  CS2R R6, SRZ ;  /* 0x0000000000067805 */ /* 0x000fe2000001ff00 */
[----:B------:R-:W-:Y:S02]  /*3c30*/  IMAD.MOV.U32 R0, RZ, RZ, RZ ;  /* 0x000000ffff007224 */ /* 0x000fe400078e00ff */
[----:B------:R-:W-:Y:S01]  /*3c40*/  IMAD.MOV.U32 R13, RZ, RZ, RZ ;  /* 0x000000ffff0d7224 */ /* 0x000fe200078e00ff */
[-C--:B--2---:R-:W-:Y:S02]  /*3c50*/  ISETP.GE.OR P0, PT, R35, R12.reuse, P3 ;  /* 0x0000000c2300720c */ /* 0x084fe40001f06670 */
[----:B------:R-:W-:Y:S02]  /*3c60*/  ISETP.GE.OR P3, PT, R3, R12, P3 ;  /* 0x0000000c0300720c */ /* 0x000fe40001f66670 */
[----:B------:R-:W-:-:S09]  /*3c70*/  CS2R R2, SRZ ;  /* 0x0000000000027805 */ /* 0x000fd2000001ff00 */
[----:B-1----:R-:W-:Y:S01]  /*3c80*/  @!P0 FADD.FTZ R4, -R31, R32 ;  /* 0x000000201f048221 */ /* 0x002fe20000010100 */
[----:B------:R-:W-:Y:S02]  /*3c90*/  IMAD.SHL.U32 R32, R35, 0x4, RZ ;  /* 0x0000000423207824 */ /* 0x000fe400078e00ff */
[----:B------:R-:W-:Y:S01]  /*3ca0*/  @!P3 FADD.FTZ R31, -R31, R33 ;  /* 0x000000211f1fb221 */ /* 0x000fe20000010100 */
[----:B------:R-:W-:-:S03]  /*3cb0*/  @!P0 FMUL.FTZ R4, R4, 1.4426950216293334961 ;  /* 0x3fb8aa3b04048820 */ /* 0x000fc60000410000 */
[----:B------:R-:W-:Y:S01]  /*3cc0*/  @!P3 FMUL.FTZ R11, R31, 1.4426950216293334961 ;  /* 0x3fb8aa3b1f0bb820 */ /* 0x000fe20000410000 */
[----:B------:R-:W0:Y:S08]  /*3cd0*/  @!P0 MUFU.EX2 R9, R4 ;  /* 0x0000000400098308 */ /* 0x000e300000000800 */
[----:B------:R-:W1:Y:S01]  /*3ce0*/  @!P3 MUFU.EX2 R11, R11 ;  /* 0x0000000b000bb308 */ /* 0x000e620000000800 */
[----:B0-----:R0:W-:Y:S01]  /*3cf0*/  @!P0 STS [R34], R9 ;  /* 0x0000000922008388 */ /* 0x0011e20000000800 */
[----:B------:R-:W-:-:S02]  /*3d00*/  ISETP.GE.AND P0, PT, R12, 0x1, PT ;  /* 0x000000010c00780c */ /* 0x000fc40003f06270 */
[----:B------:R-:W-:Y:S01]  /*3d10*/  CS2R R4, SRZ ;  /* 0x0000000000047805 */ /* 0x000fe2000001ff00 */
        /* <DEDUP_REMOVED lines=38> */
.L_x_481:
        /* <DEDUP_REMOVED lines=77> */
.L_x_480:
        /* <DEDUP_REMOVED lines=46> */
.L_x_482:
        /* <DEDUP_REMOVED lines=9> */
.L_x_484:
[----:B------:R-:W-:Y:S05]  /*47c0*/  BSYNC B0 ;  /* 0x0000000000007941 */ /* 0x000fea0003800000 */
.L_x_483:
        /* <DEDUP_REMOVED lines=12> */
.L_x_479:
        /* <DEDUP_REMOVED lines=100> */
        .weak           $__internal_9_$__cuda_sm20_div_s64
        .type           $__internal_9_$__cuda_sm20_div_s64,@function
        .size           $__internal_9_$__cuda_sm20_div_s64,(.L_x_4139 - $__internal_9_$__cuda_sm20_div_s64)
$__internal_9_$__cuda_sm20_div_s64:
        /* <DEDUP_REMOVED lines=83> */
[----:B------:R-:W-:Y:S06]  /*5400*/  RET.REL.NODEC R22 `(_ZN5flash32flash_fwd_splitkv_combine_kernelI23Flash_fwd_kernel_traitsILi192ELi64ELi64ELi4ELb0ELb0EN7cutlass6half_tE19Flash_kernel_traitsILi192ELi64ELi64ELi4ES3_EELi8ELi5ELb1EEEvNS_16Flash_fwd_paramsE) ;  /* 0xffffffa816fc7950 */ /* 0x000fec0003c3ffff */
.L_x_485:
        /* <DEDUP_REMOVED lines=15> */
.L_x_4139:


//--------------------- .text._ZN5flash32flash_fwd_splitkv_combine_kernelI23Flash_fwd_kernel_traitsILi192ELi64ELi64ELi4ELb0ELb0EN7cutlass6half_tE19Flash_kernel_traitsILi192ELi64ELi64ELi4ES3_EELi8ELi4ELb1EEEvNS_16Flash_fwd_paramsE --------------------------
	.section	.text._ZN5flash32flash_fwd_splitkv_combine_kernelI23Flash_fwd_kernel_traitsILi192ELi64ELi64ELi4ELb0ELb0EN7cutlass6half_tE19Flash_kernel_traitsILi192ELi64ELi64ELi4ES3_EELi8ELi4ELb1EEEvNS_16Flash_fwd_paramsE,"ax",@progbits
	.align	128
        .global         _ZN5flash32flash_fwd_splitkv_combine_kernelI23Flash_fwd_kernel_traitsILi192ELi64ELi64ELi4ELb0ELb0EN7cutlass6half_tE19Flash_kernel_traitsILi192ELi64ELi64ELi4ES3_EELi8ELi4ELb1EEEvNS_16Flash_fwd_paramsE
        .type           _ZN5flash32flash_fwd_splitkv_combine_kernelI23Flash_fwd_kernel_traitsILi192ELi64ELi64ELi4ELb0ELb0EN7cutlass6half_tE19Flash_kernel_traitsILi192ELi64ELi64ELi4ES3_EELi8ELi4ELb1EEEvNS_16Flash_fwd_paramsE,@function
        .size           _ZN5flash32flash_fwd_splitkv_combine_kernelI23Flash_fwd_kernel_traitsILi192ELi64ELi64ELi4ELb0ELb0EN7cutlass6half_tE19Flash_kernel_traitsILi192ELi64ELi64ELi4ES3_EELi8ELi4ELb1EEEvNS_16Flash_fwd_paramsE,(.L_x_4140 - _ZN5flash32flash_fwd_splitkv_combine_kernelI23Flash_fwd_kernel_traitsILi192ELi64ELi64ELi4ELb0ELb0EN7cutlass6half_tE19Flash_kernel_traitsILi192ELi64ELi64ELi4ES3_EELi8ELi4ELb1EEEvNS_16Flash_fwd_paramsE)
        .other          _ZN5flash32flash_fwd_splitkv_combine_kernelI23Flash_fwd_kernel_traitsILi192ELi64ELi64ELi4ELb0ELb0EN7cutlass6half_tE19Flash_kernel_traitsILi192ELi64ELi64ELi4ES3_EELi8ELi4ELb1EEEvNS_16Flash_fwd_paramsE,@"STO_CUDA_ENTRY STV_DEFAULT"
_ZN5flash32flash_fwd_splitkv_combine_kernelI23Flash_fwd_kernel_traitsILi192ELi64ELi64ELi4ELb0ELb0EN7cutlass6half_tE19Flash_kernel_traitsILi192ELi64ELi64ELi4ES3_EELi8ELi4ELb1EEEvNS_16Flash_fwd_paramsE:
.text._ZN5flash32flash_fwd_splitkv_combine_kernelI23Flash_fwd_kernel_traitsILi192ELi64ELi64ELi4ELb0ELb0EN7cutlass6half_tE19Flash_kernel_traitsILi192ELi64ELi64ELi4ES3_EELi8ELi4ELb1EEEvNS_16Flash_fwd_paramsE:
        /* <DEDUP_REMOVED lines=23> */
[----:B------:R-:W-:Y:S05]  /*0170*/  CALL.REL.NOINC `($__internal_10_$__cuda_sm20_div_s64) ;  /* 0x0000004c00547944 */ /* 0x000fea0003c00000 */
[----:B------:R-:W-:Y:S05]  /*0180*/  BRA `(.L_x_487) ;  /* 0x00000000004c7947 */ /* 0x000fea0003800000 */
.L_x_486:
        /* <DEDUP_REMOVED lines=19> */
.L_x_487:
        /* <DEDUP_REMOVED lines=12> */
[----:B------:R-:W-:Y:S05]  /*0380*/  CALL.REL.NOINC `($__internal_10_$__cuda_sm20_div_s64) ;  /* 0x0000004800d07944 */ /* 0x000fea0003c00000 */
[----:B------:R-:W-:Y:S02]  /*0390*/  MOV R8, R18 ;  /* 0x0000001200087202 */ /* 0x000fe40000000f00 */
[----:B------:R-:W-:Y:S01]  /*03a0*/  MOV R9, R19 ;  /* 0x0000001300097202 */ /* 0x000fe20000000f00 */
[----:B------:R-:W-:Y:S05]  /*03b0*/  BRA `(.L_x_490) ;  /* 0x00000000004c7947 */ /* 0x000fea0003800000 */
.L_x_489:
        /* <DEDUP_REMOVED lines=19> */
.L_x_490:
[----:B------:R-:W-:Y:S05]  /*04f0*/  BSYNC B0 ;  /* 0x0000000000007941 */ /* 0x000fea0003800000 */
.L_x_488:
        /* <DEDUP_REMOVED lines=42> */
.L_x_492:
        /* <DEDUP_REMOVED lines=19> */
.L_x_493:
[----:B------:R-:W-:Y:S05]  /*08d0*/  BSYNC B0 ;  /* 0x0000000000007941 */ /* 0x000fea0003800000 */
.L_x_491:
        /* <DEDUP_REMOVED lines=74> */
[----:B------:R-:W-:Y:S02]  /*0d80*/  MOV R34, R18 ;  /* 0x0000001200227202 */ /* 0x000fe40000000f00 */
[----:B------:R-:W-:Y:S01]  /*0d90*/  MOV R35, R19 ;  /* 0x0000001300237202 */ /* 0x000fe20000000f00 */
[----:B------:R-:W-:Y:S05]  /*0da0*/  BRA `(.L_x_496) ;  /* 0x00000000004c7947 */ /* 0x000fea0003800000 */
.L_x_495:
        /* <DEDUP_REMOVED lines=19> */
.L_x_496:
[----:B------:R-:W-:Y:S05]  /*0ee0*/  BSYNC B0 ;  /* 0x0000000000007941 */ /* 0x000fea0003800000 */
.L_x_494:
        /* <DEDUP_REMOVED lines=43> */
.L_x_498:
        /* <DEDUP_REMOVED lines=19> */
.L_x_499:
[----:B------:R-:W-:Y:S05]  /*12d0*/  BSYNC B0 ;  /* 0x0000000000007941 */ /* 0x000fea0003800000 */
.L_x_497:
        /* <DEDUP_REMOVED lines=67> */
.L_x_501:
[----:B------:R-:W-:Y:S05]  /*1710*/  BSYNC B0 ;  /* 0x0000000000007941 */ /* 0x000fea0003800000 */
.L_x_500:
        /* <DEDUP_REMOVED lines=14> */
.L_x_503:
[----:B------:R-:W-:Y:S05]  /*1800*/  BSYNC B0 ;  /* 0x0000000000007941 */ /* 0x000fea0003800000 */
.L_x_502:
        /* <DEDUP_REMOVED lines=146> */
[----:B------:R-:W-:Y:S05]  /*2130*/  CALL.REL.NOINC `($__internal_10_$__cuda_sm20_div_s64) ;  /* 0x0000002c00647944 */ /* 0x000fea0003c00000 */
        /* <DEDUP_REMOVED lines=9> */
.L_x_508:
        /* <DEDUP_REMOVED lines=22> */
.L_x_509:
[----:B------:R-:W-:Y:S05]  /*2330*/  BSYNC B0 ;  /* 0x0000000000007941 */ /* 0x000fea0003800000 */
.L_x_507:
        /* <DEDUP_REMOVED lines=19> */
.L_x_511:
        /* <DEDUP_REMOVED lines=22> */
.L_x_512:
[----:B------:R-:W-:Y:S05]  /*25d0*/  BSYNC B0 ;  /* 0x0000000000007941 */ /* 0x000fea0003800000 */
.L_x_510:
        /* <DEDUP_REMOVED lines=11> */
[----:B------:R-:W-:Y:S05]  /*2690*/  CALL.REL.NOINC `($__internal_10_$__cuda_sm20_div_s64) ;  /* 0x00000028000c7944 */ /* 0x000fea0003c00000 */
[----:B------:R-:W-:-:S04]  /*26a0*/  IADD3 R17, P0, RZ, -R18, RZ ;  /* 0x80000012ff117210 */ /* 0x000fc80007f1e0ff */
[----:B------:R-:W-:Y:S01]  /*26b0*/  IADD3.X R16, RZ, ~R19, RZ, P0, !PT ;  /* 0x80000013ff107210 */ /* 0x000fe200007fe4ff */
[----:B------:R-:W-:-:S04]  /*26c0*/  IMAD.WIDE.U32 R36, R5, R17, R36 ;  /* 0x0000001105247225 */ /* 0x000fc800078e0024 */
[----:B------:R-:W-:-:S04]  /*26d0*/  IMAD R16, R16, R5, RZ ;  /* 0x0000000510107224 */ /* 0x000fc800078e02ff */
[----:B------:R-:W-:-:S05]  /*26e0*/  IMAD R4, R4, R17, R16 ;  /* 0x0000001104047224 */ /* 0x000fca00078e0210 */
[----:B------:R-:W-:Y:S01]  /*26f0*/  IADD3 R4, R37, R4, RZ ;  /* 0x0000000425047210 */ /* 0x000fe20007ffe0ff */
[----:B------:R-:W-:Y:S05]  /*2700*/  BRA `(.L_x_515) ;  /* 0x0000000000587947 */ /* 0x000fea0003800000 */
.L_x_514:
        /* <DEDUP_REMOVED lines=22> */
.L_x_515:
[----:B------:R-:W-:Y:S05]  /*2870*/  BSYNC B0 ;  /* 0x0000000000007941 */ /* 0x000fea0003800000 */
.L_x_513:
        /* <DEDUP_REMOVED lines=38> */
[----:B------:R-:W-:Y:S05]  /*2ae0*/  CALL.REL.NOINC `($__internal_10_$__cuda_sm20_div_s64) ;  /* 0x0000002000f87944 */ /* 0x000fea0003c00000 */
        /* <DEDUP_REMOVED lines=12> */
.L_x_517:
        /* <DEDUP_REMOVED lines=23> */
.L_x_518:
[----:B------:R-:W-:Y:S05]  /*2d20*/  BSYNC B0 ;  /* 0x0000000000007941 */ /* 0x000fea0003800000 */
.L_x_516:
        /* <DEDUP_REMOVED lines=18> */
.L_x_520:
        /* <DEDUP_REMOVED lines=22> */
.L_x_521:
[----:B------:R-:W-:Y:S05]  /*2fb0*/  BSYNC B0 ;  /* 0x0000000000007941 */ /* 0x000fea0003800000 */
.L_x_519:
        /* <DEDUP_REMOVED lines=20> */
.L_x_523:
        /* <DEDUP_REMOVED lines=23> */
.L_x_524:
[----:B------:R-:W-:Y:S05]  /*3270*/  BSYNC B0 ;  /* 0x0000000000007941 */ /* 0x000fea0003800000 */
.L_x_522:
        /* <DEDUP_REMOVED lines=26> */
[----:B------:R-:W-:Y:S05]  /*3420*/  CALL.REL.NOINC `($__internal_10_$__cuda_sm20_div_s64) ;  /* 0x0000001800a87944 */ /* 0x000fea0003c00000 */
        /* <DEDUP_REMOVED lines=12> */
.L_x_526:
        /* <DEDUP_REMOVED lines=23> */
.L_x_527:
[----:B------:R-:W-:Y:S05]  /*3660*/  BSYNC B0 ;  /* 0x0000000000007941 */ /* 0x000fea0003800000 */
.L_x_525:
        /* <DEDUP_REMOVED lines=29> */
.L_x_529:
        /* <DEDUP_REMOVED lines=23> */
.L_x_530:
[----:B------:R-:W-:Y:S05]  /*39b0*/  BSYNC B0 ;  /* 0x0000000000007941 */ /* 0x000fea0003800000 */
.L_x_528:
        /* <DEDUP_REMOVED lines=21> */
.L_x_506:
[----:B------:R-:W-:Y:S02]  /*3b10*/  ULDC.64 UR4, c[0x0][0x2b0] ;  /* 0x0000ac0000047ab9 */ /* 0x000fe40000000a00 */
[----:B------:R-:W-:-:S04]  /*3b20*/  LEA R2, P0, R32, UR4, 0x2 ;  /* 0x0000000420027c11 */ /* 0x000fc8000f8010ff */
[----:B------:R-:W-:-:S05]  /*3b30*/  LEA.HI.X R3, R32, UR5, R33, 0x2, P0 ;  /* 0x0000000520037c11 */ /* 0x000fca00080f1421 */
[----:B------:R0:W-:Y:S04]  /*3b40*/  STG.E desc[UR8][R2.64], R27 ;  /* 0x0000001b02007986 */ /* 0x0001e8000c101908 */
.L_x_505:
[----:B------:R-:W-:Y:S05]  /*3b50*/  BSYNC B1 ;  /* 0x0000000000017941 */ /* 0x000fea0003800000 */
.L_x_504:
[----:B------:R-:W2:Y:S01]  /*3b60*/  S2R R0, SR_TID.X ;  /* 0x0000000000007919 */ /* 0x000ea20000002100 */
[----:B------:R-:W3:Y:S01]  /*3b70*/  LDC R29, c[0x0][0x3c4] ;  /* 0x0000f100ff1d7b82 */ /* 0x000ee20000000800 */
[----:B------:R-:W-:Y:S01]  /*3b80*/  BSSY B0, `(.L_x_531) ;  /* 0x0000012000007945 */ /* 0x000fe20003800000 */
[----:B--2---:R-:W-:-:S04]  /*3b90*/  SHF.R.S32.HI R15, RZ, 0x1f, R0 ;  /* 0x0000001fff0f7819 */ /* 0x004fc80000011400 */
[----:B------:R-:W-:-:S04]  /*3ba0*/  LEA.HI R15, R15, R0, RZ, 0x4 ;  /* 0x000000000f0f7211 */ /* 0x000fc800078f20ff */
[----:B01----:R-:W-:-:S05]  /*3bb0*/  LOP3.LUT R3, R15, 0xfffffff0, RZ, 0xc0, !PT ;  /* 0xfffffff00f037812 */ /* 0x003fca00078ec0ff */
[----:B------:R-:W-:-:S05]  /*3bc0*/  IMAD.IADD R32, R0, 0x1, -R3 ;  /* 0x0000000100207824 */ /* 0x000fca00078e0a03 */
[----:B---3--:R-:W-:-:S04]  /*3bd0*/  ISETP.GE.AND P0, PT, R32, R29, PT ;  /* 0x0000001d2000720c */ /* 0x008fc80003f06270 */
[----:B------:R-:W-:-:S13]  /*3be0*/  ISETP.LT.AND P0, PT, R0, 0x80, !P0 ;  /* 0x000000800000780c */ /* 0x000fda0004701270 */
[----:B------:R-:W-:Y:S05]  /*3bf0*/  @!P0 BRA `(.L_x_532) ;  /* 0x0000000000288947 */ /* 0x000fea0003800000 */
[----:B------:R-:W0:Y:S01]  /*3c00*/  S2R R0, SR_CgaCtaId ;  /* 0x0000000000007919 */ /* 0x000e220000008800 */
[----:B------:R-:W-:Y:S01]  /*3c10*/  FADD.FTZ R2, -R27, R30 ;  /* 0x0000001e1b027221 */ /* 0x000fe20000010100 */
[----:B------:R-:W-:-:S03]  /*3c20*/  MOV R3, 0x400 ;  /* 0x0000040000037802 */ /* 0x000fc60000000f00 */
[----:B------:R-:W-:-:S06]  /*3c30*/  FMUL.FTZ R2, R2, 1.4426950216293334961 ;  /* 0x3fb8aa3b02027820 */ /* 0x000fcc0000410000 */
[----:B------:R-:W1:Y:S01]  /*3c40*/  MUFU.EX2 R2, R2 ;  /* 0x0000000200027308 */ /* 0x000e620000000800 */
[----:B0-----:R-:W-:-:S05]  /*3c50*/  LEA R3, R0, R3, 0x18 ;  /* 0x0000000300037211 */ /* 0x001fca00078ec0ff */
[----:B------:R-:W-:Y:S01]  /*3c60*/  IMAD R0, R32, 0x24, R3 ;  /* 0x0000002420007824 */ /* 0x000fe200078e0203 */
[----:B------:R-:W-:-:S04]  /*3c70*/  SHF.R.S32.HI R3, RZ, 0x4, R15 ;  /* 0x00000004ff037819 */ /* 0x000fc8000001140f */
[----:B------:R-:W-:-:S05]  /*3c80*/  LEA R3, R3, R0, 0x2 ;  /* 0x0000000003037211 */ /* 0x000fca00078e10ff */
[----:B-1----:R0:W-:Y:S02]  /*3c90*/  STS [R3], R2 ;  /* 0x0000000203007388 */ /* 0x0021e40000000800 */
.L_x_532:
[----:B------:R-:W-:Y:S05]  /*3ca0*/  BSYNC B0 ;  /* 0x0000000000007941 */ /* 0x000fea0003800000 */
.L_x_531:
[----:B------:R-:W-:Y:S01]  /*3cb0*/  ISETP.GE.AND P0, PT, R29, 0x1, PT ;  /* 0x000000011d00780c */ /* 0x000fe20003f06270 */
[----:B------:R-:W-:Y:S01]  /*3cc0*/  BAR.SYNC.DEFER_BLOCKING 0x0 ;  /* 0x0000000000007b1d */ /* 0x000fe20000010000 */
[----:B------:R-:W-:Y:S01]  /*3cd0*/  IMAD.MOV.U32 R0, RZ, RZ, RZ ;  /* 0x000000ffff007224 */ /* 0x000fe200078e00ff */
[----:B0-----:R-:W-:Y:S02]  /*3ce0*/  CS2R R2, SRZ ;  /* 0x0000000000027805 */ /* 0x001fe4000001ff00 */
[----:B------:R-:W-:Y:S02]  /*3cf0*/  CS2R R4, SRZ ;  /* 0x0000000000047805 */ /* 0x000fe4000001ff00 */
[----:B------:R-:W-:Y:S02]  /*3d00*/  CS2R R6, SRZ ;  /* 0x0000000000067805 */ /* 0x000fe4000001ff00 */
[----:B------:R-:W-:Y:S02]  /*3d10*/  CS2R R8, SRZ ;  /* 0x0000000000087805 */ /* 0x000fe4000001ff00 */
[----:B------:R-:W-:Y:S01]  /*3d20*/  CS2R R10, SRZ ;  /* 0x00000000000a7805 */ /* 0x000fe2000001ff00 */
[----:B------:R-:W-:Y:S01]  /*3d30*/  IMAD.MOV.U32 R13, RZ, RZ, RZ ;  /* 0x000000ffff0d7224 */ /* 0x000fe200078e00ff */
[----:B------:R-:W-:Y:S01]  /*3d40*/  SHF.R.S32.HI R15, RZ, 0x4, R15 ;  /* 0x00000004ff0f7819 */ /* 0x000fe2000001140f */
[----:B------:R-:W-:Y:S01]  /*3d50*/  IMAD.SHL.U32 R32, R32, 0x4, RZ ;  /* 0x0000000420207824 */ /* 0x000fe200078e00ff */
[----:B------:R-:W-:Y:S06]  /*3d60*/  @!P0 BRA `(.L_x_533) ;  /* 0x0000000800c88947 */ /* 0x000fec0003800000 */
        /* <DEDUP_REMOVED lines=33> */
.L_x_535:
        /* <DEDUP_REMOVED lines=77> */
.L_x_534:
        /* <DEDUP_REMOVED lines=46> */
.L_x_536:
        /* <DEDUP_REMOVED lines=9> */
.L_x_538:
[----:B------:R-:W-:Y:S05]  /*47c0*/  BSYNC B0 ;  /* 0x0000000000007941 */ /* 0x000fea0003800000 */
.L_x_537:
        /* <DEDUP_REMOVED lines=12> */
.L_x_533:
        /* <DEDUP_REMOVED lines=100> */
        .weak           $__internal_10_$__cuda_sm20_div_s64
        .type           $__internal_10_$__cuda_sm20_div_s64,@function
        .size           $__internal_10_$__cuda_sm20_div_s64,(.L_x_4140 - $__internal_10_$__cuda_sm20_div_s64)
$__internal_10_$__cuda_sm20_div_s64:
        /* <DEDUP_REMOVED lines=83> */
[----:B------:R-:W-:Y:S06]  /*5400*/  RET.REL.NODEC R38 `(_ZN5flash32flash_fwd_splitkv_combine_kernelI23Flash_fwd_kernel_traitsILi192ELi64ELi64ELi4ELb0ELb0EN7cutlass6half_tE19Flash_kernel_traitsILi192ELi64ELi64ELi4ES3_EELi8ELi4ELb1EEEvNS_16Flash_fwd_paramsE) ;  /* 0xffffffa826fc7950 */ /* 0x000fec0003c3ffff */
.L_x_539:
        /* <DEDUP_REMOVED lines=15> */
.L_x_4140:


//--------------------- .text._ZN5flash32flash_fwd_splitkv_combine_kernelI23Flash_fwd_kernel_traitsILi192ELi64ELi64ELi4ELb0ELb0EN7cutlass6half_tE19Flash_kernel_traitsILi192ELi64ELi64ELi4ES3_EELi8ELi3ELb1EEEvNS_16Flash_fwd_paramsE --------------------------
	.section	.text._ZN5flash32flash_fwd_splitkv_combine_kernelI23Flash_fwd_kernel_traitsILi192ELi64ELi64ELi4ELb0ELb0EN7cutlass6half_tE19Flash_kernel_traitsILi192ELi64ELi64ELi4ES3_EELi8ELi3ELb1EEEvNS_16Flash_fwd_paramsE,"ax",@progbits
	.align	128
        .global         _ZN5flash32flash_fwd_splitkv_combine_kernelI23Flash_fwd_kernel_traitsILi192ELi64ELi64ELi4ELb0ELb0EN7cutlass6half_tE19Flash_kernel_traitsILi192ELi64ELi64ELi4ES3_EELi8ELi3ELb1EEEvNS_16Flash_fwd_paramsE
        .type           _ZN5flash32flash_fwd_splitkv_combine_kernelI23Flash_fwd_kernel_traitsILi192ELi64ELi64ELi4ELb0ELb0EN7cutlass6half_tE19Flash_kernel_traitsILi192ELi64ELi64ELi4ES3_EELi8ELi3ELb1EEEvNS_16Flash_fwd_paramsE,@function
        .size           _ZN5flash32flash_fwd_splitkv_combine_kernelI23Flash_fwd_kernel_traitsILi192ELi64ELi64ELi4ELb0ELb0EN7cutlass6half_tE19Flash_kernel_traitsILi192ELi64ELi64ELi4ES3_EELi8ELi3ELb1EEEvNS_16Flash_fwd_paramsE,(.L_x_4141 - _ZN5flash32flash_fwd_splitkv_combine_kernelI23Flash_fwd_kernel_traitsILi192ELi64ELi64ELi4ELb0ELb0EN7cutlass6half_tE19Flash_kernel_traitsILi192ELi64ELi64ELi4ES3_EELi8ELi3ELb1EEEvNS_16Flash_fwd_paramsE)
        .other          _ZN5flash32flash_fwd_splitkv_combine_kernelI23Flash_fwd_kernel_traitsILi192ELi64ELi64ELi4ELb0ELb0EN7cutlass6half_tE19Flash_kernel_traitsILi192ELi64ELi64ELi4ES3_EELi8ELi3ELb1EEEvNS_16Flash_fwd_paramsE,@"STO_CUDA_ENTRY STV_DEFAULT"
_ZN5flash32flash_fwd_splitkv_combine_kernelI23Flash_fwd_kernel_traitsILi192ELi64ELi64ELi4ELb0ELb0EN7cutlass6half_tE19Flash_kernel_traitsILi192ELi64ELi64ELi4ES3_EELi8ELi3ELb1EEEvNS_16Flash_fwd_paramsE:
.text._ZN5flash32flash_fwd_splitkv_combine_kernelI23Flash_fwd_kernel_traitsILi192ELi64ELi64ELi4ELb0ELb0EN7cutlass6half_tE19Flash_kernel_traitsILi192ELi64ELi64ELi4ES3_EELi8ELi3ELb1EEEvNS_16Flash_fwd_paramsE:
        /* <DEDUP_REMOVED lines=23> */
[----:B------:R-:W-:Y:S05]  /*0170*/  CALL.REL.NOINC `($__internal_11_$__cuda_sm20_div_s64) ;  /* 0x0000004c001c7944 */ /* 0x000fea0003c00000 */
[----:B------:R-:W-:Y:S02]  /*0180*/  MOV R18, R0 ;  /* 0x0000000000127202 */ /* 0x000fe40000000f00 */
[----:B------:R-:W-:Y:S01]  /*0190*/  MOV R19, R21 ;  /* 0x0000001500137202 */ /* 0x000fe20000000f00 */
[----:B------:R-:W-:Y:S06]  /*01a0*/  BRA `(.L_x_541) ;  /* 0x00000000004c7947 */ /* 0x000fec0003800000 */
.L_x_540:
        /* <DEDUP_REMOVED lines=19> */
.L_x_541:
        /* <DEDUP_REMOVED lines=11> */
[----:B------:R-:W-:Y:S05]  /*0390*/  CALL.REL.NOINC `($__internal_11_$__cuda_sm20_div_s64) ;  /* 0x0000004800947944 */ /* 0x000fea0003c00000 */
[----:B------:R-:W-:Y:S02]  /*03a0*/  MOV R10, R0 ;  /* 0x00000000000a7202 */ /* 0x000fe40000000f00 */
[----:B------:R-:W-:Y:S01]  /*03b0*/  MOV R11, R21 ;  /* 0x00000015000b7202 */ /* 0x000fe20000000f00 */
[----:B------:R-:W-:Y:S05]  /*03c0*/  BRA `(.L_x_544) ;  /* 0x00000000004c7947 */ /* 0x000fea0003800000 */
.L_x_543:
        /* <DEDUP_REMOVED lines=19> */
.L_x_544:
[----:B------:R-:W-:Y:S05]  /*0500*/  BSYNC B0 ;  /* 0x0000000000007941 */ /* 0x000fea0003800000 */
.L_x_542:
        /* <DEDUP_REMOVED lines=42> */
[----:B------:R-:W-:Y:S01]  /*07b0*/  MOV R20, R0 ;  /* 0x0000000000147202 */ /* 0x000fe20000000f00 */
[----:B------:R-:W-:Y:S05]  /*07c0*/  BRA `(.L_x_547) ;  /* 0x00000000004c7947 */ /* 0x000fea0003800000 */
.L_x_546:
        /* <DEDUP_REMOVED lines=19> */
.L_x_547:
[----:B------:R-:W-:Y:S05]  /*0900*/  BSYNC B0 ;  /* 0x0000000000007941 */ /* 0x000fea0003800000 */
.L_x_545:
        /* <DEDUP_REMOVED lines=75> */
[----:B------:R-:W-:Y:S05]  /*0dc0*/  BRA `(.L_x_550) ;  /* 0x00000000004c7947 */ /* 0x000fea0003800000 */
.L_x_549:
        /* <DEDUP_REMOVED lines=19> */
.L_x_550:
[----:B------:R-:W-:Y:S05]  /*0f00*/  BSYNC B0 ;  /* 0x0000000000007941 */ /* 0x000fea0003800000 */
.L_x_548:
        /* <DEDUP_REMOVED lines=43> */
.L_x_552:
        /* <DEDUP_REMOVED lines=19> */
.L_x_553:
[----:B------:R-:W-:Y:S05]  /*12f0*/  BSYNC B0 ;  /* 0x0000000000007941 */ /* 0x000fea0003800000 */
.L_x_551:
        /* <DEDUP_REMOVED lines=71> */
.L_x_555:
[----:B------:R-:W-:Y:S05]  /*1770*/  BSYNC B0 ;  /* 0x0000000000007941 */ /* 0x000fea0003800000 */
.L_x_554:
        /* <DEDUP_REMOVED lines=143> */
[----:B------:R-:W-:Y:S05]  /*2070*/  CALL.REL.NOINC `($__internal_11_$__cuda_sm20_div_s64) ;  /* 0x0000002c005c7944 */ /* 0x000fea0003c00000 */
        /* <DEDUP_REMOVED lines=10> */
.L_x_560:
        /* <DEDUP_REMOVED lines=22> */
.L_x_561:
[----:B------:R-:W-:Y:S05]  /*2280*/  BSYNC B0 ;  /* 0x0000000000007941 */ /* 0x000fea0003800000 */
.L_x_559:
[----:B------:R-:W-:Y:S01]  /*2290*/  LOP3.LUT R0, R19, R8, RZ, 0xfc, !PT ;  /* 0x0000000813007212 */ /* 0x000fe200078efcff */
[----:B------:R-:W-:Y:S03]  /*22a0*/  BSSY B0, `(.L_x_562) ;  /* 0x0000028000007945 */ /* 0x000fe60003800000 */
[----:B------:R-:W-:-:S13]  /*22b0*/  ISETP.NE.U32.AND P0, PT, R0, RZ, PT ;  /* 0x000000ff0000720c */ /* 0x000fda0003f05070 */
[----:B------:R-:W-:Y:S05]  /*22c0*/  @!P0 BRA `(.L_x_563) ;  /* 0x00000000003c8947 */ /* 0x000fea0003800000 */
[----:B------:R-:W-:Y:S01]  /*22d0*/  IMAD.MOV.U32 R22, RZ, RZ, R23 ;  /* 0x000000ffff167224 */ /* 0x000fe200078e0017 */
[----:B------:R-:W-:Y:S02]  /*22e0*/  MOV R6, R8 ;  /* 0x0000000800067202 */ /* 0x000fe40000000f00 */
[----:B------:R-:W-:Y:S02]  /*22f0*/  MOV R20, 0x2310 ;  /* 0x0000231000147802 */ /* 0x000fe40000000f00 */
[----:B------:R-:W-:Y:S05]  /*2300*/  CALL.REL.NOINC `($__internal_11_$__cuda_sm20_div_s64) ;  /* 0x0000002800b87944 */ /* 0x000fea0003c00000 */
        /* <DEDUP_REMOVED lines=11> */
.L_x_563:
        /* <DEDUP_REMOVED lines=22> */
.L_x_564:
[----:B------:R-:W-:Y:S05]  /*2520*/  BSYNC B0 ;  /* 0x0000000000007941 */ /* 0x000fea0003800000 */
.L_x_562:
        /* <DEDUP_REMOVED lines=11> */
[----:B------:R-:W-:Y:S05]  /*25e0*/  CALL.REL.NOINC `($__internal_11_$__cuda_sm20_div_s64) ;  /* 0x0000002800007944 */ /* 0x000fea0003c00000 */
        /* <DEDUP_REMOVED lines=8> */
.L_x_566:
        /* <DEDUP_REMOVED lines=21> */
.L_x_567:
[----:B------:R-:W-:Y:S05]  /*27c0*/  BSYNC B0 ;  /* 0x0000000000007941 */ /* 0x000fea0003800000 */
.L_x_565:
        /* <DEDUP_REMOVED lines=38> */
[----:B------:R-:W-:Y:S05]  /*2a30*/  CALL.REL.NOINC `($__internal_11_$__cuda_sm20_div_s64) ;  /* 0x0000002000ec7944 */ /* 0x000fea0003c00000 */
        /* <DEDUP_REMOVED lines=12> */
.L_x_569:
        /* <DEDUP_REMOVED lines=23> */
.L_x_570:
[----:B------:R-:W-:Y:S05]  /*2c70*/  BSYNC B0 ;  /* 0x0000000000007941 */ /* 0x000fea0003800000 */
.L_x_568:
        /* <DEDUP_REMOVED lines=19> */
.L_x_572:
        /* <DEDUP_REMOVED lines=22> */
.L_x_573:
[----:B------:R-:W-:Y:S05]  /*2f10*/  BSYNC B0 ;  /* 0x0000000000007941 */ /* 0x000fea0003800000 */
.L_x_571:
        /* <DEDUP_REMOVED lines=21> */
.L_x_575:
        /* <DEDUP_REMOVED lines=23> */
.L_x_576:
[----:B------:R-:W-:Y:S05]  /*31e0*/  BSYNC B0 ;  /* 0x0000000000007941 */ /* 0x000fea0003800000 */
.L_x_574:
        /* <DEDUP_REMOVED lines=39> */
.L_x_578:
        /* <DEDUP_REMOVED lines=23> */
.L_x_579:
[----:B------:R-:W-:Y:S05]  /*35d0*/  BSYNC B0 ;  /* 0x0000000000007941 */ /* 0x000fea0003800000 */
.L_x_577:
        /* <DEDUP_REMOVED lines=30> */
.L_x_581:
        /* <DEDUP_REMOVED lines=23> */
.L_x_582:
[----:B------:R-:W-:Y:S05]  /*3930*/  BSYNC B0 ;  /* 0x0000000000007941 */ /* 0x000fea0003800000 */
.L_x_580:
        /* <DEDUP_REMOVED lines=21> */
.L_x_558:
[----:B------:R-:W-:Y:S02]  /*3a90*/  ULDC.64 UR4, c[0x0][0x2b0] ;  /* 0x0000ac0000047ab9 */ /* 0x000fe40000000a00 */
[----:B------:R-:W-:-:S04]  /*3aa0*/  LEA R2, P0, R30, UR4, 0x2 ;  /* 0x000000041e027c11 */ /* 0x000fc8000f8010ff */
[----:B------:R-:W-:-:S05]  /*3ab0*/  LEA.HI.X R3, R30, UR5, R31, 0x2, P0 ;  /* 0x000000051e037c11 */ /* 0x000fca00080f141f */
[----:B------:R1:W-:Y:S04]  /*3ac0*/  STG.E desc[UR8][R2.64], R26 ;  /* 0x0000001a02007986 */ /* 0x0003e8000c101908 */
.L_x_557:
[----:B------:R-:W-:Y:S05]  /*3ad0*/  BSYNC B1 ;  /* 0x0000000000017941 */ /* 0x000fea0003800000 */
.L_x_556:
[----:B------:R-:W2:Y:S01]  /*3ae0*/  S2R R31, SR_TID.X ;  /* 0x00000000001f7919 */ /* 0x000ea20000002100 */
[----:B------:R-:W3:Y:S01]  /*3af0*/  LDC R15, c[0x0][0x3c4] ;  /* 0x0000f100ff0f7b82 */ /* 0x000ee20000000800 */
[----:B------:R-:W-:Y:S02]  /*3b00*/  CS2R R4, SRZ ;  /* 0x0000000000047805 */ /* 0x000fe4000001ff00 */
[----:B------:R-:W-:Y:S02]  /*3b10*/  CS2R R6, SRZ ;  /* 0x0000000000067805 */ /* 0x000fe4000001ff00 */
[----:B------:R-:W-:Y:S01]  /*3b20*/  CS2R R10, SRZ ;  /* 0x00000000000a7805 */ /* 0x000fe2000001ff00 */
[----:B------:R-:W-:Y:S01]  /*3b30*/  IMAD.MOV.U32 R13, RZ, RZ, RZ ;  /* 0x000000ffff0d7224 */ /* 0x000fe200078e00ff */
[----:B--2---:R-:W-:-:S04]  /*3b40*/  SHF.R.S32.HI R30, RZ, 0x1f, R31 ;  /* 0x0000001fff1e7819 */ /* 0x004fc8000001141f */
[CC--:B------:R-:W-:Y:S02]  /*3b50*/  LEA.HI R0, R30.reuse, R31.reuse, RZ, 0x3 ;  /* 0x0000001f1e007211 */ /* 0x0c0fe400078f18ff */
[----:B------:R-:W-:Y:S02]  /*3b60*/  LEA.HI R30, R30, R31, RZ, 0x4 ;  /* 0x0000001f1e1e7211 */ /* 0x000fe400078f20ff */
[----:B------:R-:W-:Y:S02]  /*3b70*/  LOP3.LUT R0, R0, 0xfffffff8, RZ, 0xc0, !PT ;  /* 0xfffffff800007812 */ /* 0x000fe400078ec0ff */
[----:B01----:R-:W-:Y:S02]  /*3b80*/  LOP3.LUT R2, R30, 0x3ffffff0, RZ, 0xc0, !PT ;  /* 0x3ffffff01e027812 */ /* 0x003fe400078ec0ff */
[----:B------:R-:W-:Y:S01]  /*3b90*/  SHF.R.S32.HI R30, RZ, 0x4, R30 ;  /* 0x00000004ff1e7819 */ /* 0x000fe2000001141e */
[----:B------:R-:W-:-:S05]  /*3ba0*/  IMAD.IADD R0, R31, 0x1, -R0 ;  /* 0x000000011f007824 */ /* 0x000fca00078e0a00 */
[----:B---3--:R-:W-:Y:S01]  /*3bb0*/  ISETP.GE.AND P0, PT, R0, R15, PT ;  /* 0x0000000f0000720c */ /* 0x008fe20003f06270 */
[----:B------:R-:W-:-:S03]  /*3bc0*/  IMAD.MOV.U32 R0, RZ, RZ, RZ ;  /* 0x000000ffff007224 */ /* 0x000fc600078e00ff */
[C---:B------:R-:W-:Y:S01]  /*3bd0*/  ISETP.GT.OR P0, PT, R31.reuse, 0x3f, P0 ;  /* 0x0000003f1f00780c */ /* 0x040fe20000704670 */
[----:B------:R-:W-:Y:S01]  /*3be0*/  IMAD.IADD R31, R31, 0x1, -R2 ;  /* 0x000000011f1f7824 */ /* 0x000fe200078e0a02 */
[----:B------:R-:W-:-:S03]  /*3bf0*/  CS2R R2, SRZ ;  /* 0x0000000000027805 */ /* 0x000fc6000001ff00 */
[----:B------:R-:W-:-:S08]  /*3c00*/  IMAD.SHL.U32 R31, R31, 0x4, RZ ;  /* 0x000000041f1f7824 */ /* 0x000fd000078e00ff */
[----:B------:R-:W-:-:S04]  /*3c10*/  @!P0 FADD.FTZ R8, -R26, R27 ;  /* 0x0000001b1a088221 */ /* 0x000fc80000010100 */
[----:B------:R-:W-:-:S06]  /*3c20*/  @!P0 FMUL.FTZ R8, R8, 1.4426950216293334961 ;  /* 0x3fb8aa3b08088820 */ /* 0x000fcc0000410000 */
[----:B------:R-:W0:Y:S02]  /*3c30*/  @!P0 MUFU.EX2 R8, R8 ;  /* 0x0000000800088308 */ /* 0x000e240000000800 */
[----:B0-----:R0:W-:Y:S01]  /*3c40*/  @!P0 STS [R29], R8 ;  /* 0x000000081d008388 */ /* 0x0011e20000000800 */
[----:B------:R-:W-:Y:S01]  /*3c50*/  BAR.SYNC.DEFER_BLOCKING 0x0 ;  /* 0x0000000000007b1d */ /* 0x000fe20000010000 */
[----:B------:R-:W-:Y:S02]  /*3c60*/  ISETP.GE.AND P0, PT, R15, 0x1, PT ;  /* 0x000000010f00780c */ /* 0x000fe40003f06270 */
[----:B0-----:R-:W-:-:S11]  /*3c70*/  CS2R R8, SRZ ;  /* 0x0000000000087805 */ /* 0x001fd6000001ff00 */
        /* <DEDUP_REMOVED lines=34> */
.L_x_585:
        /* <DEDUP_REMOVED lines=77> */
.L_x_584:
        /* <DEDUP_REMOVED lines=46> */
.L_x_586:
        /* <DEDUP_REMOVED lines=9> */
.L_x_588:
[----:B------:R-:W-:Y:S05]  /*46e0*/  BSYNC B0 ;  /* 0x0000000000007941 */ /* 0x000fea0003800000 */
.L_x_587:
        /* <DEDUP_REMOVED lines=12> */
.L_x_583:
        /* <DEDUP_REMOVED lines=49> */
[----:B------:R-:W-:-:S04]  /*4ac0*/  LOP3.LUT R20, R20, R17, RZ, 0x3c, !PT ;  /* 0x0000001114147212 */ /* 0x000fc800078e3cff */
        /* <DEDUP_REMOVED lines=25> */
[----:B------:R-:W-:-:S03]  /*4c60*/  ULDC.64 UR4, c[0x0][0x298] ;  /* 0x0000a60000047ab9 */ /* 0x000fc60000000a00 */
[----:B------:R-:W-:Y:S02]  /*4c70*/  IMAD R15, R15, UR4, RZ ;  /* 0x000000040f0f7c24 */ /* 0x000fe4000f8e02ff */
[----:B------:R-:W-:Y:S01]  /*4c80*/  IMAD.IADD R21, R21, 0x1, R17 ;  /* 0x0000000115157824 */ /* 0x000fe200078e0211 */
[----:B------:R-:W-:Y:S01]  /*4c90*/  IADD3 R17, R31, 0x40, RZ ;  /* 0x000000401f117810 */ /* 0x000fe20007ffe0ff */
[C---:B------:R-:W-:Y:S02]  /*4ca0*/  IMAD R15, R18.reuse, UR5, R15 ;  /* 0x00000005120f7c24 */ /* 0x040fe4000f8e020f */
[----:B------:R-:W-:Y:S01]  /*4cb0*/  IMAD.WIDE.U32 R18, R18, UR4, R20 ;  /* 0x0000000412127c25 */ /* 0x000fe2000f8e0014 */
[----:B------:R-:W-:-:S03]  /*4cc0*/  ULDC.64 UR4, c[0x0][0x280] ;  /* 0x0000a00000047ab9 */ /* 0x000fc60000000a00 */
[C---:B------:R-:W-:Y:S01]  /*4cd0*/  VIADD R21, R31.reuse, 0x80 ;  /* 0x000000801f157836 */ /* 0x040fe20000000000 */
[-C--:B------:R-:W-:Y:S01]  /*4ce0*/  IADD3 R12, P2, R31, R18.reuse, RZ ;  /* 0x000000121f0c7210 */ /* 0x080fe20007f5e0ff */
[----:B------:R-:W-:Y:S01]  /*4cf0*/  IMAD.IADD R14, R19, 0x1, R15 ;  /* 0x00000001130e7824 */ /* 0x000fe200078e020f */
[-C--:B------:R-:W-:Y:S02]  /*4d00*/  IADD3 R15, P1, R17, R18.reuse, RZ ;  /* 0x00000012110f7210 */ /* 0x080fe40007f3e0ff */
[----:B------:R-:W-:Y:S02]  /*4d10*/  IADD3 R20, P0, R21, R18, RZ ;  /* 0x0000001215147210 */ /* 0x000fe40007f1e0ff */
[-C--:B------:R-:W-:Y:S02]  /*4d20*/  LEA.HI.X.SX32 R31, R31, R14.reuse, 0x1, P2 ;  /* 0x0000000e1f1f7211 */ /* 0x080fe400010f0eff */
[----:B------:R-:W-:Y:S02]  /*4d30*/  LEA.HI.X.SX32 R22, R17, R14, 0x1, P1 ;  /* 0x0000000e11167211 */ /* 0x000fe400008f0eff */
[----:B------:R-:W-:-:S02]  /*4d40*/  LEA R18, P2, R12, UR4, 0x1 ;  /* 0x000000040c127c11 */ /* 0x000fc4000f8408ff */
[----:B------:R-:W-:Y:S02]  /*4d50*/  LEA.HI.X.SX32 R21, R21, R14, 0x1, P0 ;  /* 0x0000000e15157211 */ /* 0x000fe400000f0eff */
[C---:B------:R-:W-:Y:S02]  /*4d60*/  LEA R16, P1, R15.reuse, UR4, 0x1 ;  /* 0x000000040f107c11 */ /* 0x040fe4000f8208ff */
[----:B------:R-:W-:Y:S02]  /*4d70*/  LEA R14, P0, R20, UR4, 0x1 ;  /* 0x00000004140e7c11 */ /* 0x000fe4000f8008ff */
[----:B------:R-:W-:Y:S02]  /*4d80*/  LEA.HI.X R19, R12, UR5, R31, 0x1, P2 ;  /* 0x000000050c137c11 */ /* 0x000fe400090f0c1f */
[----:B------:R-:W-:Y:S02]  /*4d90*/  LEA.HI.X R17, R15, UR5, R22, 0x1, P1 ;  /* 0x000000050f117c11 */ /* 0x000fe400088f0c16 */
[----:B------:R-:W-:Y:S01]  /*4da0*/  LEA.HI.X R15, R20, UR5, R21, 0x1, P0 ;  /* 0x00000005140f7c11 */ /* 0x000fe200080f0c15 */
[----:B------:R-:W-:Y:S04]  /*4db0*/  STG.E.64 desc[UR8][R18.64], R10 ;  /* 0x0000000a12007986 */ /* 0x000fe8000c101b08 */
[----:B------:R-:W-:Y:S04]  /*4dc0*/  STG.E.64 desc[UR8][R16.64], R6 ;  /* 0x0000000610007986 */ /* 0x000fe8000c101b08 */
[----:B------:R-:W-:Y:S01]  /*4dd0*/  STG.E.64 desc[UR8][R14.64], R2 ;  /* 0x000000020e007986 */ /* 0x000fe2000c101b08 */
[----:B------:R-:W-:Y:S05]  /*4de0*/  EXIT ;  /* 0x000000000000794d */ /* 0x000fea0003800000 */
        .weak           $__internal_11_$__cuda_sm20_div_s64
        .type           $__internal_11_$__cuda_sm20_div_s64,@function
        .size           $__internal_11_$__cuda_sm20_div_s64,(.L_x_4141 - $__internal_11_$__cuda_sm20_div_s64)
$__internal_11_$__cuda_sm20_div_s64:
        /* <DEDUP_REMOVED lines=83> */
[----:B------:R-:W-:Y:S06]  /*5320*/  RET.REL.NODEC R38 `(_ZN5flash32flash_fwd_splitkv_combine_kernelI23Flash_fwd_kernel_traitsILi192ELi64ELi64ELi4ELb0ELb0EN7cutlass6half_tE19Flash_kernel_traitsILi192ELi64ELi64ELi4ES3_EELi8ELi3ELb1EEEvNS_16Flash_fwd_paramsE) ;  /* 0xffffffac26347950 */ /* 0x000fec0003c3ffff */
.L_x_589:
        /* <DEDUP_REMOVED lines=13> */
.L_x_4141:


//--------------------- .text._ZN5flash32flash_fwd_splitkv_combine_kernelI23Flash_fwd_kernel_traitsILi192ELi64ELi64ELi4ELb0ELb0EN7cutlass6half_tE19Flash_kernel_traitsILi192ELi64ELi64ELi4ES3_EELi8ELi2ELb1EEEvNS_16Flash_fwd_paramsE --------------------------
	.section	.text._ZN5flash32flash_fwd_splitkv_combine_kernelI23Flash_fwd_kernel_traitsILi192ELi64ELi64ELi4ELb0ELb0EN7cutlass6half_tE19Flash_kernel_traitsILi192ELi64ELi64ELi4ES3_EELi8ELi2ELb1EEEvNS_16Flash_fwd_paramsE,"ax",@progbits
	.align	128
        .global         _ZN5flash32flash_fwd_splitkv_combine_kernelI23Flash_fwd_kernel_traitsILi192ELi64ELi64ELi4ELb0ELb0EN7cutlass6half_tE19Flash_kernel_traitsILi192ELi64ELi64ELi4ES3_EELi8ELi2ELb1EEEvNS_16Flash_fwd_paramsE
        .type           _ZN5flash32flash_fwd_splitkv_combine_kernelI23Flash_fwd_kernel_traitsILi192ELi64ELi64ELi4ELb0ELb0EN7cutlass6half_tE19Flash_kernel_traitsILi192ELi64ELi64ELi4ES3_EELi8ELi2ELb1EEEvNS_16Flash_fwd_paramsE,@function
        .size           _ZN5flash32flash_fwd_splitkv_combine_kernelI23Flash_fwd_kernel_traitsILi192ELi64ELi64ELi4ELb0ELb0EN7cutlass6half_tE19Flash_kernel_traitsILi192ELi64ELi64ELi4ES3_EELi8ELi2ELb1EEEvNS_16Flash_fwd_paramsE,(.L_x_4142 - _ZN5flash32flash_fwd_splitkv_combine_kernelI23Flash_fwd_kernel_traitsILi192ELi64ELi64ELi4ELb0ELb0EN7cutlass6half_tE19Flash_kernel_traitsILi192ELi64ELi64ELi4ES3_EELi8ELi2ELb1EEEvNS_16Flash_fwd_paramsE)
        .other          _ZN5flash32flash_fwd_splitkv_combine_kernelI23Flash_fwd_kernel_traitsILi192ELi64ELi64ELi4ELb0ELb0EN7cutlass6half_tE19Flash_kernel_traitsILi192ELi64ELi64ELi4ES3_EELi8ELi2ELb1EEEvNS_16Flash_fwd_paramsE,@"STO_CUDA_ENTRY STV_DEFAULT"
_ZN5flash32flash_fwd_splitkv_combine_kernelI23Flash_fwd_kernel_traitsILi192ELi64ELi64ELi4ELb0ELb0EN7cutlass6half_tE19Flash_kernel_traitsILi192ELi64ELi64ELi4ES3_EELi8ELi2ELb1EEEvNS_16Flash_fwd_paramsE:
.text._ZN5flash32flash_fwd_splitkv_combine_kernelI23Flash_fwd_kernel_traitsILi192ELi64ELi64ELi4ELb0ELb0EN7cutlass6half_tE19Flash_kernel_traitsILi192ELi64ELi64ELi4ES3_EELi8ELi2ELb1EEEvNS_16Flash_fwd_paramsE:
        /* <DEDUP_REMOVED lines=23> */
[----:B------:R-:W-:Y:S05]  /*0170*/  CALL.REL.NOINC `($__internal_12_$__cuda_sm20_div_s64) ;  /* 0x0000004c00387944 */ /* 0x000fea0003c00000 */
[----:B------:R-:W-:Y:S05]  /*0180*/  BRA `(.L_x_591) ;  /* 0x00000000004c7947 */ /* 0x000fea0003800000 */
.L_x_590:
        /* <DEDUP_REMOVED lines=19> */
.L_x_591:
        /* <DEDUP_REMOVED lines=12> */
[----:B------:R-:W-:Y:S05]  /*0380*/  CALL.REL.NOINC `($__internal_12_$__cuda_sm20_div_s64) ;  /* 0x0000004800b47944 */ /* 0x000fea0003c00000 */
[----:B------:R-:W-:Y:S02]  /*0390*/  MOV R8, R18 ;  /* 0x0000001200087202 */ /* 0x000fe40000000f00 */
[----:B------:R-:W-:Y:S01]  /*03a0*/  MOV R9, R19 ;  /* 0x0000001300097202 */ /* 0x000fe20000000f00 */
[----:B------:R-:W-:Y:S05]  /*03b0*/  BRA `(.L_x_594) ;  /* 0x00000000004c7947 */ /* 0x000fea0003800000 */
.L_x_593:
        /* <DEDUP_REMOVED lines=19> */
.L_x_594:
[----:B------:R-:W-:Y:S05]  /*04f0*/  BSYNC B0 ;  /* 0x0000000000007941 */ /* 0x000fea0003800000 */
.L_x_592:
        /* <DEDUP_REMOVED lines=41> */
.L_x_596:
        /* <DEDUP_REMOVED lines=19> */
.L_x_597:
[----:B------:R-:W-:Y:S05]  /*08c0*/  BSYNC B0 ;  /* 0x0000000000007941 */ /* 0x000fea0003800000 */
.L_x_595:
        /* <DEDUP_REMOVED lines=73> */
[----:B------:R-:W-:Y:S02]  /*0d60*/  MOV R34, R18 ;  /* 0x0000001200227202 */ /* 0x000fe40000000f00 */
[----:B------:R-:W-:Y:S01]  /*0d70*/  MOV R35, R19 ;  /* 0x0000001300237202 */ /* 0x000fe20000000f00 */
[----:B------:R-:W-:Y:S05]  /*0d80*/  BRA `(.L_x_600) ;  /* 0x00000000004c7947 */ /* 0x000fea0003800000 */
.L_x_599:
        /* <DEDUP_REMOVED lines=19> */
.L_x_600:
[----:B------:R-:W-:Y:S05]  /*0ec0*/  BSYNC B0 ;  /* 0x0000000000007941 */ /* 0x000fea0003800000 */
.L_x_598:
        /* <DEDUP_REMOVED lines=44> */
.L_x_602:
        /* <DEDUP_REMOVED lines=19> */
.L_x_603:
[----:B------:R-:W-:Y:S05]  /*12c0*/  BSYNC B0 ;  /* 0x0000000000007941 */ /* 0x000fea0003800000 */
.L_x_601:
        /* <DEDUP_REMOVED lines=68> */
.L_x_605:
[----:B------:R-:W-:Y:S05]  /*1710*/  BSYNC B0 ;  /* 0x0000000000007941 */ /* 0x000fea0003800000 */
.L_x_604:
        /* <DEDUP_REMOVED lines=13> */
.L_x_607:
[----:B------:R-:W-:Y:S05]  /*17f0*/  BSYNC B0 ;  /* 0x0000000000007941 */ /* 0x000fea0003800000 */
.L_x_606:
        /* <DEDUP_REMOVED lines=138> */
[----:B------:R-:W-:Y:S05]  /*20a0*/  CALL.REL.NOINC `($__internal_12_$__cuda_sm20_div_s64) ;  /* 0x0000002c006c7944 */ /* 0x000fea0003c00000 */
        /* <DEDUP_REMOVED lines=9> */
.L_x_612:
        /* <DEDUP_REMOVED lines=22> */
.L_x_613:
[----:B------:R-:W-:Y:S05]  /*22a0*/  BSYNC B0 ;  /* 0x0000000000007941 */ /* 0x000fea0003800000 */
.L_x_611:
        /* <DEDUP_REMOVED lines=19> */
.L_x_615:
        /* <DEDUP_REMOVED lines=22> */
.L_x_616:
[----:B------:R-:W-:Y:S05]  /*2540*/  BSYNC B0 ;  /* 0x0000000000007941 */ /* 0x000fea0003800000 */
.L_x_614:
        /* <DEDUP_REMOVED lines=11> */
[----:B------:R-:W-:Y:S05]  /*2600*/  CALL.REL.NOINC `($__internal_12_$__cuda_sm20_div_s64) ;  /* 0x0000002800147944 */ /* 0x000fea0003c00000 */
[----:B------:R-:W-:-:S04]  /*2610*/  IADD3 R17, P0, RZ, -R18, RZ ;  /* 0x80000012ff117210 */ /* 0x000fc80007f1e0ff */
[----:B------:R-:W-:Y:S01]  /*2620*/  IADD3.X R16, RZ, ~R19, RZ, P0, !PT ;  /* 0x80000013ff107210 */ /* 0x000fe200007fe4ff */
[----:B------:R-:W-:-:S04]  /*2630*/  IMAD.WIDE.U32 R36, R5, R17, R36 ;  /* 0x0000001105247225 */ /* 0x000fc800078e0024 */
[----:B------:R-:W-:-:S04]  /*2640*/  IMAD R16, R16, R5, RZ ;  /* 0x0000000510107224 */ /* 0x000fc800078e02ff */
[----:B------:R-:W-:-:S05]  /*2650*/  IMAD R4, R4, R17, R16 ;  /* 0x0000001104047224 */ /* 0x000fca00078e0210 */
[----:B------:R-:W-:Y:S01]  /*2660*/  IADD3 R4, R37, R4, RZ ;  /* 0x0000000425047210 */ /* 0x000fe20007ffe0ff */
[----:B------:R-:W-:Y:S05]  /*2670*/  BRA `(.L_x_619) ;  /* 0x0000000000587947 */ /* 0x000fea0003800000 */
.L_x_618:
        /* <DEDUP_REMOVED lines=22> */
.L_x_619:
[----:B------:R-:W-:Y:S05]  /*27e0*/  BSYNC B0 ;  /* 0x0000000000007941 */ /* 0x000fea0003800000 */
.L_x_617:
        /* <DEDUP_REMOVED lines=38> */
[----:B------:R-:W-:Y:S05]  /*2a50*/  CALL.REL.NOINC `($__internal_12_$__cuda_sm20_div_s64) ;  /* 0x0000002400007944 */ /* 0x000fea0003c00000 */
        /* <DEDUP_REMOVED lines=12> */
.L_x_621:
        /* <DEDUP_REMOVED lines=23> */
.L_x_622:
[----:B------:R-:W-:Y:S05]  /*2c90*/  BSYNC B0 ;  /* 0x0000000000007941 */ /* 0x000fea0003800000 */
.L_x_620:
        /* <DEDUP_REMOVED lines=18> */
.L_x_624:
        /* <DEDUP_REMOVED lines=22> */
.L_x_625:
[----:B------:R-:W-:Y:S05]  /*2f20*/  BSYNC B0 ;  /* 0x0000000000007941 */ /* 0x000fea0003800000 */
.L_x_623:
        /* <DEDUP_REMOVED lines=20> */
.L_x_627:
        /* <DEDUP_REMOVED lines=23> */
.L_x_628:
[----:B------:R-:W-:Y:S05]  /*31e0*/  BSYNC B0 ;  /* 0x0000000000007941 */ /* 0x000fea0003800000 */
.L_x_626:
        /* <DEDUP_REMOVED lines=26> */
[----:B------:R-:W-:Y:S05]  /*3390*/  CALL.REL.NOINC `($__internal_12_$__cuda_sm20_div_s64) ;  /* 0x0000001800b07944 */ /* 0x000fea0003c00000 */
        /* <DEDUP_REMOVED lines=12> */
.L_x_630:
        /* <DEDUP_REMOVED lines=23> */
.L_x_631:
[----:B------:R-:W-:Y:S05]  /*35d0*/  BSYNC B0 ;  /* 0x0000000000007941 */ /* 0x000fea0003800000 */
.L_x_629:
        /* <DEDUP_REMOVED lines=29> */
.L_x_633:
        /* <DEDUP_REMOVED lines=23> */
.L_x_634:
[----:B------:R-:W-:Y:S05]  /*3920*/  BSYNC B0 ;  /* 0x0000000000007941 */ /* 0x000fea0003800000 */
.L_x_632:
        /* <DEDUP_REMOVED lines=21> */
.L_x_610:
[----:B------:R-:W-:Y:S02]  /*3a80*/  ULDC.64 UR4, c[0x0][0x2b0] ;  /* 0x0000ac0000047ab9 */ /* 0x000fe40000000a00 */
[----:B------:R-:W-:-:S04]  /*3a90*/  LEA R2, P0, R32, UR4, 0x2 ;  /* 0x0000000420027c11 */ /* 0x000fc8000f8010ff */
[----:B------:R-:W-:-:S05]  /*3aa0*/  LEA.HI.X R3, R32, UR5, R33, 0x2, P0 ;  /* 0x0000000520037c11 */ /* 0x000fca00080f1421 */
[----:B------:R0:W-:Y:S04]  /*3ab0*/  STG.E desc[UR8][R2.64], R27 ;  /* 0x0000001b02007986 */ /* 0x0001e8000c101908 */
.L_x_609:
[----:B------:R-:W-:Y:S05]  /*3ac0*/  BSYNC B1 ;  /* 0x0000000000017941 */ /* 0x000fea0003800000 */
.L_x_608:
[----:B------:R-:W2:Y:S01]  /*3ad0*/  S2R R31, SR_TID.X ;  /* 0x00000000001f7919 */ /* 0x000ea20000002100 */
[----:B------:R-:W3:Y:S01]  /*3ae0*/  LDC R15, c[0x0][0x3c4] ;  /* 0x0000f100ff0f7b82 */ /* 0x000ee20000000800 */
[----:B------:R-:W-:Y:S01]  /*3af0*/  BSSY B0, `(.L_x_635) ;  /* 0x0000013000007945 */ /* 0x000fe20003800000 */
[----:B--2---:R-:W-:-:S04]  /*3b00*/  SHF.R.S32.HI R12, RZ, 0x1f, R31 ;  /* 0x0000001fff0c7819 */ /* 0x004fc8000001141f */
[CC--:B------:R-:W-:Y:S02]  /*3b10*/  LEA.HI R6, R12.reuse, R31.reuse, RZ, 0x2 ;  /* 0x0000001f0c067211 */ /* 0x0c0fe400078f10ff */
[----:B------:R-:W-:Y:S02]  /*3b20*/  LEA.HI R12, R12, R31, RZ, 0x4 ;  /* 0x0000001f0c0c7211 */ /* 0x000fe400078f20ff */
[----:B------:R-:W-:Y:S02]  /*3b30*/  LOP3.LUT R6, R6, 0xfffffffc, RZ, 0xc0, !PT ;  /* 0xfffffffc06067812 */ /* 0x000fe400078ec0ff */
[----:B01----:R-:W-:-:S03]  /*3b40*/  LOP3.LUT R2, R12, 0x3ffffff0, RZ, 0xc0, !PT ;  /* 0x3ffffff00c027812 */ /* 0x003fc600078ec0ff */
[----:B------:R-:W-:-:S05]  /*3b50*/  IMAD.IADD R4, R31, 0x1, -R6 ;  /* 0x000000011f047824 */ /* 0x000fca00078e0a06 */
[----:B---3--:R-:W-:-:S04]  /*3b60*/  ISETP.GE.AND P0, PT, R4, R15, PT ;  /* 0x0000000f0400720c */ /* 0x008fc80003f06270 */
        /* <DEDUP_REMOVED lines=11> */
.L_x_636:
[----:B------:R-:W-:Y:S05]  /*3c20*/  BSYNC B0 ;  /* 0x0000000000007941 */ /* 0x000fea0003800000 */
.L_x_635:
[----:B------:R-:W-:Y:S01]  /*3c30*/  ISETP.GE.AND P0, PT, R15, 0x1, PT ;  /* 0x000000010f00780c */ /* 0x000fe20003f06270 */
[----:B------:R-:W-:Y:S01]  /*3c40*/  IMAD.IADD R31, R31, 0x1, -R2 ;  /* 0x000000011f1f7824 */ /* 0x000fe200078e0a02 */
[----:B------:R-:W-:Y:S01]  /*3c50*/  BAR.SYNC.DEFER_BLOCKING 0x0 ;  /* 0x0000000000007b1d */ /* 0x000fe20000010000 */
[----:B------:R-:W-:Y:S01]  /*3c60*/  IMAD.MOV.U32 R0, RZ, RZ, RZ ;  /* 0x000000ffff007224 */ /* 0x000fe200078e00ff */
[----:B------:R-:W-:Y:S02]  /*3c70*/  CS2R R2, SRZ ;  /* 0x0000000000027805 */ /* 0x000fe4000001ff00 */
[----:B0-----:R-:W-:Y:S02]  /*3c80*/  CS2R R4, SRZ ;  /* 0x0000000000047805 */ /* 0x001fe4000001ff00 */
[----:B------:R-:W-:Y:S02]  /*3c90*/  CS2R R6, SRZ ;  /* 0x0000000000067805 */ /* 0x000fe4000001ff00 */
[----:B------:R-:W-:-:S02]  /*3ca0*/  CS2R R8, SRZ ;  /* 0x0000000000087805 */ /* 0x000fc4000001ff00 */
        /* <DEDUP_REMOVED lines=38> */
.L_x_639:
        /* <DEDUP_REMOVED lines=77> */
.L_x_638:
        /* <DEDUP_REMOVED lines=46> */
.L_x_640:
        /* <DEDUP_REMOVED lines=9> */
.L_x_642:
[----:B------:R-:W-:Y:S05]  /*4750*/  BSYNC B0 ;  /* 0x0000000000007941 */ /* 0x000fea0003800000 */
.L_x_641:
        /* <DEDUP_REMOVED lines=12> */
.L_x_637:
        /* <DEDUP_REMOVED lines=100> */
        .weak           $__internal_12_$__cuda_sm20_div_s64
        .type           $__internal_12_$__cuda_sm20_div_s64,@function
        .size           $__internal_12_$__cuda_sm20_div_s64,(.L_x_4142 - $__internal_12_$__cuda_sm20_div_s64)
$__internal_12_$__cuda_sm20_div_s64:
        /* <DEDUP_REMOVED lines=83> */
[----:B------:R-:W-:Y:S06]  /*5390*/  RET.REL.NODEC R38 `(_ZN5flash32flash_fwd_splitkv_combine_kernelI23Flash_fwd_kernel_traitsILi192ELi64ELi64ELi4ELb0ELb0EN7cutlass6half_tE19Flash_kernel_traitsILi192ELi64ELi64ELi4ES3_EELi8ELi2ELb1EEEvNS_16Flash_fwd_paramsE) ;  /* 0xffffffac26187950 */ /* 0x000fec0003c3ffff */
.L_x_643:
        /* <DEDUP_REMOVED lines=14> */
.L_x_4142:


//--------------------- .text._ZN5flash32flash_fwd_splitkv_combine_kernelI23Flash_fwd_kernel_traitsILi192ELi64ELi64ELi4ELb0ELb0EN7cutlass6half_tE19Flash_kernel_traitsILi192ELi64ELi64ELi4ES3_EELi8ELi1ELb1EEEvNS_16Flash_fwd_paramsE --------------------------
	.section	.text._ZN5flash32flash_fwd_splitkv_combine_kernelI23Flash_fwd_kernel_traitsILi192ELi64ELi64ELi4ELb0ELb0EN7cutlass6half_tE19Flash_kernel_traitsILi192ELi64ELi64ELi4ES3_EELi8ELi1ELb1EEEvNS_16Flash_fwd_paramsE,"ax",@progbits
	.align	128
        .global         _ZN5flash32flash_fwd_splitkv_combine_kernelI23Flash_fwd_kernel_traitsILi192ELi64ELi64ELi4ELb0ELb0EN7cutlass6half_tE19Flash_kernel_traitsILi192ELi64ELi64ELi4ES3_EELi8ELi1ELb1EEEvNS_16Flash_fwd_paramsE
        .type           _ZN5flash32flash_fwd_splitkv_combine_kernelI23Flash_fwd_kernel_traitsILi192ELi64ELi64ELi4ELb0ELb0EN7cutlass6half_tE19Flash_kernel_traitsILi192ELi64ELi64ELi4ES3_EELi8ELi1ELb1EEEvNS_16Flash_fwd_paramsE,@function
        .size           _ZN5flash32flash_fwd_splitkv_combine_kernelI23Flash_fwd_kernel_traitsILi192ELi64ELi64ELi4ELb0ELb0EN7cutlass6half_tE19Flash_kernel_traitsILi192ELi64ELi64ELi4ES3_EELi8ELi1ELb1EEEvNS_16Flash_fwd_paramsE,(.L_x_4143 - _ZN5flash32flash_fwd_splitkv_combine_kernelI23Flash_fwd_kernel_traitsILi192ELi64ELi64ELi4ELb0ELb0EN7cutlass6half_tE19Flash_kernel_traitsILi192ELi64ELi64ELi4ES3_EELi8ELi1ELb1EEEvNS_16Flash_fwd_paramsE)
        .other          _ZN5flash32flash_fwd_splitkv_combine_kernelI23Flash_fwd_kernel_traitsILi192ELi64ELi64ELi4ELb0ELb0EN7cutlass6half_tE19Flash_kernel_traitsILi192ELi64ELi64ELi4ES3_EELi8ELi1ELb1EEEvNS_16Flash_fwd_paramsE,@"STO_CUDA_ENTRY STV_DEFAULT"
_ZN5flash32flash_fwd_splitkv_combine_kernelI23Flash_fwd_kernel_traitsILi192ELi64ELi64ELi4ELb0ELb0EN7cutlass6half_tE19Flash_kernel_traitsILi192ELi64ELi64ELi4ES3_EELi8ELi1ELb1EEEvNS_16Flash_fwd_paramsE:
.text._ZN5flash32flash_fwd_splitkv_combine_kernelI23Flash_fwd_kernel_traitsILi192ELi64ELi64ELi4ELb0ELb0EN7cutlass6half_tE19Flash_kernel_traitsILi192ELi64ELi64ELi4ES3_EELi8ELi1ELb1EEEvNS_16Flash_fwd_paramsE:
        /* <DEDUP_REMOVED lines=23> */
[----:B------:R-:W-:Y:S05]  /*0170*/  CALL.REL.NOINC `($__internal_13_$__cuda_sm20_div_s64) ;  /* 0x0000004c00487944 */ /* 0x000fea0003c00000 */
[----:B------:R-:W-:Y:S05]  /*0180*/  BRA `(.L_x_645) ;  /* 0x00000000004c7947 */ /* 0x000fea0003800000 */
.L_x_644:
        /* <DEDUP_REMOVED lines=19> */
.L_x_645:
        /* <DEDUP_REMOVED lines=10> */
[----:B------:R-:W-:Y:S01]  /*0360*/  MOV R21, R19 ;  /* 0x0000001300157202 */ /* 0x000fe20000000f00 */
[----:B------:R-:W-:Y:S01]  /*0370*/  IMAD.MOV.U32 R22, RZ, RZ, R7 ;  /* 0x000000ffff167224 */ /* 0x000fe200078e0007 */
[----:B------:R-:W-:Y:S02]  /*0380*/  MOV R20, 0x3a0 ;  /* 0x000003a000147802 */ /* 0x000fe40000000f00 */
[----:B------:R-:W-:Y:S05]  /*0390*/  CALL.REL.NOINC `($__internal_13_$__cuda_sm20_div_s64) ;  /* 0x0000004800c07944 */ /* 0x000fea0003c00000 */
[----:B------:R-:W-:Y:S02]  /*03a0*/  MOV R26, R18 ;  /* 0x00000012001a7202 */ /* 0x000fe40000000f00 */
[----:B------:R-:W-:Y:S01]  /*03b0*/  MOV R27, R19 ;  /* 0x00000013001b7202 */ /* 0x000fe20000000f00 */
[----:B------:R-:W-:Y:S05]  /*03c0*/  BRA `(.L_x_648) ;  /* 0x00000000004c7947 */ /* 0x000fea0003800000 */
.L_x_647:
        /* <DEDUP_REMOVED lines=19> */
.L_x_648:
[----:B------:R-:W-:Y:S05]  /*0500*/  BSYNC B0 ;  /* 0x0000000000007941 */ /* 0x000fea0003800000 */
.L_x_646:
[----:B------:R-:W0:Y:S01]  /*0510*/  LDC R8, c[0x0][0x2c4] ;  /* 0x0000b100ff087b82 */ /* 0x000e220000000800 */
[----:B------:R-:W-:Y:S01]  /*0520*/  BSSY B0, `(.L_x_649) ;  /* 0x000003c000007945 */ /* 0x000fe20003800000 */
[----:B0-----:R-:W-:-:S04]  /*0530*/  IABS R11, R8 ;  /* 0x00000008000b7213 */ /* 0x001fc80000000000 */
[----:B------:R-:W0:Y:S01]  /*0540*/  I2F.RP R14, R11 ;  /* 0x0000000b000e7306 */ /* 0x000e220000209400 */
[----:B------:R-:W-:-:S07]  /*0550*/  IADD3 R0, R11, -0x1, R8 ;  /* 0xffffffff0b007810 */ /* 0x000fce0007ffe008 */
[----:B0-----:R-:W0:Y:S02]  /*0560*/  MUFU.RCP R12, R14 ;  /* 0x0000000e000c7308 */ /* 0x001e240000001000 */
[----:B0-----:R-:W-:-:S06]  /*0570*/  VIADD R12, R12, 0xffffffe ;  /* 0x0ffffffe0c0c7836 */ /* 0x001fcc0000000000 */
[----:B------:R-:W0:Y:S02]  /*0580*/  F2I.FTZ.U32.TRUNC.NTZ R13, R12 ;  /* 0x0000000c000d7305 */ /* 0x000e24000021f000 */
[----:B0-----:R-:W-:Y:S02]  /*0590*/  IMAD.MOV R2, RZ, RZ, -R13 ;  /* 0x000000ffff027224 */ /* 0x001fe400078e0a0d */
[----:B------:R-:W-:Y:S02]  /*05a0*/  IMAD.MOV.U32 R12, RZ, RZ, RZ ;  /* 0x000000ffff0c7224 */ /* 0x000fe400078e00ff */
        /* <DEDUP_REMOVED lines=32> */
.L_x_650:
[----:B------:R-:W0:Y:S01]  /*07b0*/  I2F.U32.RP R4, R16 ;  /* 0x0000001000047306 */ /* 0x000e220000209000 */
[----:B------:R-:W-:Y:S01]  /*07c0*/  HFMA2.MMA R8, -RZ, RZ, 0, 0 ;  /* 0x00000000ff087435 */ /* 0x000fe200000001ff */
[----:B------:R-:W-:Y:S02]  /*07d0*/  ISETP.NE.U32.AND P0, PT, R16, RZ, PT ;  /* 0x000000ff1000720c */ /* 0x000fe40003f05070 */
[----:B------:R-:W-:-:S04]  /*07e0*/  MOV R19, RZ ;  /* 0x000000ff00137202 */ /* 0x000fc80000000f00 */
        /* <DEDUP_REMOVED lines=15> */
.L_x_651:
[----:B------:R-:W-:Y:S05]  /*08e0*/  BSYNC B0 ;  /* 0x0000000000007941 */ /* 0x000fea0003800000 */
.L_x_649:
        /* <DEDUP_REMOVED lines=72> */
[----:B------:R-:W-:Y:S05]  /*0d70*/  CALL.REL.NOINC `($__internal_13_$__cuda_sm20_div_s64) ;  /* 0x0000004000487944 */ /* 0x000fea0003c00000 */
[----:B------:R-:W-:Y:S02]  /*0d80*/  MOV R32, R18 ;  /* 0x0000001200207202 */ /* 0x000fe40000000f00 */
[----:B------:R-:W-:Y:S01]  /*0d90*/  MOV R33, R19 ;  /* 0x0000001300217202 */ /* 0x000fe20000000f00 */
[----:B------:R-:W-:Y:S05]  /*0da0*/  BRA `(.L_x_654) ;  /* 0x00000000004c7947 */ /* 0x000fea0003800000 */
.L_x_653:
        /* <DEDUP_REMOVED lines=19> */
.L_x_654:
[----:B------:R-:W-:Y:S05]  /*0ee0*/  BSYNC B0 ;  /* 0x0000000000007941 */ /* 0x000fea0003800000 */
.L_x_652:
[-C--:B------:R-:W-:Y:S01]  /*0ef0*/  IABS R11, R0.reuse ;  /* 0x00000000000b7213 */ /* 0x080fe20000000000 */
[----:B------:R-:W0:Y:S01]  /*0f00*/  LDC R8, c[0x0][0x2c4] ;  /* 0x0000b100ff087b82 */ /* 0x000e220000000800 */
[----:B------:R-:W-:Y:S01]  /*0f10*/  IABS R4, R0 ;  /* 0x0000000000047213 */ /* 0x000fe20000000000 */
[----:B------:R-:W-:Y:S01]  /*0f20*/  BSSY B0, `(.L_x_655) ;  /* 0x000003c000007945 */ /* 0x000fe20003800000 */
[----:B------:R-:W1:Y:S03]  /*0f30*/  I2F.RP R12, R11 ;  /* 0x0000000b000c7306 */ /* 0x000e660000209400 */
[----:B------:R-:W-:-:S05]  /*0f40*/  IMAD.MOV R4, RZ, RZ, -R4 ;  /* 0x000000ffff047224 */ /* 0x000fca00078e0a04 */
[----:B-1----:R-:W1:Y:S01]  /*0f50*/  MUFU.RCP R18, R12 ;  /* 0x0000000c00127308 */ /* 0x002e620000001000 */
[----:B0-----:R-:W-:-:S04]  /*0f60*/  IADD3 R8, R11, -0x1, R8 ;  /* 0xffffffff0b087810 */ /* 0x001fc80007ffe008 */
[----:B------:R-:W-:Y:S01]  /*0f70*/  IABS R9, R8 ;  /* 0x0000000800097213 */ /* 0x000fe20000000000 */
[----:B-1----:R-:W-:-:S04]  /*0f80*/  VIADD R18, R18, 0xffffffe ;  /* 0x0ffffffe12127836 */ /* 0x002fc80000000000 */
        /* <DEDUP_REMOVED lines=34> */
.L_x_656:
        /* <DEDUP_REMOVED lines=19> */
.L_x_657:
[----:B------:R-:W-:Y:S05]  /*12e0*/  BSYNC B0 ;  /* 0x0000000000007941 */ /* 0x000fea0003800000 */
.L_x_655:
[----:B------:R-:W0:Y:S01]  /*12f0*/  LDC R9, c[0x0][0x2c4] ;  /* 0x0000b100ff097b82 */ /* 0x000e220000000800 */
[----:B------:R-:W-:Y:S01]  /*1300*/  IMAD.MOV.U32 R18, RZ, RZ, RZ ;  /* 0x000000ffff127224 */ /* 0x000fe200078e00ff */
        /* <DEDUP_REMOVED lines=15> */
[----:B------:R-:W-:-:S03]  /*1400*/  ISETP.GE.AND P1, PT, R8, RZ, PT ;  /* 0x000000ff0800720c */ /* 0x000fc60003f26270 */
        /* <DEDUP_REMOVED lines=9> */
[----:B------:R-:W-:Y:S02]  /*14a0*/  SHF.R.S32.HI R4, RZ, 0x1f, R0 ;  /* 0x0000001fff047819 */ /* 0x000fe40000011400 */
[----:B------:R-:W-:-:S03]  /*14b0*/  LEA.HI.SX32 R19, R0, 0x1, 0x1 ;  /* 0x0000000100137811 */ /* 0x000fc600078f0aff */
[----:B------:R-:W-:Y:S02]  /*14c0*/  @!P3 IMAD.MOV R19, RZ, RZ, R4 ;  /* 0x000000ffff13b224 */ /* 0x000fe400078e0204 */
[----:B------:R-:W1:Y:S01]  /*14d0*/  LDC R4, c[0x0][0x270] ;  /* 0x00009c00ff047b82 */ /* 0x000e620000000800 */
[----:B0-----:R-:W-:-:S03]  /*14e0*/  SHF.R.S32.HI R10, RZ, 0x1f, R17 ;  /* 0x0000001fff0a7819 */ /* 0x001fc60000011411 */
        /* <DEDUP_REMOVED lines=8> */
[----:B------:R-:W-:-:S03]  /*1570*/  ISETP.GE.AND P0, PT, R26, UR5, PT ;  /* 0x000000051a007c0c */ /* 0x000fc6000bf06270 */
[----:B------:R-:W0:Y:S01]  /*1580*/  @!P2 S2R R19, SR_CgaCtaId ;  /* 0x000000000013a919 */ /* 0x000e220000008800 */
[----:B------:R-:W-:Y:S01]  /*1590*/  IABS R24, R0 ;  /* 0x0000000000187213 */ /* 0x000fe20000000000 */
[----:B------:R-:W-:Y:S01]  /*15a0*/  IMAD.IADD R27, R17, 0x1, -R10 ;  /* 0x00000001111b7824 */ /* 0x000fe200078e0a0a */
[----:B------:R-:W-:Y:S02]  /*15b0*/  @!P2 MOV R18, 0x400 ;  /* 0x000004000012a802 */ /* 0x000fe40000000f00 */
[----:B------:R-:W2:Y:S01]  /*15c0*/  I2F.RP R23, R24 ;  /* 0x0000001800177306 */ /* 0x000ea20000209400 */
[----:B-1----:R-:W-:-:S07]  /*15d0*/  IABS R22, R4 ;  /* 0x0000000400167213 */ /* 0x002fce0000000000 */
[----:B------:R-:W-:Y:S08]  /*15e0*/  I2F.U32.RP R8, R22 ;  /* 0x0000001600087306 */ /* 0x000ff00000209000 */
[----:B--2---:R-:W1:Y:S01]  /*15f0*/  MUFU.RCP R30, R23 ;  /* 0x00000017001e7308 */ /* 0x004e620000001000 */
[----:B0-----:R-:W-:-:S05]  /*1600*/  @!P2 LEA R19, R19, R18, 0x18 ;  /* 0x000000121313a211 */ /* 0x001fca00078ec0ff */
[----:B------:R-:W-:Y:S02]  /*1610*/  @!P2 IMAD R18, R26, 0x24, R19 ;  /* 0x000000241a12a824 */ /* 0x000fe400078e0213 */
[----:B-1----:R-:W-:Y:S02]  /*1620*/  VIADD R30, R30, 0xffffffe ;  /* 0x0ffffffe1e1e7836 */ /* 0x002fe40000000000 */
[----:B------:R-:W-:Y:S02]  /*1630*/  @!P2 IMAD R18, R27, 0x4, R18 ;  /* 0x000000041b12a824 */ /* 0x000fe400078e0212 */
[----:B------:R0:W1:Y:S01]  /*1640*/  F2I.FTZ.U32.TRUNC.NTZ R31, R30 ;  /* 0x0000001e001f7305 */ /* 0x000062000021f000 */
        /* <DEDUP_REMOVED lines=19> */
.L_x_659:
[----:B------:R-:W-:Y:S05]  /*1780*/  BSYNC B0 ;  /* 0x0000000000007941 */ /* 0x000fea0003800000 */
.L_x_658:
[----:B-----5:R3:W-:Y:S01]  /*1790*/  @!P2 STS [R18], R25 ;  /* 0x000000191200a388 */ /* 0x0207e20000000800 */
[----:B------:R-:W-:Y:S01]  /*17a0*/  BSSY B0, `(.L_x_660) ;  /* 0x000000f000007945 */ /* 0x000fe20003800000 */
[----:B--2---:R-:W-:Y:S01]  /*17b0*/  MOV R27, 0xff800000 ;  /* 0xff800000001b7802 */ /* 0x004fe20000000f00 */
[----:B------:R-:W-:Y:S06]  /*17c0*/  BAR.SYNC.DEFER_BLOCKING 0x0 ;  /* 0x0000000000007b1d */ /* 0x000fec0000010000 */
[----:B------:R-:W-:Y:S05]  /*17d0*/  @P2 BRA `(.L_x_661) ;  /* 0x00000000002c2947 */ /* 0x000fea0003800000 */
[----:B------:R-:W2:Y:S01]  /*17e0*/  S2R R10, SR_CgaCtaId ;  /* 0x00000000000a7919 */ /* 0x000ea20000008800 */
[----:B---3--:R-:W-:Y:S02]  /*17f0*/  LEA.HI R25, R17, R17, RZ, 0x1 ;  /* 0x0000001111197211 */ /* 0x008fe400078f08ff */
[----:B------:R-:W-:Y:S02]  /*1800*/  MOV R19, 0x400 ;  /* 0x0000040000137802 */ /* 0x000fe40000000f00 */
[C---:B------:R-:W-:Y:S01]  /*1810*/  LOP3.LUT R18, R25.reuse, 0xfffffffe, RZ, 0xc0, !PT ;  /* 0xfffffffe19127812 */ /* 0x040fe200078ec0ff */
[----:B------:R-:W-:-:S05]  /*1820*/  IMAD.SHL.U32 R25, R25, 0x2, RZ ;  /* 0x0000000219197824 */ /* 0x000fca00078e00ff */
[----:B------:R-:W-:Y:S02]  /*1830*/  LOP3.LUT R25, R25, 0xfffffffc, RZ, 0xc0, !PT ;  /* 0xfffffffc19197812 */ /* 0x000fe400078ec0ff */
[----:B--2---:R-:W-:Y:S01]  /*1840*/  LEA R10, R10, R19, 0x18 ;  /* 0x000000130a0a7211 */ /* 0x004fe200078ec0ff */
[----:B------:R-:W-:-:S04]  /*1850*/  IMAD.IADD R19, R17, 0x1, -R18 ;  /* 0x0000000111137824 */ /* 0x000fc800078e0a12 */
[----:B------:R-:W-:-:S04]  /*1860*/  IMAD R10, R19, 0x24, R10 ;  /* 0x00000024130a7824 */ /* 0x000fc800078e020a */
[----:B------:R-:W-:-:S05]  /*1870*/  IMAD.IADD R10, R10, 0x1, R25 ;  /* 0x000000010a0a7824 */ /* 0x000fca00078e0219 */
[----:B------:R2:W4:Y:S02]  /*1880*/  LDS R27, [R10] ;  /* 0x000000000a1b7984 */ /* 0x0005240000000800 */
.L_x_661:
[----:B------:R-:W-:Y:S05]  /*1890*/  BSYNC B0 ;  /* 0x0000000000007941 */ /* 0x000fea0003800000 */
.L_x_660:
[----:B---34-:R-:W3:Y:S01]  /*18a0*/  SHFL.BFLY PT, R18, R27, 0x1, 0x1f ;  /* 0x0c201f001b127f89 */ /* 0x018ee200000e0000 */
[----:B------:R-:W4:Y:S01]  /*18b0*/  MUFU.RCP R8, R8 ;  /* 0x0000000800087308 */ /* 0x000f220000001000 */
[----:B-12---:R-:W-:Y:S01]  /*18c0*/  IMAD.MOV R10, RZ, RZ, -R31 ;  /* 0x000000ffff0a7224 */ /* 0x006fe200078e0a1f */
[----:B------:R-:W-:Y:S01]  /*18d0*/  IABS R25, R0 ;  /* 0x0000000000197213 */ /* 0x000fe20000000000 */
[----:B0-----:R-:W-:Y:S01]  /*18e0*/  IMAD.MOV.U32 R30, RZ, RZ, RZ ;  /* 0x000000ffff1e7224 */ /* 0x001fe200078e00ff */
[----:B------:R-:W-:Y:S01]  /*18f0*/  IABS R35, R4 ;  /* 0x0000000400237213 */ /* 0x000fe20000000000 */
[----:B------:R-:W-:Y:S01]  /*1900*/  IMAD R19, R10, R24, RZ ;  /* 0x000000180a137224 */ /* 0x000fe200078e02ff */
[----:B------:R-:W-:Y:S01]  /*1910*/  IABS R10, R23 ;  /* 0x00000017000a7213 */ /* 0x000fe20000000000 */
[----:B------:R-:W-:Y:S01]  /*1920*/  IMAD.MOV R25, RZ, RZ, -R25 ;  /* 0x000000ffff197224 */ /* 0x000fe200078e0a19 */
[----:B------:R-:W-:Y:S01]  /*1930*/  IABS R29, R7 ;  /* 0x00000007001d7213 */ /* 0x000fe20000000000 */
[----:B------:R-:W-:Y:S01]  /*1940*/  IMAD.HI.U32 R19, R31, R19, R30 ;  /* 0x000000131f137227 */ /* 0x000fe200078e001e */
[----:B------:R-:W-:Y:S01]  /*1950*/  ISETP.NE.AND P4, PT, R0, RZ, PT ;  /* 0x000000ff0000720c */ /* 0x000fe20003f85270 */
[----:B------:R-:W-:Y:S01]  /*1960*/  BSSY B1, `(.L_x_662) ;  /* 0x0000218000017945 */ /* 0x000fe20003800000 */
[----:B------:R-:W-:Y:S01]  /*1970*/  ISETP.GT.AND P3, PT, R2, RZ, PT ;  /* 0x000000ff0200720c */ /* 0x000fe20003f64270 */
[----:B------:R-:W-:Y:S01]  /*1980*/  IMAD.MOV R35, RZ, RZ, -R35 ;  /* 0x000000ffff237224 */ /* 0x000fe200078e0a23 */
[----:B------:R-:W-:Y:S01]  /*1990*/  LOP3.LUT R7, R7, R4, RZ, 0x3c, !PT ;  /* 0x0000000407077212 */ /* 0x000fe200078e3cff */
[----:B------:R-:W-:-:S04]  /*19a0*/  IMAD.HI.U32 R19, R19, R10, RZ ;  /* 0x0000000a13137227 */ /* 0x000fc800078e00ff */
[----:B----4-:R-:W-:Y:S02]  /*19b0*/  VIADD R36, R8, 0xffffffe ;  /* 0x0ffffffe08247836 */ /* 0x010fe40000000000 */
[----:B------:R-:W-:Y:S01]  /*19c0*/  IMAD R25, R19, R25, R10 ;  /* 0x0000001913197224 */ /* 0x000fe200078e020a */
[----:B---3--:R-:W-:Y:S01]  /*19d0*/  FMNMX.FTZ R18, R18, R27, !PT ;  /* 0x0000001b12127209 */ /* 0x008fe20007810000 */
[----:B------:R-:W0:Y:S03]  /*19e0*/  F2I.FTZ.U32.TRUNC.NTZ R37, R36 ;  /* 0x0000002400257305 */ /* 0x000e26000021f000 */
[----:B------:R-:W-:Y:S02]  /*19f0*/  ISETP.GT.U32.AND P1, PT, R24, R25, PT ;  /* 0x000000191800720c */ /* 0x000fe40003f24070 */
[----:B------:R-:W-:-:S04]  /*1a00*/  FSETP.NEU.FTZ.AND P0, PT, R18, -INF , PT ;  /* 0xff8000001200780b */ /* 0x000fc80003f1d000 */
[----:B------:R-:W-:Y:S02]  /*1a10*/  FSEL R8, R18, RZ, P0 ;  /* 0x000000ff12087208 */ /* 0x000fe40000000000 */
[----:B------:R-:W-:-:S03]  /*1a20*/  LOP3.LUT R18, R23, R24, RZ, 0x3c, !PT ;  /* 0x0000001817127212 */ /* 0x000fc600078e3cff */
[----:B------:R-:W-:Y:S01]  /*1a30*/  FADD.FTZ R26, -R8, R27 ;  /* 0x0000001b081a7221 */ /* 0x000fe20000010100 */
[----:B------:R-:W-:Y:S01]  /*1a40*/  ISETP.GE.AND P2, PT, R18, RZ, PT ;  /* 0x000000ff1200720c */ /* 0x000fe20003f46270 */
[--C-:B0-----:R-:W-:Y:S01]  /*1a50*/  IMAD.MOV R31, RZ, RZ, -R37.reuse ;  /* 0x000000ffff1f7224 */ /* 0x101fe200078e0a25 */
[----:B------:R-:W-:Y:S01]  /*1a60*/  LEA.HI.SX32 R18, R2, 0x1, 0x1 ;  /* 0x0000000102127811 */ /* 0x000fe200078f0aff */
[----:B------:R-:W-:Y:S01]  /*1a70*/  FMUL.FTZ R26, R26, 1.4426950216293334961 ;  /* 0x3fb8aa3b1a1a7820 */ /* 0x000fe20000410000 */
[----:B------:R-:W-:Y:S02]  /*1a80*/  IMAD.MOV.U32 R36, RZ, RZ, RZ ;  /* 0x000000ffff247224 */ /* 0x000fe400078e00ff */
[----:B------:R-:W-:Y:S01]  /*1a90*/  IMAD R34, R31, R22, RZ ;  /* 0x000000161f227224 */ /* 0x000fe200078e02ff */
[----:B------:R-:W-:Y:S01]  /*1aa0*/  SHF.R.S32.HI R31, RZ, 0x1f, R2 ;  /* 0x0000001fff1f7819 */ /* 0x000fe20000011402 */
[----:B------:R-:W-:Y:S01]  /*1ab0*/  @!P1 IMAD.IADD R25, R25, 0x1, -R24 ;  /* 0x0000000119199824 */ /* 0x000fe200078e0a18 */
[----:B------:R-:W0:Y:S01]  /*1ac0*/  MUFU.EX2 R26, R26 ;  /* 0x0000001a001a7308 */ /* 0x000e220000000800 */
[----:B------:R-:W-:-:S03]  /*1ad0*/  IMAD.HI.U32 R34, R37, R34, R36 ;  /* 0x0000002225227227 */ /* 0x000fc600078e0024 */
[----:B------:R-:W-:Y:S01]  /*1ae0*/  ISETP.GE.U32.AND P0, PT, R25, R24, PT ;  /* 0x000000181900720c */ /* 0x000fe20003f06070 */
[----:B------:R-:W-:Y:S02]  /*1af0*/  @!P1 VIADD R19, R19, 0x1 ;  /* 0x0000000113139836 */ /* 0x000fe40000000000 */
[----:B------:R-:W-:-:S04]  /*1b00*/  IMAD.HI.U32 R30, R34, R29, RZ ;  /* 0x0000001d221e7227 */ /* 0x000fc800078e00ff */
[----:B------:R-:W-:-:S04]  /*1b10*/  IMAD.HI.U32 R34, R34, R10, RZ ;  /* 0x0000000a22227227 */ /* 0x000fc800078e00ff */
[-C--:B------:R-:W-:Y:S01]  /*1b20*/  IMAD R29, R30, R35.reuse, R29 ;  /* 0x000000231e1d7224 */ /* 0x080fe200078e021d */
[----:B0-----:R-:W0:Y:S01]  /*1b30*/  SHFL.BFLY PT, R25, R26, 0x1, 0x1f ;  /* 0x0c201f001a197f89 */ /* 0x001e2200000e0000 */
[----:B------:R-:W-:Y:S02]  /*1b40*/  IMAD R35, R34, R35, R10 ;  /* 0x0000002322237224 */ /* 0x000fe400078e020a */
[----:B------:R-:W-:Y:S01]  /*1b50*/  @P0 VIADD R19, R19, 0x1 ;  /* 0x0000000113130836 */ /* 0x000fe20000000000 */
[C---:B------:R-:W-:Y:S01]  /*1b60*/  ISETP.GT.U32.AND P1, PT, R22.reuse, R29, PT ;  /* 0x0000001d1600720c */ /* 0x040fe20003f24070 */
[----:B------:R-:W1:Y:S01]  /*1b70*/  LDC.U8 R10, c[0x0][0x3d9] ;  /* 0x0000f640ff0a7b82 */ /* 0x000e620000000000 */
[----:B------:R-:W-:Y:S01]  /*1b80*/  ISETP.GT.U32.AND P0, PT, R22, R35, PT ;  /* 0x000000231600720c */ /* 0x000fe20003f04070 */
[----:B------:R-:W-:Y:S01]  /*1b90*/  @!P2 IMAD.MOV R19, RZ, RZ, -R19 ;  /* 0x000000ffff13a224 */ /* 0x000fe200078e0a13 */
[----:B------:R-:W-:Y:S01]  /*1ba0*/  @!P4 LOP3.LUT R19, RZ, R24, RZ, 0x33, !PT ;  /* 0x00000018ff13c212 */ /* 0x000fe200078e33ff */
[----:B------:R-:W-:Y:S01]  /*1bb0*/  @!P3 IMAD.MOV R18, RZ, RZ, R31 ;  /* 0x000000ffff12b224 */ /* 0x000fe200078e021f */
[----:B------:R-:W-:-:S02]  /*1bc0*/  LOP3.LUT R24, R23, R4, RZ, 0x3c, !PT ;  /* 0x0000000417187212 */ /* 0x000fc400078e3cff */
[----:B------:R-:W-:Y:S02]  /*1bd0*/  ISETP.GT.AND P4, PT, R0, RZ, PT ;  /* 0x000000ff0000720c */ /* 0x000fe40003f84270 */
[----:B------:R-:W-:Y:S02]  /*1be0*/  ISETP.GE.AND P2, PT, R7, RZ, PT ;  /* 0x000000ff0700720c */ /* 0x000fe40003f46270 */
[----:B------:R-:W-:Y:S01]  /*1bf0*/  ISETP.GE.AND P3, PT, R24, RZ, PT ;  /* 0x000000ff1800720c */ /* 0x000fe20003f66270 */
[----:B------:R-:W-:Y:S01]  /*1c00*/  @!P1 IMAD.IADD R29, R29, 0x1, -R22 ;  /* 0x000000011d1d9824 */ /* 0x000fe200078e0a16 */
[----:B------:R-:W-:Y:S01]  /*1c10*/  SHF.R.S32.HI R23, RZ, 0x1f, R0 ;  /* 0x0000001fff177819 */ /* 0x000fe20000011400 */
[----:B------:R-:W-:Y:S01]  /*1c20*/  @!P0 IMAD.IADD R35, R35, 0x1, -R22 ;  /* 0x0000000123238824 */ /* 0x000fe200078e0a16 */
[----:B------:R-:W-:Y:S01]  /*1c30*/  LEA.HI.SX32 R7, R0, 0x1, 0x1 ;  /* 0x0000000100077811 */ /* 0x000fe200078f0aff */
[----:B------:R-:W-:Y:S01]  /*1c40*/  @!P1 VIADD R30, R30, 0x1 ;  /* 0x000000011e1e9836 */ /* 0x000fe20000000000 */
[----:B------:R-:W-:Y:S01]  /*1c50*/  ISETP.GE.U32.AND P5, PT, R29, R22, PT ;  /* 0x000000161d00720c */ /* 0x000fe20003fa6070 */
[----:B------:R-:W-:-:S02]  /*1c60*/  @!P0 VIADD R34, R34, 0x1 ;  /* 0x0000000122228836 */ /* 0x000fc40000000000 */
[----:B0-----:R-:W-:Y:S01]  /*1c70*/  FADD.FTZ R25, R26, R25 ;  /* 0x000000191a197221 */ /* 0x001fe20000010000 */
[----:B------:R-:W-:Y:S01]  /*1c80*/  ISETP.GE.U32.AND P6, PT, R35, R22, PT ;  /* 0x000000162300720c */ /* 0x000fe20003fc6070 */
[----:B------:R-:W-:Y:S01]  /*1c90*/  @!P4 IMAD.MOV R7, RZ, RZ, R23 ;  /* 0x000000ffff07c224 */ /* 0x000fe200078e0217 */
[----:B------:R-:W-:Y:S01]  /*1ca0*/  LOP3.LUT R22, R17, 0x1, RZ, 0xc0, !PT ;  /* 0x0000000111167812 */ /* 0x000fe200078ec0ff */
[----:B------:R-:W-:Y:S01]  /*1cb0*/  IMAD.MOV.U32 R26, RZ, RZ, 0x7f800000 ;  /* 0x7f800000ff1a7424 */ /* 0x000fe200078e00ff */
[----:B------:R-:W-:Y:S02]  /*1cc0*/  FSETP.NE.FTZ.AND P1, PT, R25, RZ, PT ;  /* 0x000000ff1900720b */ /* 0x000fe40003f35000 */
[----:B------:R-:W-:Y:S02]  /*1cd0*/  ISETP.NE.U32.AND P0, PT, R22, 0x1, PT ;  /* 0x000000011600780c */ /* 0x000fe40003f05070 */
[----:B-1----:R-:W-:Y:S01]  /*1ce0*/  ISETP.NE.AND P4, PT, R10, RZ, PT ;  /* 0x000000ff0a00720c */ /* 0x002fe20003f85270 */
[----:B------:R-:W-:Y:S01]  /*1cf0*/  @P5 VIADD R30, R30, 0x1 ;  /* 0x000000011e1e5836 */ /* 0x000fe20000000000 */
[----:B------:R-:W-:-:S03]  /*1d00*/  ISETP.GT.OR P0, PT, R17, 0xf, !P0 ;  /* 0x0000000f1100780c */ /* 0x000fc60004704670 */
[----:B------:R-:W-:Y:S01]  /*1d10*/  @P6 VIADD R34, R34, 0x1 ;  /* 0x0000000122226836 */ /* 0x000fe20000000000 */
[----:B------:R-:W-:Y:S01]  /*1d20*/  ISETP.NE.AND P5, PT, R4, RZ, PT ;  /* 0x000000ff0400720c */ /* 0x000fe20003fa5270 */
[----:B------:R-:W-:Y:S01]  /*1d30*/  @!P2 IMAD.MOV R30, RZ, RZ, -R30 ;  /* 0x000000ffff1ea224 */ /* 0x000fe200078e0a1e */
[----:B------:R-:W-:Y:S01]  /*1d40*/  LOP3.LUT R23, RZ, R4, RZ, 0x33, !PT ;  /* 0x00000004ff177212 */ /* 0x000fe200078e33ff */
[----:B------:R-:W0:Y:S01]  /*1d50*/  @P1 MUFU.LG2 R25, R25 ;  /* 0x0000001900191308 */ /* 0x000e220000000c00 */
[----:B------:R-:W-:Y:S01]  /*1d60*/  @!P3 IMAD.MOV R34, RZ, RZ, -R34 ;  /* 0x000000ffff22b224 */ /* 0x000fe200078e0a22 */
[----:B------:R-:W-:Y:S02]  /*1d70*/  SEL R22, R9, 0x1, !P4 ;  /* 0x0000000109167807 */ /* 0x000fe40006000000 */
[C---:B------:R-:W-:Y:S02]  /*1d80*/  SEL R29, R23.reuse, R30, !P5 ;  /* 0x0000001e171d7207 */ /* 0x040fe40006800000 */
[----:B------:R-:W-:-:S02]  /*1d90*/  SEL R31, R23, R34, !P5 ;  /* 0x00000022171f7207 */ /* 0x000fc40006800000 */
[----:B------:R-:W-:Y:S01]  /*1da0*/  ISETP.LT.U32.AND P2, PT, R20, R19, PT ;  /* 0x000000131400720c */ /* 0x000fe20003f41070 */
[-C--:B------:R-:W-:Y:S01]  /*1db0*/  IMAD R23, R29, R22.reuse, RZ ;  /* 0x000000161d177224 */ /* 0x080fe200078e02ff */
[----:B------:R-:W-:Y:S01]  /*1dc0*/  SHF.R.S32.HI R9, RZ, 0x1f, R19 ;  /* 0x0000001fff097819 */ /* 0x000fe20000011413 */
[----:B------:R-:W-:-:S03]  /*1dd0*/  IMAD R22, R31, R22, RZ ;  /* 0x000000161f167224 */ /* 0x000fc600078e02ff */
[----:B------:R-:W-:Y:S01]  /*1de0*/  ISETP.LT.AND.EX P2, PT, R21, R9, PT, P2 ;  /* 0x000000091500720c */ /* 0x000fe20003f41320 */
[----:B------:R-:W-:Y:S02]  /*1df0*/  IMAD R7, R22, R7, RZ ;  /* 0x0000000716077224 */ /* 0x000fe400078e02ff */
[----:B0-----:R-:W-:Y:S01]  /*1e00*/  @P1 FFMA.FTZ R26, R25, 0.69314718246459960938, R8 ;  /* 0x3f317218191a1823 */ /* 0x001fe20000010008 */
        /* <DEDUP_REMOVED lines=51> */
.L_x_666:
        /* <DEDUP_REMOVED lines=22> */
.L_x_667:
[----:B------:R-:W-:Y:S05]  /*22a0*/  BSYNC B0 ;  /* 0x0000000000007941 */ /* 0x000fea0003800000 */
.L_x_665:
        /* <DEDUP_REMOVED lines=11> */
[----:B------:R-:W-:Y:S02]  /*2360*/  IADD3.X R4, RZ, ~R19, RZ, P0, !PT ;  /* 0x80000013ff047210 */ /* 0x000fe400007fe4ff */
[----:B------:R-:W-:Y:S01]  /*2370*/  MOV R36, R18 ;  /* 0x0000001200247202 */ /* 0x000fe20000000f00 */
[----:B------:R-:W-:Y:S01]  /*2380*/  IMAD.WIDE.U32 R30, R5, R17, R30 ;  /* 0x00000011051e7225 */ /* 0x000fe200078e001e */
[----:B------:R-:W-:-:S03]  /*2390*/  MOV R37, R19 ;  /* 0x0000001300257202 */ /* 0x000fc60000000f00 */
[----:B------:R-:W-:-:S04]  /*23a0*/  IMAD R4, R4, R5, RZ ;  /* 0x0000000504047224 */ /* 0x000fc800078e02ff */
[----:B------:R-:W-:-:S05]  /*23b0*/  IMAD R4, R6, R17, R4 ;  /* 0x0000001106047224 */ /* 0x000fca00078e0204 */
[----:B------:R-:W-:Y:S01]  /*23c0*/  IADD3 R6, R31, R4, RZ ;  /* 0x000000041f067210 */ /* 0x000fe20007ffe0ff */
[----:B------:R-:W-:Y:S05]  /*23d0*/  BRA `(.L_x_670) ;  /* 0x0000000000587947 */ /* 0x000fea0003800000 */
.L_x_669:
        /* <DEDUP_REMOVED lines=22> */
.L_x_670:
[----:B------:R-:W-:Y:S05]  /*2540*/  BSYNC B0 ;  /* 0x0000000000007941 */ /* 0x000fea0003800000 */
.L_x_668:
[----:B------:R-:W0:Y:S01]  /*2550*/  LDC.64 R4, c[0x0][0x2c0] ;  /* 0x0000b000ff047b82 */ /* 0x000e220000000a00 */
[----:B------:R-:W-:Y:S01]  /*2560*/  LOP3.LUT R17, R37, R3, RZ, 0xfc, !PT ;  /* 0x0000000325117212 */ /* 0x000fe200078efcff */
[----:B------:R-:W-:Y:S03]  /*2570*/  BSSY B0, `(.L_x_671) ;  /* 0x0000028000007945 */ /* 0x000fe60003800000 */
[----:B------:R-:W-:Y:S01]  /*2580*/  ISETP.NE.U32.AND P0, PT, R17, RZ, PT ;  /* 0x000000ff1100720c */ /* 0x000fe20003f05070 */
[C---:B0-----:R-:W-:Y:S01]  /*2590*/  IMAD R5, R4.reuse, R5, RZ ;  /* 0x0000000504057224 */ /* 0x041fe200078e02ff */
[----:B------:R-:W-:-:S11]  /*25a0*/  SEL R23, R4, 0x1, P4 ;  /* 0x0000000104177807 */ /* 0x000fd60002000000 */
[----:B------:R-:W-:Y:S05]  /*25b0*/  @!P0 BRA `(.L_x_672) ;  /* 0x0000000000348947 */ /* 0x000fea0003800000 */
[----:B------:R-:W-:Y:S01]  /*25c0*/  IMAD.MOV.U32 R34, RZ, RZ, R36 ;  /* 0x000000ffff227224 */ /* 0x000fe200078e0024 */
[----:B------:R-:W-:Y:S01]  /*25d0*/  MOV R22, R29 ;  /* 0x0000001d00167202 */ /* 0x000fe20000000f00 */
[----:B------:R-:W-:Y:S01]  /*25e0*/  IMAD.MOV.U32 R21, RZ, RZ, R37 ;  /* 0x000000ffff157224 */ /* 0x000fe200078e0025 */
[----:B------:R-:W-:Y:S02]  /*25f0*/  MOV R4, R3 ;  /* 0x0000000300047202 */ /* 0x000fe40000000f00 */
[----:B------:R-:W-:Y:S02]  /*2600*/  MOV R20, 0x2620 ;  /* 0x0000262000147802 */ /* 0x000fe40000000f00 */
[----:B------:R-:W-:Y:S05]  /*2610*/  CALL.REL.NOINC `($__internal_13_$__cuda_sm20_div_s64) ;  /* 0x0000002800207944 */ /* 0x000fea0003c00000 */
[----:B------:R-:W-:-:S04]  /*2620*/  IADD3 R20, P0, RZ, -R18, RZ ;  /* 0x80000012ff147210 */ /* 0x000fc80007f1e0ff */
[----:B------:R-:W-:Y:S01]  /*2630*/  IADD3.X R4, RZ, ~R19, RZ, P0, !PT ;  /* 0x80000013ff047210 */ /* 0x000fe200007fe4ff */
[----:B------:R-:W-:-:S04]  /*2640*/  IMAD.WIDE.U32 R36, R29, R20, R36 ;  /* 0x000000141d247225 */ /* 0x000fc800078e0024 */
[----:B------:R-:W-:-:S04]  /*2650*/  IMAD R4, R4, R29, RZ ;  /* 0x0000001d04047224 */ /* 0x000fc800078e02ff */
[----:B------:R-:W-:-:S05]  /*2660*/  IMAD R4, R3, R20, R4 ;  /* 0x0000001403047224 */ /* 0x000fca00078e0204 */
[----:B------:R-:W-:Y:S01]  /*2670*/  IADD3 R4, R37, R4, RZ ;  /* 0x0000000425047210 */ /* 0x000fe20007ffe0ff */
[----:B------:R-:W-:Y:S05]  /*2680*/  BRA `(.L_x_673) ;  /* 0x0000000000587947 */ /* 0x000fea0003800000 */
.L_x_672:
[----:B------:R-:W0:Y:S01]  /*2690*/  I2F.U32.RP R17, R29 ;  /* 0x0000001d00117306 */ /* 0x000e220000209000 */
[----:B------:R-:W-:Y:S01]  /*26a0*/  HFMA2.MMA R18, -RZ, RZ, 0, 0 ;  /* 0x00000000ff127435 */ /* 0x000fe200000001ff */
[----:B------:R-:W-:-:S06]  /*26b0*/  ISETP.NE.U32.AND P0, PT, R29, RZ, PT ;  /* 0x000000ff1d00720c */ /* 0x000fcc0003f05070 */
[----:B0-----:R-:W0:Y:S02]  /*26c0*/  MUFU.RCP R19, R17 ;  /* 0x0000001100137308 */ /* 0x001e240000001000 */
[----:B0-----:R-:W-:-:S06]  /*26d0*/  IADD3 R19, R19, 0xffffffe, RZ ;  /* 0x0ffffffe13137810 */ /* 0x001fcc0007ffe0ff */
[----:B------:R-:W0:Y:S02]  /*26e0*/  F2I.FTZ.U32.TRUNC.NTZ R19, R19 ;  /* 0x0000001300137305 */ /* 0x000e24000021f000 */
[----:B0-----:R-:W-:-:S04]  /*26f0*/  IMAD.MOV R3, RZ, RZ, -R19 ;  /* 0x000000ffff037224 */ /* 0x001fc800078e0a13 */
[----:B------:R-:W-:-:S04]  /*2700*/  IMAD R3, R3, R29, RZ ;  /* 0x0000001d03037224 */ /* 0x000fc800078e02ff */
[----:B------:R-:W-:Y:S01]  /*2710*/  IMAD.HI.U32 R3, R19, R3, R18 ;  /* 0x0000000313037227 */ /* 0x000fe200078e0012 */
[----:B------:R-:W-:-:S05]  /*2720*/  HFMA2.MMA R19, -RZ, RZ, 0, 0 ;  /* 0x00000000ff137435 */ /* 0x000fca00000001ff */
        /* <DEDUP_REMOVED lines=12> */
.L_x_673:
[----:B------:R-:W-:Y:S05]  /*27f0*/  BSYNC B0 ;  /* 0x0000000000007941 */ /* 0x000fea0003800000 */
.L_x_671:
[-C--:B------:R-:W-:Y:S01]  /*2800*/  IMAD R3, R33, R16.reuse, RZ ;  /* 0x0000001021037224 */ /* 0x080fe200078e02ff */
[----:B------:R-:W-:Y:S01]  /*2810*/  ULDC.U8 UR5, c[0x0][0x3d9] ;  /* 0x0000f64000057ab9 */ /* 0x000fe20000000000 */
[C---:B------:R-:W-:Y:S01]  /*2820*/  IMAD.WIDE.U32 R24, R32.reuse, R16, RZ ;  /* 0x0000001020187225 */ /* 0x040fe200078e00ff */
[----:B------:R-:W-:Y:S01]  /*2830*/  UISETP.NE.AND UP0, UPT, UR5, URZ, UPT ;  /* 0x0000003f0500728c */ /* 0x000fe2000bf05270 */
[----:B------:R-:W-:Y:S01]  /*2840*/  SHF.R.S32.HI R17, RZ, 0x1f, R23 ;  /* 0x0000001fff117819 */ /* 0x000fe20000011417 */
[----:B------:R-:W-:Y:S01]  /*2850*/  ULDC UR4, c[0x0][0x2c4] ;  /* 0x0000b10000047ab9 */ /* 0x000fe20000000800 */
[----:B------:R-:W-:Y:S01]  /*2860*/  IMAD R3, R32, R15, R3 ;  /* 0x0000000f20037224 */ /* 0x000fe200078e0203 */
[----:B------:R-:W-:Y:S01]  /*2870*/  USEL UR4, UR4, 0x1, !UP0 ;  /* 0x0000000104047887 */ /* 0x000fe2000c000000 */
[----:B------:R-:W-:Y:S01]  /*2880*/  IMAD.WIDE.U32 R32, R24, R14, RZ ;  /* 0x0000000e18207225 */ /* 0x000fe200078e00ff */
[----:B------:R-:W-:Y:S02]  /*2890*/  BSSY B0, `(.L_x_674) ;  /* 0x000003f000007945 */ /* 0x000fe40003800000 */
[----:B------:R-:W-:Y:S01]  /*28a0*/  IADD3 R3, R25, R3, RZ ;  /* 0x0000000319037210 */ /* 0x000fe20007ffe0ff */
[----:B------:R-:W-:Y:S01]  /*28b0*/  IMAD R21, R4, R5, RZ ;  /* 0x0000000504157224 */ /* 0x000fe200078e02ff */
[----:B------:R-:W-:Y:S01]  /*28c0*/  USHF.R.S32.HI UR5, URZ, 0x1f, UR4 ;  /* 0x0000001f3f057899 */ /* 0x000fe20008011404 */
[----:B------:R-:W-:-:S02]  /*28d0*/  IMAD R6, R6, R23, RZ ;  /* 0x0000001706067224 */ /* 0x000fc400078e02ff */
[----:B------:R-:W-:Y:S01]  /*28e0*/  IMAD R20, R3, R14, RZ ;  /* 0x0000000e03147224 */ /* 0x000fe200078e02ff */
[----:B------:R-:W-:Y:S01]  /*28f0*/  SHF.R.S32.HI R3, RZ, 0x1f, R5 ;  /* 0x0000001fff037819 */ /* 0x000fe20000011405 */
[----:B------:R-:W-:Y:S02]  /*2900*/  IMAD R19, R19, UR4, RZ ;  /* 0x0000000413137c24 */ /* 0x000fe4000f8e02ff */
[----:B------:R-:W-:Y:S02]  /*2910*/  IMAD R25, R13, R24, R20 ;  /* 0x000000180d197224 */ /* 0x000fe400078e0214 */
[----:B------:R-:W-:Y:S02]  /*2920*/  IMAD R21, R3, R36, R21 ;  /* 0x0000002403157224 */ /* 0x000fe400078e0215 */
[----:B------:R-:W-:Y:S01]  /*2930*/  IMAD R17, R17, R30, R6 ;  /* 0x0000001e11117224 */ /* 0x000fe200078e0206 */
[----:B------:R-:W-:Y:S01]  /*2940*/  IADD3 R4, R33, R25, RZ ;  /* 0x0000001921047210 */ /* 0x000fe20007ffe0ff */
[----:B------:R-:W-:-:S03]  /*2950*/  IMAD.WIDE.U32 R38, R36, R5, RZ ;  /* 0x0000000524267225 */ /* 0x000fc600078e00ff */
[----:B------:R-:W-:Y:S01]  /*2960*/  LOP3.LUT R3, R43, R4, RZ, 0xfc, !PT ;  /* 0x000000042b037212 */ /* 0x000fe200078efcff */
[----:B------:R-:W-:Y:S01]  /*2970*/  IMAD.WIDE.U32 R30, R30, R23, RZ ;  /* 0x000000171e1e7225 */ /* 0x000fe200078e00ff */
[----:B------:R-:W-:Y:S02]  /*2980*/  IADD3 R6, R39, R21, RZ ;  /* 0x0000001527067210 */ /* 0x000fe40007ffe0ff */
[----:B------:R-:W-:Y:S01]  /*2990*/  ISETP.NE.U32.AND P0, PT, R3, RZ, PT ;  /* 0x000000ff0300720c */ /* 0x000fe20003f05070 */
[C---:B------:R-:W-:Y:S02]  /*29a0*/  IMAD R19, R18.reuse, UR5, R19 ;  /* 0x0000000512137c24 */ /* 0x040fe4000f8e0213 */
[----:B------:R-:W-:-:S04]  /*29b0*/  IMAD.WIDE.U32 R36, R18, UR4, RZ ;  /* 0x0000000412247c25 */ /* 0x000fc8000f8e00ff */
[----:B------:R-:W-:Y:S01]  /*29c0*/  IMAD R3, R0, R5, RZ ;  /* 0x0000000500037224 */ /* 0x000fe200078e02ff */
[----:B------:R-:W-:Y:S01]  /*29d0*/  IADD3 R0, R31, R17, RZ ;  /* 0x000000111f007210 */ /* 0x000fe20007ffe0ff */
[----:B------:R-:W-:Y:S01]  /*29e0*/  IMAD R2, R2, R5, RZ ;  /* 0x0000000502027224 */ /* 0x000fe200078e02ff */
[----:B------:R-:W-:-:S03]  /*29f0*/  IADD3 R5, R37, R19, RZ ;  /* 0x0000001325057210 */ /* 0x000fc60007ffe0ff */
[----:B------:R-:W-:Y:S05]  /*2a00*/  @!P0 BRA `(.L_x_675) ;  /* 0x0000000000408947 */ /* 0x000fea0003800000 */
[----:B------:R-:W-:Y:S01]  /*2a10*/  IMAD.MOV.U32 R34, RZ, RZ, R42 ;  /* 0x000000ffff227224 */ /* 0x000fe200078e002a */
[----:B------:R-:W-:Y:S01]  /*2a20*/  MOV R21, R43 ;  /* 0x0000002b00157202 */ /* 0x000fe20000000f00 */
[----:B------:R-:W-:Y:S01]  /*2a30*/  IMAD.MOV.U32 R22, RZ, RZ, R32 ;  /* 0x000000ffff167224 */ /* 0x000fe200078e0020 */
[----:B------:R-:W-:Y:S02]  /*2a40*/  MOV R20, 0x2a60 ;  /* 0x00002a6000147802 */ /* 0x000fe40000000f00 */
[----:B------:R-:W-:Y:S05]  /*2a50*/  CALL.REL.NOINC `($__internal_13_$__cuda_sm20_div_s64) ;  /* 0x0000002400107944 */ /* 0x000fea0003c00000 */
[----:B------:R-:W-:Y:S02]  /*2a60*/  IADD3 R21, P0, RZ, -R18, RZ ;  /* 0x80000012ff157210 */ /* 0x000fe40007f1e0ff */
[----:B------:R-:W-:Y:S02]  /*2a70*/  MOV R24, R42 ;  /* 0x0000002a00187202 */ /* 0x000fe40000000f00 */
[----:B------:R-:W-:Y:S02]  /*2a80*/  IADD3.X R17, RZ, ~R19, RZ, P0, !PT ;  /* 0x80000013ff117210 */ /* 0x000fe400007fe4ff */
[----:B------:R-:W-:Y:S01]  /*2a90*/  MOV R25, R43 ;  /* 0x0000002b00197202 */ /* 0x000fe20000000f00 */
[----:B------:R-:W-:Y:S01]  /*2aa0*/  IMAD.MOV.U32 R43, RZ, RZ, R19 ;  /* 0x000000ffff2b7224 */ /* 0x000fe200078e0013 */
[----:B------:R-:W-:Y:S01]  /*2ab0*/  MOV R42, R18 ;  /* 0x00000012002a7202 */ /* 0x000fe20000000f00 */
[-C--:B------:R-:W-:Y:S02]  /*2ac0*/  IMAD R17, R17, R32.reuse, RZ ;  /* 0x0000002011117224 */ /* 0x080fe400078e02ff */
[----:B------:R-:W-:-:S04]  /*2ad0*/  IMAD.WIDE.U32 R32, R21, R32, R24 ;  /* 0x0000002015207225 */ /* 0x000fc800078e0018 */
[----:B------:R-:W-:-:S04]  /*2ae0*/  IMAD R17, R4, R21, R17 ;  /* 0x0000001504117224 */ /* 0x000fc800078e0211 */
[----:B------:R-:W-:Y:S01]  /*2af0*/  IMAD.IADD R21, R33, 0x1, R17 ;  /* 0x0000000121157824 */ /* 0x000fe200078e0211 */
[----:B------:R-:W-:Y:S05]  /*2b00*/  BRA `(.L_x_676) ;  /* 0x00000000005c7947 */ /* 0x000fea0003800000 */
.L_x_675:
        /* <DEDUP_REMOVED lines=23> */
.L_x_676:
[----:B------:R-:W-:Y:S05]  /*2c80*/  BSYNC B0 ;  /* 0x0000000000007941 */ /* 0x000fea0003800000 */
.L_x_674:
        /* <DEDUP_REMOVED lines=9> */
[----:B------:R-:W-:Y:S01]  /*2d20*/  IADD3 R4, P0, RZ, -R18, RZ ;  /* 0x80000012ff047210 */ /* 0x000fe20007f1e0ff */
[----:B------:R-:W-:Y:S01]  /*2d30*/  IMAD.MOV.U32 R33, RZ, RZ, R19 ;  /* 0x000000ffff217224 */ /* 0x000fe200078e0013 */
[----:B------:R-:W-:Y:S02]  /*2d40*/  MOV R20, R32 ;  /* 0x0000002000147202 */ /* 0x000fe40000000f00 */
[----:B------:R-:W-:Y:S02]  /*2d50*/  IADD3.X R17, RZ, ~R19, RZ, P0, !PT ;  /* 0x80000013ff117210 */ /* 0x000fe400007fe4ff */
[----:B------:R-:W-:Y:S01]  /*2d60*/  MOV R32, R18 ;  /* 0x0000001200207202 */ /* 0x000fe20000000f00 */
[----:B------:R-:W-:-:S04]  /*2d70*/  IMAD.WIDE.U32 R20, R16, R4, R20 ;  /* 0x0000000410147225 */ /* 0x000fc800078e0014 */
[----:B------:R-:W-:Y:S01]  /*2d80*/  IMAD R17, R17, R16, RZ ;  /* 0x0000001011117224 */ /* 0x000fe200078e02ff */
[----:B------:R-:W-:-:S03]  /*2d90*/  MOV R16, R20 ;  /* 0x0000001400107202 */ /* 0x000fc60000000f00 */
[----:B------:R-:W-:-:S04]  /*2da0*/  IMAD R15, R15, R4, R17 ;  /* 0x000000040f0f7224 */ /* 0x000fc800078e0211 */
[----:B------:R-:W-:Y:S01]  /*2db0*/  IMAD.IADD R15, R21, 0x1, R15 ;  /* 0x00000001150f7824 */ /* 0x000fe200078e020f */
[----:B------:R-:W-:Y:S05]  /*2dc0*/  BRA `(.L_x_679) ;  /* 0x00000000005c7947 */ /* 0x000fea0003800000 */
.L_x_678:
        /* <DEDUP_REMOVED lines=23> */
.L_x_679:
[----:B------:R-:W-:Y:S05]  /*2f40*/  BSYNC B0 ;  /* 0x0000000000007941 */ /* 0x000fea0003800000 */
.L_x_677:
        /* <DEDUP_REMOVED lines=20> */
.L_x_681:
        /* <DEDUP_REMOVED lines=23> */
.L_x_682:
[----:B------:R-:W-:Y:S05]  /*3200*/  BSYNC B0 ;  /* 0x0000000000007941 */ /* 0x000fea0003800000 */
.L_x_680:
        /* <DEDUP_REMOVED lines=10> */
[----:B------:R-:W-:Y:S01]  /*32b0*/  IMAD R17, R4, R18, R17 ;  /* 0x0000001204117224 */ /* 0x000fe200078e0211 */
[----:B------:R-:W-:Y:S01]  /*32c0*/  SHF.R.S32.HI R19, RZ, 0x1f, R44 ;  /* 0x0000001fff137819 */ /* 0x000fe2000001142c */
[----:B------:R-:W-:-:S02]  /*32d0*/  IMAD R4, R15, R44, RZ ;  /* 0x0000002c0f047224 */ /* 0x000fc400078e02ff */
[----:B------:R-:W-:Y:S02]  /*32e0*/  IMAD R13, R21, R14, R13 ;  /* 0x0000000e150d7224 */ /* 0x000fe400078e020d */
[----:B------:R-:W-:-:S04]  /*32f0*/  IMAD.WIDE.U32 R14, R14, R2, RZ ;  /* 0x000000020e0e7225 */ /* 0x000fc800078e00ff */
[----:B------:R-:W-:Y:S01]  /*3300*/  IMAD R19, R19, R16, R4 ;  /* 0x0000001013137224 */ /* 0x000fe200078e0204 */
[----:B------:R-:W-:Y:S01]  /*3310*/  IADD3 R8, R15, R13, RZ ;  /* 0x0000000d0f087210 */ /* 0x000fe20007ffe0ff */
        /* <DEDUP_REMOVED lines=9> */
[----:B------:R-:W-:Y:S05]  /*33b0*/  CALL.REL.NOINC `($__internal_13_$__cuda_sm20_div_s64) ;  /* 0x0000001800b87944 */ /* 0x000fea0003c00000 */
        /* <DEDUP_REMOVED lines=12> */
.L_x_684:
        /* <DEDUP_REMOVED lines=23> */
.L_x_685:
[----:B------:R-:W-:Y:S05]  /*35f0*/  BSYNC B0 ;  /* 0x0000000000007941 */ /* 0x000fea0003800000 */
.L_x_683:
        /* <DEDUP_REMOVED lines=29> */
.L_x_687:
        /* <DEDUP_REMOVED lines=23> */
.L_x_688:
[----:B------:R-:W-:Y:S05]  /*3940*/  BSYNC B0 ;  /* 0x0000000000007941 */ /* 0x000fea0003800000 */
.L_x_686:
        /* <DEDUP_REMOVED lines=21> */
.L_x_664:
[----:B------:R-:W-:Y:S02]  /*3aa0*/  ULDC.64 UR4, c[0x0][0x2b0] ;  /* 0x0000ac0000047ab9 */ /* 0x000fe40000000a00 */
[----:B------:R-:W-:-:S04]  /*3ab0*/  LEA R2, P0, R30, UR4, 0x2 ;  /* 0x000000041e027c11 */ /* 0x000fc8000f8010ff */
[----:B------:R-:W-:-:S05]  /*3ac0*/  LEA.HI.X R3, R30, UR5, R31, 0x2, P0 ;  /* 0x000000051e037c11 */ /* 0x000fca00080f141f */
[----:B------:R0:W-:Y:S04]  /*3ad0*/  STG.E desc[UR8][R2.64], R26 ;  /* 0x0000001a02007986 */ /* 0x0001e8000c101908 */
.L_x_663:
[----:B------:R-:W-:Y:S05]  /*3ae0*/  BSYNC B1 ;  /* 0x0000000000017941 */ /* 0x000fea0003800000 */
.L_x_662:
[----:B------:R-:W0:Y:S01]  /*3af0*/  S2R R31, SR_TID.X ;  /* 0x00000000001f7919 */ /* 0x000e220000002100 */
[----:B------:R-:W2:Y:S01]  /*3b00*/  LDC R15, c[0x0][0x3c4] ;  /* 0x0000f100ff0f7b82 */ /* 0x000ea20000000800 */
[----:B------:R-:W-:Y:S01]  /*3b10*/  BSSY B0, `(.L_x_689) ;  /* 0x0000015000007945 */ /* 0x000fe20003800000 */
[-C--:B01----:R-:W-:Y:S02]  /*3b20*/  LEA.HI R3, R31, R31.reuse, RZ, 0x1 ;  /* 0x0000001f1f037211 */ /* 0x083fe400078f08ff */
[----:B------:R-:W-:Y:S02]  /*3b30*/  SHF.R.S32.HI R30, RZ, 0x1f, R31 ;  /* 0x0000001fff1e7819 */ /* 0x000fe4000001141f */
[----:B------:R-:W-:Y:S02]  /*3b40*/  LOP3.LUT R4, R3, 0xfffffffe, RZ, 0xc0, !PT ;  /* 0xfffffffe03047812 */ /* 0x000fe400078ec0ff */
[----:B------:R-:W-:-:S03]  /*3b50*/  LEA.HI R30, R30, R31, RZ, 0x4 ;  /* 0x0000001f1e1e7211 */ /* 0x000fc600078f20ff */
[----:B------:R-:W-:Y:S01]  /*3b60*/  IMAD.IADD R4, R31, 0x1, -R4 ;  /* 0x000000011f047824 */ /* 0x000fe200078e0a04 */
[----:B------:R-:W-:-:S04]  /*3b70*/  LOP3.LUT R2, R30, 0x3ffffff0, RZ, 0xc0, !PT ;  /* 0x3ffffff01e027812 */ /* 0x000fc800078ec0ff */
[----:B--2---:R-:W-:-:S04]  /*3b80*/  ISETP.GE.AND P0, PT, R4, R15, PT ;  /* 0x0000000f0400720c */ /* 0x004fc80003f06270 */
        /* <DEDUP_REMOVED lines=13> */
.L_x_690:
[----:B------:R-:W-:Y:S05]  /*3c60*/  BSYNC B0 ;  /* 0x0000000000007941 */ /* 0x000fea0003800000 */
.L_x_689:
        /* <DEDUP_REMOVED lines=46> */
.L_x_693:
        /* <DEDUP_REMOVED lines=77> */
.L_x_692:
        /* <DEDUP_REMOVED lines=46> */
.L_x_694:
        /* <DEDUP_REMOVED lines=9> */
.L_x_696:
[----:B------:R-:W-:Y:S05]  /*4790*/  BSYNC B0 ;  /* 0x0000000000007941 */ /* 0x000fea0003800000 */
.L_x_695:
        /* <DEDUP_REMOVED lines=12> */
.L_x_691:
        /* <DEDUP_REMOVED lines=100> */
        .weak           $__internal_13_$__cuda_sm20_div_s64
        .type           $__internal_13_$__cuda_sm20_div_s64,@function
        .size           $__internal_13_$__cuda_sm20_div_s64,(.L_x_4143 - $__internal_13_$__cuda_sm20_div_s64)
$__internal_13_$__cuda_sm20_div_s64:
[----:B------:R-:W-:Y:S01]  /*4ea0*/  IADD3 R41, P0, RZ, -R22, RZ ;  /* 0x80000016ff297210 */ /* 0x000fe20007f1e0ff */
[----:B------:R-:W-:Y:S01]  /*4eb0*/  IMAD.MOV.U32 R35, RZ, RZ, RZ ;  /* 0x000000ffff237224 */ /* 0x000fe200078e00ff */
        /* <DEDUP_REMOVED lines=30> */
[C---:B------:R-:W-:Y:S02]  /*50a0*/  IMAD R19, R25.reuse, R24, RZ ;  /* 0x0000001819137224 */ /* 0x040fe400078e02ff */
[----:B------:R-:W-:-:S04]  /*50b0*/  IMAD.HI.U32 R18, P3, R25, R18, R48 ;  /* 0x0000001219127227 */ /* 0x000fc80007860030 */
[----:B------:R-:W-:Y:S01]  /*50c0*/  IMAD.HI.U32 R17, R25, R24, RZ ;  /* 0x0000001819117227 */ /* 0x000fe200078e00ff */
[----:B------:R-:W-:Y:S02]  /*50d0*/  IADD3 R19, P2, R19, R18, RZ ;  /* 0x0000001213137210 */ /* 0x000fe40007f5e0ff */
[----:B------:R-:W-:Y:S01]  /*50e0*/  IADD3 R18, P0, RZ, -R34, RZ ;  /* 0x80000022ff127210 */ /* 0x000fe20007f1e0ff */
[----:B------:R-:W-:-:S03]  /*50f0*/  IMAD.X R25, R17, 0x1, R25, P5 ;  /* 0x0000000111197824 */ /* 0x000fc600028e0619 */
[----:B------:R-:W-:Y:S02]  /*5100*/  SEL R18, R18, R34, !P1 ;  /* 0x0000002212127207 */ /* 0x000fe40004800000 */
        /* <DEDUP_REMOVED lines=25> */
[----:B------:R-:W-:Y:S02]  /*52a0*/  SEL R17, R18, R17, P3 ;  /* 0x0000001112117207 */ /* 0x000fe40001800000 */
[----:B------:R-:W-:Y:S02]  /*52b0*/  IADD3 R25, P1, R34, 0x1, RZ ;  /* 0x0000000122197810 */ /* 0x000fe40007f3e0ff */
[----:B------:R-:W-:Y:S01]  /*52c0*/  SEL R19, R19, R24, P3 ;  /* 0x0000001813137207 */ /* 0x000fe20001800000 */
[----:B------:R-:W-:Y:S01]  /*52d0*/  IMAD.MOV.U32 R24, RZ, RZ, R20 ;  /* 0x000000ffff187224 */ /* 0x000fe200078e0014 */
[----:B------:R-:W-:-:S02]  /*52e0*/  ISETP.GE.U32.AND.EX P0, PT, R17, R41, PT, P0 ;  /* 0x000000291100720c */ /* 0x000fc40003f06100 */
[----:B------:R-:W-:Y:S01]  /*52f0*/  LOP3.LUT R17, R4, R21, RZ, 0x3c, !PT ;  /* 0x0000001504117212 */ /* 0x000fe200078e3cff */
[----:B------:R-:W-:Y:S01]  /*5300*/  IMAD.X R18, RZ, RZ, R19, P1 ;  /* 0x000000ffff127224 */ /* 0x000fe200008e0613 */
[----:B------:R-:W-:Y:S02]  /*5310*/  SEL R25, R25, R34, P0 ;  /* 0x0000002219197207 */ /* 0x000fe40000000000 */
[----:B------:R-:W-:Y:S02]  /*5320*/  ISETP.GE.AND P2, PT, R17, RZ, PT ;  /* 0x000000ff1100720c */ /* 0x000fe40003f46270 */
[----:B------:R-:W-:Y:S02]  /*5330*/  SEL R19, R18, R19, P0 ;  /* 0x0000001312137207 */ /* 0x000fe40000000000 */
[----:B------:R-:W-:Y:S02]  /*5340*/  IADD3 R18, P1, RZ, -R25, RZ ;  /* 0x80000019ff127210 */ /* 0x000fe40007f3e0ff */
[----:B------:R-:W-:-:S02]  /*5350*/  ISETP.NE.U32.AND P0, PT, R22, RZ, PT ;  /* 0x000000ff1600720c */ /* 0x000fc40003f05070 */
[----:B------:R-:W-:Y:S02]  /*5360*/  IADD3.X R22, RZ, ~R19, RZ, P1, !PT ;  /* 0x80000013ff167210 */ /* 0x000fe40000ffe4ff */
[----:B------:R-:W-:Y:S01]  /*5370*/  SEL R18, R18, R25, !P2 ;  /* 0x0000001912127207 */ /* 0x000fe20005000000 */
[----:B------:R-:W-:Y:S01]  /*5380*/  IMAD.MOV.U32 R25, RZ, RZ, 0x0 ;  /* 0x00000000ff197424 */ /* 0x000fe200078e00ff */
[----:B------:R-:W-:Y:S02]  /*5390*/  ISETP.NE.AND.EX P0, PT, R4, RZ, PT, P0 ;  /* 0x000000ff0400720c */ /* 0x000fe40003f05300 */
[----:B------:R-:W-:Y:S02]  /*53a0*/  SEL R22, R22, R19, !P2 ;  /* 0x0000001316167207 */ /* 0x000fe40005000000 */
[----:B------:R-:W-:Y:S02]  /*53b0*/  SEL R18, R18, 0xffffffff, P0 ;  /* 0xffffffff12127807 */ /* 0x000fe40000000000 */
[----:B------:R-:W-:Y:S01]  /*53c0*/  SEL R19, R22, 0xffffffff, P0 ;  /* 0xffffffff16137807 */ /* 0x000fe20000000000 */
[----:B------:R-:W-:Y:S06]  /*53d0*/  RET.REL.NODEC R24 `(_ZN5flash32flash_fwd_splitkv_combine_kernelI23Flash_fwd_kernel_traitsILi192ELi64ELi64ELi4ELb0ELb0EN7cutlass6half_tE19Flash_kernel_traitsILi192ELi64ELi64ELi4ES3_EELi8ELi1ELb1EEEvNS_16Flash_fwd_paramsE) ;  /* 0xffffffac18087950 */ /* 0x000fec0003c3ffff */
.L_x_697:
        /* <DEDUP_REMOVED lines=10> */
.L_x_4143:


//--------------------- .text._ZN5flash24flash_fwd_splitkv_kernelI23Flash_fwd_kernel_traitsILi192ELi64ELi64ELi4ELb0ELb0EN7cutlass6half_tE19Flash_kernel_traitsILi192ELi64ELi64ELi4ES3_EELb1ELb0ELb0ELb0ELb0ELb0ELb0ELb0EEEvNS_16Flash_fwd_paramsE --------------------------
	.section	.text._ZN5flash24flash_fwd_splitkv_kernelI23Flash_fwd_kernel_traitsILi192ELi64ELi64ELi4ELb0ELb0EN7cutlass6half_tE19Flash_kernel_traitsILi192ELi64ELi64ELi4ES3_EELb1ELb0ELb0ELb0ELb0ELb0ELb0ELb0EEEvNS_16Flash_fwd_paramsE,"ax",@progbits
	.align	128
        .global         _ZN5flash24flash_fwd_splitkv_kernelI23Flash_fwd_kernel_traitsILi192ELi64ELi64ELi4ELb0ELb0EN7cutlass6half_tE19Flash_kernel_traitsILi192ELi64ELi64ELi4ES3_EELb1ELb0ELb0ELb0ELb0ELb0ELb0ELb0EEEvNS_16Flash_fwd_paramsE
        .type           _ZN5flash24flash_fwd_splitkv_kernelI23Flash_fwd_kernel_traitsILi192ELi64ELi64ELi4ELb0ELb0EN7cutlass6half_tE19Flash_kernel_traitsILi192ELi64ELi64ELi4ES3_EELb1ELb0ELb0ELb0ELb0ELb0ELb0ELb0EEEvNS_16Flash_fwd_paramsE,@function
        .size           _ZN5flash24flash_fwd_splitkv_kernelI23Flash_fwd_kernel_traitsILi192ELi64ELi64ELi4ELb0ELb0EN7cutlass6half_tE19Flash_kernel_traitsILi192ELi64ELi64ELi4ES3_EELb1ELb0ELb0ELb0ELb0ELb0ELb0ELb0EEEvNS_16Flash_fwd_paramsE,(.L_x_4158 - _ZN5flash24flash_fwd_splitkv_kernelI23Flash_fwd_kernel_traitsILi192ELi64ELi64ELi4ELb0ELb0EN7cutlass6half_tE19Flash_kernel_traitsILi192ELi64ELi64ELi4ES3_EELb1ELb0ELb0ELb0ELb0ELb0ELb0ELb0EEEvNS_16Flash_fwd_paramsE)
        .other          _ZN5flash24flash_fwd_splitkv_kernelI23Flash_fwd_kernel_traitsILi192ELi64ELi64ELi4ELb0ELb0EN7cutlass6half_tE19Flash_kernel_traitsILi192ELi64ELi64ELi4ES3_EELb1ELb0ELb0ELb0ELb0ELb0ELb0ELb0EEEvNS_16Flash_fwd_paramsE,@"STO_CUDA_ENTRY STV_DEFAULT"
_ZN5flash24flash_fwd_splitkv_kernelI23Flash_fwd_kernel_traitsILi192ELi64ELi64ELi4ELb0ELb0EN7cutlass6half_tE19Flash_kernel_traitsILi192ELi64ELi64ELi4ES3_EELb1ELb0ELb0ELb0ELb0ELb0ELb0ELb0EEEvNS_16Flash_fwd_paramsE:
.text._ZN5flash24flash_fwd_splitkv_kernelI23Flash_fwd_kernel_traitsILi192ELi64ELi64ELi4ELb0ELb0EN7cutlass6half_tE19Flash_kernel_traitsILi192ELi64ELi64ELi4ES3_EELb1ELb0ELb0ELb0ELb0ELb0ELb0ELb0EEEvNS_16Flash_fwd_paramsE:
[----:B------:R-:W-:Y:S08]  /*0000*/  LDC R1, c[0x0][0x28] ;  /* 0x00000a00ff017b82 */ /* 0x000ff00000000800 */
[----:B------:R-:W1:Y:S01]  /*0010*/  S2UR UR12, SR_CTAID.Y ;  /* 0x00000000000c79c3 */ /* 0x000e620000002600 */
[----:B------:R-:W-:Y:S01]  /*0020*/  ULDC.64 UR4, c[0x0][0x300] ;  /* 0x0000c00000047ab9 */ /* 0x000fe20000000a00 */
[----:B------:R-:W-:Y:S01]  /*0030*/  ULDC.64 UR6, c[0x0][0x2f0] ;  /* 0x0000bc0000067ab9 */ /* 0x000fe20000000a00 */
[----:B------:R-:W-:-:S02]  /*0040*/  UISETP.NE.U32.AND UP1, UPT, UR4, URZ, UPT ;  /* 0x0000003f0400728c */ /* 0x000fc4000bf25070 */
[----:B------:R-:W-:Y:S02]  /*0050*/  UISETP.NE.U32.AND UP2, UPT, UR6, URZ, UPT ;  /* 0x0000003f0600728c */ /* 0x000fe4000bf45070 */
[----:B------:R-:W-:Y:S02]  /*0060*/  UISETP.NE.AND.EX UP1, UPT, UR5, URZ, UPT, UP1 ;  /* 0x0000003f0500728c */ /* 0x000fe4000bf25310 */
[----:B------:R-:W-:Y:S01]  /*0070*/  UISETP.NE.AND.EX UP2, UPT, UR7, URZ, UPT, UP2 ;  /* 0x0000003f0700728c */ /* 0x000fe2000bf45320 */
[----:B------:R-:W-:Y:S01]  /*0080*/  ULDC.64 UR8, c[0x0][0x2f0] ;  /* 0x0000bc0000087ab9 */ /* 0x000fe20000000a00 */
[----:B------:R-:W-:Y:S02]  /*0090*/  ULDC.U8 UR6, c[0x0][0x3c2] ;  /* 0x0000f08000067ab9 */ /* 0x000fe40000000000 */
[----:B------:R-:W-:Y:S01]  /*00a0*/  PLOP3.LUT P0, PT, PT, PT, UP1, 0x80, 0x0 ;  /* 0x000000000000781c */ /* 0x000fe20003f0f018 */
[----:B------:R-:W-:Y:S01]  /*00b0*/  ULDC.64 UR4, c[0x0][0x2f8] ;  /* 0x0000be0000047ab9 */ /* 0x000fe20000000a00 */
[----:B------:R-:W-:Y:S01]  /*00c0*/  PLOP3.LUT P2, PT, PT, PT, UP2, 0x80, 0x0 ;  /* 0x000000000000781c */ /* 0x000fe20003f4f028 */
[----:B------:R-:W-:-:S02]  /*00d0*/  UISETP.NE.AND UP3, UPT, UR6, URZ, UPT ;  /* 0x0000003f0600728c */ /* 0x000fc4000bf65270 */
[----:B------:R-:W-:Y:S01]  /*00e0*/  UISETP.EQ.U32.AND UP0, UPT, UR4, URZ, UPT ;  /* 0x0000003f0400728c */ /* 0x000fe2000bf02070 */
[----:B------:R-:W-:Y:S01]  /*00f0*/  ULDC.64 UR22, c[0x0][0x208] ;  /* 0x0000820000167ab9 */ /* 0x000fe20000000a00 */
[----:B------:R-:W-:Y:S02]  /*0100*/  ULDC.64 UR6, c[0x0][0x2f8] ;  /* 0x0000be0000067ab9 */ /* 0x000fe40000000a00 */
[----:B------:R-:W-:Y:S02]  /*0110*/  UISETP.EQ.OR.EX UP0, UPT, UR5, URZ, !UP3, UP0 ;  /* 0x0000003f0500728c */ /* 0x000fe4000df02700 */
[----:B-1----:R-:W-:-:S06]  /*0120*/  UIMAD.WIDE UR8, UR12, 0x4, UR8 ;  /* 0x000000040c0878a5 */ /* 0x002fcc000f8e0208 */
[----:B------:R-:W-:Y:S02]  /*0130*/  IMAD.U32 R10, RZ, RZ, UR8 ;  /* 0x00000008ff0a7e24 */ /* 0x000fe4000f8e00ff */
[----:B------:R-:W-:Y:S01]  /*0140*/  IMAD.U32 R11, RZ, RZ, UR9 ;  /* 0x00000009ff0b7e24 */ /* 0x000fe2000f8e00ff */
[----:B------:R-:W-:Y:S02]  /*0150*/  @UP1 ULDC.64 UR8, c[0x0][0x300] ;  /* 0x0000c00000081ab9 */ /* 0x000fe40000000a00 */
[----:B------:R-:W-:Y:S02]  /*0160*/  @UP1 UIMAD.WIDE UR8, UR12, 0x4, UR8 ;  /* 0x000000040c0818a5 */ /* 0x000fe4000f8e0208 */
[----:B------:R-:W2:Y:S04]  /*0170*/  @P2 LDG.E R4, desc[UR22][R10.64] ;  /* 0x000000160a042981 */ /* 0x000ea8000c1e1900 */
[----:B------:R-:W-:Y:S01]  /*0180*/  IMAD.U32 R8, RZ, RZ, UR8 ;  /* 0x00000008ff087e24 */ /* 0x000fe2000f8e00ff */
[----:B------:R-:W3:Y:S01]  /*0190*/  @P2 LDG.E R0, desc[UR22][R10.64+0x4] ;  /* 0x000004160a002981 */ /* 0x000ee2000c1e1900 */
[----:B------:R-:W-:Y:S01]  /*01a0*/  IMAD.U32 R9, RZ, RZ, UR9 ;  /* 0x00000009ff097e24 */ /* 0x000fe2000f8e00ff */
[----:B------:R-:W-:Y:S01]  /*01b0*/  PLOP3.LUT P1, PT, PT, PT, UP0, 0x80, 0x0 ;  /* 0x000000000000781c */ /* 0x000fe20003f2f008 */
[----:B------:R-:W-:-:S03]  /*01c0*/  UIMAD.WIDE UR6, UR12, 0x4, UR6 ;  /* 0x000000040c0678a5 */ /* 0x000fc6000f8e0206 */
[----:B------:R-:W4:Y:S03]  /*01d0*/  @P0 LDG.E R2, desc[UR22][R8.64] ;  /* 0x0000001608020981 */ /* 0x000f26000c1e1900 */
[----:B------:R-:W-:Y:S02]  /*01e0*/  IMAD.U32 R6, RZ, RZ, UR6 ;  /* 0x00000006ff067e24 */ /* 0x000fe4000f8e00ff */
[----:B------:R-:W-:-:S05]  /*01f0*/  IMAD.U32 R7, RZ, RZ, UR7 ;  /* 0x00000007ff077e24 */ /* 0x000fca000f8e00ff */
[----:B------:R-:W5:Y:S01]  /*0200*/  @!P1 LDG.E R3, desc[UR22][R6.64] ;  /* 0x0000001606039981 */ /* 0x000f62000c1e1900 */
[----:B------:R-:W-:Y:S01]  /*0210*/  UMOV UR15, 0xffffffff ;  /* 0xffffffff000f7882 */ /* 0x000fe20000000000 */
[----:B------:R-:W-:Y:S01]  /*0220*/  UMOV UR25, URZ ;  /* 0x0000003f00197c82 */ /* 0x000fe20008000000 */
[----:B------:R-:W-:Y:S01]  /*0230*/  UMOV UR26, 0xffffffff ;  /* 0xffffffff001a7882 */ /* 0x000fe20000000000 */
[----:B------:R-:W1:Y:S08]  /*0240*/  S2UR UR19, SR_CTAID.X ;  /* 0x00000000001379c3 */ /* 0x000e700000002500 */
[----:B------:R-:W1:Y:S01]  /*0250*/  S2UR UR10, SR_CTAID.Z ;  /* 0x00000000000a79c3 */ /* 0x000e620000002700 */
[----:B--2---:R-:W-:-:S02]  /*0260*/  @P2 R2UR UR15, R4 ;  /* 0x00000000040f22ca */ /* 0x004fc400000e0000 */
[----:B---3--:R-:W-:Y:S02]  /*0270*/  @P2 R2UR UR17, R0 ;  /* 0x00000000001122ca */ /* 0x008fe400000e0000 */
[----:B----4-:R-:W-:Y:S02]  /*0280*/  @P0 R2UR UR25, R2 ;  /* 0x00000000021902ca */ /* 0x010fe400000e0000 */
[----:B------:R-:W-:-:S04]  /*0290*/  ISETP.NE.U32.AND P0, PT, RZ, UR4, PT ;  /* 0x00000004ff007c0c */ /* 0x000fc8000bf05070 */
[----:B------:R-:W-:-:S05]  /*02a0*/  ISETP.NE.AND.EX P0, PT, RZ, UR5, PT, P0 ;  /* 0x00000005ff007c0c */ /* 0x000fca000bf05300 */
[----:B------:R-:W-:Y:S01]  /*02b0*/  @UP2 UIADD3 UR17, UR17, -UR15, URZ ;  /* 0x8000000f11112290 */ /* 0x000fe2000fffe03f */
[----:B-----5:R-:W-:-:S06]  /*02c0*/  @!P1 R2UR UR26, R3 ;  /* 0x00000000031a92ca */ /* 0x020fcc00000e0000 */
[----:B------:R-:W-:Y:S01]  /*02d0*/  @!UP2 ULDC UR17, c[0x0][0x2c4] ;  /* 0x0000b1000011aab9 */ /* 0x000fe20000000800 */
[----:B-1----:R-:W-:Y:S08]  /*02e0*/  @!P0 BRA `(.L_x_698) ;  /* 0x00000000001c8947 */ /* 0x002ff00003800000 */
[----:B------:R-:W-:-:S13]  /*02f0*/  PLOP3.LUT P0, PT, PT, PT, UP3, 0x80, 0x0 ;  /* 0x000000000000781c */ /* 0x000fda0003f0f038 */
[----:B------:R-:W2:Y:S04]  /*0300*/  @P0 LDG.E R0, desc[UR22][R6.64+0x4] ;  /* 0x0000041606000981 */ /* 0x000ea8000c1e1900 */
[----:B------:R-:W3:Y:S01]  /*0310*/  @!P0 LDG.E R2, desc[UR22][R6.64] ;  /* 0x0000001606028981 */ /* 0x000ee2000c1e1900 */
[----:B--2---:R-:W-:-:S13]  /*0320*/  @P0 R2UR UR6, R0 ;  /* 0x00000000000602ca */ /* 0x004fda00000e0000 */
[----:B------:R-:W-:-:S07]  /*0330*/  @UP3 UIADD3 UR6, UR6, -UR26, URZ ;  /* 0x8000001a06063290 */ /* 0x000fce000fffe03f */
[----:B---3--:R-:W-:Y:S01]  /*0340*/  @!P0 R2UR UR6, R2 ;  /* 0x00000000020682ca */ /* 0x008fe200000e0000 */
[----:B------:R-:W-:-:S14]  /*0350*/  BRA `(.L_x_699) ;  /* 0x0000000000047947 */ /* 0x000fdc0003800000 */
.L_x_698:
[----:B------:R-:W-:-:S03]  /*0360*/  ULDC UR6, c[0x0][0x2c8] ;  /* 0x0000b20000067ab9 */ /* 0x000fc60000000800 */
.L_x_699:
[----:B------:R-:W-:Y:S02]  /*0370*/  ULDC.64 UR4, c[0x0][0x308] ;  /* 0x0000c20000047ab9 */ /* 0x000fe40000000a00 */
[----:B------:R-:W-:-:S04]  /*0380*/  UISETP.NE.U32.AND UP2, UPT, UR4, URZ, UPT ;  /* 0x0000003f0400728c */ /* 0x000fc8000bf45070 */
[----:B------:R-:W-:-:S06]  /*0390*/  UISETP.NE.AND.EX UP2, UPT, UR5, URZ, UPT, UP2 ;  /* 0x0000003f0500728c */ /* 0x000fcc000bf45320 */
[----:B------:R-:W-:-:S05]  /*03a0*/  PLOP3.LUT P0, PT, PT, PT, UP2, 0x80, 0x0 ;  /* 0x000000000000781c */ /* 0x000fca0003f0f028 */
[----:B------:R-:W-:Y:S02]  /*03b0*/  @UP2 ULDC.64 UR4, c[0x0][0x308] ;  /* 0x0000c20000042ab9 */ /* 0x000fe40000000a00 */
[----:B------:R-:W-:-:S06]  /*03c0*/  @UP2 UIMAD.WIDE UR4, UR12, 0x4, UR4 ;  /* 0x000000040c0428a5 */ /* 0x000fcc000f8e0204 */
[----:B------:R-:W-:Y:S02]  /*03d0*/  IMAD.U32 R2, RZ, RZ, UR4 ;  /* 0x00000004ff027e24 */ /* 0x000fe4000f8e00ff */
[----:B------:R-:W-:Y:S01]  /*03e0*/  IMAD.U32 R3, RZ, RZ, UR5 ;  /* 0x00000005ff037e24 */ /* 0x000fe2000f8e00ff */
[----:B------:R-:W-:Y:S01]  /*03f0*/  USHF.L.U32 UR19, UR19, 0x6, URZ ;  /* 0x0000000613137899 */ /* 0x000fe2000800063f */
[----:B------:R-:W-:-:S03]  /*0400*/  @!UP2 ULDC.64 UR4, c[0x0][0x318] ;  /* 0x0000c6000004aab9 */ /* 0x000fc60000000a00 */
[----:B------:R-:W2:Y:S01]  /*0410*/  @P0 LDG.E R0, desc[UR22][R2.64] ;  /* 0x0000001602000981 */ /* 0x000ea2000c1e1900 */
[----:B------:R-:W-:Y:S02]  /*0420*/  UISETP.GT.AND UP1, UPT, UR17, UR19, UPT ;  /* 0x000000131100728c */ /* 0x000fe4000bf24270 */
[----:B------:R-:W-:-:S03]  /*0430*/  @!UP2 UISETP.NE.U32.AND UP0, UPT, UR4, URZ, UPT ;  /* 0x0000003f0400a28c */ /* 0x000fc6000bf05070 */
[----:B------:R-:W-:Y:S01]  /*0440*/  @!UP2 ULDC UR4, c[0x0][0x2cc] ;  /* 0x0000b3000004aab9 */ /* 0x000fe20000000800 */
[----:B------:R-:W-:-:S04]  /*0450*/  @!UP2 UISETP.NE.AND.EX UP0, UPT, UR5, URZ, UPT, UP0 ;  /* 0x0000003f0500a28c */ /* 0x000fc8000bf05300 */
[----:B------:R-:W-:Y:S01]  /*0460*/  @!UP2 USEL UR4, UR4, URZ, UP0 ;  /* 0x0000003f0404a287 */ /* 0x000fe20008000000 */
[----:B--2---:R-:W-:Y:S02]  /*0470*/  @P0 R2UR UR24, R0 ;  /* 0x00000000001802ca */ /* 0x004fe400000e0000 */
[----:B------:R-:W-:-:S11]  /*0480*/  PLOP3.LUT P0, PT, PT, PT, UP1, 0x80, 0x0 ;  /* 0x000000000000781c */ /* 0x000fd60003f0f018 */
[----:B------:R-:W-:Y:S02]  /*0490*/  @UP2 UIADD3 UR24, UR24, -UR25, URZ ;  /* 0x8000001918182290 */ /* 0x000fe4000fffe03f */
[----:B------:R-:W-:Y:S10]  /*04a0*/  @!P0 EXIT ;  /* 0x000000000000894d */ /* 0x000ff40003800000 */
[----:B------:R-:W-:Y:S01]  /*04b0*/  UIADD3 UR5, -UR17, 0x7f, UR19 ;  /* 0x0000007f11057890 */ /* 0x000fe2000fffe113 */
[----:B------:R-:W1:Y:S01]  /*04c0*/  S2R R3, SR_TID.X ;  /* 0x0000000000037919 */ /* 0x000e620000002100 */
[----:B------:R-:W-:Y:S01]  /*04d0*/  @!UP2 UIADD3 UR24, UR4, UR6, -UR25 ;  /* 0x000000060418a290 */ /* 0x000fe2000fffe819 */
[----:B------:R-:W-:Y:S01]  /*04e0*/  ULDC UR11, c[0x0][0x398] ;  /* 0x0000e600000b7ab9 */ /* 0x000fe20000000800 */
[----:B------:R-:W-:Y:S02]  /*04f0*/  ULDC UR9, c[0x0][0x2c8] ;  /* 0x0000b20000097ab9 */ /* 0x000fe40000000800 */
[----:B------:R-:W-:Y:S02]  /*0500*/  UIADD3 UR5, UR5, UR11, UR24 ;  /* 0x0000000b05057290 */ /* 0x000fe4000fffe018 */
[----:B------:R-:W-:Y:S02]  /*0510*/  UIADD3 UR7, UR24, 0x3f, URZ ;  /* 0x0000003f18077890 */ /* 0x000fe4000fffe03f */
[----:B------:R-:W-:-:S02]  /*0520*/  USHF.R.S32.HI UR4, URZ, 0x1f, UR5 ;  /* 0x0000001f3f047899 */ /* 0x000fc40008011405 */
[----:B------:R-:W-:Y:S02]  /*0530*/  USHF.R.S32.HI UR6, URZ, 0x1f, UR7 ;  /* 0x0000001f3f067899 */ /* 0x000fe40008011407 */
[----:B------:R-:W-:Y:S02]  /*0540*/  UIADD3 UR9, UR9, 0x3f, URZ ;  /* 0x0000003f09097890 */ /* 0x000fe4000fffe03f */
[----:B------:R-:W-:Y:S02]  /*0550*/  ULEA.HI UR4, UR4, UR5, URZ, 0x6 ;  /* 0x0000000504047291 */ /* 0x000fe4000f8f303f */
[----:B------:R-:W-:Y:S02]  /*0560*/  ULEA.HI UR6, UR6, UR7, URZ, 0x6 ;  /* 0x0000000706067291 */ /* 0x000fe4000f8f303f */
[----:B------:R-:W-:Y:S02]  /*0570*/  USHF.R.S32.HI UR8, URZ, 0x1f, UR9 ;  /* 0x0000001f3f087899 */ /* 0x000fe40008011409 */
[----:B------:R-:W-:-:S02]  /*0580*/  USHF.R.S32.HI UR4, URZ, 0x6, UR4 ;  /* 0x000000063f047899 */ /* 0x000fc40008011404 */
[----:B------:R-:W-:Y:S02]  /*0590*/  USHF.R.S32.HI UR6, URZ, 0x6, UR6 ;  /* 0x000000063f067899 */ /* 0x000fe40008011406 */
[----:B------:R-:W-:Y:S02]  /*05a0*/  ULEA.HI UR8, UR8, UR9, URZ, 0x6 ;  /* 0x0000000908087291 */ /* 0x000fe4000f8f303f */
[----:B------:R-:W-:Y:S02]  /*05b0*/  IMAD.U32 R5, RZ, RZ, UR4 ;  /* 0x00000004ff057e24 */ /* 0x000fe4000f8e00ff */
[----:B------:R-:W-:Y:S01]  /*05c0*/  USHF.R.S32.HI UR8, URZ, 0x6, UR8 ;  /* 0x000000063f087899 */ /* 0x000fe20008011408 */
[----:B------:R-:W-:-:S05]  /*05d0*/  IMAD.U32 R0, RZ, RZ, UR6 ;  /* 0x00000006ff007e24 */ /* 0x000fca000f8e00ff */
[----:B------:R-:W-:-:S04]  /*05e0*/  VIMNMX3 R0, R0, UR8, R5, PT ;  /* 0x0000000800007c0f */ /* 0x000fc8000b800105 */
[----:B------:R-:W-:-:S13]  /*05f0*/  R2UR UR18, R0 ;  /* 0x00000000001272ca */ /* 0x000fda00000e0000 */
[----:B------:R-:W-:-:S13]  /*0600*/  ISETP.LT.AND P0, PT, RZ, UR18, PT ;  /* 0x00000012ff007c0c */ /* 0x000fda000bf01270 */
[----:B-1----:R-:W-:Y:S05]  /*0610*/  @P0 BRA `(.L_x_700) ;  /* 0x0000000800580947 */ /* 0x002fea0003800000 */
[----:B------:R-:W-:Y:S01]  /*0620*/  UISETP.NE.AND UP0, UPT, UR15, -0x1, UPT ;  /* 0xffffffff0f00788c */ /* 0x000fe2000bf05270 */
[----:B------:R-:W-:Y:S01]  /*0630*/  SHF.R.S32.HI R8, RZ, 0x1f, R3 ;  /* 0x0000001fff087819 */ /* 0x000fe20000011403 */
[----:B------:R-:W-:Y:S01]  /*0640*/  USHF.R.S32.HI UR8, URZ, 0x1f, UR19 ;  /* 0x0000001f3f087899 */ /* 0x000fe20008011413 */
[----:B------:R-:W-:Y:S01]  /*0650*/  BSSY B0, `(.L_x_701) ;  /* 0x000003e000007945 */ /* 0x000fe20003800000 */
[----:B------:R-:W-:Y:S01]  /*0660*/  UIADD3 UR17, -UR19, UR17, URZ ;  /* 0x0000001113117290 */ /* 0x000fe2000fffe13f */
[----:B------:R-:W-:Y:S01]  /*0670*/  LEA.HI R8, R8, R3, RZ, 0x3 ;  /* 0x0000000308087211 */ /* 0x000fe200078f18ff */
[----:B------:R-:W-:-:S03]  /*0680*/  USHF.R.S32.HI UR11, URZ, 0x1f, UR10 ;  /* 0x0000001f3f0b7899 */ /* 0x000fc6000801140a */
[----:B------:R-:W-:Y:S02]  /*0690*/  LOP3.LUT R0, R8, 0xfffffff8, RZ, 0xc0, !PT ;  /* 0xfffffff808007812 */ /* 0x000fe400078ec0ff */
[----:B------:R-:W-:Y:S01]  /*06a0*/  @!UP0 USHF.R.S32.HI UR9, URZ, 0x1f, UR12 ;  /* 0x0000001f3f098899 */ /* 0x000fe2000801140c */
[----:B------:R-:W-:Y:S01]  /*06b0*/  SHF.R.S32.HI R8, RZ, 0x3, R8 ;  /* 0x00000003ff087819 */ /* 0x000fe20000011408 */
[----:B------:R-:W-:Y:S01]  /*06c0*/  @!UP0 ULDC.64 UR4, c[0x0][0x290] ;  /* 0x0000a40000048ab9 */ /* 0x000fe20000000a00 */
[----:B------:R-:W-:Y:S01]  /*06d0*/  IMAD.IADD R3, R3, 0x1, -R0 ;  /* 0x0000000103037824 */ /* 0x000fe200078e0a00 */
[----:B------:R-:W-:Y:S01]  /*06e0*/  @!UP0 UIMAD UR9, UR9, UR4, URZ ;  /* 0x00000004090982a4 */ /* 0x000fe2000f8e023f */
[----:B------:R-:W-:Y:S01]  /*06f0*/  ISETP.GE.AND P1, PT, R8, UR17, PT ;  /* 0x0000001108007c0c */ /* 0x000fe2000bf26270 */
[----:B------:R-:W-:Y:S01]  /*0700*/  @!UP0 UIMAD.WIDE.U32 UR20, UR12, UR4, URZ ;  /* 0x000000040c1482a5 */ /* 0x000fe2000f8e003f */
[C---:B------:R-:W-:Y:S01]  /*0710*/  IMAD.SHL.U32 R16, R3.reuse, 0x8, RZ ;  /* 0x0000000803107824 */ /* 0x040fe200078e00ff */
[----:B------:R-:W-:Y:S01]  /*0720*/  @!UP0 UIMAD UR9, UR12, UR5, UR9 ;  /* 0x000000050c0982a4 */ /* 0x000fe2000f8e0209 */
[----:B------:R-:W-:-:S02]  /*0730*/  ISETP.NE.AND P6, PT, R3, RZ, PT ;  /* 0x000000ff0300720c */ /* 0x000fc40003fc5270 */
[----:B------:R-:W-:Y:S01]  /*0740*/  ULDC.64 UR4, c[0x0][0x298] ;  /* 0x0000a60000047ab9 */ /* 0x000fe20000000a00 */
[--C-:B------:R-:W-:Y:S01]  /*0750*/  SHF.R.S32.HI R17, RZ, 0x1f, R16.reuse ;  /* 0x0000001fff117819 */ /* 0x100fe20000011410 */
[----:B------:R-:W-:Y:S01]  /*0760*/  UIMAD UR8, UR8, UR4, URZ ;  /* 0x00000004080872a4 */ /* 0x000fe2000f8e023f */
[----:B------:R-:W-:Y:S01]  /*0770*/  IMAD.U32 R5, RZ, RZ, UR4 ;  /* 0x00000004ff057e24 */ /* 0x000fe2000f8e00ff */
[----:B------:R-:W-:Y:S01]  /*0780*/  @UP0 UIMAD.WIDE.U32 UR6, UR15, UR4, URZ ;  /* 0x000000040f0602a5 */ /* 0x000fe2000f8e003f */
[C---:B------:R-:W-:Y:S01]  /*0790*/  VIADD R7, R16.reuse, 0x40 ;  /* 0x0000004010077836 */ /* 0x040fe20000000000 */
[----:B------:R-:W-:Y:S01]  /*07a0*/  UIMAD UR8, UR19, UR5, UR8 ;  /* 0x00000005130872a4 */ /* 0x000fe2000f8e0208 */
[----:B------:R-:W-:Y:S01]  /*07b0*/  IMAD.WIDE.U32 R4, R5, UR19, R16 ;  /* 0x0000001305047c25 */ /* 0x000fe2000f8e0010 */
[----:B------:R-:W-:Y:S02]  /*07c0*/  @UP0 UIMAD UR15, UR15, UR5, UR7 ;  /* 0x000000050f0f02a4 */ /* 0x000fe4000f8e0207 */
[----:B------:R-:W-:Y:S01]  /*07d0*/  @!UP0 UIADD3 UR15, UR21, UR9, URZ ;  /* 0x00000009150f8290 */ /* 0x000fe2000fffe03f */
[----:B------:R-:W-:Y:S01]  /*07e0*/  VIADD R6, R16, 0x80 ;  /* 0x0000008010067836 */ /* 0x000fe20000000000 */
[----:B------:R-:W-:Y:S01]  /*07f0*/  @UP0 UMOV UR14, UR6 ;  /* 0x00000006000e0c82 */ /* 0x000fe20008000000 */
[----:B------:R-:W-:Y:S01]  /*0800*/  @!UP0 UMOV UR14, UR20 ;  /* 0x00000014000e8c82 */ /* 0x000fe20008000000 */
[----:B------:R-:W-:Y:S01]  /*0810*/  IMAD.U32 R0, RZ, RZ, UR8 ;  /* 0x00000008ff007e24 */ /* 0x000fe2000f8e00ff */
[----:B------:R-:W-:Y:S01]  /*0820*/  IADD3 R2, P0, R4, UR14, RZ ;  /* 0x0000000e04027c10 */ /* 0x000fe2000ff1e0ff */
[----:B------:R-:W-:Y:S01]  /*0830*/  ULDC.64 UR6, c[0x0][0x2a0] ;  /* 0x0000a80000067ab9 */ /* 0x000fe20000000a00 */
[----:B------:R-:W-:Y:S01]  /*0840*/  ULDC UR8, c[0x0][0x270] ;  /* 0x00009c0000087ab9 */ /* 0x000fe20000000800 */
[----:B------:R-:W-:Y:S01]  /*0850*/  UIMAD UR11, UR11, UR6, URZ ;  /* 0x000000060b0b72a4 */ /* 0x000fe2000f8e023f */
[----:B------:R-:W-:Y:S01]  /*0860*/  IADD3.X R3, R5, UR15, R0, P0, !PT ;  /* 0x0000000f05037c10 */ /* 0x000fe200087fe400 */
[----:B------:R-:W-:Y:S01]  /*0870*/  IMAD.U32 R10, RZ, RZ, UR6 ;  /* 0x00000006ff0a7e24 */ /* 0x000fe2000f8e00ff */
[----:B------:R-:W-:Y:S01]  /*0880*/  UIMAD UR8, UR12, UR8, UR10 ;  /* 0x000000080c0872a4 */ /* 0x000fe2000f8e020a */
[----:B------:R-:W-:Y:S01]  /*0890*/  VIADD R0, R8, 0x10 ;  /* 0x0000001008007836 */ /* 0x000fe20000000000 */
[----:B------:R-:W-:Y:S01]  /*08a0*/  UIMAD UR7, UR10, UR7, UR11 ;  /* 0x000000070a0772a4 */ /* 0x000fe2000f8e020b */
[----:B------:R-:W-:Y:S01]  /*08b0*/  IMAD.WIDE.U32 R10, R10, UR10, R2 ;  /* 0x0000000a0a0a7c25 */ /* 0x000fe2000f8e0002 */
[----:B------:R-:W-:Y:S01]  /*08c0*/  ULDC UR6, c[0x0][0x2c4] ;  /* 0x0000b10000067ab9 */ /* 0x000fe20000000800 */
[----:B------:R-:W-:Y:S01]  /*08d0*/  SHF.R.S32.HI R2, RZ, 0x1f, R8 ;  /* 0x0000001fff027819 */ /* 0x000fe20000011408 */
[----:B------:R-:W-:Y:S01]  /*08e0*/  UIMAD UR19, UR8, UR6, UR19 ;  /* 0x00000006081372a4 */ /* 0x000fe2000f8e0213 */
[C---:B------:R-:W-:Y:S01]  /*08f0*/  ISETP.GE.AND P0, PT, R0.reuse, UR17, PT ;  /* 0x0000001100007c0c */ /* 0x040fe2000bf06270 */
[----:B------:R-:W-:Y:S01]  /*0900*/  VIADD R15, R11, UR7 ;  /* 0x000000070b0f7c36 */ /* 0x000fe20008000000 */
[----:B------:R-:W-:Y:S01]  /*0910*/  ISETP.GE.OR P4, PT, R0, UR17, P6 ;  /* 0x0000001100007c0c */ /* 0x000fe2000b786670 */
[----:B------:R-:W-:Y:S01]  /*0920*/  VIADD R5, R8, 0x20 ;  /* 0x0000002008057836 */ /* 0x000fe20000000000 */
[----:B------:R-:W-:Y:S11]  /*0930*/  @P1 BRA `(.L_x_702) ;  /* 0x00000000003c1947 */ /* 0x000ff60003800000 */
[----:B------:R-:W-:Y:S01]  /*0940*/  IMAD R3, R2, UR4, RZ ;  /* 0x0000000402037c24 */ /* 0x000fe2000f8e02ff */
[----:B------:R-:W-:Y:S01]  /*0950*/  ULDC UR8, c[0x0][0x2d0] ;  /* 0x0000b40000087ab9 */ /* 0x000fe20000000800 */
[----:B------:R-:W-:Y:S01]  /*0960*/  IMAD.MOV.U32 R14, RZ, RZ, R10 ;  /* 0x000000ffff0e7224 */ /* 0x000fe200078e000a */
[----:B------:R-:W-:Y:S01]  /*0970*/  ISETP.GE.AND P5, PT, R16, UR8, PT ;  /* 0x0000000810007c0c */ /* 0x000fe2000bfa6270 */
[C---:B------:R-:W-:Y:S01]  /*0980*/  IMAD R0, R8.reuse, UR5, R3 ;  /* 0x0000000508007c24 */ /* 0x040fe2000f8e0203 */
[----:B------:R-:W-:Y:S01]  /*0990*/  ISETP.GE.AND P3, PT, R7, UR8, PT ;  /* 0x0000000807007c0c */ /* 0x000fe2000bf66270 */
[----:B------:R-:W-:Y:S01]  /*09a0*/  IMAD.WIDE.U32 R12, R8, UR4, R14 ;  /* 0x00000004080c7c25 */ /* 0x000fe2000f8e000e */
[----:B------:R-:W-:Y:S01]  /*09b0*/  ISETP.GE.AND P2, PT, R6, UR8, PT ;  /* 0x0000000806007c0c */ /* 0x000fe2000bf46270 */
[----:B------:R-:W-:Y:S02]  /*09c0*/  ULDC.64 UR6, c[0x0][0x280] ;  /* 0x0000a00000067ab9 */ /* 0x000fe40000000a00 */
[----:B------:R-:W-:Y:S01]  /*09d0*/  IMAD.IADD R0, R13, 0x1, R0 ;  /* 0x000000010d007824 */ /* 0x000fe200078e0200 */
[----:B------:R-:W-:-:S04]  /*09e0*/  LEA R18, P1, R12, UR6, 0x1 ;  /* 0x000000060c127c11 */ /* 0x000fc8000f8208ff */
[----:B------:R-:W-:-:S05]  /*09f0*/  LEA.HI.X R19, R12, UR7, R0, 0x1, P1 ;  /* 0x000000070c137c11 */ /* 0x000fca00088f0c00 */
[----:B------:R1:W-:Y:S04]  /*0a00*/  @!P5 STG.E.128 desc[UR22][R18.64], RZ ;  /* 0x000000ff1200d986 */ /* 0x0003e8000c101d16 */
[----:B------:R1:W-:Y:S04]  /*0a10*/  @!P3 STG.E.128 desc[UR22][R18.64+0x80], RZ ;  /* 0x000080ff1200b986 */ /* 0x0003e8000c101d16 */
[----:B------:R1:W-:Y:S02]  /*0a20*/  @!P2 STG.E.128 desc[UR22][R18.64+0x100], RZ ;  /* 0x000100ff1200a986 */ /* 0x0003e4000c101d16 */
.L_x_702:
[----:B------:R-:W-:Y:S05]  /*0a30*/  BSYNC B0 ;  /* 0x0000000000007941 */ /* 0x000fea0003800000 */
.L_x_701:
[----:B------:R-:W-:Y:S01]  /*0a40*/  BSSY B0, `(.L_x_703) ;  /* 0x0000016000007945 */ /* 0x000fe20003800000 */
[----:B------:R-:W-:Y:S02]  /*0a50*/  ISETP.GE.AND P1, PT, R5, UR17, PT ;  /* 0x0000001105007c0c */ /* 0x000fe4000bf26270 */
[----:B------:R-:W-:Y:S01]  /*0a60*/  IADD3 R4, R8, 0x30, RZ ;  /* 0x0000003008047810 */ /* 0x000fe20007ffe0ff */
[----:B------:R-:W-:Y:S05]  /*0a70*/  @P0 BRA `(.L_x_704) ;  /* 0x0000000000480947 */ /* 0x000fea0003800000 */
[----:B------:R-:W-:Y:S01]  /*0a80*/  IADD3 R3, P0, R8, 0x10, RZ ;  /* 0x0000001008037810 */ /* 0x000fe20007f1e0ff */
[----:B------:R-:W-:Y:S01]  /*0a90*/  IMAD.MOV.U32 R12, RZ, RZ, R10 ;  /* 0x000000ffff0c7224 */ /* 0x000fe200078e000a */
[----:B------:R-:W-:Y:S01]  /*0aa0*/  MOV R13, R15 ;  /* 0x0000000f000d7202 */ /* 0x000fe20000000f00 */
[----:B------:R-:W-:Y:S01]  /*0ab0*/  ULDC UR8, c[0x0][0x2d0] ;  /* 0x0000b40000087ab9 */ /* 0x000fe20000000800 */
[----:B------:R-:W-:Y:S01]  /*0ac0*/  ULDC.64 UR6, c[0x0][0x280] ;  /* 0x0000a00000067ab9 */ /* 0x000fe20000000a00 */
[----:B------:R-:W-:Y:S01]  /*0ad0*/  IMAD.X R0, RZ, RZ, R2, P0 ;  /* 0x000000ffff007224 */ /* 0x000fe200000e0602 */
[----:B------:R-:W-:Y:S01]  /*0ae0*/  ISETP.GE.AND P3, PT, R16, UR8, PT ;  /* 0x0000000810007c0c */ /* 0x000fe2000bf66270 */
[----:B------:R-:W-:Y:S01]  /*0af0*/  IMAD.WIDE.U32 R12, R3, UR4, R12 ;  /* 0x00000004030c7c25 */ /* 0x000fe2000f8e000c */
[----:B------:R-:W-:Y:S02]  /*0b00*/  ISETP.GE.AND P2, PT, R7, UR8, PT ;  /* 0x0000000807007c0c */ /* 0x000fe4000bf46270 */
[----:B------:R-:W-:Y:S01]  /*0b10*/  ISETP.GE.AND P0, PT, R6, UR8, PT ;  /* 0x0000000806007c0c */ /* 0x000fe2000bf06270 */
[----:B------:R-:W-:Y:S01]  /*0b20*/  IMAD R0, R0, UR4, RZ ;  /* 0x0000000400007c24 */ /* 0x000fe2000f8e02ff */
[----:B-1----:R-:W-:-:S03]  /*0b30*/  LEA R18, P5, R12, UR6, 0x1 ;  /* 0x000000060c127c11 */ /* 0x002fc6000f8a08ff */
[----:B------:R-:W-:-:S04]  /*0b40*/  IMAD R0, R3, UR5, R0 ;  /* 0x0000000503007c24 */ /* 0x000fc8000f8e0200 */
[----:B------:R-:W-:-:S05]  /*0b50*/  IMAD.IADD R0, R13, 0x1, R0 ;  /* 0x000000010d007824 */ /* 0x000fca00078e0200 */
[----:B------:R-:W-:-:S05]  /*0b60*/  LEA.HI.X R19, R12, UR7, R0, 0x1, P5 ;  /* 0x000000070c137c11 */ /* 0x000fca000a8f0c00 */
[----:B------:R2:W-:Y:S04]  /*0b70*/  @!P3 STG.E.128 desc[UR22][R18.64], RZ ;  /* 0x000000ff1200b986 */ /* 0x0005e8000c101d16 */
[----:B------:R2:W-:Y:S04]  /*0b80*/  @!P2 STG.E.128 desc[UR22][R18.64+0x80], RZ ;  /* 0x000080ff1200a986 */ /* 0x0005e8000c101d16 */
[----:B------:R2:W-:Y:S02]  /*0b90*/  @!P0 STG.E.128 desc[UR22][R18.64+0x100], RZ ;  /* 0x000100ff12008986 */ /* 0x0005e4000c101d16 */
.L_x_704:
[----:B------:R-:W-:Y:S05]  /*0ba0*/  BSYNC B0 ;  /* 0x0000000000007941 */ /* 0x000fea0003800000 */
.L_x_703:
[----:B------:R-:W-:Y:S01]  /*0bb0*/  BSSY B0, `(.L_x_705) ;  /* 0x0000015000007945 */ /* 0x000fe20003800000 */
[----:B------:R-:W-:-:S03]  /*0bc0*/  ISETP.GE.AND P0, PT, R4, UR17, PT ;  /* 0x0000001104007c0c */ /* 0x000fc6000bf06270 */
[----:B------:R-:W-:Y:S10]  /*0bd0*/  @P1 BRA `(.L_x_706) ;  /* 0x0000000000481947 */ /* 0x000ff40003800000 */
        /* <DEDUP_REMOVED lines=11> */
[----:B-12---:R-:W-:-:S03]  /*0c90*/  LEA R18, P5, R12, UR6, 0x1 ;  /* 0x000000060c127c11 */ /* 0x006fc6000f8a08ff */
[----:B------:R-:W-:-:S04]  /*0ca0*/  IMAD R0, R3, UR5, R0 ;  /* 0x0000000503007c24 */ /* 0x000fc8000f8e0200 */
[----:B------:R-:W-:-:S05]  /*0cb0*/  IMAD.IADD R3, R13, 0x1, R0 ;  /* 0x000000010d037824 */ /* 0x000fca00078e0200 */
[----:B------:R-:W-:-:S05]  /*0cc0*/  LEA.HI.X R19, R12, UR7, R3, 0x1, P5 ;  /* 0x000000070c137c11 */ /* 0x000fca000a8f0c03 */
[----:B------:R3:W-:Y:S04]  /*0cd0*/  @!P3 STG.E.128 desc[UR22][R18.64], RZ ;  /* 0x000000ff1200b986 */ /* 0x0007e8000c101d16 */
[----:B------:R3:W-:Y:S04]  /*0ce0*/  @!P2 STG.E.128 desc[UR22][R18.64+0x80], RZ ;  /* 0x000080ff1200a986 */ /* 0x0007e8000c101d16 */
[----:B------:R3:W-:Y:S02]  /*0cf0*/  @!P1 STG.E.128 desc[UR22][R18.64+0x100], RZ ;  /* 0x000100ff12009986 */ /* 0x0007e4000c101d16 */
.L_x_706:
[----:B------:R-:W-:Y:S05]  /*0d00*/  BSYNC B0 ;  /* 0x0000000000007941 */ /* 0x000fea0003800000 */
.L_x_705:
[----:B------:R-:W-:Y:S01]  /*0d10*/  BSSY B0, `(.L_x_707) ;  /* 0x0000014000007945 */ /* 0x000fe20003800000 */
[----:B------:R-:W-:-:S03]  /*0d20*/  ISETP.GE.OR P5, PT, R8, UR17, P6 ;  /* 0x0000001108007c0c */ /* 0x000fc6000b7a6670 */
[----:B------:R-:W-:Y:S10]  /*0d30*/  @P0 BRA `(.L_x_708) ;  /* 0x0000000000440947 */ /* 0x000ff40003800000 */
[----:B------:R-:W-:Y:S01]  /*0d40*/  IADD3 R3, P0, R8, 0x30, RZ ;  /* 0x0000003008037810 */ /* 0x000fe20007f1e0ff */
[----:B------:R-:W-:Y:S01]  /*0d50*/  IMAD.MOV.U32 R11, RZ, RZ, R15 ;  /* 0x000000ffff0b7224 */ /* 0x000fe200078e000f */
[----:B------:R-:W-:Y:S01]  /*0d60*/  ULDC UR8, c[0x0][0x2d0] ;  /* 0x0000b40000087ab9 */ /* 0x000fe20000000800 */
[----:B------:R-:W-:Y:S01]  /*0d70*/  ULDC.64 UR6, c[0x0][0x280] ;  /* 0x0000a00000067ab9 */ /* 0x000fe20000000a00 */
[----:B------:R-:W-:Y:S01]  /*0d80*/  ISETP.GE.AND P2, PT, R16, UR8, PT ;  /* 0x0000000810007c0c */ /* 0x000fe2000bf46270 */
[----:B------:R-:W-:Y:S01]  /*0d90*/  IMAD.X R0, RZ, RZ, R2, P0 ;  /* 0x000000ffff007224 */ /* 0x000fe200000e0602 */
[----:B------:R-:W-:Y:S01]  /*0da0*/  ISETP.GE.AND P1, PT, R7, UR8, PT ;  /* 0x0000000807007c0c */ /* 0x000fe2000bf26270 */
[----:B------:R-:W-:Y:S01]  /*0db0*/  IMAD.WIDE.U32 R10, R3, UR4, R10 ;  /* 0x00000004030a7c25 */ /* 0x000fe2000f8e000a */
[----:B------:R-:W-:-:S03]  /*0dc0*/  ISETP.GE.AND P0, PT, R6, UR8, PT ;  /* 0x0000000806007c0c */ /* 0x000fc6000bf06270 */
[----:B------:R-:W-:Y:S01]  /*0dd0*/  IMAD R0, R0, UR4, RZ ;  /* 0x0000000400007c24 */ /* 0x000fe2000f8e02ff */
[----:B------:R-:W-:-:S03]  /*0de0*/  LEA R6, P3, R10, UR6, 0x1 ;  /* 0x000000060a067c11 */ /* 0x000fc6000f8608ff */
[----:B------:R-:W-:-:S04]  /*0df0*/  IMAD R3, R3, UR5, R0 ;  /* 0x0000000503037c24 */ /* 0x000fc8000f8e0200 */
[----:B------:R-:W-:-:S05]  /*0e00*/  IMAD.IADD R3, R11, 0x1, R3 ;  /* 0x000000010b037824 */ /* 0x000fca00078e0203 */
[----:B------:R-:W-:-:S05]  /*0e10*/  LEA.HI.X R7, R10, UR7, R3, 0x1, P3 ;  /* 0x000000070a077c11 */ /* 0x000fca00098f0c03 */
[----:B------:R4:W-:Y:S04]  /*0e20*/  @!P2 STG.E.128 desc[UR22][R6.64], RZ ;  /* 0x000000ff0600a986 */ /* 0x0009e8000c101d16 */
[----:B------:R4:W-:Y:S04]  /*0e30*/  @!P1 STG.E.128 desc[UR22][R6.64+0x80], RZ ;  /* 0x000080ff06009986 */ /* 0x0009e8000c101d16 */
[----:B------:R4:W-:Y:S02]  /*0e40*/  @!P0 STG.E.128 desc[UR22][R6.64+0x100], RZ ;  /* 0x000100ff06008986 */ /* 0x0009e4000c101d16 */
.L_x_708:
[----:B------:R-:W-:Y:S05]  /*0e50*/  BSYNC B0 ;  /* 0x0000000000007941 */ /* 0x000fea0003800000 */
.L_x_707:
[----:B------:R-:W-:Y:S01]  /*0e60*/  ISETP.GE.OR P1, PT, R5, UR17, P6 ;  /* 0x0000001105007c0c */ /* 0x000fe2000b726670 */
[----:B------:R-:W-:Y:S01]  /*0e70*/  IMAD.U32 R3, RZ, RZ, UR19 ;  /* 0x00000013ff037e24 */ /* 0x000fe2000f8e00ff */
[----:B------:R-:W-:Y:S01]  /*0e80*/  IADD3 R8, P0, R8, UR19, RZ ;  /* 0x0000001308087c10 */ /* 0x000fe2000ff1e0ff */
[----:B------:R-:W-:Y:S01]  /*0e90*/  ULDC.64 UR6, c[0x0][0x2b0] ;  /* 0x0000ac0000067ab9 */ /* 0x000fe20000000a00 */
[----:B------:R-:W-:Y:S02]  /*0ea0*/  ISETP.GE.OR P6, PT, R4, UR17, P6 ;  /* 0x0000001104007c0c */ /* 0x000fe4000b7c6670 */
[----:B------:R-:W-:Y:S01]  /*0eb0*/  LEA.HI.X.SX32 R3, R3, R2, 0x1, P0 ;  /* 0x0000000203037211 */ /* 0x000fe200000f0eff */
[----:B------:R-:W-:Y:S01]  /*0ec0*/  @!P4 IMAD.MOV.U32 R2, RZ, RZ, 0x7f800000 ;  /* 0x7f800000ff02c424 */ /* 0x000fe200078e00ff */
[----:B----4-:R-:W-:-:S04]  /*0ed0*/  LEA R6, P0, R8, UR6, 0x2 ;  /* 0x0000000608067c11 */ /* 0x010fc8000f8010ff */
[----:B------:R-:W-:Y:S01]  /*0ee0*/  LEA.HI.X R7, R8, UR7, R3, 0x2, P0 ;  /* 0x0000000708077c11 */ /* 0x000fe200080f1403 */
[----:B------:R-:W-:Y:S02]  /*0ef0*/  @!P5 IMAD.MOV.U32 R3, RZ, RZ, 0x7f800000 ;  /* 0x7f800000ff03d424 */ /* 0x000fe400078e00ff */
[----:B------:R-:W-:Y:S02]  /*0f00*/  @!P1 IMAD.MOV.U32 R0, RZ, RZ, 0x7f800000 ;  /* 0x7f800000ff009424 */ /* 0x000fe400078e00ff */
[----:B------:R4:W-:Y:S04]  /*0f10*/  @!P4 STG.E desc[UR22][R6.64+0x40], R2 ;  /* 0x000040020600c986 */ /* 0x0009e8000c101916 */
[----:B------:R4:W-:Y:S04]  /*0f20*/  @!P5 STG.E desc[UR22][R6.64], R3 ;  /* 0x000000030600d986 */ /* 0x0009e8000c101916 */
[----:B------:R4:W-:Y:S01]  /*0f30*/  @!P1 STG.E desc[UR22][R6.64+0x80], R0 ;  /* 0x0000800006009986 */ /* 0x0009e2000c101916 */
[----:B------:R-:W-:Y:S05]  /*0f40*/  @P6 EXIT ;  /* 0x000000000000694d */ /* 0x000fea0003800000 */
[----:B----4-:R-:W-:-:S05]  /*0f50*/  MOV R3, 0x7f800000 ;  /* 0x7f80000000037802 */ /* 0x010fca0000000f00 */
[----:B------:R-:W-:Y:S01]  /*0f60*/  STG.E desc[UR22][R6.64+0xc0], R3 ;  /* 0x0000c00306007986 */ /* 0x000fe2000c101916 */
[----:B------:R-:W-:Y:S05]  /*0f70*/  EXIT ;  /* 0x000000000000794d */ /* 0x000fea0003800000 */
.L_x_700:
[----:B------:R-:W-:Y:S01]  /*0f80*/  ULDC.64 UR4, c[0x0][0x368] ;  /* 0x0000da0000047ab9 */ /* 0x000fe20000000a00 */
[----:B------:R-:W-:Y:S01]  /*0f90*/  ULDC.64 UR6, c[0x0][0x370] ;  /* 0x0000dc0000067ab9 */ /* 0x000fe20000000a00 */
[----:B------:R-:W-:-:S04]  /*0fa0*/  UISETP.NE.U32.AND UP0, UPT, UR4, URZ, UPT ;  /* 0x0000003f0400728c */ /* 0x000fc8000bf05070 */
[----:B------:R-:W-:-:S06]  /*0fb0*/  UISETP.NE.AND.EX UP0, UPT, UR5, URZ, UPT, UP0 ;  /* 0x0000003f0500728c */ /* 0x000fcc000bf05300 */
[----:B------:R-:W-:-:S05]  /*0fc0*/  PLOP3.LUT P0, PT, PT, PT, UP0, 0x80, 0x0 ;  /* 0x000000000000781c */ /* 0x000fca0003f0f008 */
[----:B------:R-:W-:Y:S02]  /*0fd0*/  @UP0 ULDC.64 UR4, c[0x0][0x368] ;  /* 0x0000da0000040ab9 */ /* 0x000fe40000000a00 */
[----:B------:R-:W-:-:S06]  /*0fe0*/  @UP0 UIMAD.WIDE UR4, UR12, 0x4, UR4 ;  /* 0x000000040c0408a5 */ /* 0x000fcc000f8e0204 */
[----:B------:R-:W-:Y:S02]  /*0ff0*/  IMAD.U32 R4, RZ, RZ, UR4 ;  /* 0x00000004ff047e24 */ /* 0x000fe4000f8e00ff */
[----:B------:R-:W-:-:S05]  /*1000*/  IMAD.U32 R5, RZ, RZ, UR5 ;  /* 0x00000005ff057e24 */ /* 0x000fca000f8e00ff */
[----:B------:R-:W2:Y:S01]  /*1010*/  @P0 LDG.E R4, desc[UR22][R4.64] ;  /* 0x0000001604040981 */ /* 0x000ea2000c1e1900 */
[----:B------:R-:W-:Y:S01]  /*1020*/  ISETP.NE.U32.AND P1, PT, RZ, UR6, PT ;  /* 0x00000006ff007c0c */ /* 0x000fe2000bf25070 */
[----:B------:R-:W-:Y:S01]  /*1030*/  UMOV UR16, UR12 ;  /* 0x0000000c00107c82 */ /* 0x000fe20008000000 */
[----:B------:R-:W-:Y:S01]  /*1040*/  UMOV UR4, URZ ;  /* 0x0000003f00047c82 */ /* 0x000fe20008000000 */
[----:B------:R-:W-:Y:S01]  /*1050*/  UMOV UR21, URZ ;  /* 0x0000003f00157c82 */ /* 0x000fe20008000000 */
[----:B------:R-:W-:Y:S02]  /*1060*/  ISETP.NE.AND.EX P1, PT, RZ, UR7, PT, P1 ;  /* 0x00000007ff007c0c */ /* 0x000fe4000bf25310 */
[----:B--2---:R-:W-:Y:S02]  /*1070*/  @P0 R2UR UR16, R4 ;  /* 0x00000000041002ca */ /* 0x004fe400000e0000 */
[----:B------:R-:W-:-:S09]  /*1080*/  PLOP3.LUT P0, PT, PT, PT, PT, 0x8, 0x0 ;  /* 0x000000000000781c */ /* 0x000fd20003f0e170 */
[----:B------:R-:W-:Y:S05]  /*1090*/  @!P1 BRA `(.L_x_709) ;  /* 0x00000000002c9947 */ /* 0x000fea0003800000 */
[----:B------:R-:W-:Y:S01]  /*10a0*/  USHF.R.S32.HI UR8, URZ, 0x1f, UR12 ;  /* 0x0000001f3f087899 */ /* 0x000fe2000801140c */
[----:B------:R-:W-:-:S03]  /*10b0*/  ULDC.64 UR4, c[0x0][0x378] ;  /* 0x0000de0000047ab9 */ /* 0x000fc60000000a00 */
[----:B------:R-:W-:Y:S02]  /*10c0*/  UIMAD UR8, UR8, UR4, URZ ;  /* 0x00000004080872a4 */ /* 0x000fe4000f8e023f */
[----:B------:R-:W-:Y:S02]  /*10d0*/  UIMAD.WIDE.U32 UR20, UR12, UR4, URZ ;  /* 0x000000040c1472a5 */ /* 0x000fe4000f8e003f */
[----:B------:R-:W-:Y:S02]  /*10e0*/  UIMAD UR5, UR12, UR5, UR8 ;  /* 0x000000050c0572a4 */ /* 0x000fe4000f8e0208 */
[----:B------:R-:W-:Y:S02]  /*10f0*/  ULEA UR4, UP0, UR20, UR6, 0x2 ;  /* 0x0000000614047291 */ /* 0x000fe4000f80103f */
[----:B------:R-:W-:-:S04]  /*1100*/  UIADD3 UR5, UR21, UR5, URZ ;  /* 0x0000000515057290 */ /* 0x000fc8000fffe03f */
[----:B------:R-:W-:Y:S01]  /*1110*/  USHF.L.U64.HI UR5, UR20, 0x2, UR5 ;  /* 0x0000000214057899 */ /* 0x000fe20008010205 */
[----:B------:R-:W-:-:S03]  /*1120*/  ISETP.NE.U32.AND P0, PT, RZ, UR4, PT ;  /* 0x00000004ff007c0c */ /* 0x000fc6000bf05070 */
[----:B------:R-:W-:-:S06]  /*1130*/  UIADD3.X UR21, UR5, UR7, URZ, UP0, !UPT ;  /* 0x0000000705157290 */ /* 0x000fcc00087fe43f */
[----:B------:R-:W-:-:S13]  /*1140*/  ISETP.NE.AND.EX P0, PT, RZ, UR21, PT, P0 ;  /* 0x00000015ff007c0c */ /* 0x000fda000bf05300 */
.L_x_709:
[----:B------:R-:W-:Y:S01]  /*1150*/  UMOV UR20, UR4 ;  /* 0x0000000400147c82 */ /* 0x000fe20008000000 */
[----:B------:R-:W-:Y:S05]  /*1160*/  @!P0 BRA `(.L_x_710) ;  /* 0x0000000400708947 */ /* 0x000fea0003800000 */
[----:B------:R-:W-:Y:S01]  /*1170*/  ULDC UR9, c[0x0][0x380] ;  /* 0x0000e00000097ab9 */ /* 0x000fe20000000800 */
[----:B------:R-:W-:Y:S01]  /*1180*/  ULEA UR14, UR18, 0xffffffc0, 0x6 ;  /* 0xffffffc0120e7891 */ /* 0x000fe2000f8e303f */
[----:B------:R-:W-:Y:S01]  /*1190*/  IMAD.U32 R0, RZ, RZ, UR9 ;  /* 0x00000009ff007e24 */ /* 0x000fe2000f8e00ff */
[----:B------:R-:W-:Y:S01]  /*11a0*/  UMOV UR26, URZ ;  /* 0x0000003f001a7c82 */ /* 0x000fe20008000000 */
[----:B------:R-:W1:Y:S03]  /*11b0*/  LDC R5, c[0x0][0x278] ;  /* 0x00009e00ff057b82 */ /* 0x000e660000000800 */
[----:B------:R-:W-:-:S04]  /*11c0*/  IABS R0, R0 ;  /* 0x0000000000007213 */ /* 0x000fc80000000000 */
[----:B------:R-:W-:-:S13]  /*11d0*/  R2UR UR6, R0 ;  /* 0x00000000000672ca */ /* 0x000fda00000e0000 */
[----:B------:R-:W2:Y:S08]  /*11e0*/  I2F.RP R4, UR6 ;  /* 0x0000000600047d06 */ /* 0x000eb00008209400 */
[----:B--2---:R-:W2:Y:S02]  /*11f0*/  MUFU.RCP R2, R4 ;  /* 0x0000000400027308 */ /* 0x004ea40000001000 */
[----:B--2---:R-:W-:-:S06]  /*1200*/  VIADD R2, R2, 0xffffffe ;  /* 0x0ffffffe02027836 */ /* 0x004fcc0000000000 */
[----:B------:R-:W2:Y:S02]  /*1210*/  F2I.FTZ.U32.TRUNC.NTZ R0, R2 ;  /* 0x0000000200007305 */ /* 0x000ea4000021f000 */
[----:B--2---:R-:W-:Y:S01]  /*1220*/  R2UR UR27, R0 ;  /* 0x00000000001b72ca */ /* 0x004fe200000e0000 */
[----:B------:R-:W-:-:S05]  /*1230*/  IMAD.U32 R0, RZ, RZ, UR14 ;  /* 0x0000000eff007e24 */ /* 0x000fca000f8e00ff */
[----:B------:R-:W-:-:S04]  /*1240*/  IABS R0, R0 ;  /* 0x0000000000007213 */ /* 0x000fc80000000000 */
[----:B------:R-:W-:-:S03]  /*1250*/  R2UR UR5, R0 ;  /* 0x00000000000572ca */ /* 0x000fc600000e0000 */
[----:B------:R-:W-:-:S04]  /*1260*/  UIADD3 UR4, URZ, -UR27, URZ ;  /* 0x8000001b3f047290 */ /* 0x000fc8000fffe03f */
[----:B------:R-:W-:-:S04]  /*1270*/  UIMAD UR4, UR4, UR6, URZ ;  /* 0x00000006040472a4 */ /* 0x000fc8000f8e023f */
[----:B------:R-:W-:-:S07]  /*1280*/  UIMAD.WIDE.U32 UR26, UR27, UR4, UR26 ;  /* 0x000000041b1a72a5 */ /* 0x000fce000f8e001a */
[----:B------:R-:W-:Y:S02]  /*1290*/  UMOV UR7, UR27 ;  /* 0x0000001b00077c82 */ /* 0x000fe40008000000 */
[----:B------:R-:W-:-:S07]  /*12a0*/  UIMAD.WIDE.U32 UR26, UR7, UR5, URZ ;  /* 0x00000005071a72a5 */ /* 0x000fce000f8e003f */
[----:B------:R-:W-:Y:S02]  /*12b0*/  UMOV UR8, UR27 ;  /* 0x0000001b00087c82 */ /* 0x000fe40008000000 */
[----:B------:R-:W-:-:S04]  /*12c0*/  UIADD3 UR4, -UR8, URZ, URZ ;  /* 0x0000003f08047290 */ /* 0x000fc8000fffe13f */
[----:B------:R-:W-:-:S04]  /*12d0*/  UIMAD UR4, UR6, UR4, UR5 ;  /* 0x00000004060472a4 */ /* 0x000fc8000f8e0205 */
[----:B------:R-:W-:-:S11]  /*12e0*/  UISETP.GT.U32.AND UP0, UPT, UR6, UR4, UPT ;  /* 0x000000040600728c */ /* 0x000fd6000bf04070 */
[----:B------:R-:W-:Y:S02]  /*12f0*/  @!UP0 UIADD3 UR4, UR4, -UR6, URZ ;  /* 0x8000000604048290 */ /* 0x000fe4000fffe03f */
[----:B------:R-:W-:Y:S02]  /*1300*/  @!UP0 UIADD3 UR8, UR8, 0x1, URZ ;  /* 0x0000000108088890 */ /* 0x000fe4000fffe03f */
[----:B------:R-:W-:Y:S02]  /*1310*/  UISETP.GE.U32.AND UP1, UPT, UR4, UR6, UPT ;  /* 0x000000060400728c */ /* 0x000fe4000bf26070 */
[----:B------:R-:W-:-:S04]  /*1320*/  ULOP3.LUT UR4, UR14, UR9, URZ, 0x3c, !UPT ;  /* 0x000000090e047292 */ /* 0x000fc8000f8e3c3f */
[----:B------:R-:W-:-:S05]  /*1330*/  UISETP.GE.AND UP0, UPT, UR4, URZ, UPT ;  /* 0x0000003f0400728c */ /* 0x000fca000bf06270 */
[----:B------:R-:W-:Y:S02]  /*1340*/  @UP1 UIADD3 UR8, UR8, 0x1, URZ ;  /* 0x0000000108081890 */ /* 0x000fe4000fffe03f */
[----:B------:R-:W-:-:S04]  /*1350*/  UISETP.NE.AND UP1, UPT, UR9, URZ, UPT ;  /* 0x0000003f0900728c */ /* 0x000fc8000bf25270 */
[----:B------:R-:W-:-:S07]  /*1360*/  @!UP0 UIADD3 UR8, -UR8, URZ, URZ ;  /* 0x0000003f08088290 */ /* 0x000fce000fffe13f */
[----:B------:R-:W-:-:S04]  /*1370*/  @!UP1 ULOP3.LUT UR8, URZ, UR9, URZ, 0x33, !UPT ;  /* 0x000000093f089292 */ /* 0x000fc8000f8e333f */
[----:B------:R-:W-:-:S06]  /*1380*/  UIMAD.WIDE UR4, UR8, 0x4, UR20 ;  /* 0x00000004080478a5 */ /* 0x000fcc000f8e0214 */
[----:B------:R-:W-:Y:S01]  /*1390*/  MOV R10, UR4 ;  /* 0x00000004000a7c02 */ /* 0x000fe20008000f00 */
[----:B------:R-:W-:Y:S01]  /*13a0*/  IMAD.U32 R11, RZ, RZ, UR5 ;  /* 0x00000005ff0b7e24 */ /* 0x000fe2000f8e00ff */
[----:B-1----:R-:W-:Y:S01]  /*13b0*/  IABS R6, R5 ;  /* 0x0000000500067213 */ /* 0x002fe20000000000 */
[----:B------:R-:W1:Y:S01]  /*13c0*/  S2R R0, SR_CTAID.Z ;  /* 0x0000000000007919 */ /* 0x000e620000002700 */
[----:B------:R-:W-:Y:S01]  /*13d0*/  UIADD3 UR8, -UR8, URZ, URZ ;  /* 0x0000003f08087290 */ /* 0x000fe2000fffe13f */
[----:B------:R-:W-:Y:S01]  /*13e0*/  ULDC.64 UR4, c[0x0][0x230] ;  /* 0x00008c0000047ab9 */ /* 0x000fe20000000a00 */
[----:B------:R-:W2:Y:S01]  /*13f0*/  LDG.E R2, desc[UR22][R10.64] ;  /* 0x000000160a027981 */ /* 0x000ea2000c1e1900 */
[----:B------:R-:W3:Y:S01]  /*1400*/  I2F.RP R7, R6 ;  /* 0x0000000600077306 */ /* 0x000ee20000209400 */
[----:B------:R-:W-:-:S03]  /*1410*/  UIMAD UR14, UR9, UR8, UR14 ;  /* 0x00000008090e72a4 */ /* 0x000fc6000f8e020e */
[----:B------:R-:W-:-:S04]  /*1420*/  ULDC.64 UR8, c[0x0][0x248] ;  /* 0x0000920000087ab9 */ /* 0x000fc80000000a00 */
[----:B---3--:R-:W3:Y:S01]  /*1430*/  MUFU.RCP R8, R7 ;  /* 0x0000000700087308 */ /* 0x008ee20000001000 */
[----:B-1----:R-:W-:Y:S01]  /*1440*/  IABS R0, R0 ;  /* 0x0000000000007213 */ /* 0x002fe20000000000 */
[----:B---3--:R-:W-:-:S06]  /*1450*/  VIADD R8, R8, 0xffffffe ;  /* 0x0ffffffe08087836 */ /* 0x008fcc0000000000 */
[----:B------:R-:W1:Y:S02]  /*1460*/  F2I.FTZ.U32.TRUNC.NTZ R9, R8 ;  /* 0x0000000800097305 */ /* 0x000e64000021f000 */
[----:B-1----:R-:W-:Y:S01]  /*1470*/  IADD3 R4, RZ, -R9, RZ ;  /* 0x80000009ff047210 */ /* 0x002fe20007ffe0ff */
[----:B------:R-:W-:-:S04]  /*1480*/  IMAD.MOV.U32 R8, RZ, RZ, RZ ;  /* 0x000000ffff087224 */ /* 0x000fc800078e00ff */
[----:B------:R-:W-:-:S04]  /*1490*/  IMAD R4, R4, R6, RZ ;  /* 0x0000000604047224 */ /* 0x000fc800078e02ff */
[----:B------:R-:W-:-:S06]  /*14a0*/  IMAD.HI.U32 R9, R9, R4, R8 ;  /* 0x0000000409097227 */ /* 0x000fcc00078e0008 */
[----:B------:R-:W-:-:S04]  /*14b0*/  IMAD.HI.U32 R4, R9, R0, RZ ;  /* 0x0000000009047227 */ /* 0x000fc800078e00ff */
[----:B------:R-:W-:-:S04]  /*14c0*/  IMAD.MOV R7, RZ, RZ, -R4 ;  /* 0x000000ffff077224 */ /* 0x000fc800078e0a04 */
[----:B------:R-:W-:Y:S01]  /*14d0*/  IMAD R7, R6, R7, R0 ;  /* 0x0000000706077224 */ /* 0x000fe200078e0200 */
[----:B------:R-:W-:-:S04]  /*14e0*/  LOP3.LUT R0, R5, UR10, RZ, 0x3c, !PT ;  /* 0x0000000a05007c12 */ /* 0x000fc8000f8e3cff */
[----:B------:R-:W-:Y:S02]  /*14f0*/  ISETP.GT.U32.AND P2, PT, R6, R7, PT ;  /* 0x000000070600720c */ /* 0x000fe40003f44070 */
[----:B------:R-:W-:-:S11]  /*1500*/  ISETP.GE.AND P1, PT, R0, RZ, PT ;  /* 0x000000ff0000720c */ /* 0x000fd60003f26270 */
[-C--:B------:R-:W-:Y:S01]  /*1510*/  @!P2 IADD3 R7, R7, -R6.reuse, RZ ;  /* 0x800000060707a210 */ /* 0x080fe20007ffe0ff */
[----:B------:R-:W-:Y:S01]  /*1520*/  @!P2 VIADD R4, R4, 0x1 ;  /* 0x000000010404a836 */ /* 0x000fe20000000000 */
[----:B------:R-:W-:Y:S02]  /*1530*/  ISETP.NE.AND P2, PT, R5, RZ, PT ;  /* 0x000000ff0500720c */ /* 0x000fe40003f45270 */
[----:B------:R-:W-:-:S13]  /*1540*/  ISETP.GE.U32.AND P3, PT, R7, R6, PT ;  /* 0x000000060700720c */ /* 0x000fda0003f66070 */
[----:B------:R-:W-:-:S05]  /*1550*/  @P3 VIADD R4, R4, 0x1 ;  /* 0x0000000104043836 */ /* 0x000fca0000000000 */
[----:B------:R-:W-:Y:S02]  /*1560*/  @!P1 IADD3 R4, -R4, RZ, RZ ;  /* 0x000000ff04049210 */ /* 0x000fe40007ffe1ff */
[----:B------:R-:W-:-:S04]  /*1570*/  @!P2 LOP3.LUT R4, RZ, R5, RZ, 0x33, !PT ;  /* 0x00000005ff04a212 */ /* 0x000fc800078e33ff */
[----:B------:R-:W-:Y:S02]  /*1580*/  SHF.R.S32.HI R5, RZ, 0x1f, R4 ;  /* 0x0000001fff057819 */ /* 0x000fe40000011404 */
[----:B------:R-:W-:Y:S02]  /*1590*/  MOV R16, R4 ;  /* 0x0000000400107202 */ /* 0x000fe40000000f00 */
[----:B--2---:R-:W-:-:S13]  /*15a0*/  R2UR UR25, R2 ;  /* 0x00000000021972ca */ /* 0x004fda00000e0000 */
[----:B------:R-:W-:Y:S02]  /*15b0*/  USHF.R.S32.HI UR16, URZ, 0x1f, UR25 ;  /* 0x0000001f3f107899 */ /* 0x000fe40008011419 */
[----:B------:R-:W-:Y:S02]  /*15c0*/  UIMAD.WIDE.U32 UR6, UR25, UR4, URZ ;  /* 0x00000004190672a5 */ /* 0x000fe4000f8e003f */
[----:B------:R-:W-:-:S04]  /*15d0*/  UIMAD UR13, UR16, UR4, URZ ;  /* 0x00000004100d72a4 */ /* 0x000fc8000f8e023f */
[----:B------:R-:W-:Y:S02]  /*15e0*/  UIMAD UR5, UR25, UR5, UR13 ;  /* 0x00000005190572a4 */ /* 0x000fe4000f8e020d */
[----:B------:R-:W-:Y:S02]  /*15f0*/  USHF.R.S32.HI UR13, URZ, 0x1f, UR14 ;  /* 0x0000001f3f0d7899 */ /* 0x000fe4000801140e */
[----:B------:R-:W-:Y:S02]  /*1600*/  UIADD3 UR7, UR7, UR5, URZ ;  /* 0x0000000507077290 */ /* 0x000fe4000fffe03f */
[----:B------:R-:W-:Y:S02]  /*1610*/  UIMAD UR26, UR13, UR8, URZ ;  /* 0x000000080d1a72a4 */ /* 0x000fe4000f8e023f */
[----:B------:R-:W-:Y:S02]  /*1620*/  UIMAD.WIDE.U32 UR28, UR14, UR8, UR6 ;  /* 0x000000080e1c72a5 */ /* 0x000fe4000f8e0006 */
[----:B------:R-:W-:Y:S01]  /*1630*/  UIMAD UR26, UR14, UR9, UR26 ;  /* 0x000000090e1a72a4 */ /* 0x000fe2000f8e021a */
[----:B------:R-:W-:Y:S01]  /*1640*/  ULDC.64 UR6, c[0x0][0x260] ;  /* 0x0000980000067ab9 */ /* 0x000fe20000000a00 */
[----:B------:R-:W-:-:S02]  /*1650*/  ULDC.64 UR4, c[0x0][0x238] ;  /* 0x00008e0000047ab9 */ /* 0x000fc40000000a00 */
[----:B------:R-:W-:Y:S01]  /*1660*/  UIADD3 UR26, UR29, UR26, URZ ;  /* 0x0000001a1d1a7290 */ /* 0x000fe2000fffe03f */
[----:B------:R-:W-:Y:S01]  /*1670*/  IMAD.U32 R7, RZ, RZ, UR29 ;  /* 0x0000001dff077e24 */ /* 0x000fe2000f8e00ff */
[----:B------:R-:W-:Y:S01]  /*1680*/  UIMAD UR16, UR16, UR4, URZ ;  /* 0x00000004101072a4 */ /* 0x000fe2000f8e023f */
[----:B------:R-:W-:Y:S01]  /*1690*/  IMAD.U32 R6, RZ, RZ, UR28 ;  /* 0x0000001cff067e24 */ /* 0x000fe2000f8e00ff */
[----:B------:R-:W-:Y:S01]  /*16a0*/  UIMAD.WIDE.U32 UR28, UR25, UR4, URZ ;  /* 0x00000004191c72a5 */ /* 0x000fe2000f8e003f */
[----:B------:R-:W-:Y:S01]  /*16b0*/  IMAD R9, R5, UR6, RZ ;  /* 0x0000000605097c24 */ /* 0x000fe2000f8e02ff */
[----:B------:R-:W-:Y:S01]  /*16c0*/  MOV R7, UR26 ;  /* 0x0000001a00077c02 */ /* 0x000fe20008000f00 */
[----:B------:R-:W-:Y:S02]  /*16d0*/  UIMAD UR5, UR25, UR5, UR16 ;  /* 0x00000005190572a4 */ /* 0x000fe4000f8e0210 */
[C---:B------:R-:W-:Y:S02]  /*16e0*/  IMAD R24, R4.reuse, UR7, R9 ;  /* 0x0000000704187c24 */ /* 0x040fe4000f8e0209 */
[----:B------:R-:W-:Y:S01]  /*16f0*/  IMAD.WIDE.U32 R26, R4, UR6, R6 ;  /* 0x00000006041a7c25 */ /* 0x000fe2000f8e0006 */
[----:B------:R-:W-:-:S03]  /*1700*/  UIADD3 UR26, UR29, UR5, URZ ;  /* 0x000000051d1a7290 */ /* 0x000fc6000fffe03f */
[----:B------:R-:W-:Y:S01]  /*1710*/  IMAD.IADD R24, R27, 0x1, R24 ;  /* 0x000000011b187824 */ /* 0x000fe200078e0218 */
[----:B------:R-:W-:Y:S08]  /*1720*/  BRA `(.L_x_711) ;  /* 0x00000004003c7947 */ /* 0x000ff00003800000 */
.L_x_710:
[----:B------:R-:W1:Y:S01]  /*1730*/  LDC R8, c[0x0][0x278] ;  /* 0x00009e00ff087b82 */ /* 0x000e620000000800 */
[----:B------:R-:W2:Y:S01]  /*1740*/  S2R R0, SR_CTAID.Z ;  /* 0x0000000000007919 */ /* 0x000ea20000002700 */
[----:B------:R-:W-:Y:S02]  /*1750*/  UISETP.NE.AND UP0, UPT, UR26, -0x1, UPT ;  /* 0xffffffff1a00788c */ /* 0x000fe4000bf05270 */
[----:B------:R-:W-:-:S04]  /*1760*/  ULEA UR14, UR18, 0xffffffc0, 0x6 ;  /* 0xffffffc0120e7891 */ /* 0x000fc8000f8e303f */
[----:B------:R-:W-:Y:S01]  /*1770*/  PLOP3.LUT P1, PT, PT, PT, UP0, 0x80, 0x0 ;  /* 0x000000000000781c */ /* 0x000fe20003f2f008 */
[----:B------:R-:W-:-:S04]  /*1780*/  USHF.R.S32.HI UR13, URZ, 0x1f, UR14 ;  /* 0x0000001f3f0d7899 */ /* 0x000fc8000801140e */
[----:B------:R-:W-:Y:S01]  /*1790*/  @UP0 UIADD3 UR5, UR25, UR26, URZ ;  /* 0x0000001a19050290 */ /* 0x000fe2000fffe03f */
[----:B------:R-:W-:-:S03]  /*17a0*/  @UP0 ULDC.64 UR8, c[0x0][0x248] ;  /* 0x0000920000080ab9 */ /* 0x000fc60000000a00 */
[----:B------:R-:W-:Y:S02]  /*17b0*/  @UP0 UIMAD.WIDE.U32 UR6, UR5, UR8, URZ ;  /* 0x00000008050602a5 */ /* 0x000fe4000f8e003f */
[----:B------:R-:W-:-:S04]  /*17c0*/  @UP0 UIMAD UR5, UR5, UR9, URZ ;  /* 0x00000009050502a4 */ /* 0x000fc8000f8e023f */
[----:B------:R-:W-:Y:S01]  /*17d0*/  @UP0 UIADD3 UR5, UR7, UR5, URZ ;  /* 0x0000000507050290 */ /* 0x000fe2000fffe03f */
[----:B-1----:R-:W-:Y:S02]  /*17e0*/  IABS R5, R8 ;  /* 0x0000000800057213 */ /* 0x002fe40000000000 */
[----:B------:R-:W-:Y:S02]  /*17f0*/  ISETP.NE.AND P2, PT, R8, RZ, PT ;  /* 0x000000ff0800720c */ /* 0x000fe40003f45270 */
[----:B------:R-:W1:Y:S01]  /*1800*/  I2F.RP R4, R5 ;  /* 0x0000000500047306 */ /* 0x000e620000209400 */
[----:B--2---:R-:W-:-:S07]  /*1810*/  IABS R0, R0 ;  /* 0x0000000000007213 */ /* 0x004fce0000000000 */
[----:B-1----:R-:W1:Y:S02]  /*1820*/  MUFU.RCP R6, R4 ;  /* 0x0000000400067308 */ /* 0x002e640000001000 */
[----:B-1----:R-:W-:-:S06]  /*1830*/  VIADD R6, R6, 0xffffffe ;  /* 0x0ffffffe06067836 */ /* 0x002fcc0000000000 */
[----:B------:R-:W1:Y:S02]  /*1840*/  F2I.FTZ.U32.TRUNC.NTZ R7, R6 ;  /* 0x0000000600077305 */ /* 0x000e64000021f000 */
[----:B-1----:R-:W-:Y:S01]  /*1850*/  IMAD.MOV R2, RZ, RZ, -R7 ;  /* 0x000000ffff027224 */ /* 0x002fe200078e0a07 */
[----:B------:R-:W-:-:S03]  /*1860*/  MOV R6, RZ ;  /* 0x000000ff00067202 */ /* 0x000fc60000000f00 */
[----:B------:R-:W-:-:S04]  /*1870*/  IMAD R2, R2, R5, RZ ;  /* 0x0000000502027224 */ /* 0x000fc800078e02ff */
[----:B------:R-:W-:-:S06]  /*1880*/  IMAD.HI.U32 R7, R7, R2, R6 ;  /* 0x0000000207077227 */ /* 0x000fcc00078e0006 */
[----:B------:R-:W-:Y:S02]  /*1890*/  IMAD.HI.U32 R4, R7, R0, RZ ;  /* 0x0000000007047227 */ /* 0x000fe400078e00ff */
[----:B------:R-:W1:Y:S02]  /*18a0*/  LDC.64 R6, c[0x0][0x260] ;  /* 0x00009800ff067b82 */ /* 0x000e640000000a00 */
[----:B------:R-:W-:-:S04]  /*18b0*/  IMAD.MOV R2, RZ, RZ, -R4 ;  /* 0x000000ffff027224 */ /* 0x000fc800078e0a04 */
[----:B------:R-:W-:Y:S01]  /*18c0*/  IMAD R2, R5, R2, R0 ;  /* 0x0000000205027224 */ /* 0x000fe200078e0200 */
[----:B------:R-:W-:-:S04]  /*18d0*/  LOP3.LUT R0, R8, UR10, RZ, 0x3c, !PT ;  /* 0x0000000a08007c12 */ /* 0x000fc8000f8e3cff */
[----:B------:R-:W-:Y:S02]  /*18e0*/  ISETP.GT.U32.AND P5, PT, R5, R2, PT ;  /* 0x000000020500720c */ /* 0x000fe40003fa4070 */
[----:B------:R-:W-:-:S11]  /*18f0*/  ISETP.GE.AND P3, PT, R0, RZ, PT ;  /* 0x000000ff0000720c */ /* 0x000fd60003f66270 */
[----:B------:R-:W-:Y:S01]  /*1900*/  @!P5 IADD3 R2, R2, -R5, RZ ;  /* 0x800000050202d210 */ /* 0x000fe20007ffe0ff */
[----:B------:R-:W-:-:S03]  /*1910*/  @!P5 VIADD R4, R4, 0x1 ;  /* 0x000000010404d836 */ /* 0x000fc60000000000 */
[----:B------:R-:W-:-:S13]  /*1920*/  ISETP.GE.U32.AND P4, PT, R2, R5, PT ;  /* 0x000000050200720c */ /* 0x000fda0003f86070 */
[----:B------:R-:W-:Y:S01]  /*1930*/  @P4 IADD3 R4, R4, 0x1, RZ ;  /* 0x0000000104044810 */ /* 0x000fe20007ffe0ff */
[----:B------:R-:W-:Y:S06]  /*1940*/  @P1 BRA `(.L_x_712) ;  /* 0x0000000000301947 */ /* 0x000fec0003800000 */
[----:B------:R-:W-:Y:S01]  /*1950*/  USHF.R.S32.HI UR6, URZ, 0x1f, UR25 ;  /* 0x0000001f3f067899 */ /* 0x000fe20008011419 */
[----:B------:R-:W-:Y:S01]  /*1960*/  ULDC.64 UR8, c[0x0][0x248] ;  /* 0x0000920000087ab9 */ /* 0x000fe20000000a00 */
[----:B------:R-:W-:Y:S02]  /*1970*/  USHF.R.S32.HI UR7, URZ, 0x1f, UR16 ;  /* 0x0000001f3f077899 */ /* 0x000fe40008011410 */
[----:B------:R-:W-:Y:S02]  /*1980*/  UIMAD UR6, UR6, UR8, URZ ;  /* 0x00000008060672a4 */ /* 0x000fe4000f8e023f */
[----:B------:R-:W-:Y:S02]  /*1990*/  UIMAD.WIDE.U32 UR28, UR25, UR8, URZ ;  /* 0x00000008191c72a5 */ /* 0x000fe4000f8e003f */
[----:B------:R-:W-:Y:S01]  /*19a0*/  UIMAD UR6, UR25, UR9, UR6 ;  /* 0x00000009190672a4 */ /* 0x000fe2000f8e0206 */
[----:B------:R-:W-:Y:S02]  /*19b0*/  ULDC.64 UR4, c[0x0][0x230] ;  /* 0x00008c0000047ab9 */ /* 0x000fe40000000a00 */
[----:B------:R-:W-:-:S02]  /*19c0*/  UIMAD UR7, UR7, UR4, URZ ;  /* 0x00000004070772a4 */ /* 0x000fc4000f8e023f */
[----:B------:R-:W-:Y:S02]  /*19d0*/  UIADD3 UR29, UR29, UR6, URZ ;  /* 0x000000061d1d7290 */ /* 0x000fe4000fffe03f */
[----:B------:R-:W-:Y:S02]  /*19e0*/  UIMAD UR5, UR16, UR5, UR7 ;  /* 0x00000005100572a4 */ /* 0x000fe4000f8e0207 */
[----:B------:R-:W-:-:S04]  /*19f0*/  UIMAD.WIDE.U32 UR6, UR16, UR4, UR28 ;  /* 0x00000004100672a5 */ /* 0x000fc8000f8e001c */
[----:B------:R-:W-:-:S12]  /*1a00*/  UIADD3 UR5, UR7, UR5, URZ ;  /* 0x0000000507057290 */ /* 0x000fd8000fffe03f */
.L_x_712:
[----:B------:R-:W-:Y:S01]  /*1a10*/  UIMAD UR4, UR13, UR8, URZ ;  /* 0x000000080d0472a4 */ /* 0x000fe2000f8e023f */
[----:B------:R-:W-:Y:S01]  /*1a20*/  @!P3 IADD3 R4, -R4, RZ, RZ ;  /* 0x000000ff0404b210 */ /* 0x000fe20007ffe1ff */
[----:B------:R-:W-:Y:S01]  /*1a30*/  UMOV UR7, UR5 ;  /* 0x0000000500077c82 */ /* 0x000fe20008000000 */
[----:B------:R-:W-:Y:S01]  /*1a40*/  @!P2 LOP3.LUT R4, RZ, R8, RZ, 0x33, !PT ;  /* 0x00000008ff04a212 */ /* 0x000fe200078e33ff */
[----:B------:R-:W-:Y:S02]  /*1a50*/  UIMAD.WIDE.U32 UR6, UR8, UR14, UR6 ;  /* 0x0000000e080672a5 */ /* 0x000fe4000f8e0006 */
[----:B------:R-:W-:Y:S01]  /*1a60*/  UIMAD UR4, UR9, UR14, UR4 ;  /* 0x0000000e090472a4 */ /* 0x000fe2000f8e0204 */
[--C-:B------:R-:W-:Y:S01]  /*1a70*/  SHF.R.S32.HI R5, RZ, 0x1f, R4.reuse ;  /* 0x0000001fff057819 */ /* 0x100fe20000011404 */
[----:B------:R-:W-:Y:S01]  /*1a80*/  @UP0 UIADD3 UR26, UR25, UR26, URZ ;  /* 0x0000001a191a0290 */ /* 0x000fe2000fffe03f */
[----:B------:R-:W-:Y:S01]  /*1a90*/  IMAD.MOV.U32 R16, RZ, RZ, R4 ;  /* 0x000000ffff107224 */ /* 0x000fe200078e0004 */
[----:B------:R-:W-:Y:S01]  /*1aa0*/  UIADD3 UR4, UR7, UR4, URZ ;  /* 0x0000000407047290 */ /* 0x000fe2000fffe03f */
[----:B------:R-:W-:Y:S01]  /*1ab0*/  MOV R9, UR7 ;  /* 0x0000000700097c02 */ /* 0x000fe20008000f00 */
[----:B-1----:R-:W-:Y:S01]  /*1ac0*/  IMAD R0, R5, R6, RZ ;  /* 0x0000000605007224 */ /* 0x002fe200078e02ff */
[----:B------:R-:W-:-:S03]  /*1ad0*/  MOV R8, UR6 ;  /* 0x0000000600087c02 */ /* 0x000fc60008000f00 */
[----:B------:R-:W-:Y:S01]  /*1ae0*/  IMAD.U32 R9, RZ, RZ, UR4 ;  /* 0x00000004ff097e24 */ /* 0x000fe2000f8e00ff */
[----:B------:R-:W-:Y:S01]  /*1af0*/  @UP0 ULDC.64 UR4, c[0x0][0x250] ;  /* 0x0000940000040ab9 */ /* 0x000fe20000000a00 */
[C---:B------:R-:W-:Y:S01]  /*1b00*/  IMAD R7, R4.reuse, R7, R0 ;  /* 0x0000000704077224 */ /* 0x040fe200078e0200 */
[----:B------:R-:W-:Y:S01]  /*1b10*/  @UP0 UIMAD.WIDE.U32 UR28, UR26, UR4, URZ ;  /* 0x000000041a1c02a5 */ /* 0x000fe2000f8e003f */
[----:B------:R-:W-:-:S03]  /*1b20*/  IMAD.WIDE.U32 R26, R4, R6, R8 ;  /* 0x00000006041a7225 */ /* 0x000fc600078e0008 */
[----:B------:R-:W-:Y:S02]  /*1b30*/  @UP0 UIMAD UR26, UR26, UR5, UR29 ;  /* 0x000000051a1a02a4 */ /* 0x000fe4000f8e021d */
[----:B------:R-:W-:Y:S01]  /*1b40*/  IADD3 R24, R27, R7, RZ ;  /* 0x000000071b187210 */ /* 0x000fe20007ffe0ff */
[----:B------:R-:W-:Y:S09]  /*1b50*/  @P1 BRA `(.L_x_711) ;  /* 0x0000000000301947 */ /* 0x000ff20003800000 */
[----:B------:R-:W-:Y:S01]  /*1b60*/  USHF.R.S32.HI UR6, URZ, 0x1f, UR25 ;  /* 0x0000001f3f067899 */ /* 0x000fe20008011419 */
[----:B------:R-:W-:-:S03]  /*1b70*/  ULDC.64 UR4, c[0x0][0x250] ;  /* 0x0000940000047ab9 */ /* 0x000fc60000000a00 */
[----:B------:R-:W-:Y:S02]  /*1b80*/  UIMAD UR6, UR6, UR4, URZ ;  /* 0x00000004060672a4 */ /* 0x000fe4000f8e023f */
[----:B------:R-:W-:Y:S02]  /*1b90*/  UIMAD.WIDE.U32 UR26, UR25, UR4, URZ ;  /* 0x00000004191a72a5 */ /* 0x000fe4000f8e003f */
[----:B------:R-:W-:Y:S02]  /*1ba0*/  UIMAD UR25, UR25, UR5, UR6 ;  /* 0x00000005191972a4 */ /* 0x000fe4000f8e0206 */
[----:B------:R-:W-:Y:S01]  /*1bb0*/  USHF.R.S32.HI UR6, URZ, 0x1f, UR16 ;  /* 0x0000001f3f067899 */ /* 0x000fe20008011410 */
[----:B------:R-:W-:Y:S01]  /*1bc0*/  ULDC.64 UR4, c[0x0][0x238] ;  /* 0x00008e0000047ab9 */ /* 0x000fe20000000a00 */
[----:B------:R-:W-:Y:S02]  /*1bd0*/  UIADD3 UR27, UR27, UR25, URZ ;  /* 0x000000191b1b7290 */ /* 0x000fe4000fffe03f */
[----:B------:R-:W-:-:S02]  /*1be0*/  UIMAD UR6, UR6, UR4, URZ ;  /* 0x00000004060672a4 */ /* 0x000fc4000f8e023f */
[----:B------:R-:W-:Y:S02]  /*1bf0*/  UIMAD.WIDE.U32 UR28, UR16, UR4, UR26 ;  /* 0x00000004101c72a5 */ /* 0x000fe4000f8e001a */
[----:B------:R-:W-:-:S04]  /*1c00*/  UIMAD UR5, UR16, UR5, UR6 ;  /* 0x00000005100572a4 */ /* 0x000fc8000f8e0206 */
[----:B------:R-:W-:-:S12]  /*1c10*/  UIADD3 UR26, UR29, UR5, URZ ;  /* 0x000000051d1a7290 */ /* 0x000fd8000fffe03f */
.L_x_711:
[----:B------:R-:W-:Y:S01]  /*1c20*/  SHF.R.S32.HI R4, RZ, 0x1f, R3 ;  /* 0x0000001fff047819 */ /* 0x000fe20000011403 */
[----:B------:R-:W-:Y:S01]  /*1c30*/  UISETP.NE.AND UP0, UPT, UR15, -0x1, UPT ;  /* 0xffffffff0f00788c */ /* 0x000fe2000bf05270 */
[----:B------:R-:W1:Y:S01]  /*1c40*/  S2R R31, SR_CTAID.X ;  /* 0x00000000001f7919 */ /* 0x000e620000002500 */
[----:B------:R-:W2:Y:S01]  /*1c50*/  S2UR UR25, SR_CgaCtaId ;  /* 0x00000000001979c3 */ /* 0x000ea20000008800 */
[CC--:B------:R-:W-:Y:S01]  /*1c60*/  LEA.HI R2, R4.reuse, R3.reuse, RZ, 0x3 ;  /* 0x0000000304027211 */ /* 0x0c0fe200078f18ff */
[----:B------:R-:W-:Y:S01]  /*1c70*/  ULDC.64 UR6, c[0x0][0x268] ;  /* 0x00009a0000067ab9 */ /* 0x000fe20000000a00 */
[----:B------:R-:W-:Y:S01]  /*1c80*/  LEA.HI R15, R4, R3, RZ, 0x4 ;  /* 0x00000003040f7211 */ /* 0x000fe200078f20ff */
[----:B------:R-:W-:Y:S01]  /*1c90*/  IMAD R5, R5, UR6, RZ ;  /* 0x0000000605057c24 */ /* 0x000fe2000f8e02ff */
[----:B------:R-:W-:Y:S01]  /*1ca0*/  SHF.R.S32.HI R18, RZ, 0x3, R2 ;  /* 0x00000003ff127819 */ /* 0x000fe20000011402 */
[----:B------:R-:W-:Y:S01]  /*1cb0*/  BSSY B0, `(.L_x_713) ;  /* 0x0000066000007945 */ /* 0x000fe20003800000 */
[----:B------:R-:W-:Y:S01]  /*1cc0*/  LOP3.LUT R2, R2, 0xfffffff8, RZ, 0xc0, !PT ;  /* 0xfffffff802027812 */ /* 0x000fe200078ec0ff */
[----:B------:R-:W3:Y:S01]  /*1cd0*/  LDC.64 R206, c[0x0][0x250] ;  /* 0x00009400ffce7b82 */ /* 0x000ee20000000a00 */
[----:B------:R-:W-:Y:S01]  /*1ce0*/  @UP0 ULDC.64 UR4, c[0x0][0x240] ;  /* 0x0000900000040ab9 */ /* 0x000fe20000000a00 */
[C---:B------:R-:W-:Y:S01]  /*1cf0*/  IMAD.SHL.U32 R203, R18.reuse, 0x40, RZ ;  /* 0x0000004012cb7824 */ /* 0x040fe200078e00ff */
[----:B------:R-:W-:Y:S01]  /*1d00*/  LOP3.LUT R0, R15, 0xfffffff0, RZ, 0xc0, !PT ;  /* 0xfffffff00f007812 */ /* 0x000fe200078ec0ff */
[----:B------:R-:W-:Y:S01]  /*1d10*/  IMAD.IADD R2, R3, 0x1, -R2 ;  /* 0x0000000103027824 */ /* 0x000fe200078e0a02 */
[----:B------:R-:W-:Y:S01]  /*1d20*/  @UP0 UIMAD.WIDE.U32 UR30, UR15, UR4, URZ ;  /* 0x000000040f1e02a5 */ /* 0x000fe2000f8e003f */
[----:B------:R-:W-:Y:S01]  /*1d30*/  VIADD R20, R18, 0x10 ;  /* 0x0000001012147836 */ /* 0x000fe20000000000 */
[----:B------:R-:W-:Y:S01]  /*1d40*/  LOP3.LUT R203, R203, 0x1c0, RZ, 0xc0, !PT ;  /* 0x000001c0cbcb7812 */ /* 0x000fe200078ec0ff */
[----:B------:R-:W-:Y:S01]  /*1d50*/  IMAD.SHL.U32 R204, R2, 0x8, RZ ;  /* 0x0000000802cc7824 */ /* 0x000fe200078e00ff */
[----:B------:R-:W-:Y:S01]  /*1d60*/  @!UP0 USHF.R.S32.HI UR27, URZ, 0x1f, UR12 ;  /* 0x0000001f3f1b8899 */ /* 0x000fe2000801140c */
[----:B------:R-:W-:Y:S01]  /*1d70*/  IMAD.IADD R7, R3, 0x1, -R0 ;  /* 0x0000000103077824 */ /* 0x000fe200078e0a00 */
[----:B------:R-:W-:Y:S01]  /*1d80*/  @UP0 UIMAD UR16, UR15, UR5, UR31 ;  /* 0x000000050f1002a4 */ /* 0x000fe2000f8e021f */
[----:B------:R-:W-:Y:S01]  /*1d90*/  IADD3 R154, P5, R18, UR14, RZ ;  /* 0x0000000e129a7c10 */ /* 0x000fe2000ffbe0ff */
[----:B------:R-:W-:Y:S01]  /*1da0*/  IMAD R12, R16, UR7, R5 ;  /* 0x00000007100c7c24 */ /* 0x000fe2000f8e0205 */
[--C-:B------:R-:W-:Y:S01]  /*1db0*/  LOP3.LUT R6, R203, 0x38, R204.reuse, 0xf8, !PT ;  /* 0x00000038cb067812 */ /* 0x100fe200078ef8cc */
[----:B------:R-:W-:Y:S01]  /*1dc0*/  @!UP0 ULDC.64 UR4, c[0x0][0x228] ;  /* 0x00008a0000048ab9 */ /* 0x000fe20000000a00 */
[----:B------:R-:W-:Y:S01]  /*1dd0*/  SHF.R.U32.HI R203, RZ, 0x3, R203 ;  /* 0x00000003ffcb7819 */ /* 0x000fe200000116cb */
[----:B------:R-:W-:Y:S01]  /*1de0*/  @!UP0 UIMAD UR27, UR27, UR4, URZ ;  /* 0x000000041b1b82a4 */ /* 0x000fe2000f8e023f */
[----:B------:R-:W-:Y:S01]  /*1df0*/  SHF.R.S32.HI R0, RZ, 0x1f, R7 ;  /* 0x0000001fff007819 */ /* 0x000fe20000011407 */
[----:B------:R-:W-:Y:S01]  /*1e00*/  @!UP0 UIMAD.WIDE.U32 UR32, UR12, UR4, URZ ;  /* 0x000000040c2082a5 */ /* 0x000fe2000f8e003f */
[----:B------:R-:W-:Y:S01]  /*1e10*/  LOP3.LUT R203, R6, R203, RZ, 0x3c, !PT ;  /* 0x000000cb06cb7212 */ /* 0x000fe200078e3cff */
[----:B------:R-:W-:Y:S01]  /*1e20*/  @!UP0 UIMAD UR27, UR12, UR5, UR27 ;  /* 0x000000050c1b82a4 */ /* 0x000fe2000f8e021b */
[----:B------:R-:W-:Y:S01]  /*1e30*/  LEA.HI R6, R4, R3, RZ, 0x6 ;  /* 0x0000000304067211 */ /* 0x000fe200078f30ff */
[----:B------:R-:W-:Y:S01]  /*1e40*/  USHF.R.S32.HI UR12, URZ, 0x1f, UR10 ;  /* 0x0000001f3f0c7899 */ /* 0x000fe2000801140a */
[----:B------:R-:W-:Y:S01]  /*1e50*/  LEA.HI R0, R0, R7, RZ, 0x3 ;  /* 0x0000000700007211 */ /* 0x000fe200078f18ff */
[----:B------:R-:W-:Y:S01]  /*1e60*/  ULDC.64 UR4, c[0x0][0x258] ;  /* 0x0000960000047ab9 */ /* 0x000fe20000000a00 */
[----:B------:R-:W-:Y:S01]  /*1e70*/  SHF.R.S32.HI R21, RZ, 0x1f, R204 ;  /* 0x0000001fff157819 */ /* 0x000fe200000114cc */
[----:B------:R-:W-:Y:S01]  /*1e80*/  IMAD.SHL.U32 R6, R6, 0x8, RZ ;  /* 0x0000000806067824 */ /* 0x000fe200078e00ff */
[----:B------:R-:W-:Y:S01]  /*1e90*/  IADD3 R8, P2, R204, UR28, RZ ;  /* 0x0000001ccc087c10 */ /* 0x000fe2000ff5e0ff */
[----:B------:R-:W-:Y:S01]  /*1ea0*/  @!UP0 UIADD3 UR16, UR33, UR27, URZ ;  /* 0x0000001b21108290 */ /* 0x000fe2000fffe03f */
[----:B------:R-:W-:Y:S01]  /*1eb0*/  LOP3.LUT R14, R0, 0xfffffff8, RZ, 0xc0, !PT ;  /* 0xfffffff8000e7812 */ /* 0x000fe200078ec0ff */
[----:B------:R-:W-:Y:S01]  /*1ec0*/  @!UP0 UMOV UR30, UR32 ;  /* 0x00000020001e8c82 */ /* 0x000fe20008000000 */
[----:B------:R-:W-:Y:S01]  /*1ed0*/  UIMAD UR12, UR12, UR4, URZ ;  /* 0x000000040c0c72a4 */ /* 0x000fe2000f8e023f */
[----:B------:R-:W-:Y:S01]  /*1ee0*/  LOP3.LUT R203, R203, 0xfffffe00, R6, 0xf8, !PT ;  /* 0xfffffe00cbcb7812 */ /* 0x000fe200078ef806 */
[----:B------:R-:W-:Y:S01]  /*1ef0*/  IMAD.U32 R22, RZ, RZ, UR4 ;  /* 0x00000004ff167e24 */ /* 0x000fe2000f8e00ff */
[----:B------:R-:W-:Y:S01]  /*1f00*/  IADD3 R6, P1, R204, UR30, RZ ;  /* 0x0000001ecc067c10 */ /* 0x000fe2000ff3e0ff */
[----:B------:R-:W-:Y:S01]  /*1f10*/  IMAD.IADD R14, R7, 0x1, -R14 ;  /* 0x00000001070e7824 */ /* 0x000fe200078e0a0e */
[C---:B------:R-:W-:Y:S01]  /*1f20*/  IADD3.X R9, R21.reuse, UR26, RZ, P2, !PT ;  /* 0x0000001a15097c10 */ /* 0x040fe200097fe4ff */
[----:B------:R-:W-:Y:S01]  /*1f30*/  UIMAD UR26, UR10, UR5, UR12 ;  /* 0x000000050a1a72a4 */ /* 0x000fe2000f8e020c */
[----:B------:R-:W-:Y:S01]  /*1f40*/  IADD3.X R7, R21, UR16, RZ, P1, !PT ;  /* 0x0000001015077c10 */ /* 0x000fe20008ffe4ff */
[----:B------:R-:W-:Y:S01]  /*1f50*/  UIADD3 UR12, -UR19, UR17, URZ ;  /* 0x00000011130c7290 */ /* 0x000fe2000fffe13f */
[----:B------:R-:W-:Y:S01]  /*1f60*/  SHF.R.S32.HI R19, RZ, 0x1f, R18 ;  /* 0x0000001fff137819 */ /* 0x000fe20000011412 */
[----:B------:R-:W-:Y:S01]  /*1f70*/  UIADD3 UR16, UR18, -0x1, URZ ;  /* 0xffffffff12107890 */ /* 0x000fe2000fffe03f */
[----:B------:R-:W-:Y:S01]  /*1f80*/  IMAD.MOV.U32 R5, RZ, RZ, 0x20 ;  /* 0x00000020ff057424 */ /* 0x000fe200078e00ff */
[----:B------:R-:W-:Y:S01]  /*1f90*/  UMOV UR4, 0x400 ;  /* 0x0000040000047882 */ /* 0x000fe20000000000 */
[----:B------:R-:W-:Y:S01]  /*1fa0*/  IMAD.WIDE.U32 R22, R22, UR10, R6 ;  /* 0x0000000a16167c25 */ /* 0x000fe2000f8e0006 */
[----:B------:R-:W-:Y:S01]  /*1fb0*/  ISETP.GE.AND P6, PT, R18, UR12, PT ;  /* 0x0000000c12007c0c */ /* 0x000fe2000bfc6270 */
[----:B------:R-:W-:Y:S01]  /*1fc0*/  USHF.L.U32 UR5, UR16, 0x6, URZ ;  /* 0x0000000610057899 */ /* 0x000fe2000800063f */
[----:B------:R-:W-:Y:S01]  /*1fd0*/  ISETP.GE.AND P4, PT, R20, UR12, PT ;  /* 0x0000000c14007c0c */ /* 0x000fe2000bf86270 */
[----:B------:R-:W-:Y:S01]  /*1fe0*/  VIADD R6, R18, 0x20 ;  /* 0x0000002012067836 */ /* 0x000fe20000000000 */
[----:B--2---:R-:W-:Y:S01]  /*1ff0*/  ULEA UR4, UR25, UR4, 0x18 ;  /* 0x0000000419047291 */ /* 0x004fe2000f8ec03f */
[----:B------:R-:W-:Y:S01]  /*2000*/  IMAD.MOV.U32 R7, RZ, RZ, 0x10 ;  /* 0x00000010ff077424 */ /* 0x000fe200078e00ff */
[----:B------:R-:W-:Y:S01]  /*2010*/  UIADD3 UR10, -UR5, UR24, URZ ;  /* 0x00000018050a7290 */ /* 0x000fe2000fffe13f */
[----:B------:R-:W-:Y:S01]  /*2020*/  IMAD.WIDE.U32 R16, R16, UR6, R8 ;  /* 0x0000000610107c25 */ /* 0x000fe2000f8e0008 */
[----:B------:R-:W-:-:S02]  /*2030*/  ISETP.GE.AND P3, PT, R6, UR12, PT ;  /* 0x0000000c06007c0c */ /* 0x000fc4000bf66270 */
[----:B------:R-:W-:Y:S01]  /*2040*/  IADD3.X R13, R19, UR13, RZ, P5, !PT ;  /* 0x0000000d130d7c10 */ /* 0x000fe2000affe4ff */
[----:B------:R-:W-:Y:S01]  /*2050*/  VIADD R29, R23, UR26 ;  /* 0x0000001a171d7c36 */ /* 0x000fe20008000000 */
[----:B------:R-:W-:Y:S01]  /*2060*/  R2P PR, R14, 0x6 ;  /* 0x000000060e007804 */ /* 0x000fe20000000000 */
[----:B-1----:R-:W-:Y:S01]  /*2070*/  IMAD.WIDE R30, R31, 0x40, R18 ;  /* 0x000000401f1e7825 */ /* 0x002fe200078e0212 */
[----:B------:R-:W-:-:S03]  /*2080*/  LEA R203, R203, UR4, 0x1 ;  /* 0x00000004cbcb7c11 */ /* 0x000fc6000f8e08ff */
[C---:B------:R-:W-:Y:S01]  /*2090*/  VIADD R200, R204.reuse, 0x40 ;  /* 0x00000040ccc87836 */ /* 0x040fe20000000000 */
[----:B------:R-:W-:Y:S01]  /*20a0*/  SEL R7, R7, 0xfffffff0, !P1 ;  /* 0xfffffff007077807 */ /* 0x000fe20004800000 */
[----:B------:R-:W-:Y:S01]  /*20b0*/  VIADD R199, R204, 0x80 ;  /* 0x00000080ccc77836 */ /* 0x000fe20000000000 */
[----:B------:R-:W-:Y:S01]  /*20c0*/  SEL R5, R5, 0xffffffe0, !P2 ;  /* 0xffffffe005057807 */ /* 0x000fe20005000000 */
[----:B---3--:R-:W-:Y:S06]  /*20d0*/  @P6 BRA `(.L_x_714) ;  /* 0x00000000008c6947 */ /* 0x008fec0003800000 */
[----:B------:R-:W-:Y:S01]  /*20e0*/  ULDC UR13, c[0x0][0x2d0] ;  /* 0x0000b400000d7ab9 */ /* 0x000fe20000000800 */
[----:B------:R-:W-:Y:S01]  /*20f0*/  ULDC.64 UR6, c[0x0][0x240] ;  /* 0x0000900000067ab9 */ /* 0x000fe20000000a00 */
[----:B------:R-:W-:Y:S01]  /*2100*/  ISETP.GE.AND P6, PT, R204, UR13, PT ;  /* 0x0000000dcc007c0c */ /* 0x000fe2000bfc6270 */
[----:B------:R-:W-:Y:S01]  /*2110*/  IMAD R25, R31, UR6, RZ ;  /* 0x000000061f197c24 */ /* 0x000fe2000f8e02ff */
[----:B------:R-:W-:Y:S01]  /*2120*/  ISETP.GE.AND P5, PT, R200, UR13, PT ;  /* 0x0000000dc8007c0c */ /* 0x000fe2000bfa6270 */
[----:B------:R-:W-:Y:S01]  /*2130*/  IMAD.MOV.U32 R28, RZ, RZ, R22 ;  /* 0x000000ffff1c7224 */ /* 0x000fe200078e0016 */
[----:B------:R-:W-:Y:S01]  /*2140*/  ISETP.GE.AND P2, PT, R199, UR13, PT ;  /* 0x0000000dc7007c0c */ /* 0x000fe2000bf46270 */
[C---:B------:R-:W-:Y:S02]  /*2150*/  IMAD R32, R30.reuse, UR7, R25 ;  /* 0x000000071e207c24 */ /* 0x040fe4000f8e0219 */
[----:B------:R-:W-:-:S04]  /*2160*/  IMAD.WIDE.U32 R34, R30, UR6, R28 ;  /* 0x000000061e227c25 */ /* 0x000fc8000f8e001c */
[----:B------:R-:W-:Y:S02]  /*2170*/  IMAD.IADD R32, R35, 0x1, R32 ;  /* 0x0000000123207824 */ /* 0x000fe400078e0220 */
[----:B------:R-:W1:Y:S01]  /*2180*/  @!P6 LDC.64 R10, c[0x0][0x210] ;  /* 0x00008400ff0aeb82 */ /* 0x000e620000000a00 */
[----:B------:R2:W-:Y:S07]  /*2190*/  @P6 STS.128 [R203], RZ ;  /* 0x000000ffcb006388 */ /* 0x0005ee0000000c00 */
[----:B------:R-:W3:Y:S01]  /*21a0*/  @!P5 LDC.64 R8, c[0x0][0x210] ;  /* 0x00008400ff08db82 */ /* 0x000ee20000000a00 */
[----:B-1----:R-:W-:-:S04]  /*21b0*/  @!P6 LEA R10, P1, R34, R10, 0x1 ;  /* 0x0000000a220ae211 */ /* 0x002fc800078208ff */
[C---:B------:R-:W-:Y:S02]  /*21c0*/  @!P6 LEA.HI.X R11, R34.reuse, R11, R32, 0x1, P1 ;  /* 0x0000000b220be211 */ /* 0x040fe400008f0c20 */
[----:B---3--:R-:W-:-:S03]  /*21d0*/  @!P5 LEA R8, P1, R34, R8, 0x1 ;  /* 0x000000082208d211 */ /* 0x008fc600078208ff */
[----:B------:R-:W-:Y:S01]  /*21e0*/  @!PT LDS RZ, [RZ] ;  /* 0x00000000fffff984 */ /* 0x000fe20000000800 */
[----:B------:R-:W-:Y:S01]  /*21f0*/  @!PT LDS RZ, [RZ] ;  /* 0x00000000fffff984 */ /* 0x000fe20000000800 */
[----:B------:R-:W-:Y:S01]  /*2200*/  @!PT LDS RZ, [RZ] ;  /* 0x00000000fffff984 */ /* 0x000fe20000000800 */
[----:B------:R2:W-:Y:S01]  /*2210*/  @!P6 LDGSTS.E.BYPASS.LTC128B.128 [R203], desc[UR22][R10.64] ;  /* 0x000000000acbefae */ /* 0x0005e2000b901d56 */
[----:B------:R-:W-:-:S03]  /*2220*/  @!P5 LEA.HI.X R9, R34, R9, R32, 0x1, P1 ;  /* 0x000000092209d211 */ /* 0x000fc600008f0c20 */
[----:B------:R2:W-:Y:S04]  /*2230*/  @P5 STS.128 [R203+0x2000], RZ ;  /* 0x002000ffcb005388 */ /* 0x0005e80000000c00 */
[----:B------:R-:W-:Y:S01]  /*2240*/  @!PT LDS RZ, [RZ] ;  /* 0x00000000fffff984 */ /* 0x000fe20000000800 */
[----:B------:R-:W-:Y:S01]  /*2250*/  @!PT LDS RZ, [RZ] ;  /* 0x00000000fffff984 */ /* 0x000fe20000000800 */
[----:B------:R-:W-:Y:S01]  /*2260*/  @!PT LDS RZ, [RZ] ;  /* 0x00000000fffff984 */ /* 0x000fe20000000800 */
[----:B------:R2:W-:Y:S04]  /*2270*/  @!P5 LDGSTS.E.BYPASS.LTC128B.128 [R203+0x2000], desc[UR22][R8.64+0x80] ;  /* 0x0200008008cbdfae */ /* 0x0005e8000b901d56 */
[----:B------:R2:W-:Y:S01]  /*2280*/  @P2 STS.128 [R203+0x4000], RZ ;  /* 0x004000ffcb002388 */ /* 0x0005e20000000c00 */
[----:B------:R-:W-:Y:S05]  /*2290*/  @P2 BRA `(.L_x_714) ;  /* 0x00000000001c2947 */ /* 0x000fea0003800000 */
[----:B------:R-:W-:Y:S02]  /*22a0*/  ULDC.64 UR6, c[0x0][0x210] ;  /* 0x0000840000067ab9 */ /* 0x000fe40000000a00 */
[----:B--2---:R-:W-:-:S04]  /*22b0*/  LEA R8, P1, R34, UR6, 0x1 ;  /* 0x0000000622087c11 */ /* 0x004fc8000f8208ff */
[----:B------:R-:W-:-:S05]  /*22c0*/  LEA.HI.X R9, R34, UR7, R32, 0x1, P1 ;  /* 0x0000000722097c11 */ /* 0x000fca00088f0c20 */
[----:B------:R-:W-:Y:S01]  /*22d0*/  @!PT LDS RZ, [RZ] ;  /* 0x00000000fffff984 */ /* 0x000fe20000000800 */
[----:B------:R-:W-:Y:S01]  /*22e0*/  @!PT LDS RZ, [RZ] ;  /* 0x00000000fffff984 */ /* 0x000fe20000000800 */
[----:B------:R-:W-:Y:S01]  /*22f0*/  @!PT LDS RZ, [RZ] ;  /* 0x00000000fffff984 */ /* 0x000fe20000000800 */
[----:B------:R1:W-:Y:S04]  /*2300*/  LDGSTS.E.BYPASS.LTC128B.128 [R203+0x4000], desc[UR22][R8.64+0x100] ;  /* 0x0400010008cb7fae */ /* 0x0003e8000b901d56 */
.L_x_714:
[----:B------:R-:W-:Y:S05]  /*2310*/  BSYNC B0 ;  /* 0x0000000000007941 */ /* 0x000fea0003800000 */
.L_x_713:
[----:B------:R-:W-:Y:S01]  /*2320*/  BSSY B0, `(.L_x_715) ;  /* 0x0000029000007945 */ /* 0x000fe20003800000 */
[----:B------:R-:W-:-:S03]  /*2330*/  ISETP.GE.AND P6, PT, R20, UR10, PT ;  /* 0x0000000a14007c0c */ /* 0x000fc6000bfc6270 */
[----:B------:R-:W-:Y:S10]  /*2340*/  @P4 BRA `(.L_x_716) ;  /* 0x0000000000984947 */ /* 0x000ff40003800000 */
[----:B------:R-:W-:Y:S01]  /*2350*/  ULDC UR13, c[0x0][0x2d0] ;  /* 0x0000b400000d7ab9 */ /* 0x000fe20000000800 */
[----:B------:R-:W-:Y:S01]  /*2360*/  IADD3 R32, P1, R30, 0x10, RZ ;  /* 0x000000101e207810 */ /* 0x000fe20007f3e0ff */
[----:B------:R-:W-:Y:S01]  /*2370*/  ULDC.64 UR6, c[0x0][0x240] ;  /* 0x0000900000067ab9 */ /* 0x000fe20000000a00 */
[----:B------:R-:W-:Y:S01]  /*2380*/  ISETP.GE.AND P5, PT, R204, UR13, PT ;  /* 0x0000000dcc007c0c */ /* 0x000fe2000bfa6270 */
[----:B------:R-:W-:Y:S01]  /*2390*/  IMAD.MOV.U32 R34, RZ, RZ, R22 ;  /* 0x000000ffff227224 */ /* 0x000fe200078e0016 */
[----:B------:R-:W-:Y:S01]  /*23a0*/  ISETP.GE.AND P4, PT, R200, UR13, PT ;  /* 0x0000000dc8007c0c */ /* 0x000fe2000bf86270 */
[----:B------:R-:W-:Y:S01]  /*23b0*/  IMAD.X R25, RZ, RZ, R31, P1 ;  /* 0x000000ffff197224 */ /* 0x000fe200008e061f */
[----:B------:R-:W-:Y:S01]  /*23c0*/  ISETP.GE.AND P1, PT, R199, UR13, PT ;  /* 0x0000000dc7007c0c */ /* 0x000fe2000bf26270 */
[----:B------:R-:W-:Y:S02]  /*23d0*/  IMAD.MOV.U32 R35, RZ, RZ, R29 ;  /* 0x000000ffff237224 */ /* 0x000fe400078e001d */
[----:B------:R-:W-:-:S02]  /*23e0*/  IMAD R25, R25, UR6, RZ ;  /* 0x0000000619197c24 */ /* 0x000fc4000f8e02ff */
[----:B------:R-:W-:-:S04]  /*23f0*/  IMAD.WIDE.U32 R34, R32, UR6, R34 ;  /* 0x0000000620227c25 */ /* 0x000fc8000f8e0022 */
[----:B--2---:R-:W2:Y:S01]  /*2400*/  @!P5 LDC.64 R10, c[0x0][0x210] ;  /* 0x00008400ff0adb82 */ /* 0x004ea20000000a00 */
[----:B------:R-:W-:Y:S01]  /*2410*/  IMAD R25, R32, UR7, R25 ;  /* 0x0000000720197c24 */ /* 0x000fe2000f8e0219 */
[----:B------:R3:W-:Y:S06]  /*2420*/  @P5 STS.128 [R203+0x800], RZ ;  /* 0x000800ffcb005388 */ /* 0x0007ec0000000c00 */
[----:B-1----:R-:W1:Y:S01]  /*2430*/  @!P4 LDC.64 R8, c[0x0][0x210] ;  /* 0x00008400ff08cb82 */ /* 0x002e620000000a00 */
[----:B--2---:R-:W-:Y:S01]  /*2440*/  @!P5 LEA R32, P2, R34, R10, 0x1 ;  /* 0x0000000a2220d211 */ /* 0x004fe200078408ff */
[----:B------:R-:W-:-:S05]  /*2450*/  IMAD.IADD R10, R35, 0x1, R25 ;  /* 0x00000001230a7824 */ /* 0x000fca00078e0219 */
[C---:B------:R-:W-:Y:S02]  /*2460*/  @!P5 LEA.HI.X R33, R34.reuse, R11, R10, 0x1, P2 ;  /* 0x0000000b2221d211 */ /* 0x040fe400010f0c0a */
[----:B-1----:R-:W-:-:S03]  /*2470*/  @!P4 LEA R8, P2, R34, R8, 0x1 ;  /* 0x000000082208c211 */ /* 0x002fc600078408ff */
[----:B------:R-:W-:Y:S01]  /*2480*/  @!PT LDS RZ, [RZ] ;  /* 0x00000000fffff984 */ /* 0x000fe20000000800 */
[----:B------:R-:W-:Y:S01]  /*2490*/  @!PT LDS RZ, [RZ] ;  /* 0x00000000fffff984 */ /* 0x000fe20000000800 */
[----:B------:R-:W-:Y:S01]  /*24a0*/  @!PT LDS RZ, [RZ] ;  /* 0x00000000fffff984 */ /* 0x000fe20000000800 */
[----:B------:R3:W-:Y:S01]  /*24b0*/  @!P5 LDGSTS.E.BYPASS.LTC128B.128 [R203+0x800], desc[UR22][R32.64] ;  /* 0x0080000020cbdfae */ /* 0x0007e2000b901d56 */
        /* <DEDUP_REMOVED lines=9> */
[----:B---3--:R-:W-:-:S04]  /*2550*/  LEA R8, P1, R34, UR6, 0x1 ;  /* 0x0000000622087c11 */ /* 0x008fc8000f8208ff */
[----:B------:R-:W-:-:S05]  /*2560*/  LEA.HI.X R9, R34, UR7, R10, 0x1, P1 ;  /* 0x0000000722097c11 */ /* 0x000fca00088f0c0a */
[----:B------:R-:W-:Y:S01]  /*2570*/  @!PT LDS RZ, [RZ] ;  /* 0x00000000fffff984 */ /* 0x000fe20000000800 */
[----:B------:R-:W-:Y:S01]  /*2580*/  @!PT LDS RZ, [RZ] ;  /* 0x00000000fffff984 */ /* 0x000fe20000000800 */
[----:B------:R-:W-:Y:S01]  /*2590*/  @!PT LDS RZ, [RZ] ;  /* 0x00000000fffff984 */ /* 0x000fe20000000800 */
[----:B------:R4:W-:Y:S04]  /*25a0*/  LDGSTS.E.BYPASS.LTC128B.128 [R203+0x4800], desc[UR22][R8.64+0x100] ;  /* 0x0480010008cb7fae */ /* 0x0009e8000b901d56 */
.L_x_716:
[----:B------:R-:W-:Y:S05]  /*25b0*/  BSYNC B0 ;  /* 0x0000000000007941 */ /* 0x000fea0003800000 */
.L_x_715:
[----:B------:R-:W-:Y:S01]  /*25c0*/  BSSY B0, `(.L_x_717) ;  /* 0x000002a000007945 */ /* 0x000fe20003800000 */
[----:B------:R-:W-:Y:S02]  /*25d0*/  ISETP.GE.AND P4, PT, R20, UR10, PT ;  /* 0x0000000a14007c0c */ /* 0x000fe4000bf86270 */
[----:B------:R-:W-:Y:S01]  /*25e0*/  IADD3 R20, R18, 0x30, RZ ;  /* 0x0000003012147810 */ /* 0x000fe20007ffe0ff */
[----:B------:R-:W-:Y:S05]  /*25f0*/  @P3 BRA `(.L_x_718) ;  /* 0x0000000000983947 */ /* 0x000fea0003800000 */
[----:B------:R-:W-:Y:S01]  /*2600*/  ULDC UR13, c[0x0][0x2d0] ;  /* 0x0000b400000d7ab9 */ /* 0x000fe20000000800 */
[----:B---3--:R-:W-:Y:S01]  /*2610*/  IADD3 R32, P1, R30, 0x20, RZ ;  /* 0x000000201e207810 */ /* 0x008fe20007f3e0ff */
        /* <DEDUP_REMOVED lines=12> */
[----:B-1--4-:R-:W1:Y:S01]  /*26e0*/  @!P3 LDC.64 R8, c[0x0][0x210] ;  /* 0x00008400ff08bb82 */ /* 0x012e620000000a00 */
        /* <DEDUP_REMOVED lines=23> */
.L_x_718:
[----:B------:R-:W-:Y:S05]  /*2860*/  BSYNC B0 ;  /* 0x0000000000007941 */ /* 0x000fea0003800000 */
.L_x_717:
[----:B------:R-:W-:Y:S01]  /*2870*/  ISETP.GE.AND P2, PT, R20, UR12, PT ;  /* 0x0000000c14007c0c */ /* 0x000fe2000bf46270 */
[----:B------:R-:W-:Y:S01]  /*2880*/  USHF.L.U64.HI UR13, UR8, 0x4, UR9 ;  /* 0x00000004080d7899 */ /* 0x000fe20008010209 */
[----:B------:R-:W-:Y:S01]  /*2890*/  IADD3 R26, P1, R204, R26, RZ ;  /* 0x0000001acc1a7210 */ /* 0x000fe20007f3e0ff */
[----:B------:R-:W-:Y:S03]  /*28a0*/  BSSY B0, `(.L_x_719) ;  /* 0x0000029000007945 */ /* 0x000fe60003800000 */
[----:B------:R-:W-:Y:S01]  /*28b0*/  IADD3.X R27, R21, R24, RZ, P1, !PT ;  /* 0x00000018151b7210 */ /* 0x000fe20000ffe4ff */
[----:B------:R-:W-:-:S06]  /*28c0*/  IMAD R21, R19, UR8, RZ ;  /* 0x0000000813157c24 */ /* 0x000fcc000f8e02ff */
[----:B------:R-:W-:Y:S05]  /*28d0*/  @P2 BRA `(.L_x_720) ;  /* 0x0000000000942947 */ /* 0x000fea0003800000 */
        /* <DEDUP_REMOVED lines=8> */
[----:B------:R-:W-:-:S04]  /*2960*/  IMAD.WIDE.U32 R28, R23, UR6, R28 ;  /* 0x00000006171c7c25 */ /* 0x000fc8000f8e001c */
[----:B------:R-:W-:-:S04]  /*2970*/  IMAD R24, R24, UR6, RZ ;  /* 0x0000000618187c24 */ /* 0x000fc8000f8e02ff */
[----:B--2---:R-:W2:Y:S01]  /*2980*/  @!P5 LDC.64 R10, c[0x0][0x210] ;  /* 0x00008400ff0adb82 */ /* 0x004ea20000000a00 */
[----:B------:R-:W-:Y:S01]  /*2990*/  IMAD R24, R23, UR7, R24 ;  /* 0x0000000717187c24 */ /* 0x000fe2000f8e0218 */
[----:B------:R2:W-:Y:S03]  /*29a0*/  @P5 STS.128 [R203+0x1800], RZ ;  /* 0x001800ffcb005388 */ /* 0x0005e60000000c00 */
[----:B------:R-:W-:-:S03]  /*29b0*/  IMAD.IADD R24, R29, 0x1, R24 ;  /* 0x000000011d187824 */ /* 0x000fc600078e0218 */
[----:B-1-34-:R-:W1:Y:S01]  /*29c0*/  @!P3 LDC.64 R8, c[0x0][0x210] ;  /* 0x00008400ff08bb82 */ /* 0x01ae620000000a00 */
[----:B--2---:R-:W-:-:S04]  /*29d0*/  @!P5 LEA R10, P2, R28, R10, 0x1 ;  /* 0x0000000a1c0ad211 */ /* 0x004fc800078408ff */
        /* <DEDUP_REMOVED lines=15> */
[----:B-1----:R-:W-:-:S04]  /*2ad0*/  LEA R8, P1, R28, UR6, 0x1 ;  /* 0x000000061c087c11 */ /* 0x002fc8000f8208ff */
[----:B------:R-:W-:-:S05]  /*2ae0*/  LEA.HI.X R9, R28, UR7, R24, 0x1, P1 ;  /* 0x000000071c097c11 */ /* 0x000fca00088f0c18 */
[----:B------:R-:W-:Y:S01]  /*2af0*/  @!PT LDS RZ, [RZ] ;  /* 0x00000000fffff984 */ /* 0x000fe20000000800 */
[----:B------:R-:W-:Y:S01]  /*2b00*/  @!PT LDS RZ, [RZ] ;  /* 0x00000000fffff984 */ /* 0x000fe20000000800 */
[----:B------:R-:W-:Y:S01]  /*2b10*/  @!PT LDS RZ, [RZ] ;  /* 0x00000000fffff984 */ /* 0x000fe20000000800 */
[----:B------:R1:W-:Y:S04]  /*2b20*/  LDGSTS.E.BYPASS.LTC128B.128 [R203+0x5800], desc[UR22][R8.64+0x100] ;  /* 0x0580010008cb7fae */ /* 0x0003e8000b901d56 */
.L_x_720:
[----:B------:R-:W-:Y:S05]  /*2b30*/  BSYNC B0 ;  /* 0x0000000000007941 */ /* 0x000fea0003800000 */
.L_x_719:
[C---:B------:R-:W-:Y:S01]  /*2b40*/  ISETP.GE.AND P1, PT, R18.reuse, UR10, PT ;  /* 0x0000000a12007c0c */ /* 0x040fe2000bf26270 */
[C---:B------:R-:W-:Y:S01]  /*2b50*/  IMAD R21, R18.reuse, UR9, R21 ;  /* 0x0000000912157c24 */ /* 0x040fe2000f8e0215 */
[----:B------:R-:W-:Y:S01]  /*2b60*/  USHF.L.U32 UR14, UR8, 0x4, URZ ;  /* 0x00000004080e7899 */ /* 0x000fe2000800063f */
[----:B------:R-:W-:Y:S01]  /*2b70*/  IMAD.WIDE.U32 R26, R18, UR8, R26 ;  /* 0x00000008121a7c25 */ /* 0x000fe2000f8e001a */
[----:B------:R-:W-:Y:S04]  /*2b80*/  BSSY B0, `(.L_x_721) ;  /* 0x0000021000007945 */ /* 0x000fe80003800000 */
[----:B------:R-:W-:Y:S02]  /*2b90*/  IADD3 R134, R27, R21, RZ ;  /* 0x000000151b867210 */ /* 0x000fe40007ffe0ff */
[----:B------:R-:W-:-:S03]  /*2ba0*/  MOV R133, R26 ;  /* 0x0000001a00857202 */ /* 0x000fc60000000f00 */
[----:B------:R-:W-:Y:S05]  /*2bb0*/  @P1 BRA `(.L_x_722) ;  /* 0x0000000000741947 */ /* 0x000fea0003800000 */
[----:B------:R-:W-:Y:S02]  /*2bc0*/  ULDC UR6, c[0x0][0x2d0] ;  /* 0x0000b40000067ab9 */ /* 0x000fe40000000800 */
[----:B------:R-:W-:Y:S02]  /*2bd0*/  ISETP.GE.AND P5, PT, R204, UR6, PT ;  /* 0x00000006cc007c0c */ /* 0x000fe4000bfa6270 */
[----:B------:R-:W-:Y:S02]  /*2be0*/  ISETP.GE.AND P3, PT, R200, UR6, PT ;  /* 0x00000006c8007c0c */ /* 0x000fe4000bf66270 */
[----:B------:R-:W-:-:S09]  /*2bf0*/  ISETP.GE.AND P1, PT, R199, UR6, PT ;  /* 0x00000006c7007c0c */ /* 0x000fd2000bf26270 */
[----:B-12---:R-:W1:Y:S01]  /*2c00*/  @!P5 LDC.64 R10, c[0x0][0x218] ;  /* 0x00008600ff0adb82 */ /* 0x006e620000000a00 */
[----:B------:R2:W-:Y:S07]  /*2c10*/  @P5 STS.128 [R203+0x6000], RZ ;  /* 0x006000ffcb005388 */ /* 0x0005ee0000000c00 */
[----:B---34-:R-:W3:Y:S01]  /*2c20*/  @!P3 LDC.64 R8, c[0x0][0x218] ;  /* 0x00008600ff08bb82 */ /* 0x018ee20000000a00 */
[----:B-1----:R-:W-:-:S04]  /*2c30*/  @!P5 LEA R10, P2, R133, R10, 0x1 ;  /* 0x0000000a850ad211 */ /* 0x002fc800078408ff */
[C---:B------:R-:W-:Y:S02]  /*2c40*/  @!P5 LEA.HI.X R11, R133.reuse, R11, R134, 0x1, P2 ;  /* 0x0000000b850bd211 */ /* 0x040fe400010f0c86 */
[----:B---3--:R-:W-:-:S03]  /*2c50*/  @!P3 LEA R8, P2, R133, R8, 0x1 ;  /* 0x000000088508b211 */ /* 0x008fc600078408ff */
        /* <DEDUP_REMOVED lines=19> */
.L_x_722:
[----:B------:R-:W-:Y:S05]  /*2d90*/  BSYNC B0 ;  /* 0x0000000000007941 */ /* 0x000fea0003800000 */
.L_x_721:
[----:B------:R-:W-:Y:S04]  /*2da0*/  BSSY B0, `(.L_x_723) ;  /* 0x0000021000007945 */ /* 0x000fe80003800000 */
[----:B------:R-:W-:Y:S05]  /*2db0*/  @P6 BRA `(.L_x_724) ;  /* 0x00000000007c6947 */ /* 0x000fea0003800000 */
[----:B------:R-:W-:Y:S01]  /*2dc0*/  ULDC UR6, c[0x0][0x2d0] ;  /* 0x0000b40000067ab9 */ /* 0x000fe20000000800 */
[----:B------:R-:W-:Y:S02]  /*2dd0*/  IADD3 R21, P2, R133, UR14, RZ ;  /* 0x0000000e85157c10 */ /* 0x000fe4000ff5e0ff */
[----:B------:R-:W-:Y:S02]  /*2de0*/  ISETP.GE.AND P5, PT, R204, UR6, PT ;  /* 0x00000006cc007c0c */ /* 0x000fe4000bfa6270 */
[----:B------:R-:W-:Y:S02]  /*2df0*/  ISETP.GE.AND P3, PT, R200, UR6, PT ;  /* 0x00000006c8007c0c */ /* 0x000fe4000bf66270 */
[----:B------:R-:W-:Y:S02]  /*2e00*/  ISETP.GE.AND P1, PT, R199, UR6, PT ;  /* 0x00000006c7007c0c */ /* 0x000fe4000bf26270 */
[----:B------:R-:W-:-:S07]  /*2e10*/  IADD3.X R22, R134, UR13, RZ, P2, !PT ;  /* 0x0000000d86167c10 */ /* 0x000fce00097fe4ff */
        /* <DEDUP_REMOVED lines=25> */
.L_x_724:
[----:B------:R-:W-:Y:S05]  /*2fb0*/  BSYNC B0 ;  /* 0x0000000000007941 */ /* 0x000fea0003800000 */
.L_x_723:
[----:B------:R-:W-:Y:S01]  /*2fc0*/  ISETP.GE.AND P1, PT, R6, UR10, PT ;  /* 0x0000000a06007c0c */ /* 0x000fe2000bf26270 */
[----:B------:R-:W-:Y:S01]  /*2fd0*/  BSSY B0, `(.L_x_725) ;  /* 0x0000026000007945 */ /* 0x000fe20003800000 */
[----:B------:R-:W-:Y:S02]  /*2fe0*/  ISETP.GE.AND P2, PT, R20, UR10, PT ;  /* 0x0000000a14007c0c */ /* 0x000fe4000bf46270 */
[----:B------:R-:W-:-:S09]  /*2ff0*/  SHF.R.S32.HI R22, RZ, 0x4, R15 ;  /* 0x00000004ff167819 */ /* 0x000fd2000001140f */
[----:B------:R-:W-:Y:S05]  /*3000*/  @P1 BRA `(.L_x_726) ;  /* 0x0000000000881947 */ /* 0x000fea0003800000 */
[----:B------:R-:W-:Y:S01]  /*3010*/  ULDC UR6, c[0x0][0x2d0] ;  /* 0x0000b40000067ab9 */ /* 0x000fe20000000800 */
[----:B------:R-:W-:Y:S01]  /*3020*/  IMAD.U32 R24, RZ, RZ, UR8 ;  /* 0x00000008ff187e24 */ /* 0x000fe2000f8e00ff */
[----:B------:R-:W-:Y:S01]  /*3030*/  ISETP.GE.AND P6, PT, R204, UR6, PT ;  /* 0x00000006cc007c0c */ /* 0x000fe2000bfc6270 */
[----:B------:R-:W-:Y:S01]  /*3040*/  IMAD.U32 R23, RZ, RZ, UR8 ;  /* 0x00000008ff177e24 */ /* 0x000fe2000f8e00ff */
[----:B------:R-:W-:Y:S01]  /*3050*/  ISETP.GE.AND P5, PT, R200, UR6, PT ;  /* 0x00000006c8007c0c */ /* 0x000fe2000bfa6270 */
[----:B------:R-:W-:Y:S01]  /*3060*/  IMAD.U32 R21, RZ, RZ, UR9 ;  /* 0x00000009ff157e24 */ /* 0x000fe2000f8e00ff */
[----:B------:R-:W-:-:S04]  /*3070*/  LEA R24, P1, R24, R133, 0x5 ;  /* 0x0000008518187211 */ /* 0x000fc800078228ff */
[----:B------:R-:W-:Y:S02]  /*3080*/  LEA.HI.X R21, R23, R134, R21, 0x5, P1 ;  /* 0x0000008617157211 */ /* 0x000fe400008f2c15 */
[----:B------:R-:W-:-:S03]  /*3090*/  ISETP.GE.AND P1, PT, R199, UR6, PT ;  /* 0x00000006c7007c0c */ /* 0x000fc6000bf26270 */
        /* <DEDUP_REMOVED lines=25> */
.L_x_726:
[----:B------:R-:W-:Y:S05]  /*3230*/  BSYNC B0 ;  /* 0x0000000000007941 */ /* 0x000fea0003800000 */
.L_x_725:
[----:B------:R-:W-:Y:S01]  /*3240*/  IMAD.SHL.U32 R19, R2, 0x40, RZ ;  /* 0x0000004002137824 */ /* 0x000fe200078e00ff */
[----:B------:R-:W-:Y:S01]  /*3250*/  LEA.HI R21, R15, R22, RZ, 0x1 ;  /* 0x000000160f157211 */ /* 0x000fe200078f08ff */
[----:B------:R-:W-:Y:S01]  /*3260*/  BSSY B0, `(.L_x_727) ;  /* 0x0000029000007945 */ /* 0x000fe20003800000 */
[C---:B------:R-:W-:Y:S01]  /*3270*/  ISETP.GE.AND P1, PT, R18.reuse, UR10, PT ;  /* 0x0000000a12007c0c */ /* 0x040fe2000bf26270 */
[----:B------:R-:W-:Y:S01]  /*3280*/  IMAD.SHL.U32 R18, R18, 0x8, RZ ;  /* 0x0000000812127824 */ /* 0x000fe200078e00ff */
[----:B------:R-:W-:Y:S02]  /*3290*/  LOP3.LUT R21, R21, 0xfffffffe, RZ, 0xc0, !PT ;  /* 0xfffffffe15157812 */ /* 0x000fe400078ec0ff */
[----:B------:R-:W-:Y:S01]  /*32a0*/  LOP3.LUT R19, R19, 0x1c0, RZ, 0xc0, !PT ;  /* 0x000001c013137812 */ /* 0x000fe200078ec0ff */
[----:B------:R-:W-:Y:S08]  /*32b0*/  @P2 BRA `(.L_x_728) ;  /* 0x00000000008c2947 */ /* 0x000ff00003800000 */
[----:B------:R-:W-:Y:S01]  /*32c0*/  ULDC UR6, c[0x0][0x2d0] ;  /* 0x0000b40000067ab9 */ /* 0x000fe20000000800 */
[----:B------:R-:W-:Y:S01]  /*32d0*/  IMAD.U32 R15, RZ, RZ, UR8 ;  /* 0x00000008ff0f7e24 */ /* 0x000fe2000f8e00ff */
[----:B------:R-:W-:Y:S01]  /*32e0*/  ISETP.GE.AND P6, PT, R204, UR6, PT ;  /* 0x00000006cc007c0c */ /* 0x000fe2000bfc6270 */
[----:B------:R-:W-:Y:S01]  /*32f0*/  IMAD.MOV.U32 R24, RZ, RZ, R133 ;  /* 0x000000ffff187224 */ /* 0x000fe200078e0085 */
[----:B------:R-:W-:Y:S01]  /*3300*/  ISETP.GE.AND P5, PT, R200, UR6, PT ;  /* 0x00000006c8007c0c */ /* 0x000fe2000bfa6270 */
[----:B------:R-:W-:Y:S01]  /*3310*/  IMAD.MOV.U32 R25, RZ, RZ, R134 ;  /* 0x000000ffff197224 */ /* 0x000fe200078e0086 */
[----:B------:R-:W-:Y:S01]  /*3320*/  UIMAD UR7, UR9, 0x30, URZ ;  /* 0x00000030090778a4 */ /* 0x000fe2000f8e023f */
[----:B------:R-:W-:Y:S01]  /*3330*/  ISETP.GE.AND P2, PT, R199, UR6, PT ;  /* 0x00000006c7007c0c */ /* 0x000fe2000bf46270 */
[----:B------:R-:W-:-:S04]  /*3340*/  IMAD.WIDE.U32 R26, R15, 0x30, R24 ;  /* 0x000000300f1a7825 */ /* 0x000fc800078e0018 */
[----:B------:R-:W-:-:S03]  /*3350*/  VIADD R24, R27, UR7 ;  /* 0x000000071b187c36 */ /* 0x000fc60008000000 */
        /* <DEDUP_REMOVED lines=25> */
.L_x_728:
[----:B------:R-:W-:Y:S05]  /*34f0*/  BSYNC B0 ;  /* 0x0000000000007941 */ /* 0x000fea0003800000 */
.L_x_727:
[----:B------:R-:W0:Y:S01]  /*3500*/  LDGDEPBAR ;  /* 0x00000000000079af */ /* 0x000e220000000000 */
[----:B------:R-:W-:Y:S01]  /*3510*/  IMAD.IADD R21, R22, 0x1, -R21 ;  /* 0x0000000116157824 */ /* 0x000fe200078e0a15 */
[----:B------:R-:W-:Y:S01]  /*3520*/  ISETP.GE.AND P6, PT, R6, UR10, PT ;  /* 0x0000000a06007c0c */ /* 0x000fe2000bfc6270 */
[----:B------:R-:W-:Y:S01]  /*3530*/  IMAD.SHL.U32 R14, R14, 0x40, RZ ;  /* 0x000000400e0e7824 */ /* 0x000fe200078e00ff */
[----:B------:R-:W-:Y:S01]  /*3540*/  LOP3.LUT R18, R19, 0x8, R18, 0xf8, !PT ;  /* 0x0000000813127812 */ /* 0x000fe200078ef812 */
[----:B------:R-:W-:Y:S01]  /*3550*/  IMAD.SHL.U32 R6, R21, 0x8, RZ ;  /* 0x0000000815067824 */ /* 0x000fe200078e00ff */
[----:B------:R-:W-:Y:S01]  /*3560*/  SHF.R.U32.HI R19, RZ, 0x3, R19 ;  /* 0x00000003ff137819 */ /* 0x000fe20000011613 */
[----:B-12---:R-:W-:Y:S01]  /*3570*/  IMAD.SHL.U32 R11, R0, 0x40, RZ ;  /* 0x00000040000b7824 */ /* 0x006fe200078e00ff */
[----:B---34-:R-:W-:Y:S01]  /*3580*/  LOP3.LUT R9, R14, 0x1c0, RZ, 0xc0, !PT ;  /* 0x000001c00e097812 */ /* 0x018fe200078ec0ff */
[-C--:B------:R-:W-:Y:S01]  /*3590*/  IMAD R13, R13, R206.reuse, RZ ;  /* 0x000000ce0d0d7224 */ /* 0x080fe200078e02ff */
[----:B------:R-:W-:Y:S01]  /*35a0*/  LEA.HI R4, R4, R3, RZ, 0x5 ;  /* 0x0000000304047211 */ /* 0x000fe200078f28ff */
[----:B------:R-:W-:Y:S01]  /*35b0*/  IMAD.IADD R17, R17, 0x1, R12 ;  /* 0x0000000111117824 */ /* 0x000fe200078e020c */
[----:B------:R-:W-:Y:S01]  /*35c0*/  LOP3.LUT R6, R9, 0x8, R6, 0xf8, !PT ;  /* 0x0000000809067812 */ /* 0x000fe200078ef806 */
[----:B------:R-:W-:Y:S01]  /*35d0*/  ULDC.64 UR6, c[0x0][0x220] ;  /* 0x0000880000067ab9 */ /* 0x000fe20000000a00 */
[----:B------:R-:W-:Y:S01]  /*35e0*/  SHF.R.U32.HI R9, RZ, 0x3, R9 ;  /* 0x00000003ff097819 */ /* 0x000fe20000011609 */
[----:B------:R-:W-:Y:S01]  /*35f0*/  BSSY B0, `(.L_x_729) ;  /* 0x000002e000007945 */ /* 0x000fe20003800000 */
[----:B------:R-:W-:Y:S01]  /*3600*/  LOP3.LUT R18, R18, R19, RZ, 0x3c, !PT ;  /* 0x0000001312127212 */ /* 0x000fe200078e3cff */
[----:B------:R-:W-:Y:S01]  /*3610*/  IMAD.SHL.U32 R202, R206, 0x10, RZ ;  /* 0x00000010ceca7824 */ /* 0x000fe200078e00ff */
[----:B------:R-:W-:Y:S01]  /*3620*/  LOP3.LUT R6, R6, R9, RZ, 0x3c, !PT ;  /* 0x0000000906067212 */ /* 0x000fe200078e3cff */
[C---:B------:R-:W-:Y:S01]  /*3630*/  IMAD R9, R154.reuse, R207, R13 ;  /* 0x000000cf9a097224 */ /* 0x040fe200078e020d */
[----:B------:R-:W-:Y:S01]  /*3640*/  SHF.R.S32.HI R85, RZ, 0x5, R4 ;  /* 0x00000005ff557819 */ /* 0x000fe20000011404 */
[----:B------:R-:W-:Y:S01]  /*3650*/  IMAD.WIDE.U32 R154, R154, R206, R16 ;  /* 0x000000ce9a9a7225 */ /* 0x000fe200078e0010 */
[----:B------:R-:W-:Y:S01]  /*3660*/  LOP3.LUT R0, R6, 0xfffffe00, R11, 0xf8, !PT ;  /* 0xfffffe0006007812 */ /* 0x000fe200078ef80b */
[----:B------:R-:W-:-:S04]  /*3670*/  DEPBAR.LE SB0, 0x0 ;  /* 0x000080000000791a */ /* 0x000fc80000000000 */
[----:B------:R-:W-:Y:S01]  /*3680*/  BAR.SYNC.DEFER_BLOCKING 0x0 ;  /* 0x0000000000007b1d */ /* 0x000fe20000010000 */
[----:B------:R-:W-:Y:S01]  /*3690*/  IMAD R197, R21, 0x200, R18 ;  /* 0x0000020015c57824 */ /* 0x000fe200078e0212 */
[----:B------:R-:W-:Y:S01]  /*36a0*/  LEA R210, P2, R154, UR6, 0x1 ;  /* 0x000000069ad27c11 */ /* 0x000fe2000f8408ff */
[----:B------:R-:W-:Y:S01]  /*36b0*/  IMAD.IADD R152, R155, 0x1, R9 ;  /* 0x000000019b987824 */ /* 0x000fe200078e0209 */
[----:B------:R-:W-:Y:S01]  /*36c0*/  ISETP.GE.AND P5, PT, R20, UR10, PT ;  /* 0x0000000a14007c0c */ /* 0x000fe2000bfa6270 */
[----:B------:R-:W-:Y:S01]  /*36d0*/  IMAD R198, R85, 0x400, R0 ;  /* 0x0000040055c67824 */ /* 0x000fe200078e0200 */
[----:B------:R-:W-:Y:S02]  /*36e0*/  SHF.L.U64.HI R201, R206, 0x4, R207 ;  /* 0x00000004cec97819 */ /* 0x000fe400000102cf */
[----:B------:R-:W-:Y:S02]  /*36f0*/  LEA R197, R197, UR4, 0x1 ;  /* 0x00000004c5c57c11 */ /* 0x000fe4000f8e08ff */
[----:B------:R-:W-:-:S02]  /*3700*/  LEA.HI.X R215, R154, UR7, R152, 0x1, P2 ;  /* 0x000000079ad77c11 */ /* 0x000fc400090f0c98 */
[----:B------:R-:W-:Y:S01]  /*3710*/  LEA R198, R198, UR4, 0x1 ;  /* 0x00000004c6c67c11 */ /* 0x000fe2000f8e08ff */
[----:B------:R1:W-:Y:S04]  /*3720*/  @P1 STS.128 [R203+0xc000], RZ ;  /* 0x00c000ffcb001388 */ /* 0x0003e80000000c00 */
[----:B------:R1:W-:Y:S04]  /*3730*/  @P1 STS.128 [R203+0xe000], RZ ;  /* 0x00e000ffcb001388 */ /* 0x0003e80000000c00 */
[----:B------:R1:W-:Y:S01]  /*3740*/  @P1 STS.128 [R203+0x10000], RZ ;  /* 0x010000ffcb001388 */ /* 0x0003e20000000c00 */
[----:B------:R-:W-:Y:S05]  /*3750*/  @P1 BRA `(.L_x_730) ;  /* 0x00000000005c1947 */ /* 0x000fea0003800000 */
[----:B------:R-:W-:Y:S02]  /*3760*/  ULDC UR25, c[0x0][0x2d0] ;  /* 0x0000b40000197ab9 */ /* 0x000fe40000000800 */
[----:B------:R-:W-:Y:S02]  /*3770*/  ISETP.GE.AND P3, PT, R204, UR25, PT ;  /* 0x00000019cc007c0c */ /* 0x000fe4000bf66270 */
[----:B------:R-:W-:Y:S02]  /*3780*/  ISETP.GE.AND P2, PT, R200, UR25, PT ;  /* 0x00000019c8007c0c */ /* 0x000fe4000bf46270 */
[----:B------:R-:W-:-:S09]  /*3790*/  ISETP.GE.AND P1, PT, R199, UR25, PT ;  /* 0x00000019c7007c0c */ /* 0x000fd2000bf26270 */
[----:B------:R-:W-:Y:S01]  /*37a0*/  @!P3 IMAD.MOV.U32 R214, RZ, RZ, R210 ;  /* 0x000000ffffd6b224 */ /* 0x000fe200078e00d2 */
[----:B------:R2:W-:Y:S01]  /*37b0*/  @P3 STS.128 [R203+0xc000], RZ ;  /* 0x00c000ffcb003388 */ /* 0x0005e20000000c00 */
[----:B------:R-:W-:-:S03]  /*37c0*/  @!P2 IMAD.MOV.U32 R211, RZ, RZ, R215 ;  /* 0x000000ffffd3a224 */ /* 0x000fc600078e00d7 */
[----:B------:R-:W-:Y:S01]  /*37d0*/  @!PT LDS RZ, [RZ] ;  /* 0x00000000fffff984 */ /* 0x000fe20000000800 */
[----:B------:R-:W-:Y:S01]  /*37e0*/  @!PT LDS RZ, [RZ] ;  /* 0x00000000fffff984 */ /* 0x000fe20000000800 */
[----:B------:R-:W-:Y:S01]  /*37f0*/  @!PT LDS RZ, [RZ] ;  /* 0x00000000fffff984 */ /* 0x000fe20000000800 */
[----:B------:R2:W-:Y:S04]  /*3800*/  @!P3 LDGSTS.E.BYPASS.LTC128B.128 [R203+0xc000], desc[UR22][R214.64] ;  /* 0x0c000000d6cbbfae */ /* 0x0005e8000b901d56 */
[----:B------:R2:W-:Y:S04]  /*3810*/  @P2 STS.128 [R203+0xe000], RZ ;  /* 0x00e000ffcb002388 */ /* 0x0005e80000000c00 */
[----:B------:R-:W-:Y:S01]  /*3820*/  @!PT LDS RZ, [RZ] ;  /* 0x00000000fffff984 */ /* 0x000fe20000000800 */
[----:B------:R-:W-:Y:S01]  /*3830*/  @!PT LDS RZ, [RZ] ;  /* 0x00000000fffff984 */ /* 0x000fe20000000800 */
[----:B------:R-:W-:Y:S01]  /*3840*/  @!PT LDS RZ, [RZ] ;  /* 0x00000000fffff984 */ /* 0x000fe20000000800 */
[----:B------:R2:W-:Y:S04]  /*3850*/  @!P2 LDGSTS.E.BYPASS.LTC128B.128 [R203+0xe000], desc[UR22][R210.64+0x80] ;  /* 0x0e000080d2cbafae */ /* 0x0005e8000b901d56 */
[----:B------:R2:W-:Y:S01]  /*3860*/  @P1 STS.128 [R203+0x10000], RZ ;  /* 0x010000ffcb001388 */ /* 0x0005e20000000c00 */
[----:B------:R-:W-:Y:S05]  /*3870*/  @P1 BRA `(.L_x_730) ;  /* 0x0000000000141947 */ /* 0x000fea0003800000 */
[----:B--2---:R-:W-:-:S05]  /*3880*/  MOV R211, R215 ;  /* 0x000000d700d37202 */ /* 0x004fca0000000f00 */
[----:B------:R-:W-:Y:S01]  /*3890*/  @!PT LDS RZ, [RZ] ;  /* 0x00000000fffff984 */ /* 0x000fe20000000800 */
[----:B------:R-:W-:Y:S01]  /*38a0*/  @!PT LDS RZ, [RZ] ;  /* 0x00000000fffff984 */ /* 0x000fe20000000800 */
[----:B------:R-:W-:Y:S01]  /*38b0*/  @!PT LDS RZ, [RZ] ;  /* 0x00000000fffff984 */ /* 0x000fe20000000800 */
[----:B------:R3:W-:Y:S02]  /*38c0*/  LDGSTS.E.BYPASS.LTC128B.128 [R203+0x10000], desc[UR22][R210.64+0x100] ;  /* 0x10000100d2cb7fae */ /* 0x0007e4000b901d56 */
.L_x_730:
[----:B------:R-:W-:Y:S05]  /*38d0*/  BSYNC B0 ;  /* 0x0000000000007941 */ /* 0x000fea0003800000 */
.L_x_729:
[----:B------:R4:W-:Y:S01]  /*38e0*/  @P4 STS.128 [R203+0xc800], RZ ;  /* 0x00c800ffcb004388 */ /* 0x0009e20000000c00 */
[----:B------:R-:W-:Y:S03]  /*38f0*/  BSSY B0, `(.L_x_731) ;  /* 0x000001e000007945 */ /* 0x000fe60003800000 */
[----:B------:R4:W-:Y:S04]  /*3900*/  @P4 STS.128 [R203+0xe800], RZ ;  /* 0x00e800ffcb004388 */ /* 0x0009e80000000c00 */
[----:B------:R4:W-:Y:S01]  /*3910*/  @P4 STS.128 [R203+0x10800], RZ ;  /* 0x010800ffcb004388 */ /* 0x0009e20000000c00 */
[----:B------:R-:W-:Y:S05]  /*3920*/  @P4 BRA `(.L_x_732) ;  /* 0x0000000000684947 */ /* 0x000fea0003800000 */
[----:B------:R-:W-:Y:S02]  /*3930*/  ULDC UR25, c[0x0][0x2d0] ;  /* 0x0000b40000197ab9 */ /* 0x000fe40000000800 */
[----:B------:R-:W-:Y:S02]  /*3940*/  ISETP.GE.AND P4, PT, R204, UR25, PT ;  /* 0x00000019cc007c0c */ /* 0x000fe4000bf86270 */
[----:B------:R-:W-:Y:S02]  /*3950*/  ISETP.GE.AND P3, PT, R200, UR25, PT ;  /* 0x00000019c8007c0c */ /* 0x000fe4000bf66270 */
[----:B------:R-:W-:-:S09]  /*3960*/  ISETP.GE.AND P1, PT, R199, UR25, PT ;  /* 0x00000019c7007c0c */ /* 0x000fd2000bf26270 */
[CC--:B------:R-:W-:Y:S01]  /*3970*/  @!P4 LEA R10, P2, R202.reuse, R210.reuse, 0x1 ;  /* 0x000000d2ca0ac211 */ /* 0x0c0fe200078408ff */
[----:B------:R1:W-:Y:S03]  /*3980*/  @P4 STS.128 [R203+0xc800], RZ ;  /* 0x00c800ffcb004388 */ /* 0x0003e60000000c00 */
[C---:B------:R-:W-:Y:S02]  /*3990*/  @!P4 LEA.HI.X R11, R202.reuse, R215, R201, 0x1, P2 ;  /* 0x000000d7ca0bc211 */ /* 0x040fe400010f0cc9 */
[----:B------:R-:W-:-:S03]  /*39a0*/  @!P3 LEA R8, P2, R202, R210, 0x1 ;  /* 0x000000d2ca08b211 */ /* 0x000fc600078408ff */
        /* <DEDUP_REMOVED lines=12> */
[----:B-1----:R-:W-:-:S04]  /*3a70*/  LEA R8, P1, R202, R210, 0x1 ;  /* 0x000000d2ca087211 */ /* 0x002fc800078208ff */
[----:B------:R-:W-:-:S05]  /*3a80*/  LEA.HI.X R9, R202, R215, R201, 0x1, P1 ;  /* 0x000000d7ca097211 */ /* 0x000fca00008f0cc9 */
[----:B------:R-:W-:Y:S01]  /*3a90*/  @!PT LDS RZ, [RZ] ;  /* 0x00000000fffff984 */ /* 0x000fe20000000800 */
[----:B------:R-:W-:Y:S01]  /*3aa0*/  @!PT LDS RZ, [RZ] ;  /* 0x00000000fffff984 */ /* 0x000fe20000000800 */
[----:B------:R-:W-:Y:S01]  /*3ab0*/  @!PT LDS RZ, [RZ] ;  /* 0x00000000fffff984 */ /* 0x000fe20000000800 */
[----:B------:R1:W-:Y:S04]  /*3ac0*/  LDGSTS.E.BYPASS.LTC128B.128 [R203+0x10800], desc[UR22][R8.64+0x100] ;  /* 0x1080010008cb7fae */ /* 0x0003e8000b901d56 */
.L_x_732:
[----:B------:R-:W-:Y:S05]  /*3ad0*/  BSYNC B0 ;  /* 0x0000000000007941 */ /* 0x000fea0003800000 */
.L_x_731:
[----:B------:R1:W-:Y:S01]  /*3ae0*/  @P6 STS.128 [R203+0xd000], RZ ;  /* 0x00d000ffcb006388 */ /* 0x0003e20000000c00 */
[----:B------:R-:W-:Y:S03]  /*3af0*/  BSSY B0, `(.L_x_733) ;  /* 0x0000020000007945 */ /* 0x000fe60003800000 */
[----:B------:R1:W-:Y:S04]  /*3b00*/  @P6 STS.128 [R203+0xf000], RZ ;  /* 0x00f000ffcb006388 */ /* 0x0003e80000000c00 */
[----:B------:R1:W-:Y:S01]  /*3b10*/  @P6 STS.128 [R203+0x11000], RZ ;  /* 0x011000ffcb006388 */ /* 0x0003e20000000c00 */
[----:B------:R-:W-:Y:S05]  /*3b20*/  @P6 BRA `(.L_x_734) ;  /* 0x0000000000706947 */ /* 0x000fea0003800000 */
[----:B------:R-:W-:Y:S01]  /*3b30*/  ULDC UR25, c[0x0][0x2d0] ;  /* 0x0000b40000197ab9 */ /* 0x000fe20000000800 */
[----:B-1----:R-:W-:Y:S01]  /*3b40*/  IMAD.SHL.U32 R9, R206, 0x20, RZ ;  /* 0x00000020ce097824 */ /* 0x002fe200078e00ff */
[----:B------:R-:W-:Y:S02]  /*3b50*/  ISETP.GE.AND P4, PT, R204, UR25, PT ;  /* 0x00000019cc007c0c */ /* 0x000fe4000bf86270 */
[----:B------:R-:W-:Y:S02]  /*3b60*/  ISETP.GE.AND P3, PT, R200, UR25, PT ;  /* 0x00000019c8007c0c */ /* 0x000fe4000bf66270 */
[----:B------:R-:W-:Y:S02]  /*3b70*/  ISETP.GE.AND P1, PT, R199, UR25, PT ;  /* 0x00000019c7007c0c */ /* 0x000fe4000bf26270 */
[----:B------:R-:W-:-:S07]  /*3b80*/  SHF.L.U64.HI R6, R206, 0x5, R207 ;  /* 0x00000005ce067819 */ /* 0x000fce00000102cf */
[CC--:B------:R-:W-:Y:S01]  /*3b90*/  @!P4 LEA R12, P6, R9.reuse, R210.reuse, 0x1 ;  /* 0x000000d2090cc211 */ /* 0x0c0fe200078c08ff */
[----:B------:R1:W-:Y:S01]  /*3ba0*/  @P4 STS.128 [R203+0xd000], RZ ;  /* 0x00d000ffcb004388 */ /* 0x0003e20000000c00 */
[C---:B------:R-:W-:Y:S02]  /*3bb0*/  @!P3 LEA R10, P2, R9.reuse, R210, 0x1 ;  /* 0x000000d2090ab211 */ /* 0x040fe400078408ff */
[CCC-:B------:R-:W-:Y:S02]  /*3bc0*/  @!P4 LEA.HI.X R13, R9.reuse, R215.reuse, R6.reuse, 0x1, P6 ;  /* 0x000000d7090dc211 */ /* 0x1c0fe400030f0c06 */
[----:B------:R-:W-:-:S03]  /*3bd0*/  @!P3 LEA.HI.X R11, R9, R215, R6, 0x1, P2 ;  /* 0x000000d7090bb211 */ /* 0x000fc600010f0c06 */
        /* <DEDUP_REMOVED lines=11> */
[----:B------:R-:W-:-:S04]  /*3c90*/  LEA R8, P1, R9, R210, 0x1 ;  /* 0x000000d209087211 */ /* 0x000fc800078208ff */
[----:B------:R-:W-:-:S05]  /*3ca0*/  LEA.HI.X R9, R9, R215, R6, 0x1, P1 ;  /* 0x000000d709097211 */ /* 0x000fca00008f0c06 */
[----:B------:R-:W-:Y:S01]  /*3cb0*/  @!PT LDS RZ, [RZ] ;  /* 0x00000000fffff984 */ /* 0x000fe20000000800 */
[----:B------:R-:W-:Y:S01]  /*3cc0*/  @!PT LDS RZ, [RZ] ;  /* 0x00000000fffff984 */ /* 0x000fe20000000800 */
[----:B------:R-:W-:Y:S01]  /*3cd0*/  @!PT LDS RZ, [RZ] ;  /* 0x00000000fffff984 */ /* 0x000fe20000000800 */
[----:B------:R1:W-:Y:S04]  /*3ce0*/  LDGSTS.E.BYPASS.LTC128B.128 [R203+0x11000], desc[UR22][R8.64+0x100] ;  /* 0x1100010008cb7fae */ /* 0x0003e8000b901d56 */
.L_x_734:
[----:B------:R-:W-:Y:S05]  /*3cf0*/  BSYNC B0 ;  /* 0x0000000000007941 */ /* 0x000fea0003800000 */
.L_x_733:
        /* <DEDUP_REMOVED lines=9> */
[----:B--2---:R-:W-:Y:S01]  /*3d90*/  @!P3 MOV R214, R210 ;  /* 0x000000d200d6b202 */ /* 0x004fe20000000f00 */
[C---:B-1----:R-:W-:Y:S01]  /*3da0*/  @!P3 IMAD R8, R207.reuse, 0x60, RZ ;  /* 0x00000060cf08b824 */ /* 0x042fe200078e02ff */
[----:B---3--:R-:W-:Y:S01]  /*3db0*/  @!P2 MOV R211, R215 ;  /* 0x000000d700d3a202 */ /* 0x008fe20000000f00 */
[----:B------:R-:W-:Y:S01]  /*3dc0*/  @!P2 IMAD R6, R207, 0x60, RZ ;  /* 0x00000060cf06a824 */ /* 0x000fe200078e02ff */
[----:B------:R1:W-:Y:S01]  /*3dd0*/  @P3 STS.128 [R203+0xd800], RZ ;  /* 0x00d800ffcb003388 */ /* 0x0003e20000000c00 */
[----:B------:R-:W-:-:S04]  /*3de0*/  @!P3 IMAD.WIDE.U32 R12, R206, 0x60, R214 ;  /* 0x00000060ce0cb825 */ /* 0x000fc800078e00d6 */
[----:B------:R-:W-:Y:S01]  /*3df0*/  @!P2 IMAD.WIDE.U32 R10, R206, 0x60, R210 ;  /* 0x00000060ce0aa825 */ /* 0x000fe200078e00d2 */
[----:B------:R-:W-:-:S04]  /*3e00*/  @!P3 IADD3 R13, R13, R8, RZ ;  /* 0x000000080d0db210 */ /* 0x000fc80007ffe0ff */
[----:B------:R-:W-:Y:S01]  /*3e10*/  @!P2 IADD3 R11, R11, R6, RZ ;  /* 0x000000060b0ba210 */ /* 0x000fe20007ffe0ff */
        /* <DEDUP_REMOVED lines=11> */
[----:B------:R-:W-:Y:S01]  /*3ed0*/  MOV R211, R215 ;  /* 0x000000d700d37202 */ /* 0x000fe20000000f00 */
[----:B------:R-:W-:Y:S02]  /*3ee0*/  IMAD R6, R207, 0x60, RZ ;  /* 0x00000060cf067824 */ /* 0x000fe400078e02ff */
[----:B------:R-:W-:-:S05]  /*3ef0*/  IMAD.WIDE.U32 R8, R206, 0x60, R210 ;  /* 0x00000060ce087825 */ /* 0x000fca00078e00d2 */
[----:B------:R-:W-:-:S05]  /*3f00*/  IADD3 R9, R9, R6, RZ ;  /* 0x0000000609097210 */ /* 0x000fca0007ffe0ff */
[----:B------:R-:W-:Y:S01]  /*3f10*/  @!PT LDS RZ, [RZ] ;  /* 0x00000000fffff984 */ /* 0x000fe20000000800 */
[----:B------:R-:W-:Y:S01]  /*3f20*/  @!PT LDS RZ, [RZ] ;  /* 0x00000000fffff984 */ /* 0x000fe20000000800 */
[----:B------:R-:W-:Y:S01]  /*3f30*/  @!PT LDS RZ, [RZ] ;  /* 0x00000000fffff984 */ /* 0x000fe20000000800 */
[----:B------:R2:W-:Y:S02]  /*3f40*/  LDGSTS.E.BYPASS.LTC128B.128 [R203+0x11800], desc[UR22][R8.64+0x100] ;  /* 0x1180010008cb7fae */ /* 0x0005e4000b901d56 */
.L_x_736:
[----:B------:R-:W-:Y:S05]  /*3f50*/  BSYNC B0 ;  /* 0x0000000000007941 */ /* 0x000fea0003800000 */
.L_x_735:
[----:B------:R-:W-:Y:S01]  /*3f60*/  LDSM.16.M88.4 R60, [R198] ;  /* 0x00000000c63c783b */ /* 0x000fe20000000200 */
[----:B------:R-:W-:Y:S01]  /*3f70*/  R2P PR, R2, 0x6 ;  /* 0x0000000602007804 */ /* 0x000fe20000000000 */
[C---:B------:R-:W-:Y:S01]  /*3f80*/  VIADD R2, R197.reuse, 0x6000 ;  /* 0x00006000c5027836 */ /* 0x040fe20000000000 */
[----:B------:R-:W-:Y:S01]  /*3f90*/  LOP3.LUT R4, R4, 0xffffffe0, RZ, 0xc0, !PT ;  /* 0xffffffe004047812 */ /* 0x000fe200078ec0ff */
[----:B------:R-:W5:Y:S01]  /*3fa0*/  LDSM.16.M88.4 R44, [R197+0x6000] ;  /* 0x00600000c52c783b */ /* 0x000f620000000200 */
[----:B------:R-:W-:Y:S01]  /*3fb0*/  VIADD R195, R197, 0x6020 ;  /* 0x00006020c5c37836 */ /* 0x000fe20000000000 */
[----:B------:R-:W-:Y:S01]  /*3fc0*/  UISETP.GE.AND UP0, UPT, UR18, 0x2, UPT ;  /* 0x000000021200788c */ /* 0x000fe2000bf06270 */
[--C-:B------:R-:W-:Y:S01]  /*3fd0*/  IMAD R196, R7, 0x2, R198.reuse ;  /* 0x0000000207c47824 */ /* 0x100fe200078e02c6 */
[----:B------:R-:W3:Y:S01]  /*3fe0*/  LDSM.16.M88.4 R36, [R197+0x6800] ;  /* 0x00680000c524783b */ /* 0x000ee20000000200 */
[----:B------:R-:W-:Y:S02]  /*3ff0*/  IMAD R194, R5, 0x2, R198 ;  /* 0x0000000205c27824 */ /* 0x000fe400078e02c6 */
[----:B------:R-:W-:Y:S01]  /*4000*/  IMAD.IADD R4, R3, 0x1, -R4 ;  /* 0x0000000103047824 */ /* 0x000fe200078e0a04 */
[----:B------:R-:W4:Y:S01]  /*4010*/  LDSM.16.M88.4 R28, [R197+0x7000] ;  /* 0x00700000c51c783b */ /* 0x000f220000000200 */
[----:B------:R-:W-:Y:S01]  /*4020*/  LEA R193, R5, R196, 0x1 ;  /* 0x000000c405c17211 */ /* 0x000fe200078e08ff */
[----:B------:R-:W-:Y:S01]  /*4030*/  IMAD.SHL.U32 R6, R3, 0x2, RZ ;  /* 0x0000000203067824 */ /* 0x000fe200078e00ff */
[----:B------:R-:W-:Y:S01]  /*4040*/  @P1 IADD3 R195, R2, -0x20, RZ ;  /* 0xffffffe002c31810 */ /* 0x000fe20007ffe0ff */
[----:B------:R-:W4:Y:S01]  /*4050*/  LDSM.16.M88.4 R52, [R197+0x7800] ;  /* 0x00780000c534783b */ /* 0x000f220000000200 */
[----:B------:R-:W-:Y:S01]  /*4060*/  IMAD.MOV.U32 R2, RZ, RZ, 0x40 ;  /* 0x00000040ff027424 */ /* 0x000fe200078e00ff */
[----:B------:R-:W-:-:S02]  /*4070*/  PLOP3.LUT P1, PT, PT, PT, UP0, 0x80, 0x0 ;  /* 0x000000000000781c */ /* 0x000fc40003f2f008 */
[----:B-12---:R-:W-:Y:S01]  /*4080*/  LDSM.16.M88.4 R8, [R196] ;  /* 0x00000000c408783b */ /* 0x006fe20000000200 */
[----:B------:R-:W-:Y:S01]  /*4090*/  LOP3.LUT R6, R6, 0x6, RZ, 0xc0, !PT ;  /* 0x0000000606067812 */ /* 0x000fe200078ec0ff */
[C---:B------:R-:W-:Y:S01]  /*40a0*/  VIADD R186, R195.reuse, 0x1000 ;  /* 0x00001000c3ba7836 */ /* 0x040fe20000000000 */
[----:B------:R-:W-:Y:S01]  /*40b0*/  SEL R2, R2, 0xffffffc0, !P2 ;  /* 0xffffffc002027807 */ /* 0x000fe20005000000 */
[----:B------:R-:W1:Y:S01]  /*40c0*/  LDSM.16.M88.4 R12, [R195] ;  /* 0x00000000c30c783b */ /* 0x000e620000000200 */
[C---:B------:R-:W-:Y:S01]  /*40d0*/  IADD3 R187, R195.reuse, 0x800, RZ ;  /* 0x00000800c3bb7810 */ /* 0x040fe20007ffe0ff */
[C---:B------:R-:W-:Y:S01]  /*40e0*/  VIADD R185, R195.reuse, 0x1800 ;  /* 0x00001800c3b97836 */ /* 0x040fe20000000000 */
[----:B------:R-:W-:Y:S01]  /*40f0*/  IADD3 R183, R195, 0x2000, RZ ;  /* 0x00002000c3b77810 */ /* 0x000fe20007ffe0ff */
[----:B------:R-:W2:Y:S01]  /*4100*/  LDSM.16.M88.4 R20, [R195+0x800] ;  /* 0x00080000c314783b */ /* 0x000ea20000000200 */
[----:B------:R-:W-:Y:S01]  /*4110*/  IMAD.IADD R191, R197, 0x1, R2 ;  /* 0x00000001c5bf7824 */ /* 0x000fe200078e0202 */
[C---:B------:R-:W-:Y:S01]  /*4120*/  IADD3 R180, R195.reuse, 0x3800, RZ ;  /* 0x00003800c3b47810 */ /* 0x040fe20007ffe0ff */
[----:B------:R-:W-:Y:S01]  /*4130*/  IMAD.IADD R184, R2, 0x1, R195 ;  /* 0x0000000102b87824 */ /* 0x000fe200078e02c3 */
[----:B------:R-:W2:Y:S01]  /*4140*/  LDSM.16.M88.4 R16, [R195+0x1000] ;  /* 0x00100000c310783b */ /* 0x000ea20000000200 */
[----:B------:R-:W-:Y:S01]  /*4150*/  MOV R2, UR24 ;  /* 0x0000001800027c02 */ /* 0x000fe20008000f00 */
[C---:B------:R-:W-:Y:S01]  /*4160*/  VIADD R182, R195.reuse, 0x2800 ;  /* 0x00002800c3b67836 */ /* 0x040fe20000000000 */
[C---:B------:R-:W-:Y:S01]  /*4170*/  IADD3 R177, R195.reuse, 0x5000, RZ ;  /* 0x00005000c3b17810 */ /* 0x040fe20007ffe0ff */
[----:B------:R-:W2:Y:S01]  /*4180*/  LDSM.16.M88.4 R76, [R195+0x1800] ;  /* 0x00180000c34c783b */ /* 0x000ea20000000200 */
[----:B------:R-:W-:-:S02]  /*4190*/  VIADD R181, R195, 0x3000 ;  /* 0x00003000c3b57836 */ /* 0x000fc40000000000 */
[C---:B------:R-:W-:Y:S01]  /*41a0*/  VIADD R179, R195.reuse, 0x4000 ;  /* 0x00004000c3b37836 */ /* 0x040fe20000000000 */
[----:B------:R-:W-:Y:S01]  /*41b0*/  LDSM.16.M88.4 R72, [R194] ;  /* 0x00000000c248783b */ /* 0x000fe20000000200 */
[C---:B------:R-:W-:Y:S02]  /*41c0*/  VIADD R178, R195.reuse, 0x4800 ;  /* 0x00004800c3b27836 */ /* 0x040fe40000000000 */
[----:B------:R-:W-:Y:S01]  /*41d0*/  VIADD R176, R195, 0x5800 ;  /* 0x00005800c3b07836 */ /* 0x000fe20000000000 */
[C---:B-----5:R-:W-:Y:S01]  /*41e0*/  HMMA.16816.F32 R48, R60.reuse, R44, RZ ;  /* 0x0000002c3c30723c */ /* 0x060fe200000018ff */
[----:B------:R-:W5:Y:S04]  /*41f0*/  LDSM.16.M88.4 R56, [R191+0x6000] ;  /* 0x00600000bf38783b */ /* 0x000f680000000200 */
[----:B------:R-:W-:Y:S01]  /*4200*/  LDSM.16.M88.4 R68, [R191+0x7800] ;  /* 0x00780000bf44783b */ /* 0x000fe20000000200 */
[C---:B------:R-:W-:Y:S03]  /*4210*/  HMMA.16816.F32 R44, R60.reuse, R46, RZ ;  /* 0x0000002e3c2c723c */ /* 0x040fe600000018ff */
[----:B------:R-:W-:Y:S03]  /*4220*/  LDSM.16.M88.4 R64, [R193] ;  /* 0x00000000c140783b */ /* 0x000fe60000000200 */
[C---:B---3--:R-:W-:Y:S01]  /*4230*/  HMMA.16816.F32 R40, R60.reuse, R36, RZ ;  /* 0x000000243c28723c */ /* 0x048fe200000018ff */
[----:B------:R-:W-:Y:S04]  /*4240*/  LDSM.16.M88.4 R80, [R184+0x3800] ;  /* 0x00380000b850783b */ /* 0x000fe80000000200 */
[----:B------:R-:W0:Y:S01]  /*4250*/  LDGDEPBAR ;  /* 0x00000000000079af */ /* 0x000e220000000000 */
[C---:B----4-:R-:W-:Y:S06]  /*4260*/  HMMA.16816.F32 R32, R60.reuse, R28, RZ ;  /* 0x0000001c3c20723c */ /* 0x050fec00000018ff */
[C---:B------:R-:W-:Y:S06]  /*4270*/  HMMA.16816.F32 R36, R60.reuse, R38, RZ ;  /* 0x000000263c24723c */ /* 0x040fec00000018ff */
[C---:B------:R-:W-:Y:S06]  /*4280*/  HMMA.16816.F32 R28, R60.reuse, R30, RZ ;  /* 0x0000001e3c1c723c */ /* 0x040fec00000018ff */
[C---:B------:R-:W-:Y:S06]  /*4290*/  HMMA.16816.F32 R24, R60.reuse, R52, RZ ;  /* 0x000000343c18723c */ /* 0x040fec00000018ff */
[----:B------:R-:W-:Y:S01]  /*42a0*/  HMMA.16816.F32 R60, R60, R54, RZ ;  /* 0x000000363c3c723c */ /* 0x000fe200000018ff */
[----:B------:R-:W-:Y:S05]  /*42b0*/  LDSM.16.M88.4 R52, [R191+0x7000] ;  /* 0x00700000bf34783b */ /* 0x000fea0000000200 */
[C---:B-1----:R-:W-:Y:S06]  /*42c0*/  HMMA.16816.F32 R48, R8.reuse, R12, R48 ;  /* 0x0000000c0830723c */ /* 0x042fec0000001830 */
[C---:B------:R-:W-:Y:S01]  /*42d0*/  HMMA.16816.F32 R44, R8.reuse, R14, R44 ;  /* 0x0000000e082c723c */ /* 0x040fe2000000182c */
[----:B------:R-:W1:Y:S05]  /*42e0*/  LDSM.16.M88.4 R12, [R191+0x6800] ;  /* 0x00680000bf0c783b */ /* 0x000e6a0000000200 */
[C---:B--2---:R-:W-:Y:S06]  /*42f0*/  HMMA.16816.F32 R40, R8.reuse, R20, R40 ;  /* 0x000000140828723c */ /* 0x044fec0000001828 */
[C---:B------:R-:W-:Y:S01]  /*4300*/  HMMA.16816.F32 R36, R8.reuse, R22, R36 ;  /* 0x000000160824723c */ /* 0x040fe20000001824 */
[----:B------:R-:W2:Y:S05]  /*4310*/  LDSM.16.M88.4 R20, [R184] ;  /* 0x00000000b814783b */ /* 0x000eaa0000000200 */
[C---:B------:R-:W-:Y:S06]  /*4320*/  HMMA.16816.F32 R32, R8.reuse, R16, R32 ;  /* 0x000000100820723c */ /* 0x040fec0000001820 */
[C---:B------:R-:W-:Y:S01]  /*4330*/  HMMA.16816.F32 R28, R8.reuse, R18, R28 ;  /* 0x00000012081c723c */ /* 0x040fe2000000181c */
[----:B------:R-:W-:Y:S05]  /*4340*/  LDSM.16.M88.4 R16, [R184+0x800] ;  /* 0x00080000b810783b */ /* 0x000fea0000000200 */
[C---:B------:R-:W-:Y:S06]  /*4350*/  HMMA.16816.F32 R24, R8.reuse, R76, R24 ;  /* 0x0000004c0818723c */ /* 0x040fec0000001818 */
[----:B------:R-:W-:Y:S01]  /*4360*/  HMMA.16816.F32 R60, R8, R78, R60 ;  /* 0x0000004e083c723c */ /* 0x000fe2000000183c */
[----:B------:R-:W3:Y:S04]  /*4370*/  LDSM.16.M88.4 R8, [R184+0x1000] ;  /* 0x00100000b808783b */ /* 0x000ee80000000200 */
[----:B------:R-:W4:Y:S01]  /*4380*/  LDSM.16.M88.4 R76, [R184+0x1800] ;  /* 0x00180000b84c783b */ /* 0x000f220000000200 */
[C---:B-----5:R-:W-:Y:S06]  /*4390*/  HMMA.16816.F32 R48, R72.reuse, R56, R48 ;  /* 0x000000384830723c */ /* 0x060fec0000001830 */
[C---:B------:R-:W-:Y:S01]  /*43a0*/  HMMA.16816.F32 R44, R72.reuse, R58, R44 ;  /* 0x0000003a482c723c */ /* 0x040fe2000000182c */
[----:B------:R-:W-:Y:S05]  /*43b0*/  LDSM.16.M88.4 R56, [R198+0x2000] ;  /* 0x00200000c638783b */ /* 0x000fea0000000200 */
[C---:B-1----:R-:W-:Y:S06]  /*43c0*/  HMMA.16816.F32 R40, R72.reuse, R12, R40 ;  /* 0x0000000c4828723c */ /* 0x042fec0000001828 */
[C---:B------:R-:W-:Y:S01]  /*43d0*/  HMMA.16816.F32 R36, R72.reuse, R14, R36 ;  /* 0x0000000e4824723c */ /* 0x040fe20000001824 */
[----:B------:R-:W1:Y:S05]  /*43e0*/  LDSM.16.M88.4 R12, [R197+0x8000] ;  /* 0x00800000c50c783b */ /* 0x000e6a0000000200 */
[C---:B------:R-:W-:Y:S06]  /*43f0*/  HMMA.16816.F32 R32, R72.reuse, R52, R32 ;  /* 0x000000344820723c */ /* 0x040fec0000001820 */
[C---:B------:R-:W-:Y:S01]  /*4400*/  HMMA.16816.F32 R28, R72.reuse, R54, R28 ;  /* 0x00000036481c723c */ /* 0x040fe2000000181c */
[----:B------:R-:W-:Y:S05]  /*4410*/  LDSM.16.M88.4 R52, [R197+0x8800] ;  /* 0x00880000c534783b */ /* 0x000fea0000000200 */
[C---:B------:R-:W-:Y:S06]  /*4420*/  HMMA.16816.F32 R24, R72.reuse, R68, R24 ;  /* 0x000000444818723c */ /* 0x040fec0000001818 */
[----:B------:R-:W-:Y:S01]  /*4430*/  HMMA.16816.F32 R72, R72, R70, R60 ;  /* 0x000000464848723c */ /* 0x000fe2000000183c */
[----:B------:R-:W5:Y:S04]  /*4440*/  LDSM.16.M88.4 R60, [R197+0x9000] ;  /* 0x00900000c53c783b */ /* 0x000f680000000200 */
[----:B------:R-:W5:Y:S01]  /*4450*/  LDSM.16.M88.4 R68, [R197+0x9800] ;  /* 0x00980000c544783b */ /* 0x000f620000000200 */
[C---:B--2---:R-:W-:Y:S06]  /*4460*/  HMMA.16816.F32 R48, R64.reuse, R20, R48 ;  /* 0x000000144030723c */ /* 0x044fec0000001830 */
[C---:B------:R-:W-:Y:S01]  /*4470*/  HMMA.16816.F32 R44, R64.reuse, R22, R44 ;  /* 0x00000016402c723c */ /* 0x040fe2000000182c */
[----:B------:R-:W-:Y:S05]  /*4480*/  LDSM.16.M88.4 R20, [R195+0x2000] ;  /* 0x00200000c314783b */ /* 0x000fea0000000200 */
[C---:B---3--:R-:W-:Y:S06]  /*4490*/  HMMA.16816.F32 R32, R64.reuse, R8, R32 ;  /* 0x000000084020723c */ /* 0x048fec0000001820 */
[C---:B------:R-:W-:Y:S01]  /*44a0*/  HMMA.16816.F32 R28, R64.reuse, R10, R28 ;  /* 0x0000000a401c723c */ /* 0x040fe2000000181c */
[----:B------:R-:W2:Y:S05]  /*44b0*/  LDSM.16.M88.4 R8, [R196+0x2000] ;  /* 0x00200000c408783b */ /* 0x000eaa0000000200 */
[C---:B------:R-:W-:Y:S06]  /*44c0*/  HMMA.16816.F32 R40, R64.reuse, R16, R40 ;  /* 0x000000104028723c */ /* 0x040fec0000001828 */
[C---:B------:R-:W-:Y:S01]  /*44d0*/  HMMA.16816.F32 R36, R64.reuse, R18, R36 ;  /* 0x000000124024723c */ /* 0x040fe20000001824 */
[----:B------:R-:W-:Y:S05]  /*44e0*/  LDSM.16.M88.4 R16, [R195+0x2800] ;  /* 0x00280000c310783b */ /* 0x000fea0000000200 */
[C---:B----4-:R-:W-:Y:S06]  /*44f0*/  HMMA.16816.F32 R24, R64.reuse, R76, R24 ;  /* 0x0000004c4018723c */ /* 0x050fec0000001818 */
[----:B------:R-:W-:Y:S01]  /*4500*/  HMMA.16816.F32 R72, R64, R78, R72 ;  /* 0x0000004e4048723c */ /* 0x000fe20000001848 */
[----:B------:R-:W-:Y:S04]  /*4510*/  LDSM.16.M88.4 R76, [R195+0x3800] ;  /* 0x00380000c34c783b */ /* 0x000fe80000000200 */
[----:B------:R-:W-:Y:S01]  /*4520*/  LDSM.16.M88.4 R64, [R191+0x8000] ;  /* 0x00800000bf40783b */ /* 0x000fe20000000200 */
[C---:B-1----:R-:W-:Y:S06]  /*4530*/  HMMA.16816.F32 R48, R56.reuse, R12, R48 ;  /* 0x0000000c3830723c */ /* 0x042fec0000001830 */
[C---:B------:R-:W-:Y:S01]  /*4540*/  HMMA.16816.F32 R44, R56.reuse, R14, R44 ;  /* 0x0000000e382c723c */ /* 0x040fe2000000182c */
[----:B------:R-:W1:Y:S05]  /*4550*/  LDSM.16.M88.4 R12, [R195+0x3000] ;  /* 0x00300000c30c783b */ /* 0x000e6a0000000200 */
[C---:B-----5:R-:W-:Y:S06]  /*4560*/  HMMA.16816.F32 R32, R56.reuse, R60, R32 ;  /* 0x0000003c3820723c */ /* 0x060fec0000001820 */
[C---:B------:R-:W-:Y:S06]  /*4570*/  HMMA.16816.F32 R40, R56.reuse, R52, R40 ;  /* 0x000000343828723c */ /* 0x040fec0000001828 */
[C---:B------:R-:W-:Y:S01]  /*4580*/  HMMA.16816.F32 R36, R56.reuse, R54, R36 ;  /* 0x000000363824723c */ /* 0x040fe20000001824 */
[----:B------:R-:W-:Y:S05]  /*4590*/  LDSM.16.M88.4 R52, [R194+0x2000] ;  /* 0x00200000c234783b */ /* 0x000fea0000000200 */
[C---:B------:R-:W-:Y:S01]  /*45a0*/  HMMA.16816.F32 R28, R56.reuse, R62, R28 ;  /* 0x0000003e381c723c */ /* 0x040fe2000000181c */
[----:B------:R-:W-:Y:S05]  /*45b0*/  LDSM.16.M88.4 R60, [R191+0x8800] ;  /* 0x00880000bf3c783b */ /* 0x000fea0000000200 */
[C---:B------:R-:W-:Y:S06]  /*45c0*/  HMMA.16816.F32 R24, R56.reuse, R68, R24 ;  /* 0x000000443818723c */ /* 0x040fec0000001818 */
[----:B------:R-:W-:Y:S01]  /*45d0*/  HMMA.16816.F32 R72, R56, R70, R72 ;  /* 0x000000463848723c */ /* 0x000fe20000001848 */
[----:B------:R-:W-:Y:S04]  /*45e0*/  LDSM.16.M88.4 R56, [R191+0x9800] ;  /* 0x00980000bf38783b */ /* 0x000fe80000000200 */
[----:B------:R-:W-:Y:S01]  /*45f0*/  LDSM.16.M88.4 R68, [R193+0x2000] ;  /* 0x00200000c144783b */ /* 0x000fe20000000200 */
[C---:B--2---:R-:W-:Y:S06]  /*4600*/  HMMA.16816.F32 R48, R8.reuse, R20, R48 ;  /* 0x000000140830723c */ /* 0x044fec0000001830 */
[C---:B------:R-:W-:Y:S01]  /*4610*/  HMMA.16816.F32 R44, R8.reuse, R22, R44 ;  /* 0x00000016082c723c */ /* 0x040fe2000000182c */
[----:B------:R-:W2:Y:S05]  /*4620*/  LDSM.16.M88.4 R20, [R191+0x9000] ;  /* 0x00900000bf14783b */ /* 0x000eaa0000000200 */
[C---:B-1----:R-:W-:Y:S06]  /*4630*/  HMMA.16816.F32 R32, R8.reuse, R12, R32 ;  /* 0x0000000c0820723c */ /* 0x042fec0000001820 */
[C---:B------:R-:W-:Y:S06]  /*4640*/  HMMA.16816.F32 R40, R8.reuse, R16, R40 ;  /* 0x000000100828723c */ /* 0x040fec0000001828 */
[C---:B------:R-:W-:Y:S01]  /*4650*/  HMMA.16816.F32 R36, R8.reuse, R18, R36 ;  /* 0x000000120824723c */ /* 0x040fe20000001824 */
[----:B------:R-:W-:Y:S05]  /*4660*/  LDSM.16.M88.4 R16, [R184+0x2000] ;  /* 0x00200000b810783b */ /* 0x000fea0000000200 */
[C---:B------:R-:W-:Y:S01]  /*4670*/  HMMA.16816.F32 R28, R8.reuse, R14, R28 ;  /* 0x0000000e081c723c */ /* 0x040fe2000000181c */
[----:B------:R-:W-:Y:S05]  /*4680*/  LDSM.16.M88.4 R12, [R184+0x2800] ;  /* 0x00280000b80c783b */ /* 0x000fea0000000200 */
[C---:B------:R-:W-:Y:S06]  /*4690*/  HMMA.16816.F32 R24, R8.reuse, R76, R24 ;  /* 0x0000004c0818723c */ /* 0x040fec0000001818 */
[----:B------:R-:W-:Y:S01]  /*46a0*/  HMMA.16816.F32 R72, R8, R78, R72 ;  /* 0x0000004e0848723c */ /* 0x000fe20000001848 */
[----:B------:R-:W1:Y:S04]  /*46b0*/  LDSM.16.M88.4 R8, [R184+0x3000] ;  /* 0x00300000b808783b */ /* 0x000e680000000200 */
[----:B------:R-:W-:Y:S01]  /*46c0*/  LDSM.16.M88.4 R76, [R196+0x4000] ;  /* 0x00400000c44c783b */ /* 0x000fe20000000200 */
[C---:B--2---:R-:W-:Y:S06]  /*46d0*/  HMMA.16816.F32 R32, R52.reuse, R20, R32 ;  /* 0x000000143420723c */ /* 0x044fec0000001820 */
[C---:B------:R-:W-:Y:S01]  /*46e0*/  HMMA.16816.F32 R28, R52.reuse, R22, R28 ;  /* 0x00000016341c723c */ /* 0x040fe2000000181c */
[----:B------:R-:W-:Y:S05]  /*46f0*/  LDSM.16.M88.4 R20, [R198+0x4000] ;  /* 0x00400000c614783b */ /* 0x000fea0000000200 */
[C---:B------:R-:W-:Y:S06]  /*4700*/  HMMA.16816.F32 R24, R52.reuse, R56, R24 ;  /* 0x000000383418723c */ /* 0x040fec0000001818 */
[C---:B------:R-:W-:Y:S01]  /*4710*/  HMMA.16816.F32 R72, R52.reuse, R58, R72 ;  /* 0x0000003a3448723c */ /* 0x040fe20000001848 */
[----:B------:R-:W2:Y:S05]  /*4720*/  LDSM.16.M88.4 R56, [R197+0xb000] ;  /* 0x00b00000c538783b */ /* 0x000eaa0000000200 */
[C---:B------:R-:W-:Y:S06]  /*4730*/  HMMA.16816.F32 R40, R52.reuse, R60, R40 ;  /* 0x0000003c3428723c */ /* 0x040fec0000001828 */
[----:B------:R-:W-:Y:S01]  /*4740*/  HMMA.16816.F32 R36, R52, R62, R36 ;  /* 0x0000003e3424723c */ /* 0x000fe20000001824 */
[----:B------:R-:W3:Y:S05]  /*4750*/  LDSM.16.M88.4 R60, [R197+0xa800] ;  /* 0x00a80000c53c783b */ /* 0x000eea0000000200 */
[----:B-1----:R-:W-:Y:S06]  /*4760*/  HMMA.16816.F32 R32, R68, R8, R32 ;  /* 0x000000084420723c */ /* 0x002fec0000001820 */
[C---:B------:R-:W-:Y:S06]  /*4770*/  HMMA.16816.F32 R48, R52.reuse, R64, R48 ;  /* 0x000000403430723c */ /* 0x040fec0000001830 */
[----:B------:R-:W-:Y:S01]  /*4780*/  HMMA.16816.F32 R44, R52, R66, R44 ;  /* 0x00000042342c723c */ /* 0x000fe2000000182c */
[----:B------:R-:W-:Y:S04]  /*4790*/  LDSM.16.M88.4 R64, [R197+0xa000] ;  /* 0x00a00000c540783b */ /* 0x000fe80000000200 */
[----:B------:R-:W-:Y:S01]  /*47a0*/  LDSM.16.M88.4 R52, [R197+0xb800] ;  /* 0x00b80000c534783b */ /* 0x000fe20000000200 */
[C---:B------:R-:W-:Y:S03]  /*47b0*/  HMMA.16816.F32 R28, R68.reuse, R10, R28 ;  /* 0x0000000a441c723c */ /* 0x040fe6000000181c */
[----:B------:R-:W1:Y:S03]  /*47c0*/  LDSM.16.M88.4 R8, [R195+0x5000] ;  /* 0x00500000c308783b */ /* 0x000e660000000200 */
[C---:B------:R-:W-:Y:S06]  /*47d0*/  HMMA.16816.F32 R40, R68.reuse, R12, R40 ;  /* 0x0000000c4428723c */ /* 0x040fec0000001828 */
[----:B------:R-:W-:Y:S01]  /*47e0*/  HMMA.16816.F32 R36, R68, R14, R36 ;  /* 0x0000000e4424723c */ /* 0x000fe20000001824 */
[----:B------:R-:W4:Y:S05]  /*47f0*/  LDSM.16.M88.4 R12, [R195+0x4800] ;  /* 0x00480000c30c783b */ /* 0x000f2a0000000200 */
[----:B--2---:R-:W-:Y:S06]  /*4800*/  HMMA.16816.F32 R32, R20, R56, R32 ;  /* 0x000000381420723c */ /* 0x004fec0000001820 */
[C---:B------:R-:W-:Y:S06]  /*4810*/  HMMA.16816.F32 R48, R68.reuse, R16, R48 ;  /* 0x000000104430723c */ /* 0x040fec0000001830 */
[C---:B------:R-:W-:Y:S01]  /*4820*/  HMMA.16816.F32 R44, R68.reuse, R18, R44 ;  /* 0x00000012442c723c */ /* 0x040fe2000000182c */
[----:B------:R-:W-:Y:S05]  /*4830*/  LDSM.16.M88.4 R16, [R195+0x4000] ;  /* 0x00400000c310783b */ /* 0x000fea0000000200 */
[C---:B------:R-:W-:Y:S06]  /*4840*/  HMMA.16816.F32 R24, R68.reuse, R80, R24 ;  /* 0x000000504418723c */ /* 0x040fec0000001818 */
[----:B------:R-:W-:Y:S01]  /*4850*/  HMMA.16816.F32 R72, R68, R82, R72 ;  /* 0x000000524448723c */ /* 0x000fe20000001848 */
[----:B------:R-:W-:Y:S04]  /*4860*/  LDSM.16.M88.4 R68, [R194+0x4000] ;  /* 0x00400000c244783b */ /* 0x000fe80000000200 */
[----:B------:R-:W-:Y:S01]  /*4870*/  LDSM.16.M88.4 R80, [R195+0x5800] ;  /* 0x00580000c350783b */ /* 0x000fe20000000200 */
[C---:B------:R-:W-:Y:S03]  /*4880*/  HMMA.16816.F32 R28, R20.reuse, R58, R28 ;  /* 0x0000003a141c723c */ /* 0x040fe6000000181c */
[----:B------:R-:W2:Y:S03]  /*4890*/  LDSM.16.M88.4 R56, [R191+0xb000] ;  /* 0x00b00000bf38783b */ /* 0x000ea60000000200 */
[C---:B---3--:R-:W-:Y:S06]  /*48a0*/  HMMA.16816.F32 R40, R20.reuse, R60, R40 ;  /* 0x0000003c1428723c */ /* 0x048fec0000001828 */
[----:B------:R-:W-:Y:S01]  /*48b0*/  HMMA.16816.F32 R36, R20, R62, R36 ;  /* 0x0000003e1424723c */ /* 0x000fe20000001824 */
[----:B------:R-:W3:Y:S05]  /*48c0*/  LDSM.16.M88.4 R60, [R191+0xa800] ;  /* 0x00a80000bf3c783b */ /* 0x000eea0000000200 */
[----:B-1----:R-:W-:Y:S06]  /*48d0*/  HMMA.16816.F32 R32, R76, R8, R32 ;  /* 0x000000084c20723c */ /* 0x002fec0000001820 */
        /* <DEDUP_REMOVED lines=8> */
[----:B------:R-:W1:Y:S03]  /*4960*/  LDSM.16.M88.4 R8, [R184+0x5000] ;  /* 0x00500000b808783b */ /* 0x000e660000000200 */
[C---:B----4-:R-:W-:Y:S06]  /*4970*/  HMMA.16816.F32 R40, R76.reuse, R12, R40 ;  /* 0x0000000c4c28723c */ /* 0x050fec0000001828 */
[----:B------:R-:W-:Y:S01]  /*4980*/  HMMA.16816.F32 R36, R76, R14, R36 ;  /* 0x0000000e4c24723c */ /* 0x000fe20000001824 */
[----:B------:R-:W-:Y:S05]  /*4990*/  LDSM.16.M88.4 R12, [R184+0x4800] ;  /* 0x00480000b80c783b */ /* 0x000fea0000000200 */
[----:B--2---:R-:W-:Y:S06]  /*49a0*/  HMMA.16816.F32 R32, R68, R56, R32 ;  /* 0x000000384420723c */ /* 0x004fec0000001820 */
[C---:B------:R-:W-:Y:S06]  /*49b0*/  HMMA.16816.F32 R48, R76.reuse, R16, R48 ;  /* 0x000000104c30723c */ /* 0x040fec0000001830 */
[C---:B------:R-:W-:Y:S01]  /*49c0*/  HMMA.16816.F32 R44, R76.reuse, R18, R44 ;  /* 0x000000124c2c723c */ /* 0x040fe2000000182c */
[----:B------:R-:W2:Y:S05]  /*49d0*/  LDSM.16.M88.4 R16, [R184+0x4000] ;  /* 0x00400000b810783b */ /* 0x000eaa0000000200 */
[C---:B------:R-:W-:Y:S06]  /*49e0*/  HMMA.16816.F32 R24, R76.reuse, R80, R24 ;  /* 0x000000504c18723c */ /* 0x040fec0000001818 */
[----:B------:R-:W-:Y:S06]  /*49f0*/  HMMA.16816.F32 R72, R76, R82, R72 ;  /* 0x000000524c48723c */ /* 0x000fec0000001848 */
[C---:B---3--:R-:W-:Y:S06]  /*4a00*/  HMMA.16816.F32 R40, R68.reuse, R60, R40 ;  /* 0x0000003c4428723c */ /* 0x048fec0000001828 */
[----:B------:R-:W-:Y:S01]  /*4a10*/  HMMA.16816.F32 R36, R68, R62, R36 ;  /* 0x0000003e4424723c */ /* 0x000fe20000001824 */
[----:B------:R-:W3:Y:S01]  /*4a20*/  LDSM.16.M88.4 R60, [R184+0x5800] ;  /* 0x00580000b83c783b */ /* 0x000ee20000000200 */
[----:B------:R-:W-:-:S04]  /*4a30*/  DEPBAR.LE SB0, 0x0 ;  /* 0x000080000000791a */ /* 0x000fc80000000000 */
[----:B-1----:R-:W-:Y:S06]  /*4a40*/  HMMA.16816.F32 R32, R20, R8, R32 ;  /* 0x000000081420723c */ /* 0x002fec0000001820 */
[----:B------:R-:W-:Y:S01]  /*4a50*/  HMMA.16816.F32 R48, R68, R64, R48 ;  /* 0x000000404430723c */ /* 0x000fe20000001830 */
[----:B------:R-:W-:-:S04]  /*4a60*/  SHF.R.S32.HI R9, RZ, 0x1f, R4 ;  /* 0x0000001fff097819 */ /* 0x000fc80000011404 */
[----:B------:R-:W-:Y:S01]  /*4a70*/  LEA.HI R4, R9, R4, RZ, 0x2 ;  /* 0x0000000409047211 */ /* 0x000fe200078f10ff */
[----:B------:R-:W-:Y:S01]  /*4a80*/  HMMA.16816.F32 R44, R68, R66, R44 ;  /* 0x00000042442c723c */ /* 0x000fe2000000182c */
[----:B------:R-:W-:Y:S02]  /*4a90*/  LEA R9, R85, UR19, 0x4 ;  /* 0x0000001355097c11 */ /* 0x000fe4000f8e20ff */
[----:B------:R-:W-:-:S03]  /*4aa0*/  SHF.R.S32.HI R4, RZ, 0x2, R4 ;  /* 0x00000002ff047819 */ /* 0x000fc60000011404 */
[----:B------:R-:W-:Y:S01]  /*4ab0*/  HMMA.16816.F32 R28, R68, R58, R28 ;  /* 0x0000003a441c723c */ /* 0x000fe2000000181c */
[----:B------:R-:W-:-:S04]  /*4ac0*/  IADD3 R9, R9, 0x1, R4 ;  /* 0x0000000109097810 */ /* 0x000fc80007ffe004 */
[----:B------:R-:W-:Y:S01]  /*4ad0*/  IADD3 R9, R2, -UR17, R9 ;  /* 0x8000001102097c10 */ /* 0x000fe2000fffe009 */
[C---:B------:R-:W-:Y:S04]  /*4ae0*/  HMMA.16816.F32 R24, R68.reuse, R52, R24 ;  /* 0x000000344418723c */ /* 0x040fe80000001818 */
[----:B------:R-:W-:Y:S02]  /*4af0*/  VIADD R135, R9, UR11 ;  /* 0x0000000b09877c36 */ /* 0x000fe40008000000 */
[----:B------:R-:W-:Y:S03]  /*4b00*/  HMMA.16816.F32 R72, R68, R54, R72 ;  /* 0x000000364448723c */ /* 0x000fe60000001848 */
[----:B------:R-:W-:-:S02]  /*4b10*/  VIADDMNMX R2, R135, 0x8, R2, PT ;  /* 0x0000000887027846 */ /* 0x000fc40003800102 */
[----:B------:R-:W-:Y:S01]  /*4b20*/  VIMNMX R135, R135, UR24, PT ;  /* 0x0000001887877c48 */ /* 0x000fe2000bfe0100 */
[C---:B--2---:R-:W-:Y:S06]  /*4b30*/  HMMA.16816.F32 R48, R20.reuse, R16, R48 ;  /* 0x000000101430723c */ /* 0x044fec0000001830 */
[C---:B------:R-:W-:Y:S06]  /*4b40*/  HMMA.16816.F32 R44, R20.reuse, R18, R44 ;  /* 0x00000012142c723c */ /* 0x040fec000000182c */
[C---:B------:R-:W-:Y:S06]  /*4b50*/  HMMA.16816.F32 R40, R20.reuse, R12, R40 ;  /* 0x0000000c1428723c */ /* 0x040fec0000001828 */
[C---:B------:R-:W-:Y:S06]  /*4b60*/  HMMA.16816.F32 R36, R20.reuse, R14, R36 ;  /* 0x0000000e1424723c */ /* 0x040fec0000001824 */
[C---:B------:R-:W-:Y:S06]  /*4b70*/  HMMA.16816.F32 R28, R20.reuse, R10, R28 ;  /* 0x0000000a141c723c */ /* 0x040fec000000181c */
[C---:B---3--:R-:W-:Y:S06]  /*4b80*/  HMMA.16816.F32 R24, R20.reuse, R60, R24 ;  /* 0x0000003c1418723c */ /* 0x048fec0000001818 */
[----:B------:R-:W-:Y:S01]  /*4b90*/  HMMA.16816.F32 R72, R20, R62, R72 ;  /* 0x0000003e1448723c */ /* 0x000fe20000001848 */
[----:B------:R-:W-:Y:S06]  /*4ba0*/  BAR.SYNC.DEFER_BLOCKING 0x0 ;  /* 0x0000000000007b1d */ /* 0x000fec0000010000 */
[----:B------:R-:W-:-:S02]  /*4bb0*/  NOP ;  /* 0x0000000000007918 */ /* 0x000fc40000000000 */
[----:B------:R-:W-:-:S15]  /*4bc0*/  @!P1 BRA `(.L_x_737) ;  /* 0x0000000c00609947 */ /* 0x000fde0003800000 */
[----:B------:R-:W-:Y:S05]  /*4bd0*/  @!P0 BRA `(.L_x_738) ;  /* 0x00000004002c8947 */ /* 0x000fea0003800000 */
[----:B------:R-:W-:Y:S01]  /*4be0*/  ULDC UR11, c[0x0][0x380] ;  /* 0x0000e000000b7ab9 */ /* 0x000fe20000000800 */
[----:B------:R-:W-:Y:S01]  /*4bf0*/  UIADD3 UR28, UR5, -0x40, URZ ;  /* 0xffffffc0051c7890 */ /* 0x000fe2000fffe03f */
[----:B------:R-:W-:Y:S01]  /*4c00*/  IMAD.U32 R3, RZ, RZ, UR11 ;  /* 0x0000000bff037e24 */ /* 0x000fe2000f8e00ff */
[----:B------:R-:W-:Y:S01]  /*4c10*/  MOV R4, UR5 ;  /* 0x0000000500047c02 */ /* 0x000fe20008000f00 */
[----:B------:R-:W-:-:S03]  /*4c20*/  UMOV UR30, URZ ;  /* 0x0000003f001e7c82 */ /* 0x000fc60008000000 */
[----:B------:R-:W-:Y:S02]  /*4c30*/  IABS R3, R3 ;  /* 0x0000000300037213 */ /* 0x000fe40000000000 */
[----:B------:R-:W-:Y:S02]  /*4c40*/  IABS R4, R4 ;  /* 0x0000000400047213 */ /* 0x000fe40000000000 */
[----:B------:R-:W-:Y:S02]  /*4c50*/  R2UR UR10, R3 ;  /* 0x00000000030a72ca */ /* 0x000fe400000e0000 */
[----:B------:R-:W-:-:S11]  /*4c60*/  R2UR UR26, R4 ;  /* 0x00000000041a72ca */ /* 0x000fd600000e0000 */
[----:B------:R-:W1:Y:S08]  /*4c70*/  I2F.RP R9, UR10 ;  /* 0x0000000a00097d06 */ /* 0x000e700008209400 */
[----:B-1----:R-:W1:Y:S02]  /*4c80*/  MUFU.RCP R8, R9 ;  /* 0x0000000900087308 */ /* 0x002e640000001000 */
[----:B-1----:R-:W-:-:S06]  /*4c90*/  VIADD R8, R8, 0xffffffe ;  /* 0x0ffffffe08087836 */ /* 0x002fcc0000000000 */
[----:B------:R-:W1:Y:S02]  /*4ca0*/  F2I.FTZ.U32.TRUNC.NTZ R3, R8 ;  /* 0x0000000800037305 */ /* 0x000e64000021f000 */
[----:B-1----:R-:W-:Y:S01]  /*4cb0*/  R2UR UR31, R3 ;  /* 0x00000000031f72ca */ /* 0x002fe200000e0000 */
[----:B------:R-:W-:Y:S01]  /*4cc0*/  IMAD.U32 R3, RZ, RZ, UR28 ;  /* 0x0000001cff037e24 */ /* 0x000fe2000f8e00ff */
[----:B------:R-:W-:-:S04]  /*4cd0*/  ULOP3.LUT UR28, UR28, UR11, URZ, 0x3c, !UPT ;  /* 0x0000000b1c1c7292 */ /* 0x000fc8000f8e3c3f */
[----:B------:R-:W-:-:S04]  /*4ce0*/  IABS R3, R3 ;  /* 0x0000000300037213 */ /* 0x000fc80000000000 */
[----:B------:R-:W-:-:S03]  /*4cf0*/  R2UR UR24, R3 ;  /* 0x00000000031872ca */ /* 0x000fc600000e0000 */
[----:B------:R-:W-:-:S04]  /*4d00*/  UIADD3 UR19, URZ, -UR31, URZ ;  /* 0x8000001f3f137290 */ /* 0x000fc8000fffe03f */
[----:B------:R-:W-:-:S04]  /*4d10*/  UIMAD UR19, UR19, UR10, URZ ;  /* 0x0000000a131372a4 */ /* 0x000fc8000f8e023f */
[----:B------:R-:W-:-:S04]  /*4d20*/  UIMAD.WIDE.U32 UR30, UR31, UR19, UR30 ;  /* 0x000000131f1e72a5 */ /* 0x000fc8000f8e001e */
[----:B------:R-:W-:Y:S02]  /*4d30*/  UIMAD.WIDE.U32 UR32, UR31, UR26, URZ ;  /* 0x0000001a1f2072a5 */ /* 0x000fe4000f8e003f */
[----:B------:R-:W-:-:S05]  /*4d40*/  UIMAD.WIDE.U32 UR30, UR31, UR24, URZ ;  /* 0x000000181f1e72a5 */ /* 0x000fca000f8e003f */
[----:B------:R-:W-:Y:S02]  /*4d50*/  UMOV UR29, UR33 ;  /* 0x00000021001d7c82 */ /* 0x000fe40008000000 */
[----:B------:R-:W-:Y:S01]  /*4d60*/  UMOV UR27, UR31 ;  /* 0x0000001f001b7c82 */ /* 0x000fe20008000000 */
[----:B------:R-:W-:Y:S02]  /*4d70*/  UIADD3 UR25, -UR29, URZ, URZ ;  /* 0x0000003f1d197290 */ /* 0x000fe4000fffe13f */
[----:B------:R-:W-:Y:S02]  /*4d80*/  UIADD3 UR19, -UR27, URZ, URZ ;  /* 0x0000003f1b137290 */ /* 0x000fe4000fffe13f */
[----:B------:R-:W-:Y:S02]  /*4d90*/  UIMAD UR25, UR10, UR25, UR26 ;  /* 0x000000190a1972a4 */ /* 0x000fe4000f8e021a */
[----:B------:R-:W-:Y:S02]  /*4da0*/  UIMAD UR19, UR10, UR19, UR24 ;  /* 0x000000130a1372a4 */ /* 0x000fe4000f8e0218 */
[----:B------:R-:W-:-:S02]  /*4db0*/  UISETP.GT.U32.AND UP2, UPT, UR10, UR25, UPT ;  /* 0x000000190a00728c */ /* 0x000fc4000bf44070 */
[----:B------:R-:W-:-:S09]  /*4dc0*/  UISETP.GT.U32.AND UP0, UPT, UR10, UR19, UPT ;  /* 0x000000130a00728c */ /* 0x000fd2000bf04070 */
[----:B------:R-:W-:Y:S02]  /*4dd0*/  @!UP2 UIADD3 UR25, UR25, -UR10, URZ ;  /* 0x8000000a1919a290 */ /* 0x000fe4000fffe03f */
[----:B------:R-:W-:Y:S02]  /*4de0*/  @!UP0 UIADD3 UR19, UR19, -UR10, URZ ;  /* 0x8000000a13138290 */ /* 0x000fe4000fffe03f */
[----:B------:R-:W-:Y:S02]  /*4df0*/  UISETP.GE.U32.AND UP4, UPT, UR25, UR10, UPT ;  /* 0x0000000a1900728c */ /* 0x000fe4000bf86070 */
[----:B------:R-:W-:Y:S02]  /*4e00*/  UISETP.GE.U32.AND UP3, UPT, UR19, UR10, UPT ;  /* 0x0000000a1300728c */ /* 0x000fe4000bf66070 */
[----:B------:R-:W-:Y:S02]  /*4e10*/  ULOP3.LUT UR10, UR5, UR11, URZ, 0x3c, !UPT ;  /* 0x0000000b050a7292 */ /* 0x000fe4000f8e3c3f */
[----:B------:R-:W-:-:S02]  /*4e20*/  @!UP0 UIADD3 UR27, UR27, 0x1, URZ ;  /* 0x000000011b1b8890 */ /* 0x000fc4000fffe03f */
[----:B------:R-:W-:Y:S02]  /*4e30*/  UISETP.GE.AND UP1, UPT, UR10, URZ, UPT ;  /* 0x0000003f0a00728c */ /* 0x000fe4000bf26270 */
[----:B------:R-:W-:Y:S02]  /*4e40*/  UISETP.GE.AND UP0, UPT, UR28, URZ, UPT ;  /* 0x0000003f1c00728c */ /* 0x000fe4000bf06270 */
[----:B------:R-:W-:Y:S02]  /*4e50*/  @!UP2 UIADD3 UR29, UR29, 0x1, URZ ;  /* 0x000000011d1da890 */ /* 0x000fe4000fffe03f */
[----:B------:R-:W-:Y:S02]  /*4e60*/  @UP3 UIADD3 UR27, UR27, 0x1, URZ ;  /* 0x000000011b1b3890 */ /* 0x000fe4000fffe03f */
[----:B------:R-:W-:Y:S02]  /*4e70*/  @UP4 UIADD3 UR29, UR29, 0x1, URZ ;  /* 0x000000011d1d4890 */ /* 0x000fe4000fffe03f */
[----:B------:R-:W-:-:S02]  /*4e80*/  UISETP.NE.AND UP2, UPT, UR11, URZ, UPT ;  /* 0x0000003f0b00728c */ /* 0x000fc4000bf45270 */
[----:B------:R-:W-:Y:S02]  /*4e90*/  ULOP3.LUT UR10, URZ, UR11, URZ, 0x33, !UPT ;  /* 0x0000000b3f0a7292 */ /* 0x000fe4000f8e333f */
[----:B------:R-:W-:Y:S02]  /*4ea0*/  @!UP1 UIADD3 UR29, -UR29, URZ, URZ ;  /* 0x0000003f1d1d9290 */ /* 0x000fe4000fffe13f */
[----:B------:R-:W-:Y:S02]  /*4eb0*/  @!UP0 UIADD3 UR27, -UR27, URZ, URZ ;  /* 0x0000003f1b1b8290 */ /* 0x000fe4000fffe13f */
[----:B------:R-:W-:Y:S02]  /*4ec0*/  USEL UR29, UR10, UR29, !UP2 ;  /* 0x0000001d0a1d7287 */ /* 0x000fe4000d000000 */
[----:B------:R-:W-:Y:S02]  /*4ed0*/  USEL UR10, UR10, UR27, !UP2 ;  /* 0x0000001b0a0a7287 */ /* 0x000fe4000d000000 */
[----:B------:R-:W-:-:S02]  /*4ee0*/  UIMAD.WIDE UR24, UR29, 0x4, UR20 ;  /* 0x000000041d1878a5 */ /* 0x000fc4000f8e0214 */
[----:B------:R-:W-:-:S04]  /*4ef0*/  UIMAD.WIDE UR26, UR10, 0x4, UR20 ;  /* 0x000000040a1a78a5 */ /* 0x000fc8000f8e0214 */
[----:B------:R-:W-:Y:S01]  /*4f00*/  IMAD.U32 R10, RZ, RZ, UR24 ;  /* 0x00000018ff0a7e24 */ /* 0x000fe2000f8e00ff */
[----:B------:R-:W-:Y:S01]  /*4f10*/  MOV R11, UR25 ;  /* 0x00000019000b7c02 */ /* 0x000fe20008000f00 */
[----:B------:R-:W-:Y:S01]  /*4f20*/  IMAD.U32 R8, RZ, RZ, UR26 ;  /* 0x0000001aff087e24 */ /* 0x000fe2000f8e00ff */
[----:B------:R-:W-:-:S03]  /*4f30*/  MOV R9, UR27 ;  /* 0x0000001b00097c02 */ /* 0x000fc60008000f00 */
[----:B------:R-:W2:Y:S04]  /*4f40*/  LDG.E R3, desc[UR22][R10.64] ;  /* 0x000000160a037981 */ /* 0x000ea8000c1e1900 */
[----:B------:R1:W2:Y:S01]  /*4f50*/  LDG.E R4, desc[UR22][R8.64] ;  /* 0x0000001608047981 */ /* 0x0002a2000c1e1900 */
[----:B------:R-:W-:-:S04]  /*4f60*/  UIADD3 UR10, UR29, -UR10, URZ ;  /* 0x8000000a1d0a7290 */ /* 0x000fc8000fffe03f */
[----:B------:R-:W-:-:S04]  /*4f70*/  UIMAD UR11, UR10, UR11, -0x40 ;  /* 0xffffffc00a0b74a4 */ /* 0x000fc8000f8e020b */
[----:B------:R-:W-:Y:S02]  /*4f80*/  USHF.R.S32.HI UR10, URZ, 0x1f, UR11 ;  /* 0x0000001f3f0a7899 */ /* 0x000fe4000801140b */
[----:B------:R-:W-:Y:S02]  /*4f90*/  UIMAD.WIDE.U32 UR24, UR11, UR8, URZ ;  /* 0x000000080b1872a5 */ /* 0x000fe4000f8e003f */
[----:B------:R-:W-:-:S04]  /*4fa0*/  UIMAD UR10, UR10, UR8, URZ ;  /* 0x000000080a0a72a4 */ /* 0x000fc8000f8e023f */
[----:B------:R-:W-:-:S04]  /*4fb0*/  UIMAD UR10, UR11, UR9, UR10 ;  /* 0x000000090b0a72a4 */ /* 0x000fc8000f8e020a */
[----:B------:R-:W-:-:S03]  /*4fc0*/  UIADD3 UR19, UR25, UR10, URZ ;  /* 0x0000000a19137290 */ /* 0x000fc6000fffe03f */
[----:B------:R-:W-:Y:S01]  /*4fd0*/  ULDC.64 UR10, c[0x0][0x230] ;  /* 0x00008c00000a7ab9 */ /* 0x000fe20000000a00 */
[----:B-1----:R-:W-:Y:S01]  /*4fe0*/  IMAD.U32 R9, RZ, RZ, UR25 ;  /* 0x00000019ff097e24 */ /* 0x002fe2000f8e00ff */
[----:B------:R-:W-:Y:S02]  /*4ff0*/  MOV R8, UR24 ;  /* 0x0000001800087c02 */ /* 0x000fe40008000f00 */
[----:B------:R-:W-:Y:S01]  /*5000*/  MOV R9, UR19 ;  /* 0x0000001300097c02 */ /* 0x000fe20008000f00 */
[----:B--2---:R-:W-:-:S04]  /*5010*/  IMAD.IADD R4, R4, 0x1, -R3 ;  /* 0x0000000104047824 */ /* 0x004fc800078e0a03 */
[----:B------:R-:W-:Y:S01]  /*5020*/  IMAD.WIDE.U32 R8, R4, UR10, R8 ;  /* 0x0000000a04087c25 */ /* 0x000fe2000f8e0008 */
[----:B------:R-:W-:-:S05]  /*5030*/  SHF.R.S32.HI R3, RZ, 0x1f, R4 ;  /* 0x0000001fff037819 */ /* 0x000fca0000011404 */
[----:B------:R-:W-:-:S04]  /*5040*/  IMAD R3, R3, UR10, RZ ;  /* 0x0000000a03037c24 */ /* 0x000fc8000f8e02ff */
[----:B------:R-:W-:Y:S01]  /*5050*/  IMAD R3, R4, UR11, R3 ;  /* 0x0000000b04037c24 */ /* 0x000fe2000f8e0203 */
[----:B------:R-:W-:-:S03]  /*5060*/  MOV R4, R8 ;  /* 0x0000000800047202 */ /* 0x000fc60000000f00 */
[----:B------:R-:W-:Y:S01]  /*5070*/  IMAD.IADD R3, R9, 0x1, R3 ;  /* 0x0000000109037824 */ /* 0x000fe200078e0203 */
[----:B------:R-:W-:Y:S06]  /*5080*/  BRA `(.L_x_739) ;  /* 0x0000000000107947 */ /* 0x000fec0003800000 */
.L_x_738:
[----:B------:R-:W-:-:S04]  /*5090*/  ULEA UR10, -UR8, URZ, 0x6 ;  /* 0x0000003f080a7291 */ /* 0x000fc8000f8e313f */
[----:B------:R-:W-:Y:S02]  /*50a0*/  USHF.R.S32.HI UR11, URZ, 0x1f, UR10 ;  /* 0x0000001f3f0b7899 */ /* 0x000fe4000801140a */
[----:B------:R-:W-:-:S04]  /*50b0*/  MOV R4, UR10 ;  /* 0x0000000a00047c02 */ /* 0x000fc80008000f00 */
[----:B------:R-:W-:-:S07]  /*50c0*/  MOV R3, UR11 ;  /* 0x0000000b00037c02 */ /* 0x000fce0008000f00 */
.L_x_739:
[----:B------:R-:W-:Y:S01]  /*50d0*/  ULDC UR10, c[0x0][0x2d0] ;  /* 0x0000b400000a7ab9 */ /* 0x000fe20000000800 */
[----:B------:R-:W-:Y:S01]  /*50e0*/  BSSY B0, `(.L_x_740) ;  /* 0x0000083000007945 */ /* 0x000fe20003800000 */
[----:B------:R-:W-:Y:S02]  /*50f0*/  ISETP.GE.AND P5, PT, R204, UR10, PT ;  /* 0x0000000acc007c0c */ /* 0x000fe4000bfa6270 */
[----:B------:R-:W-:Y:S02]  /*5100*/  ISETP.GE.AND P4, PT, R200, UR10, PT ;  /* 0x0000000ac8007c0c */ /* 0x000fe4000bf86270 */
[----:B------:R-:W-:-:S09]  /*5110*/  ISETP.GE.AND P3, PT, R199, UR10, PT ;  /* 0x0000000ac7007c0c */ /* 0x000fd2000bf66270 */
[----:B------:R-:W1:Y:S01]  /*5120*/  @!P5 LDC.64 R12, c[0x0][0x218] ;  /* 0x00008600ff0cdb82 */ /* 0x000e620000000a00 */
[CC--:B------:R-:W-:Y:S01]  /*5130*/  @!P5 IADD3 R17, P2, R4.reuse, R133.reuse, RZ ;  /* 0x000000850411d210 */ /* 0x0c0fe20007f5e0ff */
[----:B------:R2:W-:Y:S04]  /*5140*/  @P5 STS.128 [R203+0x6000], RZ ;  /* 0x006000ffcb005388 */ /* 0x0005e80000000c00 */
[----:B------:R-:W-:Y:S01]  /*5150*/  @!P5 IMAD.X R20, R3, 0x1, R134, P2 ;  /* 0x000000010314d824 */ /* 0x000fe200010e0686 */
[----:B------:R-:W-:Y:S01]  /*5160*/  @!P4 IADD3 R16, P2, R4, R133, RZ ;  /* 0x000000850410c210 */ /* 0x000fe20007f5e0ff */
[----:B------:R-:W3:Y:S08]  /*5170*/  @!P4 LDC.64 R10, c[0x0][0x218] ;  /* 0x00008600ff0acb82 */ /* 0x000ef00000000a00 */
[----:B------:R-:W4:Y:S01]  /*5180*/  @!P3 LDC.64 R8, c[0x0][0x218] ;  /* 0x00008600ff08bb82 */ /* 0x000f220000000a00 */
[----:B-1----:R-:W-:-:S07]  /*5190*/  @!P5 LEA R18, P6, R17, R12, 0x1 ;  /* 0x0000000c1112d211 */ /* 0x002fce00078c08ff */
[----:B------:R-:W1:Y:S01]  /*51a0*/  @!P5 LDC.64 R14, c[0x0][0x218] ;  /* 0x00008600ff0edb82 */ /* 0x000e620000000a00 */
[----:B------:R-:W-:Y:S01]  /*51b0*/  @!P5 LEA.HI.X R19, R17, R13, R20, 0x1, P6 ;  /* 0x0000000d1113d211 */ /* 0x000fe200030f0c14 */
[----:B------:R-:W-:Y:S01]  /*51c0*/  @!P4 IMAD.X R20, R3, 0x1, R134, P2 ;  /* 0x000000010314c824 */ /* 0x000fe200010e0686 */
[----:B------:R-:W-:Y:S02]  /*51d0*/  @!P3 IADD3 R17, P2, R4, R133, RZ ;  /* 0x000000850411b210 */ /* 0x000fe40007f5e0ff */
[----:B---3--:R-:W-:-:S03]  /*51e0*/  @!P4 LEA R22, P6, R16, R10, 0x1 ;  /* 0x0000000a1016c211 */ /* 0x008fc600078c08ff */
[----:B------:R-:W3:Y:S01]  /*51f0*/  @!P4 LDC.64 R12, c[0x0][0x218] ;  /* 0x00008600ff0ccb82 */ /* 0x000ee20000000a00 */
[----:B------:R-:W-:Y:S01]  /*5200*/  @!PT LDS RZ, [RZ] ;  /* 0x00000000fffff984 */ /* 0x000fe20000000800 */
[----:B------:R-:W-:Y:S01]  /*5210*/  @!PT LDS RZ, [RZ] ;  /* 0x00000000fffff984 */ /* 0x000fe20000000800 */
[----:B------:R-:W-:Y:S01]  /*5220*/  @!PT LDS RZ, [RZ] ;  /* 0x00000000fffff984 */ /* 0x000fe20000000800 */
[----:B------:R5:W-:Y:S01]  /*5230*/  @!P5 LDGSTS.E.BYPASS.LTC128B.128 [R203+0x6000], desc[UR22][R18.64] ;  /* 0x0600000012cbdfae */ /* 0x000be2000b901d56 */
[----:B------:R-:W-:Y:S01]  /*5240*/  @!P3 IMAD.X R52, R3, 0x1, R134, P2 ;  /* 0x000000010334b824 */ /* 0x000fe200010e0686 */
[----:B------:R-:W-:Y:S02]  /*5250*/  @!P4 LEA.HI.X R23, R16, R11, R20, 0x1, P6 ;  /* 0x0000000b1017c211 */ /* 0x000fe400030f0c14 */
[----:B------:R-:W-:Y:S01]  /*5260*/  IADD3 R20, P6, R4, UR14, RZ ;  /* 0x0000000e04147c10 */ /* 0x000fe2000ffde0ff */
[----:B------:R2:W-:Y:S01]  /*5270*/  @P4 STS.128 [R203+0x8000], RZ ;  /* 0x008000ffcb004388 */ /* 0x0005e20000000c00 */
[----:B----4-:R-:W-:Y:S01]  /*5280*/  @!P3 LEA R16, P2, R17, R8, 0x1 ;  /* 0x000000081110b211 */ /* 0x010fe200078408ff */
[----:B------:R-:W4:Y:S01]  /*5290*/  @!P3 LDC.64 R10, c[0x0][0x218] ;  /* 0x00008600ff0abb82 */ /* 0x000f220000000a00 */
[----:B------:R-:W-:Y:S01]  /*52a0*/  IADD3.X R21, R3, UR13, RZ, P6, !PT ;  /* 0x0000000d03157c10 */ /* 0x000fe2000b7fe4ff */
[----:B------:R-:W-:Y:S01]  /*52b0*/  @!PT LDS RZ, [RZ] ;  /* 0x00000000fffff984 */ /* 0x000fe20000000800 */
[----:B------:R-:W-:Y:S01]  /*52c0*/  @!PT LDS RZ, [RZ] ;  /* 0x00000000fffff984 */ /* 0x000fe20000000800 */
[----:B------:R-:W-:Y:S01]  /*52d0*/  @!PT LDS RZ, [RZ] ;  /* 0x00000000fffff984 */ /* 0x000fe20000000800 */
[----:B------:R2:W-:Y:S01]  /*52e0*/  @!P4 LDGSTS.E.BYPASS.LTC128B.128 [R203+0x8000], desc[UR22][R22.64+0x80] ;  /* 0x0800008016cbcfae */ /* 0x0005e2000b901d56 */
[----:B------:R-:W-:-:S02]  /*52f0*/  @!P5 IADD3 R53, P6, R20, R133, RZ ;  /* 0x000000851435d210 */ /* 0x000fc40007fde0ff */
[----:B------:R-:W-:Y:S01]  /*5300*/  @!P3 LEA.HI.X R17, R17, R9, R52, 0x1, P2 ;  /* 0x000000091111b211 */ /* 0x000fe200010f0c34 */
[----:B------:R1:W-:Y:S01]  /*5310*/  @P3 STS.128 [R203+0xa000], RZ ;  /* 0x00a000ffcb003388 */ /* 0x0003e20000000c00 */
[----:B------:R-:W-:Y:S01]  /*5320*/  @!P4 IADD3 R55, P2, R20, R133, RZ ;  /* 0x000000851437c210 */ /* 0x000fe20007f5e0ff */
[--C-:B------:R-:W-:Y:S01]  /*5330*/  @!P5 IMAD.X R54, R21, 0x1, R134.reuse, P6 ;  /* 0x000000011536d824 */ /* 0x100fe200030e0686 */
[----:B------:R-:W5:Y:S01]  /*5340*/  @!P5 LDC.64 R8, c[0x0][0x218] ;  /* 0x00008600ff08db82 */ /* 0x000f620000000a00 */
[----:B-1----:R-:W-:Y:S01]  /*5350*/  @!P5 LEA R52, P6, R53, R14, 0x1 ;  /* 0x0000000e3534d211 */ /* 0x002fe200078c08ff */
[----:B------:R-:W-:Y:S01]  /*5360*/  @!PT LDS RZ, [RZ] ;  /* 0x00000000fffff984 */ /* 0x000fe20000000800 */
[----:B------:R-:W-:Y:S01]  /*5370*/  @!PT LDS RZ, [RZ] ;  /* 0x00000000fffff984 */ /* 0x000fe20000000800 */
[----:B------:R-:W-:Y:S01]  /*5380*/  @!PT LDS RZ, [RZ] ;  /* 0x00000000fffff984 */ /* 0x000fe20000000800 */
[----:B------:R1:W-:Y:S01]  /*5390*/  @!P3 LDGSTS.E.BYPASS.LTC128B.128 [R203+0xa000], desc[UR22][R16.64+0x100] ;  /* 0x0a00010010cbbfae */ /* 0x0003e2000b901d56 */
[----:B------:R-:W-:Y:S02]  /*53a0*/  @!P4 IMAD.X R14, R21, 0x1, R134, P2 ;  /* 0x00000001150ec824 */ /* 0x000fe400010e0686 */
[----:B------:R-:W-:Y:S01]  /*53b0*/  @!P5 LEA.HI.X R53, R53, R15, R54, 0x1, P6 ;  /* 0x0000000f3535d211 */ /* 0x000fe200030f0c36 */
[----:B------:R1:W-:Y:S01]  /*53c0*/  @P5 STS.128 [R203+0x6800], RZ ;  /* 0x006800ffcb005388 */ /* 0x0003e20000000c00 */
[----:B---3--:R-:W-:-:S02]  /*53d0*/  @!P4 LEA R54, P6, R55, R12, 0x1 ;  /* 0x0000000c3736c211 */ /* 0x008fc400078c08ff */
[----:B------:R-:W-:Y:S01]  /*53e0*/  @!P3 IADD3 R12, P2, R20, R133, RZ ;  /* 0x00000085140cb210 */ /* 0x000fe20007f5e0ff */
[----:B------:R-:W-:Y:S01]  /*53f0*/  @!PT LDS RZ, [RZ] ;  /* 0x00000000fffff984 */ /* 0x000fe20000000800 */
[----:B------:R-:W-:Y:S01]  /*5400*/  @!PT LDS RZ, [RZ] ;  /* 0x00000000fffff984 */ /* 0x000fe20000000800 */
[----:B------:R-:W-:Y:S01]  /*5410*/  @!PT LDS RZ, [RZ] ;  /* 0x00000000fffff984 */ /* 0x000fe20000000800 */
[----:B------:R3:W-:Y:S01]  /*5420*/  @!P5 LDGSTS.E.BYPASS.LTC128B.128 [R203+0x6800], desc[UR22][R52.64] ;  /* 0x0680000034cbdfae */ /* 0x0007e2000b901d56 */
[----:B------:R-:W-:Y:S02]  /*5430*/  @!P4 LEA.HI.X R55, R55, R13, R14, 0x1, P6 ;  /* 0x0000000d3737c211 */ /* 0x000fe400030f0c0e */
[----:B------:R-:W2:Y:S01]  /*5440*/  @!P4 LDC.64 R14, c[0x0][0x218] ;  /* 0x00008600ff0ecb82 */ /* 0x000ea20000000a00 */
[C---:B------:R-:W-:Y:S01]  /*5450*/  @!P3 IMAD.X R13, R21.reuse, 0x1, R134, P2 ;  /* 0x00000001150db824 */ /* 0x040fe200010e0686 */
[----:B----4-:R-:W-:Y:S01]  /*5460*/  @!P3 LEA R58, P2, R12, R10, 0x1 ;  /* 0x0000000a0c3ab211 */ /* 0x010fe200078408ff */
[----:B------:R3:W-:Y:S01]  /*5470*/  @P4 STS.128 [R203+0x8800], RZ ;  /* 0x008800ffcb004388 */ /* 0x0007e20000000c00 */
[----:B------:R-:W-:Y:S02]  /*5480*/  IADD3 R20, P6, R20, UR14, RZ ;  /* 0x0000000e14147c10 */ /* 0x000fe4000ffde0ff */
[----:B------:R-:W-:Y:S01]  /*5490*/  @!P3 LEA.HI.X R59, R12, R11, R13, 0x1, P2 ;  /* 0x0000000b0c3bb211 */ /* 0x000fe200010f0c0d */
[----:B------:R-:W-:Y:S01]  /*54a0*/  @!PT LDS RZ, [RZ] ;  /* 0x00000000fffff984 */ /* 0x000fe20000000800 */
[----:B------:R-:W-:Y:S01]  /*54b0*/  @!PT LDS RZ, [RZ] ;  /* 0x00000000fffff984 */ /* 0x000fe20000000800 */
[----:B------:R-:W-:Y:S01]  /*54c0*/  @!PT LDS RZ, [RZ] ;  /* 0x00000000fffff984 */ /* 0x000fe20000000800 */
[----:B------:R3:W-:Y:S01]  /*54d0*/  @!P4 LDGSTS.E.BYPASS.LTC128B.128 [R203+0x8800], desc[UR22][R54.64+0x80] ;  /* 0x0880008036cbcfae */ /* 0x0007e2000b901d56 */
[----:B------:R-:W4:Y:S01]  /*54e0*/  @!P3 LDC.64 R12, c[0x0][0x218] ;  /* 0x00008600ff0cbb82 */ /* 0x000f220000000a00 */
[----:B------:R-:W-:-:S02]  /*54f0*/  IADD3.X R21, R21, UR13, RZ, P6, !PT ;  /* 0x0000000d15157c10 */ /* 0x000fc4000b7fe4ff */
[CC--:B------:R-:W-:Y:S01]  /*5500*/  @!P5 IADD3 R56, P2, R20.reuse, R133.reuse, RZ ;  /* 0x000000851438d210 */ /* 0x0c0fe20007f5e0ff */
[----:B------:R3:W-:Y:S01]  /*5510*/  @P3 STS.128 [R203+0xa800], RZ ;  /* 0x00a800ffcb003388 */ /* 0x0007e20000000c00 */
[----:B------:R-:W-:-:S03]  /*5520*/  @!P4 IADD3 R60, P6, R20, R133, RZ ;  /* 0x00000085143cc210 */ /* 0x000fc60007fde0ff */
[C-C-:B------:R-:W-:Y:S01]  /*5530*/  @!P5 IMAD.X R57, R21.reuse, 0x1, R134.reuse, P2 ;  /* 0x000000011539d824 */ /* 0x140fe200010e0686 */
[C---:B-----5:R-:W-:Y:S01]  /*5540*/  @!P5 LEA R62, P2, R56.reuse, R8, 0x1 ;  /* 0x00000008383ed211 */ /* 0x060fe200078408ff */
[----:B------:R-:W1:Y:S01]  /*5550*/  @!P5 LDC.64 R10, c[0x0][0x218] ;  /* 0x00008600ff0adb82 */ /* 0x000e620000000a00 */
[----:B------:R-:W-:Y:S01]  /*5560*/  @!PT LDS RZ, [RZ] ;  /* 0x00000000fffff984 */ /* 0x000fe20000000800 */
[----:B------:R-:W-:Y:S01]  /*5570*/  @!PT LDS RZ, [RZ] ;  /* 0x00000000fffff984 */ /* 0x000fe20000000800 */
[----:B------:R-:W-:Y:S01]  /*5580*/  @!PT LDS RZ, [RZ] ;  /* 0x00000000fffff984 */ /* 0x000fe20000000800 */
[----:B------:R3:W-:Y:S02]  /*5590*/  @!P3 LDGSTS.E.BYPASS.LTC128B.128 [R203+0xa800], desc[UR22][R58.64+0x100] ;  /* 0x0a8001003acbbfae */ /* 0x0007e4000b901d56 */
[----:B------:R-:W-:Y:S01]  /*55a0*/  @!P5 LEA.HI.X R63, R56, R9, R57, 0x1, P2 ;  /* 0x00000009383fd211 */ /* 0x000fe200010f0c39 */
[C-C-:B------:R-:W-:Y:S01]  /*55b0*/  @!P4 IMAD.X R57, R21.reuse, 0x1, R134.reuse, P6 ;  /* 0x000000011539c824 */ /* 0x140fe200030e0686 */
[----:B------:R-:W-:Y:S01]  /*55c0*/  @!P3 IADD3 R56, P2, R20, R133, RZ ;  /* 0x000000851438b210 */ /* 0x000fe20007f5e0ff */
[----:B------:R3:W-:Y:S01]  /*55d0*/  @P5 STS.128 [R203+0x7000], RZ ;  /* 0x007000ffcb005388 */ /* 0x0007e20000000c00 */
[C---:B--2---:R-:W-:Y:S01]  /*55e0*/  @!P4 LEA R18, P6, R60.reuse, R14, 0x1 ;  /* 0x0000000e3c12c211 */ /* 0x044fe200078c08ff */
[----:B------:R-:W2:Y:S02]  /*55f0*/  @!P4 LDC.64 R8, c[0x0][0x218] ;  /* 0x00008600ff08cb82 */ /* 0x000ea40000000a00 */
[----:B------:R-:W-:Y:S01]  /*5600*/  @!P3 IMAD.X R14, R21, 0x1, R134, P2 ;  /* 0x00000001150eb824 */ /* 0x000fe200010e0686 */
[----:B------:R-:W-:Y:S01]  /*5610*/  @!P4 LEA.HI.X R19, R60, R15, R57, 0x1, P6 ;  /* 0x0000000f3c13c211 */ /* 0x000fe200030f0c39 */
[----:B------:R-:W-:Y:S01]  /*5620*/  @!PT LDS RZ, [RZ] ;  /* 0x00000000fffff984 */ /* 0x000fe20000000800 */
[----:B------:R-:W-:Y:S01]  /*5630*/  @!PT LDS RZ, [RZ] ;  /* 0x00000000fffff984 */ /* 0x000fe20000000800 */
[----:B------:R-:W-:Y:S01]  /*5640*/  @!PT LDS RZ, [RZ] ;  /* 0x00000000fffff984 */ /* 0x000fe20000000800 */
[----:B------:R3:W-:Y:S01]  /*5650*/  @!P5 LDGSTS.E.BYPASS.LTC128B.128 [R203+0x7000], desc[UR22][R62.64] ;  /* 0x070000003ecbdfae */ /* 0x0007e2000b901d56 */
[----:B------:R-:W-:-:S02]  /*5660*/  IADD3 R20, P6, R20, UR14, RZ ;  /* 0x0000000e14147c10 */ /* 0x000fc4000ffde0ff */
[----:B----4-:R-:W-:Y:S01]  /*5670*/  @!P3 LEA R22, P2, R56, R12, 0x1 ;  /* 0x0000000c3816b211 */ /* 0x010fe200078408ff */
[----:B------:R3:W-:Y:S01]  /*5680*/  @P4 STS.128 [R203+0x9000], RZ ;  /* 0x009000ffcb004388 */ /* 0x0007e20000000c00 */
[----:B------:R-:W-:Y:S02]  /*5690*/  IADD3.X R21, R21, UR13, RZ, P6, !PT ;  /* 0x0000000d15157c10 */ /* 0x000fe4000b7fe4ff */
[----:B------:R-:W-:Y:S01]  /*56a0*/  @!P5 IADD3 R12, P6, R20, R133, RZ ;  /* 0x00000085140cd210 */ /* 0x000fe20007fde0ff */
[----:B------:R-:W-:Y:S01]  /*56b0*/  @!PT LDS RZ, [RZ] ;  /* 0x00000000fffff984 */ /* 0x000fe20000000800 */
[----:B------:R-:W-:Y:S01]  /*56c0*/  @!PT LDS RZ, [RZ] ;  /* 0x00000000fffff984 */ /* 0x000fe20000000800 */
[----:B------:R-:W-:Y:S01]  /*56d0*/  @!PT LDS RZ, [RZ] ;  /* 0x00000000fffff984 */ /* 0x000fe20000000800 */
[----:B------:R3:W-:Y:S01]  /*56e0*/  @!P4 LDGSTS.E.BYPASS.LTC128B.128 [R203+0x9000], desc[UR22][R18.64+0x80] ;  /* 0x0900008012cbcfae */ /* 0x0007e2000b901d56 */
[----:B------:R-:W-:Y:S02]  /*56f0*/  @!P3 LEA.HI.X R23, R56, R13, R14, 0x1, P2 ;  /* 0x0000000d3817b211 */ /* 0x000fe400010f0c0e */
[----:B------:R-:W-:Y:S01]  /*5700*/  @!P4 IADD3 R13, P2, R20, R133, RZ ;  /* 0x00000085140dc210 */ /* 0x000fe20007f5e0ff */
[C-C-:B------:R-:W-:Y:S01]  /*5710*/  @!P5 IMAD.X R14, R21.reuse, 0x1, R134.reuse, P6 ;  /* 0x00000001150ed824 */ /* 0x140fe200030e0686 */
[C---:B-1----:R-:W-:Y:S01]  /*5720*/  @!P5 LEA R16, P6, R12.reuse, R10, 0x1 ;  /* 0x0000000a0c10d211 */ /* 0x042fe200078c08ff */
[----:B------:R3:W-:Y:S02]  /*5730*/  @P3 STS.128 [R203+0xb000], RZ ;  /* 0x00b000ffcb003388 */ /* 0x0007e40000000c00 */
[----:B------:R-:W-:Y:S01]  /*5740*/  @!P4 IMAD.X R10, R21, 0x1, R134, P2 ;  /* 0x00000001150ac824 */ /* 0x000fe200010e0686 */
[----:B------:R-:W-:Y:S01]  /*5750*/  @!P5 LEA.HI.X R17, R12, R11, R14, 0x1, P6 ;  /* 0x0000000b0c11d211 */ /* 0x000fe200030f0c0e */
[----:B------:R-:W-:Y:S01]  /*5760*/  @!PT LDS RZ, [RZ] ;  /* 0x00000000fffff984 */ /* 0x000fe20000000800 */
[----:B------:R-:W-:Y:S01]  /*5770*/  @!PT LDS RZ, [RZ] ;  /* 0x00000000fffff984 */ /* 0x000fe20000000800 */
[----:B------:R-:W-:Y:S01]  /*5780*/  @!PT LDS RZ, [RZ] ;  /* 0x00000000fffff984 */ /* 0x000fe20000000800 */
[----:B------:R3:W-:Y:S01]  /*5790*/  @!P3 LDGSTS.E.BYPASS.LTC128B.128 [R203+0xb000], desc[UR22][R22.64+0x100] ;  /* 0x0b00010016cbbfae */ /* 0x0007e2000b901d56 */
[----:B--2---:R-:W-:-:S03]  /*57a0*/  @!P4 LEA R8, P2, R13, R8, 0x1 ;  /* 0x000000080d08c211 */ /* 0x004fc600078408ff */
[----:B------:R3:W-:Y:S01]  /*57b0*/  @P5 STS.128 [R203+0x7800], RZ ;  /* 0x007800ffcb005388 */ /* 0x0007e20000000c00 */
        /* <DEDUP_REMOVED lines=12> */
[----:B------:R-:W-:Y:S01]  /*5880*/  IADD3 R20, P2, R20, R133, RZ ;  /* 0x0000008514147210 */ /* 0x000fe20007f5e0ff */
[----:B------:R-:W-:-:S04]  /*5890*/  ULDC.64 UR10, c[0x0][0x218] ;  /* 0x00008600000a7ab9 */ /* 0x000fc80000000a00 */
[----:B------:R-:W-:Y:S01]  /*58a0*/  IMAD.X R21, R21, 0x1, R134, P2 ;  /* 0x0000000115157824 */ /* 0x000fe200010e0686 */
[----:B---3--:R-:W-:-:S04]  /*58b0*/  LEA R8, P2, R20, UR10, 0x1 ;  /* 0x0000000a14087c11 */ /* 0x008fc8000f8408ff */
[----:B------:R-:W-:-:S05]  /*58c0*/  LEA.HI.X R9, R20, UR11, R21, 0x1, P2 ;  /* 0x0000000b14097c11 */ /* 0x000fca00090f0c15 */
[----:B------:R-:W-:Y:S01]  /*58d0*/  @!PT LDS RZ, [RZ] ;  /* 0x00000000fffff984 */ /* 0x000fe20000000800 */
[----:B------:R-:W-:Y:S01]  /*58e0*/  @!PT LDS RZ, [RZ] ;  /* 0x00000000fffff984 */ /* 0x000fe20000000800 */
[----:B------:R-:W-:Y:S01]  /*58f0*/  @!PT LDS RZ, [RZ] ;  /* 0x00000000fffff984 */ /* 0x000fe20000000800 */
[----:B------:R1:W-:Y:S04]  /*5900*/  LDGSTS.E.BYPASS.LTC128B.128 [R203+0xb800], desc[UR22][R8.64+0x100] ;  /* 0x0b80010008cb7fae */ /* 0x0003e8000b901d56 */
.L_x_741:
[----:B------:R-:W-:Y:S05]  /*5910*/  BSYNC B0 ;  /* 0x0000000000007941 */ /* 0x000fea0003800000 */
.L_x_740:
[----:B------:R-:W0:Y:S01]  /*5920*/  LDGDEPBAR ;  /* 0x00000000000079af */ /* 0x000e220000000000 */
[----:B------:R-:W-:-:S04]  /*5930*/  IADD3 R133, P2, R4, R133, RZ ;  /* 0x0000008504857210 */ /* 0x000fc80007f5e0ff */
[----:B------:R-:W-:-:S09]  /*5940*/  IADD3.X R134, R3, R134, RZ, P2, !PT ;  /* 0x0000008603867210 */ /* 0x000fd200017fe4ff */
.L_x_737:
[----:B------:R-:W-:Y:S01]  /*5950*/  VIADD R3, R6, UR5 ;  /* 0x0000000506037c36 */ /* 0x000fe20008000000 */
[----:B------:R-:W-:Y:S01]  /*5960*/  ULDC UR19, c[0x0][0x2ec] ;  /* 0x0000bb0000137ab9 */ /* 0x000fe20000000800 */
[----:B------:R-:W-:Y:S01]  /*5970*/  LEA R192, R0, UR4, 0x1 ;  /* 0x0000000400c07c11 */ /* 0x000fe2000f8e08ff */
[----:B------:R-:W-:Y:S01]  /*5980*/  ULDC.64 UR10, c[0x0][0x218] ;  /* 0x00008600000a7ab9 */ /* 0x000fe20000000a00 */
[C---:B------:R-:W-:Y:S02]  /*5990*/  VIADD R4, R3.reuse, 0x1 ;  /* 0x0000000103047836 */ /* 0x040fe40000000000 */
[C---:B------:R-:W-:Y:S01]  /*59a0*/  VIADD R6, R3.reuse, 0x8 ;  /* 0x0000000803067836 */ /* 0x040fe20000000000 */
[----:B------:R-:W-:Y:S01]  /*59b0*/  LDSM.16.MT88.4 R68, [R192+0xe000] ;  /* 0x00e00000c044783b */ /* 0x000fe20000004200 */
[C---:B-1-3--:R-:W-:Y:S01]  /*59c0*/  VIADD R9, R3.reuse, 0x20 ;  /* 0x0000002003097836 */ /* 0x04afe20000000000 */
[CC--:B------:R-:W-:Y:S01]  /*59d0*/  ISETP.GE.AND P6, PT, R4.reuse, R135.reuse, PT ;  /* 0x000000870400720c */ /* 0x0c0fe20003fc6270 */
[C---:B------:R-:W-:Y:S01]  /*59e0*/  VIADD R13, R3.reuse, 0x30 ;  /* 0x00000030030d7836 */ /* 0x040fe20000000000 */
[-C--:B------:R-:W-:Y:S01]  /*59f0*/  ISETP.GE.AND P3, PT, R4, R2.reuse, PT ;  /* 0x000000020400720c */ /* 0x080fe20003f66270 */
[----:B------:R-:W-:Y:S01]  /*5a00*/  VIADD R4, R3, 0x9 ;  /* 0x0000000903047836 */ /* 0x000fe20000000000 */
[CC--:B------:R-:W-:Y:S01]  /*5a10*/  ISETP.GE.AND P2, PT, R6.reuse, R135.reuse, PT ;  /* 0x000000870600720c */ /* 0x0c0fe20003f46270 */
[----:B------:R-:W-:Y:S01]  /*5a20*/  IMAD R190, R7, 0x2, R192 ;  /* 0x0000000207be7824 */ /* 0x000fe200078e02c0 */
[-C--:B------:R-:W-:Y:S01]  /*5a30*/  ISETP.GE.AND P4, PT, R6, R2.reuse, PT ;  /* 0x000000020600720c */ /* 0x080fe20003f86270 */
[----:B------:R-:W-:Y:S01]  /*5a40*/  VIADD R6, R3, 0x10 ;  /* 0x0000001003067836 */ /* 0x000fe20000000000 */
[-C--:B------:R-:W-:Y:S01]  /*5a50*/  ISETP.GE.AND P5, PT, R4, R135.reuse, PT ;  /* 0x000000870400720c */ /* 0x080fe20003fa6270 */
[----:B------:R-:W-:Y:S01]  /*5a60*/  IMAD R188, R5, 0x2, R190 ;  /* 0x0000000205bc7824 */ /* 0x000fe200078e02be */
[----:B------:R-:W-:Y:S01]  /*5a70*/  FSEL R52, R44, -INF , !P2 ;  /* 0xff8000002c347808 */ /* 0x000fe20005000000 */
[----:B------:R-:W-:Y:S01]  /*5a80*/  LDSM.16.MT88.4 R76, [R190+0xe000] ;  /* 0x00e00000be4c783b */ /* 0x000fe20000004200 */
[-C--:B------:R-:W-:Y:S01]  /*5a90*/  ISETP.GE.AND P2, PT, R4, R2.reuse, PT ;  /* 0x000000020400720c */ /* 0x080fe20003f46270 */
[----:B------:R-:W-:Y:S01]  /*5aa0*/  VIADD R4, R3, 0x11 ;  /* 0x0000001103047836 */ /* 0x000fe20000000000 */
[----:B------:R-:W-:Y:S01]  /*5ab0*/  FSEL R22, R46, -INF , !P4 ;  /* 0xff8000002e167808 */ /* 0x000fe20006000000 */
[----:B------:R-:W-:Y:S01]  /*5ac0*/  LDSM.16.MT88.4 R92, [R188+0xe000] ;  /* 0x00e00000bc5c783b */ /* 0x000fe20000004200 */
[C---:B------:R-:W-:Y:S01]  /*5ad0*/  ISETP.GE.AND P4, PT, R6.reuse, R135, PT ;  /* 0x000000870600720c */ /* 0x040fe20003f86270 */
[----:B------:R-:W-:Y:S01]  /*5ae0*/  IMAD R189, R5, 0x2, R192 ;  /* 0x0000000205bd7824 */ /* 0x000fe200078e02c0 */
[----:B------:R-:W-:Y:S01]  /*5af0*/  FSEL R44, R45, -INF , !P5 ;  /* 0xff8000002d2c7808 */ /* 0x000fe20006800000 */
[----:B------:R-:W-:Y:S01]  /*5b00*/  LDSM.16.MT88.4 R100, [R192+0x10000] ;  /* 0x01000000c064783b */ /* 0x000fe20000004200 */
[----:B------:R-:W-:Y:S01]  /*5b10*/  ISETP.GE.AND P5, PT, R6, R2, PT ;  /* 0x000000020600720c */ /* 0x000fe20003fa6270 */
[----:B------:R-:W-:Y:S01]  /*5b20*/  VIADD R6, R3, 0x18 ;  /* 0x0000001803067836 */ /* 0x000fe20000000000 */
[----:B------:R-:W-:Y:S01]  /*5b30*/  FSEL R20, R47, -INF , !P2 ;  /* 0xff8000002f147808 */ /* 0x000fe20005000000 */
[----:B------:R-:W-:Y:S01]  /*5b40*/  LDSM.16.MT88.4 R108, [R190+0x10000] ;  /* 0x01000000be6c783b */ /* 0x000fe20000004200 */
[----:B------:R-:W-:-:S02]  /*5b50*/  FSEL R18, R40, -INF , !P4 ;  /* 0xff80000028127808 */ /* 0x000fc40006000000 */
[CC--:B------:R-:W-:Y:S01]  /*5b60*/  ISETP.GE.AND P2, PT, R4.reuse, R135.reuse, PT ;  /* 0x000000870400720c */ /* 0x0c0fe20003f46270 */
[----:B------:R-:W-:Y:S01]  /*5b70*/  LDSM.16.MT88.4 R112, [R189+0x10000] ;  /* 0x01000000bd70783b */ /* 0x000fe20000004200 */
[----:B------:R-:W-:Y:S01]  /*5b80*/  ISETP.GE.AND P4, PT, R4, R2, PT ;  /* 0x000000020400720c */ /* 0x000fe20003f86270 */
[----:B------:R-:W-:Y:S01]  /*5b90*/  VIADD R4, R3, 0x19 ;  /* 0x0000001903047836 */ /* 0x000fe20000000000 */
[----:B------:R-:W-:Y:S01]  /*5ba0*/  FSEL R10, R42, -INF , !P5 ;  /* 0xff8000002a0a7808 */ /* 0x000fe20006800000 */
[----:B------:R-:W-:Y:S01]  /*5bb0*/  LDSM.16.MT88.4 R60, [R188+0xc000] ;  /* 0x00c00000bc3c783b */ /* 0x000fe20000004200 */
[----:B------:R-:W-:Y:S02]  /*5bc0*/  FSEL R42, R49, -INF , !P6 ;  /* 0xff800000312a7808 */ /* 0x000fe40007000000 */
[----:B------:R-:W-:Y:S01]  /*5bd0*/  ISETP.GE.AND P6, PT, R3, R135, PT ;  /* 0x000000870300720c */ /* 0x000fe20003fc6270 */
[----:B------:R-:W-:Y:S01]  /*5be0*/  LDSM.16.MT88.4 R84, [R189+0xe000] ;  /* 0x00e00000bd54783b */ /* 0x000fe20000004200 */
[----:B------:R-:W-:-:S02]  /*5bf0*/  FSEL R16, R41, -INF , !P2 ;  /* 0xff80000029107808 */ /* 0x000fc40005000000 */
[CC--:B------:R-:W-:Y:S01]  /*5c00*/  ISETP.GE.AND P5, PT, R6.reuse, R135.reuse, PT ;  /* 0x000000870600720c */ /* 0x0c0fe20003fa6270 */
[----:B------:R-:W-:Y:S01]  /*5c10*/  LDSM.16.MT88.4 R136, [R188+0x10000] ;  /* 0x01000000bc88783b */ /* 0x000fe20000004200 */
[-C--:B------:R-:W-:Y:S02]  /*5c20*/  ISETP.GE.AND P2, PT, R6, R2.reuse, PT ;  /* 0x000000020600720c */ /* 0x080fe40003f46270 */
[----:B------:R-:W-:Y:S02]  /*5c30*/  FSEL R8, R43, -INF , !P4 ;  /* 0xff8000002b087808 */ /* 0x000fe40006000000 */
[----:B------:R-:W-:Y:S02]  /*5c40*/  FSEL R40, R51, -INF , !P3 ;  /* 0xff80000033287808 */ /* 0x000fe40005800000 */
[C---:B------:R-:W-:Y:S02]  /*5c50*/  ISETP.GE.AND P3, PT, R4.reuse, R135, PT ;  /* 0x000000870400720c */ /* 0x040fe40003f66270 */
[----:B------:R-:W-:Y:S01]  /*5c60*/  ISETP.GE.AND P4, PT, R4, R2, PT ;  /* 0x000000020400720c */ /* 0x000fe20003f86270 */
[----:B------:R-:W-:Y:S01]  /*5c70*/  VIADD R4, R3, 0x21 ;  /* 0x0000002103047836 */ /* 0x000fe20000000000 */
[----:B------:R-:W-:-:S02]  /*5c80*/  FSEL R48, R48, -INF , !P6 ;  /* 0xff80000030307808 */ /* 0x000fc40007000000 */
[----:B------:R-:W-:Y:S02]  /*5c90*/  FSEL R14, R36, -INF , !P5 ;  /* 0xff800000240e7808 */ /* 0x000fe40006800000 */
[----:B------:R-:W-:Y:S02]  /*5ca0*/  FSEL R6, R38, -INF , !P2 ;  /* 0xff80000026067808 */ /* 0x000fe40005000000 */
[C---:B------:R-:W-:Y:S02]  /*5cb0*/  ISETP.GE.AND P5, PT, R9.reuse, R135, PT ;  /* 0x000000870900720c */ /* 0x040fe40003fa6270 */
[----:B------:R-:W-:Y:S02]  /*5cc0*/  ISETP.GE.AND P2, PT, R9, R2, PT ;  /* 0x000000020900720c */ /* 0x000fe40003f46270 */
[----:B------:R-:W-:Y:S02]  /*5cd0*/  FMNMX.FTZ R9, R48, R42, !PT ;  /* 0x0000002a30097209 */ /* 0x000fe40007810000 */
[----:B------:R-:W-:-:S02]  /*5ce0*/  FSEL R12, R37, -INF , !P3 ;  /* 0xff800000250c7808 */ /* 0x000fc40005800000 */
[C---:B------:R-:W-:Y:S02]  /*5cf0*/  ISETP.GE.AND P6, PT, R4.reuse, R135, PT ;  /* 0x000000870400720c */ /* 0x040fe40003fc6270 */
[-C--:B------:R-:W-:Y:S02]  /*5d00*/  ISETP.GE.AND P3, PT, R4, R2.reuse, PT ;  /* 0x000000020400720c */ /* 0x080fe40003f66270 */
[----:B------:R-:W-:Y:S02]  /*5d10*/  FSEL R4, R39, -INF , !P4 ;  /* 0xff80000027047808 */ /* 0x000fe40006000000 */
[C---:B------:R-:W-:Y:S01]  /*5d20*/  ISETP.GE.AND P4, PT, R3.reuse, R2, PT ;  /* 0x000000020300720c */ /* 0x040fe20003f86270 */
[----:B------:R-:W-:Y:S01]  /*5d30*/  LDSM.16.MT88.4 R36, [R192+0xc000] ;  /* 0x00c00000c024783b */ /* 0x000fe20000004200 */
[----:B------:R-:W-:Y:S01]  /*5d40*/  FMNMX.FTZ R11, R52, R9, !PT ;  /* 0x00000009340b7209 */ /* 0x000fe20007810000 */
[----:B------:R-:W-:Y:S01]  /*5d50*/  VIADD R9, R3, 0x28 ;  /* 0x0000002803097836 */ /* 0x000fe20000000000 */
[----:B------:R-:W-:-:S02]  /*5d60*/  FSEL R50, R50, -INF , !P4 ;  /* 0xff80000032327808 */ /* 0x000fc40006000000 */
[----:B------:R-:W-:Y:S02]  /*5d70*/  FMNMX.FTZ R11, R44, R11, !PT ;  /* 0x0000000b2c0b7209 */ /* 0x000fe40007810000 */
[----:B------:R-:W-:Y:S02]  /*5d80*/  FSEL R170, R32, -INF , !P5 ;  /* 0xff80000020aa7808 */ /* 0x000fe40006800000 */
[----:B------:R-:W-:Y:S02]  /*5d90*/  FSEL R174, R34, -INF , !P2 ;  /* 0xff80000022ae7808 */ /* 0x000fe40005000000 */
[C---:B------:R-:W-:Y:S02]  /*5da0*/  ISETP.GE.AND P5, PT, R9.reuse, R135, PT ;  /* 0x000000870900720c */ /* 0x040fe40003fa6270 */
[----:B------:R-:W-:Y:S02]  /*5db0*/  ISETP.GE.AND P2, PT, R9, R2, PT ;  /* 0x000000020900720c */ /* 0x000fe40003f46270 */
[----:B------:R-:W-:-:S02]  /*5dc0*/  FMNMX.FTZ R15, R50, R40, !PT ;  /* 0x00000028320f7209 */ /* 0x000fc40007810000 */
[----:B------:R-:W-:Y:S01]  /*5dd0*/  FMNMX.FTZ R9, R18, R11, !PT ;  /* 0x0000000b12097209 */ /* 0x000fe20007810000 */
[C---:B------:R-:W-:Y:S01]  /*5de0*/  VIADD R11, R3.reuse, 0x29 ;  /* 0x00000029030b7836 */ /* 0x040fe20000000000 */
[----:B------:R-:W-:Y:S02]  /*5df0*/  FMNMX.FTZ R15, R22, R15, !PT ;  /* 0x0000000f160f7209 */ /* 0x000fe40007810000 */
[----:B------:R-:W-:Y:S02]  /*5e00*/  FMNMX.FTZ R9, R16, R9, !PT ;  /* 0x0000000910097209 */ /* 0x000fe40007810000 */
[----:B------:R-:W-:Y:S02]  /*5e10*/  FMNMX.FTZ R15, R20, R15, !PT ;  /* 0x0000000f140f7209 */ /* 0x000fe40007810000 */
[----:B------:R-:W-:Y:S01]  /*5e20*/  FMNMX.FTZ R17, R14, R9, !PT ;  /* 0x000000090e117209 */ /* 0x000fe20007810000 */
[----:B------:R-:W-:Y:S01]  /*5e30*/  VIADD R9, R3, 0x38 ;  /* 0x0000003803097836 */ /* 0x000fe20000000000 */
[----:B------:R-:W-:-:S02]  /*5e40*/  FMNMX.FTZ R15, R10, R15, !PT ;  /* 0x0000000f0a0f7209 */ /* 0x000fc40007810000 */
[----:B------:R-:W-:Y:S02]  /*5e50*/  FMNMX.FTZ R17, R12, R17, !PT ;  /* 0x000000110c117209 */ /* 0x000fe40007810000 */
[----:B------:R-:W-:Y:S02]  /*5e60*/  FMNMX.FTZ R15, R8, R15, !PT ;  /* 0x0000000f080f7209 */ /* 0x000fe40007810000 */
[----:B------:R-:W-:Y:S02]  /*5e70*/  FSEL R222, R33, -INF , !P6 ;  /* 0xff80000021de7808 */ /* 0x000fe40007000000 */
[----:B------:R-:W-:Y:S02]  /*5e80*/  FMNMX.FTZ R17, R170, R17, !PT ;  /* 0x00000011aa117209 */ /* 0x000fe40007810000 */
[----:B------:R-:W-:Y:S02]  /*5e90*/  FMNMX.FTZ R15, R6, R15, !PT ;  /* 0x0000000f060f7209 */ /* 0x000fe40007810000 */
[----:B------:R-:W-:-:S02]  /*5ea0*/  ISETP.GE.AND P6, PT, R11, R135, PT ;  /* 0x000000870b00720c */ /* 0x000fc40003fc6270 */
[----:B------:R-:W-:Y:S02]  /*5eb0*/  FSEL R172, R28, -INF , !P5 ;  /* 0xff8000001cac7808 */ /* 0x000fe40006800000 */
[----:B------:R-:W-:Y:S02]  /*5ec0*/  FMNMX.FTZ R17, R222, R17, !PT ;  /* 0x00000011de117209 */ /* 0x000fe40007810000 */
[----:B------:R-:W-:Y:S01]  /*5ed0*/  ISETP.GE.AND P4, PT, R11, R2, PT ;  /* 0x000000020b00720c */ /* 0x000fe20003f86270 */
[----:B------:R-:W-:Y:S01]  /*5ee0*/  VIADD R11, R3, 0x31 ;  /* 0x00000031030b7836 */ /* 0x000fe20000000000 */
[----:B------:R-:W-:Y:S01]  /*5ef0*/  FSEL R208, R35, -INF , !P3 ;  /* 0xff80000023d07808 */ /* 0x000fe20005800000 */
[----:B------:R-:W-:Y:S01]  /*5f00*/  VIADD R3, R3, 0x39 ;  /* 0x0000003903037836 */ /* 0x000fe20000000000 */
[----:B------:R-:W-:Y:S02]  /*5f10*/  FMNMX.FTZ R15, R4, R15, !PT ;  /* 0x0000000f040f7209 */ /* 0x000fe40007810000 */
[----:B------:R-:W-:-:S02]  /*5f20*/  ISETP.GE.AND P3, PT, R13, R135, PT ;  /* 0x000000870d00720c */ /* 0x000fc40003f66270 */
[----:B------:R-:W-:Y:S02]  /*5f30*/  FSEL R220, R29, -INF , !P6 ;  /* 0xff8000001ddc7808 */ /* 0x000fe40007000000 */
[----:B------:R-:W-:Y:S02]  /*5f40*/  FMNMX.FTZ R17, R172, R17, !PT ;  /* 0x00000011ac117209 */ /* 0x000fe40007810000 */
[----:B------:R-:W-:Y:S02]  /*5f50*/  FMNMX.FTZ R15, R174, R15, !PT ;  /* 0x0000000fae0f7209 */ /* 0x000fe40007810000 */
[----:B------:R-:W-:Y:S02]  /*5f60*/  ISETP.GE.AND P5, PT, R11, R135, PT ;  /* 0x000000870b00720c */ /* 0x000fe40003fa6270 */
[----:B------:R-:W-:Y:S02]  /*5f70*/  FSEL R218, R24, -INF , !P3 ;  /* 0xff80000018da7808 */ /* 0x000fe40005800000 */
[----:B------:R-:W-:-:S02]  /*5f80*/  FMNMX.FTZ R17, R220, R17, !PT ;  /* 0x00000011dc117209 */ /* 0x000fc40007810000 */
[----:B------:R-:W-:Y:S02]  /*5f90*/  FSEL R146, R30, -INF , !P2 ;  /* 0xff8000001e927808 */ /* 0x000fe40005000000 */
[----:B------:R-:W-:Y:S02]  /*5fa0*/  FMNMX.FTZ R15, R208, R15, !PT ;  /* 0x0000000fd00f7209 */ /* 0x000fe40007810000 */
[----:B------:R-:W-:Y:S02]  /*5fb0*/  ISETP.GE.AND P3, PT, R9, R135, PT ;  /* 0x000000870900720c */ /* 0x000fe40003f66270 */
[----:B------:R-:W-:Y:S02]  /*5fc0*/  FSEL R216, R25, -INF , !P5 ;  /* 0xff80000019d87808 */ /* 0x000fe40006800000 */
[----:B------:R-:W-:Y:S02]  /*5fd0*/  FMNMX.FTZ R17, R218, R17, !PT ;  /* 0x00000011da117209 */ /* 0x000fe40007810000 */
[----:B------:R-:W-:-:S02]  /*5fe0*/  ISETP.GE.AND P2, PT, R13, R2, PT ;  /* 0x000000020d00720c */ /* 0x000fc40003f46270 */
[----:B------:R-:W-:Y:S02]  /*5ff0*/  FSEL R144, R31, -INF , !P4 ;  /* 0xff8000001f907808 */ /* 0x000fe40006000000 */
[----:B------:R-:W-:Y:S01]  /*6000*/  FMNMX.FTZ R15, R146, R15, !PT ;  /* 0x0000000f920f7209 */ /* 0x000fe20007810000 */
[----:B------:R-:W-:Y:S01]  /*6010*/  LDSM.16.MT88.4 R28, [R189+0xc800] ;  /* 0x00c80000bd1c783b */ /* 0x000fe20000004200 */
[----:B------:R-:W-:Y:S02]  /*6020*/  ISETP.GE.AND P5, PT, R3, R135, PT ;  /* 0x000000870300720c */ /* 0x000fe40003fa6270 */
[----:B------:R-:W-:Y:S02]  /*6030*/  FSEL R150, R72, -INF , !P3 ;  /* 0xff80000048967808 */ /* 0x000fe40005800000 */
[----:B------:R-:W-:Y:S02]  /*6040*/  FMNMX.FTZ R17, R216, R17, !PT ;  /* 0x00000011d8117209 */ /* 0x000fe40007810000 */
[----:B------:R-:W-:-:S02]  /*6050*/  ISETP.GE.AND P3, PT, R11, R2, PT ;  /* 0x000000020b00720c */ /* 0x000fc40003f66270 */
[----:B------:R-:W-:Y:S02]  /*6060*/  FSEL R142, R26, -INF , !P2 ;  /* 0xff8000001a8e7808 */ /* 0x000fe40005000000 */
[----:B------:R-:W-:Y:S02]  /*6070*/  FMNMX.FTZ R15, R144, R15, !PT ;  /* 0x0000000f900f7209 */ /* 0x000fe40007810000 */
[----:B------:R-:W-:Y:S02]  /*6080*/  FSEL R148, R73, -INF , !P5 ;  /* 0xff80000049947808 */ /* 0x000fe40006800000 */
[----:B------:R-:W-:Y:S02]  /*6090*/  FMNMX.FTZ R17, R150, R17, !PT ;  /* 0x0000001196117209 */ /* 0x000fe40007810000 */
[----:B------:R-:W-:Y:S02]  /*60a0*/  ISETP.GE.AND P2, PT, R9, R2, PT ;  /* 0x000000020900720c */ /* 0x000fe40003f46270 */
[----:B------:R-:W-:-:S02]  /*60b0*/  FSEL R140, R27, -INF , !P3 ;  /* 0xff8000001b8c7808 */ /* 0x000fc40005800000 */
[----:B------:R-:W-:Y:S02]  /*60c0*/  FMNMX.FTZ R15, R142, R15, !PT ;  /* 0x0000000f8e0f7209 */ /* 0x000fe40007810000 */
[----:B------:R-:W-:Y:S02]  /*60d0*/  FMNMX.FTZ R13, R148, R17, !PT ;  /* 0x00000011940d7209 */ /* 0x000fe40007810000 */
[----:B------:R-:W-:Y:S02]  /*60e0*/  ISETP.GE.AND P3, PT, R3, R2, PT ;  /* 0x000000020300720c */ /* 0x000fe40003f66270 */
[----:B------:R-:W-:Y:S01]  /*60f0*/  FSEL R214, R74, -INF , !P2 ;  /* 0xff8000004ad67808 */ /* 0x000fe20005000000 */
[----:B------:R-:W1:Y:S01]  /*6100*/  SHFL.BFLY PT, R24, R13, 0x2, 0x1f ;  /* 0x0c401f000d187f89 */ /* 0x000e6200000e0000 */
[----:B------:R-:W-:Y:S02]  /*6110*/  FMNMX.FTZ R15, R140, R15, !PT ;  /* 0x0000000f8c0f7209 */ /* 0x000fe40007810000 */
[----:B------:R-:W-:-:S02]  /*6120*/  FSEL R212, R75, -INF , !P3 ;  /* 0xff8000004bd47808 */ /* 0x000fc40005800000 */
[----:B------:R-:W-:-:S04]  /*6130*/  FMNMX.FTZ R15, R214, R15, !PT ;  /* 0x0000000fd60f7209 */ /* 0x000fc80007810000 */
[----:B------:R-:W-:-:S05]  /*6140*/  FMNMX.FTZ R26, R212, R15, !PT ;  /* 0x0000000fd41a7209 */ /* 0x000fca0007810000 */
[----:B------:R-:W2:Y:S01]  /*6150*/  SHFL.BFLY PT, R3, R26, 0x2, 0x1f ;  /* 0x0c401f001a037f89 */ /* 0x000ea200000e0000 */
[----:B-1----:R-:W-:-:S05]  /*6160*/  FMNMX.FTZ R13, R13, R24, !PT ;  /* 0x000000180d0d7209 */ /* 0x002fca0007810000 */
[----:B------:R-:W1:Y:S01]  /*6170*/  SHFL.BFLY PT, R132, R13, 0x1, 0x1f ;  /* 0x0c201f000d847f89 */ /* 0x000e6200000e0000 */
[----:B--2---:R-:W-:-:S05]  /*6180*/  FMNMX.FTZ R24, R26, R3, !PT ;  /* 0x000000031a187209 */ /* 0x004fca0007810000 */
[----:B------:R-:W2:Y:S01]  /*6190*/  SHFL.BFLY PT, R3, R24, 0x1, 0x1f ;  /* 0x0c201f0018037f89 */ /* 0x000ea200000e0000 */
[----:B-1----:R-:W-:-:S04]  /*61a0*/  FMNMX.FTZ R132, R13, R132, !PT ;  /* 0x000000840d847209 */ /* 0x002fc80007810000 */
[C---:B------:R-:W-:Y:S01]  /*61b0*/  FSETP.NEU.FTZ.AND P2, PT, R132.reuse, -INF , PT ;  /* 0xff8000008400780b */ /* 0x040fe20003f5d000 */
[----:B------:R-:W-:-:S05]  /*61c0*/  FMUL.FTZ R141, R132, UR19 ;  /* 0x00000013848d7c20 */ /* 0x000fca0008410000 */
[----:B------:R-:W-:Y:S02]  /*61d0*/  FSEL R141, R141, RZ, P2 ;  /* 0x000000ff8d8d7208 */ /* 0x000fe40001000000 */
[----:B--2---:R-:W-:-:S03]  /*61e0*/  FMNMX.FTZ R3, R24, R3, !PT ;  /* 0x0000000318037209 */ /* 0x004fc60007810000 */
[--C-:B------:R-:W-:Y:S01]  /*61f0*/  FFMA.FTZ R162, R44, UR19, -R141.reuse ;  /* 0x000000132ca27c23 */ /* 0x100fe2000801088d */
[--C-:B------:R-:W-:Y:S01]  /*6200*/  FFMA.FTZ R167, R48, UR19, -R141.reuse ;  /* 0x0000001330a77c23 */ /* 0x100fe2000801088d */
[----:B------:R-:W1:Y:S01]  /*6210*/  LDSM.16.MT88.4 R44, [R190+0xc000] ;  /* 0x00c00000be2c783b */ /* 0x000e620000004200 */
[C---:B------:R-:W-:Y:S01]  /*6220*/  FSETP.NEU.FTZ.AND P2, PT, R3.reuse, -INF , PT ;  /* 0xff8000000300780b */ /* 0x040fe20003f5d000 */
[----:B------:R-:W-:Y:S01]  /*6230*/  FMUL.FTZ R209, R3, UR19 ;  /* 0x0000001303d17c20 */ /* 0x000fe20008410000 */
[--C-:B------:R-:W-:Y:S01]  /*6240*/  FFMA.FTZ R166, R42, UR19, -R141.reuse ;  /* 0x000000132aa67c23 */ /* 0x100fe2000801088d */
[--C-:B------:R-:W-:Y:S01]  /*6250*/  FFMA.FTZ R165, R52, UR19, -R141.reuse ;  /* 0x0000001334a57c23 */ /* 0x100fe2000801088d */
[----:B------:R-:W-:Y:S01]  /*6260*/  MUFU.EX2 R167, R167 ;  /* 0x000000a700a77308 */ /* 0x000fe20000000800 */
[--C-:B------:R-:W-:Y:S01]  /*6270*/  FFMA.FTZ R161, R18, UR19, -R141.reuse ;  /* 0x0000001312a17c23 */ /* 0x100fe2000801088d */
[----:B------:R-:W-:Y:S01]  /*6280*/  FSEL R209, R209, RZ, P2 ;  /* 0x000000ffd1d17208 */ /* 0x000fe20001000000 */
[--C-:B------:R-:W-:Y:S01]  /*6290*/  FFMA.FTZ R160, R16, UR19, -R141.reuse ;  /* 0x0000001310a07c23 */ /* 0x100fe2000801088d */
[--C-:B------:R-:W-:Y:S01]  /*62a0*/  FFMA.FTZ R159, R14, UR19, -R141.reuse ;  /* 0x000000130e9f7c23 */ /* 0x100fe2000801088d */
[----:B------:R-:W-:Y:S01]  /*62b0*/  FFMA.FTZ R0, R12, UR19, -R141 ;  /* 0x000000130c007c23 */ /* 0x000fe2000801088d */
[----:B------:R-:W2:Y:S01]  /*62c0*/  LDSM.16.MT88.4 R16, [R192+0xc800] ;  /* 0x00c80000c010783b */ /* 0x000ea20000004200 */
[--C-:B------:R-:W-:Y:S01]  /*62d0*/  FFMA.FTZ R168, R50, UR19, -R209.reuse ;  /* 0x0000001332a87c23 */ /* 0x100fe200080108d1 */
[--C-:B------:R-:W-:Y:S01]  /*62e0*/  FFMA.FTZ R169, R40, UR19, -R209.reuse ;  /* 0x0000001328a97c23 */ /* 0x100fe200080108d1 */
[--C-:B------:R-:W-:Y:S01]  /*62f0*/  FFMA.FTZ R164, R22, UR19, -R209.reuse ;  /* 0x0000001316a47c23 */ /* 0x100fe200080108d1 */
[--C-:B------:R-:W-:Y:S01]  /*6300*/  FFMA.FTZ R163, R20, UR19, -R209.reuse ;  /* 0x0000001314a37c23 */ /* 0x100fe200080108d1 */
[----:B------:R-:W3:Y:S01]  /*6310*/  MUFU.EX2 R166, R166 ;  /* 0x000000a600a67308 */ /* 0x000ee20000000800 */
[--C-:B------:R-:W-:Y:S01]  /*6320*/  FFMA.FTZ R158, R10, UR19, -R209.reuse ;  /* 0x000000130a9e7c23 */ /* 0x100fe200080108d1 */
[--C-:B------:R-:W-:Y:S01]  /*6330*/  FFMA.FTZ R157, R8, UR19, -R209.reuse ;  /* 0x00000013089d7c23 */ /* 0x100fe200080108d1 */
[----:B------:R-:W4:Y:S01]  /*6340*/  LDSM.16.MT88.4 R12, [R190+0xc800] ;  /* 0x00c80000be0c783b */ /* 0x000f220000004200 */
[--C-:B------:R-:W-:Y:S01]  /*6350*/  FFMA.FTZ R156, R6, UR19, -R209.reuse ;  /* 0x00000013069c7c23 */ /* 0x100fe200080108d1 */
[--C-:B------:R-:W-:Y:S01]  /*6360*/  FFMA.FTZ R153, R4, UR19, -R209.reuse ;  /* 0x0000001304997c23 */ /* 0x100fe200080108d1 */
[----:B------:R-:W-:Y:S01]  /*6370*/  FFMA.FTZ R175, R208, UR19, -R209 ;  /* 0x00000013d0af7c23 */ /* 0x000fe200080108d1 */
[----:B------:R-:W5:Y:S01]  /*6380*/  LDSM.16.MT88.4 R8, [R192+0xe800] ;  /* 0x00e80000c008783b */ /* 0x000f620000004200 */
[----:B------:R-:W-:Y:S01]  /*6390*/  MUFU.EX2 R165, R165 ;  /* 0x000000a500a57308 */ /* 0x000fe20000000800 */
[--C-:B------:R-:W-:Y:S01]  /*63a0*/  FFMA.FTZ R170, R170, UR19, -R141.reuse ;  /* 0x00000013aaaa7c23 */ /* 0x100fe2000801088d */
[--C-:B------:R-:W-:Y:S01]  /*63b0*/  FFMA.FTZ R171, R222, UR19, -R141.reuse ;  /* 0x00000013deab7c23 */ /* 0x100fe2000801088d */
[----:B------:R-:W5:Y:S01]  /*63c0*/  LDSM.16.MT88.4 R4, [R190+0xe800] ;  /* 0x00e80000be04783b */ /* 0x000f620000004200 */
[--C-:B------:R-:W-:Y:S01]  /*63d0*/  FFMA.FTZ R172, R172, UR19, -R141.reuse ;  /* 0x00000013acac7c23 */ /* 0x100fe2000801088d */
[----:B------:R-:W-:Y:S01]  /*63e0*/  FFMA.FTZ R173, R220, UR19, -R141 ;  /* 0x00000013dcad7c23 */ /* 0x000fe2000801088d */
[--C-:B------:R-:W-:Y:S01]  /*63f0*/  FFMA.FTZ R174, R174, UR19, -R209.reuse ;  /* 0x00000013aeae7c23 */ /* 0x100fe200080108d1 */
[--C-:B------:R-:W-:Y:S01]  /*6400*/  FFMA.FTZ R208, R146, UR19, -R209.reuse ;  /* 0x0000001392d07c23 */ /* 0x100fe200080108d1 */
[----:B------:R-:W1:Y:S01]  /*6410*/  MUFU.EX2 R162, R162 ;  /* 0x000000a200a27308 */ /* 0x000e620000000800 */
[----:B---3--:R-:W-:Y:S01]  /*6420*/  F2FP.F16.F32.PACK_AB R116, R166, R167 ;  /* 0x000000a7a674723e */ /* 0x008fe200000000ff */
[----:B------:R-:W-:Y:S01]  /*6430*/  FFMA.FTZ R211, R144, UR19, -R209 ;  /* 0x0000001390d37c23 */ /* 0x000fe200080108d1 */
[----:B------:R-:W-:Y:S01]  /*6440*/  LDSM.16.MT88.4 R52, [R189+0xc000] ;  /* 0x00c00000bd34783b */ /* 0x000fe20000004200 */
[----:B------:R-:W-:Y:S01]  /*6450*/  FFMA.FTZ R213, R218, UR19, -R141 ;  /* 0x00000013dad57c23 */ /* 0x000fe2000801088d */
[--C-:B------:R-:W-:Y:S01]  /*6460*/  FFMA.FTZ R219, R142, UR19, -R209.reuse ;  /* 0x000000138edb7c23 */ /* 0x100fe200080108d1 */
[--C-:B------:R-:W-:Y:S01]  /*6470*/  FFMA.FTZ R220, R140, UR19, -R209.reuse ;  /* 0x000000138cdc7c23 */ /* 0x100fe200080108d1 */
[----:B------:R-:W-:Y:S01]  /*6480*/  LDSM.16.MT88.4 R24, [R188+0xc800] ;  /* 0x00c80000bc18783b */ /* 0x000fe20000004200 */
[----:B------:R-:W-:Y:S01]  /*6490*/  MUFU.EX2 R168, R168 ;  /* 0x000000a800a87308 */ /* 0x000fe20000000800 */
[----:B------:R-:W-:Y:S01]  /*64a0*/  FFMA.FTZ R214, R214, UR19, -R209 ;  /* 0x00000013d6d67c23 */ /* 0x000fe200080108d1 */
[--C-:B------:R-:W-:Y:S01]  /*64b0*/  FFMA.FTZ R216, R216, UR19, -R141.reuse ;  /* 0x00000013d8d87c23 */ /* 0x100fe2000801088d */
[----:B------:R-:W-:Y:S01]  /*64c0*/  LDSM.16.MT88.4 R20, [R189+0xe800] ;  /* 0x00e80000bd14783b */ /* 0x000fe20000004200 */
[--C-:B------:R-:W-:Y:S01]  /*64d0*/  FFMA.FTZ R217, R150, UR19, -R141.reuse ;  /* 0x0000001396d97c23 */ /* 0x100fe2000801088d */
[----:B------:R-:W-:Y:S01]  /*64e0*/  FFMA.FTZ R218, R148, UR19, -R141 ;  /* 0x0000001394da7c23 */ /* 0x000fe2000801088d */
[----:B------:R-:W-:Y:S01]  /*64f0*/  FFMA.FTZ R209, R212, UR19, -R209 ;  /* 0x00000013d4d17c23 */ /* 0x000fe200080108d1 */
[----:B------:R-:W-:Y:S01]  /*6500*/  LDSM.16.MT88.4 R148, [R188+0x11000] ;  /* 0x01100000bc94783b */ /* 0x000fe20000004200 */
[----:B------:R-:W3:Y:S01]  /*6510*/  MUFU.EX2 R169, R169 ;  /* 0x000000a900a97308 */ /* 0x000ee20000000800 */
[----:B-1----:R-:W-:Y:S01]  /*6520*/  F2FP.F16.F32.PACK_AB R118, R162, R165 ;  /* 0x000000a5a276723e */ /* 0x002fe200000000ff */
[----:B------:R-:W-:Y:S01]  /*6530*/  FADD.FTZ R166, R167, R166 ;  /* 0x000000a6a7a67221 */ /* 0x000fe20000010000 */
[----:B------:R-:W-:Y:S03]  /*6540*/  LDSM.16.MT88.4 R140, [R192+0xd800] ;  /* 0x00d80000c08c783b */ /* 0x000fe60000004200 */
[----:B------:R-:W-:-:S02]  /*6550*/  FADD.FTZ R165, R165, R166 ;  /* 0x000000a6a5a57221 */ /* 0x000fc40000010000 */
[----:B------:R-:W-:Y:S02]  /*6560*/  MUFU.EX2 R164, R164 ;  /* 0x000000a400a47308 */ /* 0x000fe40000000800 */
[----:B------:R-:W-:-:S06]  /*6570*/  FADD.FTZ R162, R162, R165 ;  /* 0x000000a5a2a27221 */ /* 0x000fcc0000010000 */
[----:B------:R-:W1:Y:S01]  /*6580*/  MUFU.EX2 R163, R163 ;  /* 0x000000a300a37308 */ /* 0x000e620000000800 */
[----:B---3--:R-:W-:Y:S01]  /*6590*/  F2FP.F16.F32.PACK_AB R117, R169, R168 ;  /* 0x000000a8a975723e */ /* 0x008fe200000000ff */
[----:B------:R-:W-:-:S06]  /*65a0*/  FADD.FTZ R169, R168, R169 ;  /* 0x000000a9a8a97221 */ /* 0x000fcc0000010000 */
[----:B------:R-:W-:Y:S08]  /*65b0*/  MUFU.EX2 R161, R161 ;  /* 0x000000a100a17308 */ /* 0x000ff00000000800 */
[----:B------:R-:W3:Y:S01]  /*65c0*/  MUFU.EX2 R160, R160 ;  /* 0x000000a000a07308 */ /* 0x000ee20000000800 */
[----:B-1----:R-:W-:Y:S01]  /*65d0*/  F2FP.F16.F32.PACK_AB R119, R163, R164 ;  /* 0x000000a4a377723e */ /* 0x002fe200000000ff */
[----:B------:R-:W-:-:S04]  /*65e0*/  FADD.FTZ R164, R164, R169 ;  /* 0x000000a9a4a47221 */ /* 0x000fc80000010000 */
[----:B------:R-:W-:Y:S02]  /*65f0*/  FADD.FTZ R163, R163, R164 ;  /* 0x000000a4a3a37221 */ /* 0x000fe40000010000 */
[C---:B------:R-:W-:Y:S01]  /*6600*/  HMMA.16816.F32 R128, R116.reuse, R36, RZ ;  /* 0x000000247480723c */ /* 0x040fe200000018ff */
[----:B------:R-:W-:Y:S05]  /*6610*/  MUFU.EX2 R159, R159 ;  /* 0x0000009f009f7308 */ /* 0x000fea0000000800 */
[C---:B------:R-:W-:Y:S03]  /*6620*/  HMMA.16816.F32 R40, R116.reuse, R44, RZ ;  /* 0x0000002c7428723c */ /* 0x040fe600000018ff */
[----:B------:R-:W1:Y:S01]  /*6630*/  MUFU.EX2 R0, R0 ;  /* 0x0000000000007308 */ /* 0x000e620000000800 */
[C---:B---3--:R-:W-:Y:S01]  /*6640*/  F2FP.F16.F32.PACK_AB R32, R160.reuse, R161 ;  /* 0x000000a1a020723e */ /* 0x048fe200000000ff */
[----:B------:R-:W-:Y:S01]  /*6650*/  FADD.FTZ R161, R161, R162 ;  /* 0x000000a2a1a17221 */ /* 0x000fe20000010000 */
[----:B------:R-:W-:Y:S03]  /*6660*/  HMMA.16816.F32 R64, R116, R68, RZ ;  /* 0x000000447440723c */ /* 0x000fe600000018ff */
[----:B------:R-:W-:-:S02]  /*6670*/  FADD.FTZ R160, R160, R161 ;  /* 0x000000a1a0a07221 */ /* 0x000fc40000010000 */
[----:B------:R-:W-:Y:S01]  /*6680*/  MUFU.EX2 R158, R158 ;  /* 0x0000009e009e7308 */ /* 0x000fe20000000800 */
[C---:B------:R-:W-:Y:S06]  /*6690*/  HMMA.16816.F32 R36, R116.reuse, R38, RZ ;  /* 0x000000267424723c */ /* 0x040fec00000018ff */
[----:B------:R-:W-:Y:S01]  /*66a0*/  HMMA.16816.F32 R44, R116, R46, RZ ;  /* 0x0000002e742c723c */ /* 0x000fe200000018ff */
[----:B------:R-:W3:Y:S01]  /*66b0*/  MUFU.EX2 R157, R157 ;  /* 0x0000009d009d7308 */ /* 0x000ee20000000800 */
[----:B-1----:R-:W-:Y:S01]  /*66c0*/  F2FP.F16.F32.PACK_AB R34, R0, R159 ;  /* 0x0000009f0022723e */ /* 0x002fe200000000ff */
[----:B------:R-:W-:-:S03]  /*66d0*/  FADD.FTZ R159, R159, R160 ;  /* 0x000000a09f9f7221 */ /* 0x000fc60000010000 */
[C---:B------:R-:W-:Y:S01]  /*66e0*/  HMMA.16816.F32 R68, R116.reuse, R70, RZ ;  /* 0x000000467444723c */ /* 0x040fe200000018ff */
[----:B------:R-:W-:Y:S02]  /*66f0*/  FADD.FTZ R159, R0, R159 ;  /* 0x0000009f009f7221 */ /* 0x000fe40000010000 */
[----:B------:R-:W-:Y:S03]  /*6700*/  MUFU.EX2 R156, R156 ;  /* 0x0000009c009c7308 */ /* 0x000fe60000000800 */
[C---:B------:R-:W-:Y:S05]  /*6710*/  HMMA.16816.F32 R72, R116.reuse, R76, RZ ;  /* 0x0000004c7448723c */ /* 0x040fea00000018ff */
[----:B------:R-:W1:Y:S01]  /*6720*/  MUFU.EX2 R153, R153 ;  /* 0x0000009900997308 */ /* 0x000e620000000800 */
[----:B---3--:R-:W-:Y:S01]  /*6730*/  F2FP.F16.F32.PACK_AB R33, R157, R158 ;  /* 0x0000009e9d21723e */ /* 0x008fe200000000ff */
[----:B------:R-:W-:Y:S01]  /*6740*/  HMMA.16816.F32 R76, R116, R78, RZ ;  /* 0x0000004e744c723c */ /* 0x000fe200000018ff */
[----:B------:R-:W-:-:S04]  /*6750*/  FADD.FTZ R158, R158, R163 ;  /* 0x000000a39e9e7221 */ /* 0x000fc80000010000 */
[----:B------:R-:W-:Y:S01]  /*6760*/  FADD.FTZ R157, R157, R158 ;  /* 0x0000009e9d9d7221 */ /* 0x000fe20000010000 */
[C---:B------:R-:W-:Y:S01]  /*6770*/  HMMA.16816.F32 R88, R116.reuse, R92, RZ ;  /* 0x0000005c7458723c */ /* 0x040fe200000018ff */
[----:B------:R-:W-:Y:S05]  /*6780*/  MUFU.EX2 R170, R170 ;  /* 0x000000aa00aa7308 */ /* 0x000fea0000000800 */
[----:B------:R-:W-:Y:S01]  /*6790*/  HMMA.16816.F32 R96, R116, R100, RZ ;  /* 0x000000647460723c */ /* 0x000fe200000018ff */
[----:B-1----:R-:W-:Y:S02]  /*67a0*/  F2FP.F16.F32.PACK_AB R35, R153, R156 ;  /* 0x0000009c9923723e */ /* 0x002fe400000000ff */
[----:B------:R-:W1:Y:S01]  /*67b0*/  MUFU.EX2 R171, R171 ;  /* 0x000000ab00ab7308 */ /* 0x000e620000000800 */
[----:B------:R-:W-:-:S02]  /*67c0*/  FADD.FTZ R156, R156, R157 ;  /* 0x0000009d9c9c7221 */ /* 0x000fc40000010000 */
[----:B------:R-:W-:Y:S02]  /*67d0*/  HMMA.16816.F32 R104, R116, R108, RZ ;  /* 0x0000006c7468723c */ /* 0x000fe400000018ff */
[----:B------:R-:W-:-:S04]  /*67e0*/  FADD.FTZ R153, R153, R156 ;  /* 0x0000009c99997221 */ /* 0x000fc80000010000 */
[C---:B--2---:R-:W-:Y:S01]  /*67f0*/  HMMA.16816.F32 R128, R32.reuse, R16, R128 ;  /* 0x000000102080723c */ /* 0x044fe20000001880 */
[----:B------:R-:W2:Y:S05]  /*6800*/  MUFU.EX2 R172, R172 ;  /* 0x000000ac00ac7308 */ /* 0x000eaa0000000800 */
[C---:B------:R-:W-:Y:S01]  /*6810*/  HMMA.16816.F32 R36, R32.reuse, R18, R36 ;  /* 0x000000122024723c */ /* 0x040fe20000001824 */
[----:B------:R-:W3:Y:S02]  /*6820*/  LDSM.16.MT88.4 R16, [R188+0xe800] ;  /* 0x00e80000bc10783b */ /* 0x000ee40000004200 */
[----:B------:R-:W5:Y:S01]  /*6830*/  MUFU.EX2 R173, R173 ;  /* 0x000000ad00ad7308 */ /* 0x000f620000000800 */
[C---:B-1----:R-:W-:Y:S01]  /*6840*/  F2FP.F16.F32.PACK_AB R144, R171.reuse, R170 ;  /* 0x000000aaab90723e */ /* 0x042fe200000000ff */
[----:B------:R-:W-:Y:S01]  /*6850*/  FADD.FTZ R170, R170, R159 ;  /* 0x0000009faaaa7221 */ /* 0x000fe20000010000 */
[----:B----4-:R-:W-:Y:S03]  /*6860*/  HMMA.16816.F32 R40, R32, R12, R40 ;  /* 0x0000000c2028723c */ /* 0x010fe60000001828 */
[----:B------:R-:W-:-:S02]  /*6870*/  FADD.FTZ R171, R171, R170 ;  /* 0x000000aaabab7221 */ /* 0x000fc40000010000 */
[----:B------:R-:W-:Y:S01]  /*6880*/  MUFU.EX2 R174, R174 ;  /* 0x000000ae00ae7308 */ /* 0x000fe20000000800 */
[----:B------:R-:W-:Y:S01]  /*6890*/  HMMA.16816.F32 R44, R32, R14, R44 ;  /* 0x0000000e202c723c */ /* 0x000fe2000000182c */
[----:B------:R-:W1:Y:S01]  /*68a0*/  LDSM.16.MT88.4 R12, [R192+0x10800] ;  /* 0x01080000c00c783b */ /* 0x000e620000004200 */
[----:B--2---:R-:W-:-:S04]  /*68b0*/  FADD.FTZ R0, R172, R171 ;  /* 0x000000abac007221 */ /* 0x004fc80000010000 */
[----:B-----5:R-:W-:Y:S01]  /*68c0*/  HMMA.16816.F32 R64, R32, R8, R64 ;  /* 0x000000082040723c */ /* 0x020fe20000001840 */
[----:B------:R-:W2:Y:S01]  /*68d0*/  MUFU.EX2 R175, R175 ;  /* 0x000000af00af7308 */ /* 0x000ea20000000800 */
[C---:B------:R-:W-:Y:S01]  /*68e0*/  F2FP.F16.F32.PACK_AB R146, R173.reuse, R172 ;  /* 0x000000acad92723e */ /* 0x040fe200000000ff */
[----:B------:R-:W-:-:S03]  /*68f0*/  FADD.FTZ R0, R173, R0 ;  /* 0x00000000ad007221 */ /* 0x000fc60000010000 */
[----:B------:R-:W-:Y:S01]  /*6900*/  HMMA.16816.F32 R68, R32, R10, R68 ;  /* 0x0000000a2044723c */ /* 0x000fe20000001844 */
[----:B------:R-:W4:Y:S02]  /*6910*/  LDSM.16.MT88.4 R8, [R190+0x10800] ;  /* 0x01080000be08783b */ /* 0x000f240000004200 */
[----:B------:R-:W-:Y:S03]  /*6920*/  MUFU.EX2 R208, R208 ;  /* 0x000000d000d07308 */ /* 0x000fe60000000800 */
[C---:B------:R-:W-:Y:S05]  /*6930*/  HMMA.16816.F32 R92, R116.reuse, R94, RZ ;  /* 0x0000005e745c723c */ /* 0x040fea00000018ff */
[----:B------:R-:W5:Y:S01]  /*6940*/  MUFU.EX2 R211, R211 ;  /* 0x000000d300d37308 */ /* 0x000f620000000800 */
[----:B------:R-:W-:Y:S01]  /*6950*/  HMMA.16816.F32 R100, R116, R102, RZ ;  /* 0x000000667464723c */ /* 0x000fe200000018ff */
[----:B--2---:R-:W-:Y:S01]  /*6960*/  F2FP.F16.F32.PACK_AB R145, R175, R174 ;  /* 0x000000aeaf91723e */ /* 0x004fe200000000ff */
[----:B------:R-:W-:-:S04]  /*6970*/  FADD.FTZ R174, R174, R153 ;  /* 0x00000099aeae7221 */ /* 0x000fc80000010000 */
[----:B------:R-:W-:Y:S01]  /*6980*/  HMMA.16816.F32 R108, R116, R110, RZ ;  /* 0x0000006e746c723c */ /* 0x000fe200000018ff */
[----:B------:R-:W-:Y:S01]  /*6990*/  MUFU.EX2 R213, R213 ;  /* 0x000000d500d57308 */ /* 0x000fe20000000800 */
[----:B------:R-:W-:-:S04]  /*69a0*/  FADD.FTZ R175, R175, R174 ;  /* 0x000000aeafaf7221 */ /* 0x000fc80000010000 */
[C---:B------:R-:W-:Y:S03]  /*69b0*/  HMMA.16816.F32 R72, R32.reuse, R4, R72 ;  /* 0x000000042048723c */ /* 0x040fe60000001848 */
[----:B------:R-:W2:Y:S01]  /*69c0*/  MUFU.EX2 R216, R216 ;  /* 0x000000d800d87308 */ /* 0x000ea20000000800 */
[C---:B-----5:R-:W-:Y:S01]  /*69d0*/  F2FP.F16.F32.PACK_AB R147, R211.reuse, R208 ;  /* 0x000000d0d393723e */ /* 0x060fe200000000ff */
[----:B------:R-:W-:Y:S01]  /*69e0*/  FADD.FTZ R208, R208, R175 ;  /* 0x000000afd0d07221 */ /* 0x000fe20000010000 */
[C---:B------:R-:W-:Y:S01]  /*69f0*/  HMMA.16816.F32 R76, R32.reuse, R6, R76 ;  /* 0x00000006204c723c */ /* 0x040fe2000000184c */
[----:B------:R-:W-:Y:S02]  /*6a00*/  LDSM.16.MT88.4 R4, [R189+0x10800] ;  /* 0x01080000bd04783b */ /* 0x000fe40000004200 */
[----:B------:R-:W-:Y:S02]  /*6a10*/  FADD.FTZ R208, R211, R208 ;  /* 0x000000d0d3d07221 */ /* 0x000fe40000010000 */
[----:B------:R-:W-:Y:S01]  /*6a20*/  MUFU.EX2 R217, R217 ;  /* 0x000000d900d97308 */ /* 0x000fe20000000800 */
[C---:B---3--:R-:W-:Y:S06]  /*6a30*/  HMMA.16816.F32 R88, R32.reuse, R16, R88 ;  /* 0x000000102058723c */ /* 0x048fec0000001858 */
[C---:B------:R-:W-:Y:S01]  /*6a40*/  HMMA.16816.F32 R92, R32.reuse, R18, R92 ;  /* 0x00000012205c723c */ /* 0x040fe2000000185c */
[----:B------:R-:W3:Y:S01]  /*6a50*/  LDSM.16.MT88.4 R16, [R192+0xd000] ;  /* 0x00d00000c010783b */ /* 0x000ee20000004200 */
[----:B------:R-:W-:Y:S04]  /*6a60*/  MUFU.EX2 R218, R218 ;  /* 0x000000da00da7308 */ /* 0x000fe80000000800 */
[C---:B-1----:R-:W-:Y:S04]  /*6a70*/  HMMA.16816.F32 R96, R32.reuse, R12, R96 ;  /* 0x0000000c2060723c */ /* 0x042fe80000001860 */
[----:B------:R-:W-:Y:S02]  /*6a80*/  MUFU.EX2 R219, R219 ;  /* 0x000000db00db7308 */ /* 0x000fe40000000800 */
[C---:B------:R-:W-:Y:S01]  /*6a90*/  HMMA.16816.F32 R100, R32.reuse, R14, R100 ;  /* 0x0000000e2064723c */ /* 0x040fe20000001864 */
[----:B------:R-:W1:Y:S05]  /*6aa0*/  LDSM.16.MT88.4 R12, [R190+0xd000] ;  /* 0x00d00000be0c783b */ /* 0x000e6a0000004200 */
[C---:B----4-:R-:W-:Y:S01]  /*6ab0*/  HMMA.16816.F32 R104, R32.reuse, R8, R104 ;  /* 0x000000082068723c */ /* 0x050fe20000001868 */
[----:B------:R-:W4:Y:S05]  /*6ac0*/  MUFU.EX2 R220, R220 ;  /* 0x000000dc00dc7308 */ /* 0x000f2a0000000800 */
[----:B------:R-:W-:Y:S01]  /*6ad0*/  HMMA.16816.F32 R108, R32, R10, R108 ;  /* 0x0000000a206c723c */ /* 0x000fe2000000186c */
[----:B------:R-:W5:Y:S02]  /*6ae0*/  LDSM.16.MT88.4 R8, [R192+0xf000] ;  /* 0x00f00000c008783b */ /* 0x000f640000004200 */
[----:B------:R-:W-:Y:S03]  /*6af0*/  MUFU.EX2 R214, R214 ;  /* 0x000000d600d67308 */ /* 0x000fe60000000800 */
[C---:B------:R-:W-:Y:S05]  /*6b00*/  HMMA.16816.F32 R124, R116.reuse, R112, RZ ;  /* 0x00000070747c723c */ /* 0x040fea00000018ff */
[----:B------:R-:W4:Y:S01]  /*6b10*/  MUFU.EX2 R209, R209 ;  /* 0x000000d100d17308 */ /* 0x000f220000000800 */
[----:B------:R-:W-:Y:S06]  /*6b20*/  HMMA.16816.F32 R112, R116, R114, RZ ;  /* 0x000000727470723c */ /* 0x000fec00000018ff */
[C---:B---3--:R-:W-:Y:S06]  /*6b30*/  HMMA.16816.F32 R128, R144.reuse, R16, R128 ;  /* 0x000000109080723c */ /* 0x048fec0000001880 */
[----:B------:R-:W-:Y:S01]  /*6b40*/  HMMA.16816.F32 R36, R144, R18, R36 ;  /* 0x000000129024723c */ /* 0x000fe20000001824 */
[----:B------:R-:W-:Y:S05]  /*6b50*/  LDSM.16.MT88.4 R16, [R188+0xf000] ;  /* 0x00f00000bc10783b */ /* 0x000fea0000004200 */
[C---:B------:R-:W-:Y:S06]  /*6b60*/  HMMA.16816.F32 R124, R32.reuse, R4, R124 ;  /* 0x00000004207c723c */ /* 0x040fec000000187c */
[----:B------:R-:W-:Y:S01]  /*6b70*/  HMMA.16816.F32 R112, R32, R6, R112 ;  /* 0x000000062070723c */ /* 0x000fe20000001870 */
[----:B------:R-:W3:Y:S05]  /*6b80*/  LDSM.16.MT88.4 R4, [R190+0xf000] ;  /* 0x00f00000be04783b */ /* 0x000eea0000004200 */
[C---:B-1----:R-:W-:Y:S06]  /*6b90*/  HMMA.16816.F32 R40, R144.reuse, R12, R40 ;  /* 0x0000000c9028723c */ /* 0x042fec0000001828 */
[C---:B------:R-:W-:Y:S01]  /*6ba0*/  HMMA.16816.F32 R44, R144.reuse, R14, R44 ;  /* 0x0000000e902c723c */ /* 0x040fe2000000182c */
[----:B------:R-:W1:Y:S05]  /*6bb0*/  LDSM.16.MT88.4 R12, [R192+0x11000] ;  /* 0x01100000c00c783b */ /* 0x000e6a0000004200 */
[C---:B-----5:R-:W-:Y:S06]  /*6bc0*/  HMMA.16816.F32 R64, R144.reuse, R8, R64 ;  /* 0x000000089040723c */ /* 0x060fec0000001840 */
[----:B------:R-:W-:Y:S01]  /*6bd0*/  HMMA.16816.F32 R68, R144, R10, R68 ;  /* 0x0000000a9044723c */ /* 0x000fe20000001844 */
[----:B------:R-:W5:Y:S05]  /*6be0*/  LDSM.16.MT88.4 R8, [R190+0x11000] ;  /* 0x01100000be08783b */ /* 0x000f6a0000004200 */
[C---:B------:R-:W-:Y:S06]  /*6bf0*/  HMMA.16816.F32 R48, R116.reuse, R52, RZ ;  /* 0x000000347430723c */ /* 0x040fec00000018ff */
[C---:B------:R-:W-:Y:S06]  /*6c00*/  HMMA.16816.F32 R56, R116.reuse, R60, RZ ;  /* 0x0000003c7438723c */ /* 0x040fec00000018ff */
[C---:B------:R-:W-:Y:S06]  /*6c10*/  HMMA.16816.F32 R80, R116.reuse, R84, RZ ;  /* 0x000000547450723c */ /* 0x040fec00000018ff */
[C---:B------:R-:W-:Y:S06]  /*6c20*/  HMMA.16816.F32 R52, R116.reuse, R54, RZ ;  /* 0x000000367434723c */ /* 0x040fec00000018ff */
[C---:B------:R-:W-:Y:S06]  /*6c30*/  HMMA.16816.F32 R60, R116.reuse, R62, RZ ;  /* 0x0000003e743c723c */ /* 0x040fec00000018ff */
[C---:B------:R-:W-:Y:S06]  /*6c40*/  HMMA.16816.F32 R84, R116.reuse, R86, RZ ;  /* 0x000000567454723c */ /* 0x040fec00000018ff */
[----:B------:R-:W-:Y:S06]  /*6c50*/  HMMA.16816.F32 R120, R116, R136, RZ ;  /* 0x000000887478723c */ /* 0x000fec00000018ff */
[C---:B---3--:R-:W-:Y:S06]  /*6c60*/  HMMA.16816.F32 R72, R144.reuse, R4, R72 ;  /* 0x000000049048723c */ /* 0x048fec0000001848 */
[----:B------:R-:W-:Y:S01]  /*6c70*/  HMMA.16816.F32 R76, R144, R6, R76 ;  /* 0x00000006904c723c */ /* 0x000fe2000000184c */
[----:B------:R-:W3:Y:S05]  /*6c80*/  LDSM.16.MT88.4 R4, [R189+0x11000] ;  /* 0x01100000bd04783b */ /* 0x000eea0000004200 */
[----:B------:R-:W-:Y:S01]  /*6c90*/  HMMA.16816.F32 R116, R116, R138, RZ ;  /* 0x0000008a7474723c */ /* 0x000fe200000018ff */
[----:B------:R-:W4:Y:S05]  /*6ca0*/  LDSM.16.MT88.4 R136, [R188+0x10800] ;  /* 0x01080000bc88783b */ /* 0x000f2a0000004200 */
[C---:B------:R-:W-:Y:S06]  /*6cb0*/  HMMA.16816.F32 R48, R32.reuse, R28, R48 ;  /* 0x0000001c2030723c */ /* 0x040fec0000001830 */
[C---:B------:R-:W-:Y:S01]  /*6cc0*/  HMMA.16816.F32 R52, R32.reuse, R30, R52 ;  /* 0x0000001e2034723c */ /* 0x040fe20000001834 */
[----:B------:R-:W4:Y:S05]  /*6cd0*/  LDSM.16.MT88.4 R28, [R189+0xd000] ;  /* 0x00d00000bd1c783b */ /* 0x000f2a0000004200 */
[C---:B------:R-:W-:Y:S06]  /*6ce0*/  HMMA.16816.F32 R56, R32.reuse, R24, R56 ;  /* 0x000000182038723c */ /* 0x040fec0000001838 */
[C---:B------:R-:W-:Y:S01]  /*6cf0*/  HMMA.16816.F32 R60, R32.reuse, R26, R60 ;  /* 0x0000001a203c723c */ /* 0x040fe2000000183c */
[----:B------:R-:W4:Y:S05]  /*6d00*/  LDSM.16.MT88.4 R24, [R188+0xd000] ;  /* 0x00d00000bc18783b */ /* 0x000f2a0000004200 */
[C---:B------:R-:W-:Y:S06]  /*6d10*/  HMMA.16816.F32 R80, R32.reuse, R20, R80 ;  /* 0x000000142050723c */ /* 0x040fec0000001850 */
[----:B------:R-:W-:Y:S01]  /*6d20*/  HMMA.16816.F32 R84, R32, R22, R84 ;  /* 0x000000162054723c */ /* 0x000fe20000001854 */
[----:B------:R-:W4:Y:S05]  /*6d30*/  LDSM.16.MT88.4 R20, [R189+0xf000] ;  /* 0x00f00000bd14783b */ /* 0x000f2a0000004200 */
[C---:B------:R-:W-:Y:S06]  /*6d40*/  HMMA.16816.F32 R88, R144.reuse, R16, R88 ;  /* 0x000000109058723c */ /* 0x040fec0000001858 */
[C---:B------:R-:W-:Y:S01]  /*6d50*/  HMMA.16816.F32 R92, R144.reuse, R18, R92 ;  /* 0x00000012905c723c */ /* 0x040fe2000000185c */
[----:B------:R-:W4:Y:S05]  /*6d60*/  LDSM.16.MT88.4 R16, [R190+0xd800] ;  /* 0x00d80000be10783b */ /* 0x000f2a0000004200 */
[C---:B-1----:R-:W-:Y:S06]  /*6d70*/  HMMA.16816.F32 R96, R144.reuse, R12, R96 ;  /* 0x0000000c9060723c */ /* 0x042fec0000001860 */
[C---:B------:R-:W-:Y:S01]  /*6d80*/  HMMA.16816.F32 R100, R144.reuse, R14, R100 ;  /* 0x0000000e9064723c */ /* 0x040fe20000001864 */
[----:B------:R-:W1:Y:S05]  /*6d90*/  LDSM.16.MT88.4 R12, [R192+0xf800] ;  /* 0x00f80000c00c783b */ /* 0x000e6a0000004200 */
[C---:B-----5:R-:W-:Y:S06]  /*6da0*/  HMMA.16816.F32 R104, R144.reuse, R8, R104 ;  /* 0x000000089068723c */ /* 0x060fec0000001868 */
[C---:B------:R-:W-:Y:S01]  /*6db0*/  HMMA.16816.F32 R108, R144.reuse, R10, R108 ;  /* 0x0000000a906c723c */ /* 0x040fe2000000186c */
[----:B------:R-:W5:Y:S05]  /*6dc0*/  LDSM.16.MT88.4 R8, [R188+0xf800] ;  /* 0x00f80000bc08783b */ /* 0x000f6a0000004200 */
[C---:B---3--:R-:W-:Y:S06]  /*6dd0*/  HMMA.16816.F32 R124, R144.reuse, R4, R124 ;  /* 0x00000004907c723c */ /* 0x048fec000000187c */
[----:B------:R-:W-:Y:S01]  /*6de0*/  HMMA.16816.F32 R112, R144, R6, R112 ;  /* 0x000000069070723c */ /* 0x000fe20000001870 */
[----:B--2---:R-:W-:Y:S01]  /*6df0*/  F2FP.F16.F32.PACK_AB R4, R216, R213 ;  /* 0x000000d5d804723e */ /* 0x004fe200000000ff */
[----:B------:R-:W-:Y:S01]  /*6e00*/  FADD.FTZ R213, R213, R0 ;  /* 0x00000000d5d57221 */ /* 0x000fe20000010000 */
[----:B----4-:R-:W-:Y:S01]  /*6e10*/  F2FP.F16.F32.PACK_AB R5, R220, R219 ;  /* 0x000000dbdc05723e */ /* 0x010fe200000000ff */
[----:B------:R-:W-:Y:S01]  /*6e20*/  FADD.FTZ R219, R219, R208 ;  /* 0x000000d0dbdb7221 */ /* 0x000fe20000010000 */
[----:B------:R-:W-:Y:S01]  /*6e30*/  LEA R208, P2, R133, UR10, 0x1 ;  /* 0x0000000a85d07c11 */ /* 0x000fe2000f8408ff */
[----:B------:R-:W-:Y:S01]  /*6e40*/  HMMA.16816.F32 R120, R32, R136, R120 ;  /* 0x000000882078723c */ /* 0x000fe20000001878 */
[----:B------:R-:W-:Y:S01]  /*6e50*/  F2FP.F16.F32.PACK_AB R6, R218, R217 ;  /* 0x000000d9da06723e */ /* 0x000fe200000000ff */
[----:B------:R-:W-:Y:S01]  /*6e60*/  FADD.FTZ R219, R220, R219 ;  /* 0x000000dbdcdb7221 */ /* 0x000fe20000010000 */
[----:B------:R-:W-:Y:S01]  /*6e70*/  F2FP.F16.F32.PACK_AB R7, R209, R214 ;  /* 0x000000d6d107723e */ /* 0x000fe200000000ff */
[----:B------:R-:W-:-:S02]  /*6e80*/  FADD.FTZ R216, R216, R213 ;  /* 0x000000d5d8d87221 */ /* 0x000fc40000010000 */
[----:B------:R-:W-:Y:S01]  /*6e90*/  HMMA.16816.F32 R116, R32, R138, R116 ;  /* 0x0000008a2074723c */ /* 0x000fe20000001874 */
[----:B------:R-:W2:Y:S01]  /*6ea0*/  LDSM.16.MT88.4 R136, [R189+0xd800] ;  /* 0x00d80000bd88783b */ /* 0x000ea20000004200 */
[----:B------:R-:W-:Y:S01]  /*6eb0*/  FADD.FTZ R214, R214, R219 ;  /* 0x000000dbd6d67221 */ /* 0x000fe20000010000 */
[----:B------:R-:W-:Y:S02]  /*6ec0*/  FADD.FTZ R213, R217, R216 ;  /* 0x000000d8d9d57221 */ /* 0x000fe40000010000 */
[----:B------:R-:W3:Y:S01]  /*6ed0*/  LDSM.16.MT88.4 R32, [R188+0xd800] ;  /* 0x00d80000bc20783b */ /* 0x000ee20000004200 */
[----:B------:R-:W-:Y:S01]  /*6ee0*/  HMMA.16816.F32 R48, R144, R28, R48 ;  /* 0x0000001c9030723c */ /* 0x000fe20000001830 */
[----:B------:R-:W-:Y:S01]  /*6ef0*/  FADD.FTZ R211, R209, R214 ;  /* 0x000000d6d1d37221 */ /* 0x000fe20000010000 */
[----:B------:R-:W-:Y:S01]  /*6f00*/  FADD.FTZ R213, R218, R213 ;  /* 0x000000d5dad57221 */ /* 0x000fe20000010000 */
[----:B------:R-:W-:-:S03]  /*6f10*/  LEA.HI.X R209, R133, UR11, R134, 0x1, P2 ;  /* 0x0000000b85d17c11 */ /* 0x000fc600090f0c86 */
        /* <DEDUP_REMOVED lines=15> */
[----:B------:R-:W-:Y:S01]  /*7010*/  HMMA.16816.F32 R92, R4, R10, R92 ;  /* 0x0000000a045c723c */ /* 0x000fe2000000185c */
[----:B------:R-:W5:Y:S05]  /*7020*/  LDSM.16.MT88.4 R8, [R188+0x11800] ;  /* 0x01180000bc08783b */ /* 0x000f6a0000004200 */
[C---:B------:R-:W-:Y:S06]  /*7030*/  HMMA.16816.F32 R120, R144.reuse, R148, R120 ;  /* 0x000000949078723c */ /* 0x040fec0000001878 */
[----:B------:R-:W-:Y:S06]  /*7040*/  HMMA.16816.F32 R116, R144, R150, R116 ;  /* 0x000000969074723c */ /* 0x000fec0000001874 */
[C---:B------:R-:W-:Y:S06]  /*7050*/  HMMA.16816.F32 R128, R4.reuse, R140, R128 ;  /* 0x0000008c0480723c */ /* 0x040fec0000001880 */
[C---:B------:R-:W-:Y:S06]  /*7060*/  HMMA.16816.F32 R36, R4.reuse, R142, R36 ;  /* 0x0000008e0424723c */ /* 0x040fec0000001824 */
[C---:B--2---:R-:W-:Y:S06]  /*7070*/  HMMA.16816.F32 R48, R4.reuse, R136, R48 ;  /* 0x000000880430723c */ /* 0x044fec0000001830 */
[C---:B------:R-:W-:Y:S06]  /*7080*/  HMMA.16816.F32 R52, R4.reuse, R138, R52 ;  /* 0x0000008a0434723c */ /* 0x040fec0000001834 */
[C---:B---3--:R-:W-:Y:S06]  /*7090*/  HMMA.16816.F32 R56, R4.reuse, R32, R56 ;  /* 0x000000200438723c */ /* 0x048fec0000001838 */
[C---:B------:R-:W-:Y:S06]  /*70a0*/  HMMA.16816.F32 R60, R4.reuse, R34, R60 ;  /* 0x00000022043c723c */ /* 0x040fec000000183c */
[C---:B----4-:R-:W-:Y:S06]  /*70b0*/  HMMA.16816.F32 R72, R4.reuse, R28, R72 ;  /* 0x0000001c0448723c */ /* 0x050fec0000001848 */
[C---:B------:R-:W-:Y:S06]  /*70c0*/  HMMA.16816.F32 R76, R4.reuse, R30, R76 ;  /* 0x0000001e044c723c */ /* 0x040fec000000184c */
[C---:B------:R-:W-:Y:S06]  /*70d0*/  HMMA.16816.F32 R80, R4.reuse, R24, R80 ;  /* 0x000000180450723c */ /* 0x040fec0000001850 */
[C---:B------:R-:W-:Y:S06]  /*70e0*/  HMMA.16816.F32 R84, R4.reuse, R26, R84 ;  /* 0x0000001a0454723c */ /* 0x040fec0000001854 */
[C---:B------:R-:W-:Y:S06]  /*70f0*/  HMMA.16816.F32 R96, R4.reuse, R20, R96 ;  /* 0x000000140460723c */ /* 0x040fec0000001860 */
[C---:B------:R-:W-:Y:S06]  /*7100*/  HMMA.16816.F32 R100, R4.reuse, R22, R100 ;  /* 0x000000160464723c */ /* 0x040fec0000001864 */
[C---:B------:R-:W-:Y:S06]  /*7110*/  HMMA.16816.F32 R104, R4.reuse, R16, R104 ;  /* 0x000000100468723c */ /* 0x040fec0000001868 */
[C---:B------:R-:W-:Y:S06]  /*7120*/  HMMA.16816.F32 R108, R4.reuse, R18, R108 ;  /* 0x00000012046c723c */ /* 0x040fec000000186c */
[C---:B-1----:R-:W-:Y:S06]  /*7130*/  HMMA.16816.F32 R124, R4.reuse, R12, R124 ;  /* 0x0000000c047c723c */ /* 0x042fec000000187c */
[C---:B------:R-:W-:Y:S06]  /*7140*/  HMMA.16816.F32 R112, R4.reuse, R14, R112 ;  /* 0x0000000e0470723c */ /* 0x040fec0000001870 */
[C---:B-----5:R-:W-:Y:S06]  /*7150*/  HMMA.16816.F32 R120, R4.reuse, R8, R120 ;  /* 0x000000080478723c */ /* 0x060fec0000001878 */
[----:B------:R-:W-:Y:S01]  /*7160*/  HMMA.16816.F32 R116, R4, R10, R116 ;  /* 0x0000000a0474723c */ /* 0x000fe20000001874 */
[----:B------:R-:W-:-:S08]  /*7170*/  NOP ;  /* 0x0000000000007918 */ /* 0x000fd00000000000 */
[----:B------:R-:W-:-:S15]  /*7180*/  @!P1 BRA `(.L_x_742) ;  /* 0x0000004000689947 */ /* 0x000fde0003800000 */
[----:B------:R-:W-:-:S04]  /*7190*/  DEPBAR.LE SB0, 0x0 ;  /* 0x000080000000791a */ /* 0x000fc80000000000 */
[----:B------:R-:W-:Y:S01]  /*71a0*/  UIADD3 UR16, UR18, -0x2, URZ ;  /* 0xfffffffe12107890 */ /* 0x000fe2000fffe03f */
[----:B------:R-:W-:Y:S06]  /*71b0*/  BAR.SYNC.DEFER_BLOCKING 0x0 ;  /* 0x0000000000007b1d */ /* 0x000fec0000010000 */
[----:B------:R-:W-:Y:S05]  /*71c0*/  @!P0 BRA `(.L_x_743) ;  /* 0x0000000400248947 */ /* 0x000fea0003800000 */
[----:B------:R-:W-:Y:S01]  /*71d0*/  ULDC UR5, c[0x0][0x380] ;  /* 0x0000e00000057ab9 */ /* 0x000fe20000000800 */
[----:B------:R-:W-:Y:S01]  /*71e0*/  USHF.L.U32 UR24, UR16, 0x6, URZ ;  /* 0x0000000610187899 */ /* 0x000fe2000800063f */
[----:B------:R-:W-:Y:S01]  /*71f0*/  IMAD.U32 R0, RZ, RZ, UR5 ;  /* 0x00000005ff007e24 */ /* 0x000fe2000f8e00ff */
[----:B------:R-:W-:Y:S02]  /*7200*/  UMOV UR32, URZ ;  /* 0x0000003f00207c82 */ /* 0x000fe40008000000 */
[----:B------:R-:W-:Y:S02]  /*7210*/  UIADD3 UR30, UR24, 0x40, URZ ;  /* 0x00000040181e7890 */ /* 0x000fe4000fffe03f */
[----:B------:R-:W-:-:S04]  /*7220*/  IABS R0, R0 ;  /* 0x0000000000007213 */ /* 0x000fc80000000000 */
[----:B------:R-:W-:Y:S02]  /*7230*/  R2UR UR4, R0 ;  /* 0x00000000000472ca */ /* 0x000fe400000e0000 */
[----:B------:R-:W-:Y:S01]  /*7240*/  MOV R4, UR30 ;  /* 0x0000001e00047c02 */ /* 0x000fe20008000f00 */
[----:B------:R-:W-:-:S03]  /*7250*/  ULOP3.LUT UR30, UR30, UR5, URZ, 0x3c, !UPT ;  /* 0x000000051e1e7292 */ /* 0x000fc6000f8e3c3f */
[----:B------:R-:W-:-:S04]  /*7260*/  IABS R4, R4 ;  /* 0x0000000400047213 */ /* 0x000fc80000000000 */
[----:B------:R-:W-:-:S03]  /*7270*/  R2UR UR28, R4 ;  /* 0x00000000041c72ca */ /* 0x000fc600000e0000 */
[----:B------:R-:W1:Y:S08]  /*7280*/  I2F.RP R6, UR4 ;  /* 0x0000000400067d06 */ /* 0x000e700008209400 */
[----:B-1----:R-:W1:Y:S02]  /*7290*/  MUFU.RCP R5, R6 ;  /* 0x0000000600057308 */ /* 0x002e640000001000 */
[----:B-1----:R-:W-:-:S06]  /*72a0*/  VIADD R5, R5, 0xffffffe ;  /* 0x0ffffffe05057836 */ /* 0x002fcc0000000000 */
[----:B------:R-:W1:Y:S02]  /*72b0*/  F2I.FTZ.U32.TRUNC.NTZ R0, R5 ;  /* 0x0000000500007305 */ /* 0x000e64000021f000 */
[----:B-1----:R-:W-:Y:S01]  /*72c0*/  R2UR UR33, R0 ;  /* 0x00000000002172ca */ /* 0x002fe200000e0000 */
[----:B------:R-:W-:Y:S01]  /*72d0*/  IMAD.U32 R0, RZ, RZ, UR24 ;  /* 0x00000018ff007e24 */ /* 0x000fe2000f8e00ff */
[----:B------:R-:W-:-:S04]  /*72e0*/  ULOP3.LUT UR24, UR24, UR5, URZ, 0x3c, !UPT ;  /* 0x0000000518187292 */ /* 0x000fc8000f8e3c3f */
[----:B------:R-:W-:Y:S01]  /*72f0*/  IABS R0, R0 ;  /* 0x0000000000007213 */ /* 0x000fe20000000000 */
[----:B------:R-:W-:-:S03]  /*7300*/  UISETP.GE.AND UP0, UPT, UR24, URZ, UPT ;  /* 0x0000003f1800728c */ /* 0x000fc6000bf06270 */
        /* <DEDUP_REMOVED lines=18> */
[----:B------:R-:W-:Y:S02]  /*7430*/  @!UP1 UIADD3 UR29, UR29, 0x1, URZ ;  /* 0x000000011d1d9890 */ /* 0x000fe4000fffe03f */
[----:B------:R-:W-:-:S02]  /*7440*/  UISETP.GE.AND UP1, UPT, UR30, URZ, UPT ;  /* 0x0000003f1e00728c */ /* 0x000fc4000bf26270 */
[----:B------:R-:W-:Y:S02]  /*7450*/  @!UP2 UIADD3 UR31, UR31, 0x1, URZ ;  /* 0x000000011f1fa890 */ /* 0x000fe4000fffe03f */
[----:B------:R-:W-:Y:S02]  /*7460*/  UISETP.NE.AND UP2, UPT, UR5, URZ, UPT ;  /* 0x0000003f0500728c */ /* 0x000fe4000bf45270 */
[----:B------:R-:W-:Y:S02]  /*7470*/  @UP4 UIADD3 UR31, UR31, 0x1, URZ ;  /* 0x000000011f1f4890 */ /* 0x000fe4000fffe03f */
[----:B------:R-:W-:Y:S02]  /*7480*/  @UP3 UIADD3 UR29, UR29, 0x1, URZ ;  /* 0x000000011d1d3890 */ /* 0x000fe4000fffe03f */
[----:B------:R-:W-:Y:S02]  /*7490*/  ULOP3.LUT UR4, URZ, UR5, URZ, 0x33, !UPT ;  /* 0x000000053f047292 */ /* 0x000fe4000f8e333f */
[----:B------:R-:W-:-:S02]  /*74a0*/  @!UP1 UIADD3 UR31, -UR31, URZ, URZ ;  /* 0x0000003f1f1f9290 */ /* 0x000fc4000fffe13f */
[----:B------:R-:W-:Y:S02]  /*74b0*/  @!UP0 UIADD3 UR29, -UR29, URZ, URZ ;  /* 0x0000003f1d1d8290 */ /* 0x000fe4000fffe13f */
[----:B------:R-:W-:Y:S02]  /*74c0*/  USEL UR31, UR4, UR31, !UP2 ;  /* 0x0000001f041f7287 */ /* 0x000fe4000d000000 */
[----:B------:R-:W-:Y:S02]  /*74d0*/  USEL UR4, UR4, UR29, !UP2 ;  /* 0x0000001d04047287 */ /* 0x000fe4000d000000 */
[----:B------:R-:W-:Y:S02]  /*74e0*/  UIMAD.WIDE UR24, UR31, 0x4, UR20 ;  /* 0x000000041f1878a5 */ /* 0x000fe4000f8e0214 */
[----:B------:R-:W-:-:S04]  /*74f0*/  UIMAD.WIDE UR26, UR4, 0x4, UR20 ;  /* 0x00000004041a78a5 */ /* 0x000fc8000f8e0214 */
[----:B------:R-:W-:Y:S01]  /*7500*/  MOV R10, UR24 ;  /* 0x00000018000a7c02 */ /* 0x000fe20008000f00 */
[----:B------:R-:W-:Y:S01]  /*7510*/  IMAD.U32 R11, RZ, RZ, UR25 ;  /* 0x00000019ff0b7e24 */ /* 0x000fe2000f8e00ff */
[----:B------:R-:W-:Y:S01]  /*7520*/  MOV R8, UR26 ;  /* 0x0000001a00087c02 */ /* 0x000fe20008000f00 */
[----:B------:R-:W-:-:S03]  /*7530*/  IMAD.U32 R9, RZ, RZ, UR27 ;  /* 0x0000001bff097e24 */ /* 0x000fc6000f8e00ff */
[----:B------:R-:W2:Y:S04]  /*7540*/  LDG.E R5, desc[UR22][R10.64] ;  /* 0x000000160a057981 */ /* 0x000ea8000c1e1900 */
[----:B------:R-:W2:Y:S01]  /*7550*/  LDG.E R4, desc[UR22][R8.64] ;  /* 0x0000001608047981 */ /* 0x000ea2000c1e1900 */
[----:B------:R-:W-:-:S04]  /*7560*/  UIADD3 UR4, UR31, -UR4, URZ ;  /* 0x800000041f047290 */ /* 0x000fc8000fffe03f */
[----:B------:R-:W-:-:S04]  /*7570*/  UIMAD UR5, UR4, UR5, -0x40 ;  /* 0xffffffc0040574a4 */ /* 0x000fc8000f8e0205 */
[----:B------:R-:W-:Y:S02]  /*7580*/  USHF.R.S32.HI UR4, URZ, 0x1f, UR5 ;  /* 0x0000001f3f047899 */ /* 0x000fe40008011405 */
[----:B------:R-:W-:-:S04]  /*7590*/  IMAD.WIDE.U32 R6, R206, UR5, RZ ;  /* 0x00000005ce067c25 */ /* 0x000fc8000f8e00ff */
[----:B------:R-:W-:-:S04]  /*75a0*/  IMAD R0, R206, UR4, RZ ;  /* 0x00000004ce007c24 */ /* 0x000fc8000f8e02ff */
[----:B------:R-:W-:Y:S01]  /*75b0*/  IMAD R0, R207, UR5, R0 ;  /* 0x00000005cf007c24 */ /* 0x000fe2000f8e0200 */
[----:B------:R-:W-:-:S03]  /*75c0*/  ULDC.64 UR4, c[0x0][0x238] ;  /* 0x00008e0000047ab9 */ /* 0x000fc60000000a00 */
[----:B------:R-:W-:Y:S01]  /*75d0*/  IMAD.IADD R7, R7, 0x1, R0 ;  /* 0x0000000107077824 */ /* 0x000fe200078e0200 */
[----:B--2---:R-:W-:-:S04]  /*75e0*/  IADD3 R4, -R5, R4, RZ ;  /* 0x0000000405047210 */ /* 0x004fc80007ffe1ff */
[----:B------:R-:W-:Y:S01]  /*75f0*/  SHF.R.S32.HI R5, RZ, 0x1f, R4 ;  /* 0x0000001fff057819 */ /* 0x000fe20000011404 */
[----:B------:R-:W-:-:S04]  /*7600*/  IMAD.WIDE.U32 R6, R4, UR4, R6 ;  /* 0x0000000404067c25 */ /* 0x000fc8000f8e0006 */
[----:B------:R-:W-:-:S04]  /*7610*/  IMAD R5, R5, UR4, RZ ;  /* 0x0000000405057c24 */ /* 0x000fc8000f8e02ff */
[----:B------:R-:W-:-:S05]  /*7620*/  IMAD R5, R4, UR5, R5 ;  /* 0x0000000504057c24 */ /* 0x000fca000f8e0205 */
[----:B------:R-:W-:Y:S01]  /*7630*/  IADD3 R4, R7, R5, RZ ;  /* 0x0000000507047210 */ /* 0x000fe20007ffe0ff */
[----:B------:R-:W-:Y:S01]  /*7640*/  IMAD.MOV.U32 R5, RZ, RZ, R6 ;  /* 0x000000ffff057224 */ /* 0x000fe200078e0006 */
[----:B------:R-:W-:Y:S06]  /*7650*/  BRA `(.L_x_744) ;  /* 0x0000000000087947 */ /* 0x000fec0003800000 */
.L_x_743:
[----:B------:R-:W-:-:S04]  /*7660*/  LEA R5, -R206, RZ, 0x6 ;  /* 0x000000ffce057211 */ /* 0x000fc800078e31ff */
[----:B------:R-:W-:-:S07]  /*7670*/  SHF.R.S32.HI R4, RZ, 0x1f, R5 ;  /* 0x0000001fff047819 */ /* 0x000fce0000011405 */
.L_x_744:
[----:B------:R-:W-:Y:S01]  /*7680*/  ULDC UR4, c[0x0][0x2d0] ;  /* 0x0000b40000047ab9 */ /* 0x000fe20000000800 */
[----:B------:R-:W-:Y:S01]  /*7690*/  UISETP.GE.AND UP0, UPT, UR18, 0x3, UPT ;  /* 0x000000031200788c */ /* 0x000fe2000bf06270 */
[----:B------:R-:W-:Y:S02]  /*76a0*/  ISETP.GE.AND P5, PT, R200, UR4, PT ;  /* 0x00000004c8007c0c */ /* 0x000fe4000bfa6270 */
[----:B------:R-:W-:Y:S02]  /*76b0*/  ISETP.GE.AND P4, PT, R199, UR4, PT ;  /* 0x00000004c7007c0c */ /* 0x000fe4000bf86270 */
[----:B------:R-:W-:-:S09]  /*76c0*/  ISETP.GE.AND P6, PT, R204, UR4, PT ;  /* 0x00000004cc007c0c */ /* 0x000fd2000bfc6270 */
[----:B------:R-:W-:-:S04]  /*76d0*/  @!P5 IADD3 R7, P1, R5, R154, RZ ;  /* 0x0000009a0507d210 */ /* 0x000fc80007f3e0ff */
[----:B------:R-:W-:Y:S01]  /*76e0*/  @!P5 LEA R18, P2, R7, UR6, 0x1 ;  /* 0x000000060712dc11 */ /* 0x000fe2000f8408ff */
[----:B------:R-:W-:Y:S01]  /*76f0*/  @!P5 IMAD.X R0, R4, 0x1, R152, P1 ;  /* 0x000000010400d824 */ /* 0x000fe200008e0698 */
[----:B------:R-:W-:Y:S01]  /*7700*/  LEA R220, P1, R5, R210, 0x1 ;  /* 0x000000d205dc7211 */ /* 0x000fe200078208ff */
[----:B------:R-:W-:Y:S03]  /*7710*/  @P6 STS.128 [R203+0xc000], RZ ;  /* 0x00c000ffcb006388 */ /* 0x000fe60000000c00 */
[----:B------:R-:W-:Y:S02]  /*7720*/  @!P5 LEA.HI.X R19, R7, UR7, R0, 0x1, P2 ;  /* 0x000000070713dc11 */ /* 0x000fe400090f0c00 */
[----:B------:R-:W-:Y:S02]  /*7730*/  IADD3 R9, P2, R202, R5, RZ ;  /* 0x00000005ca097210 */ /* 0x000fe40007f5e0ff */
[----:B------:R-:W-:-:S02]  /*7740*/  LEA.HI.X R221, R5, R215, R4, 0x1, P1 ;  /* 0x000000d705dd7211 */ /* 0x000fc400008f0c04 */
[-C--:B------:R-:W-:Y:S01]  /*7750*/  @!P4 IADD3 R5, P1, R5, R154.reuse, RZ ;  /* 0x0000009a0505c210 */ /* 0x080fe20007f3e0ff */
[----:B------:R-:W-:Y:S01]  /*7760*/  IMAD.X R0, R201, 0x1, R4, P2 ;  /* 0x00000001c9007824 */ /* 0x000fe200010e0604 */
[C---:B------:R-:W-:Y:S01]  /*7770*/  @!P5 IADD3 R7, P2, R9.reuse, R154, RZ ;  /* 0x0000009a0907d210 */ /* 0x040fe20007f5e0ff */
[----:B------:R-:W-:Y:S01]  /*7780*/  @!PT LDS RZ, [RZ] ;  /* 0x00000000fffff984 */ /* 0x000fe20000000800 */
[----:B------:R-:W-:Y:S01]  /*7790*/  @!PT LDS RZ, [RZ] ;  /* 0x00000000fffff984 */ /* 0x000fe20000000800 */
[----:B------:R-:W-:Y:S01]  /*77a0*/  @!PT LDS RZ, [RZ] ;  /* 0x00000000fffff984 */ /* 0x000fe20000000800 */
[----:B------:R-:W-:Y:S01]  /*77b0*/  @!P6 LDGSTS.E.BYPASS.LTC128B.128 [R203+0xc000], desc[UR22][R220.64] ;  /* 0x0c000000dccbefae */ /* 0x000fe2000b901d56 */
[----:B------:R-:W-:Y:S01]  /*77c0*/  @!P6 LEA R16, P3, R9, R210, 0x1 ;  /* 0x000000d20910e211 */ /* 0x000fe200078608ff */
[--C-:B------:R-:W-:Y:S01]  /*77d0*/  @!P4 IMAD.X R4, R4, 0x1, R152.reuse, P1 ;  /* 0x000000010404c824 */ /* 0x100fe200008e0698 */
[----:B------:R-:W-:Y:S01]  /*77e0*/  @!P4 LEA R12, P1, R5, UR6, 0x1 ;  /* 0x00000006050ccc11 */ /* 0x000fe2000f8208ff */
[----:B------:R-:W-:Y:S01]  /*77f0*/  @!P5 IMAD.X R6, R0, 0x1, R152, P2 ;  /* 0x000000010006d824 */ /* 0x000fe200010e0698 */
[----:B------:R-:W-:Y:S01]  /*7800*/  @!P5 LEA R14, P2, R7, UR6, 0x1 ;  /* 0x00000006070edc11 */ /* 0x000fe2000f8408ff */
[----:B------:R-:W-:Y:S01]  /*7810*/  @P5 STS.128 [R203+0xe000], RZ ;  /* 0x00e000ffcb005388 */ /* 0x000fe20000000c00 */
[----:B------:R-:W-:-:S02]  /*7820*/  @!P4 LEA.HI.X R13, R5, UR7, R4, 0x1, P1 ;  /* 0x00000007050dcc11 */ /* 0x000fc400088f0c04 */
[----:B------:R-:W-:Y:S01]  /*7830*/  @!P5 LEA.HI.X R15, R7, UR7, R6, 0x1, P2 ;  /* 0x00000007070fdc11 */ /* 0x000fe200090f0c06 */
[----:B------:R-:W-:Y:S01]  /*7840*/  @!PT LDS RZ, [RZ] ;  /* 0x00000000fffff984 */ /* 0x000fe20000000800 */
[----:B------:R-:W-:Y:S01]  /*7850*/  @!PT LDS RZ, [RZ] ;  /* 0x00000000fffff984 */ /* 0x000fe20000000800 */
[----:B------:R-:W-:Y:S01]  /*7860*/  @!PT LDS RZ, [RZ] ;  /* 0x00000000fffff984 */ /* 0x000fe20000000800 */
[----:B------:R-:W-:Y:S01]  /*7870*/  @!P5 LDGSTS.E.BYPASS.LTC128B.128 [R203+0xe000], desc[UR22][R18.64+0x80] ;  /* 0x0e00008012cbdfae */ /* 0x000fe2000b901d56 */
[----:B------:R-:W-:Y:S02]  /*7880*/  IADD3 R7, P2, R202, R9, RZ ;  /* 0x00000009ca077210 */ /* 0x000fe40007f5e0ff */
[CC--:B------:R-:W-:Y:S01]  /*7890*/  @!P4 IADD3 R5, P1, R9.reuse, R154.reuse, RZ ;  /* 0x0000009a0905c210 */ /* 0x0c0fe20007f3e0ff */
[----:B------:R-:W-:Y:S01]  /*78a0*/  @P4 STS.128 [R203+0x10000], RZ ;  /* 0x010000ffcb004388 */ /* 0x000fe20000000c00 */
[--C-:B------:R-:W-:Y:S01]  /*78b0*/  @!P6 LEA.HI.X R17, R9, R215, R0.reuse, 0x1, P3 ;  /* 0x000000d70911e211 */ /* 0x100fe200018f0c00 */
[----:B------:R-:W-:Y:S01]  /*78c0*/  IMAD.X R4, R201, 0x1, R0, P2 ;  /* 0x00000001c9047824 */ /* 0x000fe200010e0600 */
[----:B------:R-:W-:Y:S01]  /*78d0*/  @!P5 IADD3 R6, P2, R7, R154, RZ ;  /* 0x0000009a0706d210 */ /* 0x000fe20007f5e0ff */
[----:B------:R-:W-:Y:S01]  /*78e0*/  @!P4 IMAD.X R0, R0, 0x1, R152, P1 ;  /* 0x000000010000c824 */ /* 0x000fe200008e0698 */
[----:B------:R-:W-:Y:S01]  /*78f0*/  @!P4 LEA R10, P1, R5, UR6, 0x1 ;  /* 0x00000006050acc11 */ /* 0x000fe2000f8208ff */
[----:B------:R-:W-:Y:S01]  /*7900*/  @!PT LDS RZ, [RZ] ;  /* 0x00000000fffff984 */ /* 0x000fe20000000800 */
[----:B------:R-:W-:Y:S01]  /*7910*/  @!PT LDS RZ, [RZ] ;  /* 0x00000000fffff984 */ /* 0x000fe20000000800 */
[----:B------:R-:W-:Y:S01]  /*7920*/  @!PT LDS RZ, [RZ] ;  /* 0x00000000fffff984 */ /* 0x000fe20000000800 */
[----:B------:R-:W-:Y:S01]  /*7930*/  @!P4 LDGSTS.E.BYPASS.LTC128B.128 [R203+0x10000], desc[UR22][R12.64+0x100] ;  /* 0x100001000ccbcfae */ /* 0x000fe2000b901d56 */
[----:B------:R-:W-:-:S02]  /*7940*/  @!P6 LEA R24, P3, R7, R210, 0x1 ;  /* 0x000000d20718e211 */ /* 0x000fc400078608ff */
[----:B------:R-:W-:Y:S01]  /*7950*/  @!P4 LEA.HI.X R11, R5, UR7, R0, 0x1, P1 ;  /* 0x00000007050bcc11 */ /* 0x000fe200088f0c00 */
[--C-:B------:R-:W-:Y:S01]  /*7960*/  @!P5 IMAD.X R5, R4, 0x1, R152.reuse, P2 ;  /* 0x000000010405d824 */ /* 0x100fe200010e0698 */
[C---:B------:R-:W-:Y:S01]  /*7970*/  @!P5 LEA R20, P2, R6.reuse, UR6, 0x1 ;  /* 0x000000060614dc11 */ /* 0x040fe2000f8408ff */
[----:B------:R-:W-:Y:S01]  /*7980*/  @P6 STS.128 [R203+0xc800], RZ ;  /* 0x00c800ffcb006388 */ /* 0x000fe20000000c00 */
[CC--:B------:R-:W-:Y:S02]  /*7990*/  @!P4 IADD3 R0, P1, R7.reuse, R154.reuse, RZ ;  /* 0x0000009a0700c210 */ /* 0x0c0fe40007f3e0ff */
[----:B------:R-:W-:Y:S01]  /*79a0*/  @!P5 LEA.HI.X R21, R6, UR7, R5, 0x1, P2 ;  /* 0x000000070615dc11 */ /* 0x000fe200090f0c05 */
[----:B------:R-:W-:Y:S01]  /*79b0*/  @!PT LDS RZ, [RZ] ;  /* 0x00000000fffff984 */ /* 0x000fe20000000800 */
[----:B------:R-:W-:Y:S01]  /*79c0*/  @!PT LDS RZ, [RZ] ;  /* 0x00000000fffff984 */ /* 0x000fe20000000800 */
[----:B------:R-:W-:Y:S01]  /*79d0*/  @!PT LDS RZ, [RZ] ;  /* 0x00000000fffff984 */ /* 0x000fe20000000800 */
[----:B------:R-:W-:Y:S01]  /*79e0*/  @!P6 LDGSTS.E.BYPASS.LTC128B.128 [R203+0xc800], desc[UR22][R16.64] ;  /* 0x0c80000010cbefae */ /* 0x000fe2000b901d56 */
[----:B------:R-:W-:Y:S01]  /*79f0*/  IADD3 R9, P2, R202, R7, RZ ;  /* 0x00000007ca097210 */ /* 0x000fe20007f5e0ff */
[----:B------:R-:W-:Y:S01]  /*7a00*/  @!P4 IMAD.X R5, R4, 0x1, R152, P1 ;  /* 0x000000010405c824 */ /* 0x000fe200008e0698 */
[C---:B------:R-:W-:Y:S01]  /*7a10*/  @!P4 LEA R22, P1, R0.reuse, UR6, 0x1 ;  /* 0x000000060016cc11 */ /* 0x040fe2000f8208ff */
[----:B------:R-:W-:Y:S01]  /*7a20*/  @P5 STS.128 [R203+0xe800], RZ ;  /* 0x00e800ffcb005388 */ /* 0x000fe20000000c00 */
[--C-:B------:R-:W-:Y:S01]  /*7a30*/  @!P6 LEA.HI.X R25, R7, R215, R4.reuse, 0x1, P3 ;  /* 0x000000d70719e211 */ /* 0x100fe200018f0c04 */
[----:B------:R-:W-:Y:S01]  /*7a40*/  IMAD.X R4, R201, 0x1, R4, P2 ;  /* 0x00000001c9047824 */ /* 0x000fe200010e0604 */
[----:B------:R-:W-:Y:S01]  /*7a50*/  @!P4 LEA.HI.X R23, R0, UR7, R5, 0x1, P1 ;  /* 0x000000070017cc11 */ /* 0x000fe200088f0c05 */
[----:B------:R-:W-:Y:S01]  /*7a60*/  @!PT LDS RZ, [RZ] ;  /* 0x00000000fffff984 */ /* 0x000fe20000000800 */
[----:B------:R-:W-:Y:S01]  /*7a70*/  @!PT LDS RZ, [RZ] ;  /* 0x00000000fffff984 */ /* 0x000fe20000000800 */
[----:B------:R-:W-:Y:S01]  /*7a80*/  @!PT LDS RZ, [RZ] ;  /* 0x00000000fffff984 */ /* 0x000fe20000000800 */
[----:B------:R1:W-:Y:S01]  /*7a90*/  @!P5 LDGSTS.E.BYPASS.LTC128B.128 [R203+0xe800], desc[UR22][R14.64+0x80] ;  /* 0x0e8000800ecbdfae */ /* 0x0003e2000b901d56 */
[----:B------:R-:W-:-:S02]  /*7aa0*/  @!P5 IADD3 R0, P2, R9, R154, RZ ;  /* 0x0000009a0900d210 */ /* 0x000fc40007f5e0ff */
[C---:B------:R-:W-:Y:S01]  /*7ab0*/  @!P4 IADD3 R154, P1, R9.reuse, R154, RZ ;  /* 0x0000009a099ac210 */ /* 0x040fe20007f3e0ff */
[----:B------:R-:W-:Y:S01]  /*7ac0*/  @P4 STS.128 [R203+0x10800], RZ ;  /* 0x010800ffcb004388 */ /* 0x000fe20000000c00 */
[C---:B------:R-:W-:Y:S01]  /*7ad0*/  @!P6 LEA R8, P3, R9.reuse, R210, 0x1 ;  /* 0x000000d20908e211 */ /* 0x040fe200078608ff */
[----:B------:R-:W-:Y:S01]  /*7ae0*/  @!P5 IMAD.X R5, R4, 0x1, R152, P2 ;  /* 0x000000010405d824 */ /* 0x000fe200010e0698 */
[----:B------:R-:W-:Y:S01]  /*7af0*/  @!P5 LEA R136, P2, R0, UR6, 0x1 ;  /* 0x000000060088dc11 */ /* 0x000fe2000f8408ff */
[----:B------:R-:W-:Y:S01]  /*7b00*/  @!PT LDS RZ, [RZ] ;  /* 0x00000000fffff984 */ /* 0x000fe20000000800 */
[----:B------:R-:W-:Y:S01]  /*7b10*/  @!PT LDS RZ, [RZ] ;  /* 0x00000000fffff984 */ /* 0x000fe20000000800 */
[----:B------:R-:W-:Y:S01]  /*7b20*/  @!PT LDS RZ, [RZ] ;  /* 0x00000000fffff984 */ /* 0x000fe20000000800 */
[----:B------:R-:W-:Y:S01]  /*7b30*/  @!P4 LDGSTS.E.BYPASS.LTC128B.128 [R203+0x10800], desc[UR22][R10.64+0x100] ;  /* 0x108001000acbcfae */ /* 0x000fe2000b901d56 */
[----:B------:R-:W-:Y:S01]  /*7b40*/  @!P6 LEA.HI.X R9, R9, R215, R4, 0x1, P3 ;  /* 0x000000d70909e211 */ /* 0x000fe200018f0c04 */
[----:B------:R-:W-:Y:S01]  /*7b50*/  @!P4 IMAD.X R7, R4, 0x1, R152, P1 ;  /* 0x000000010407c824 */ /* 0x000fe200008e0698 */
[----:B------:R-:W-:Y:S01]  /*7b60*/  @!P4 LEA R4, P1, R154, UR6, 0x1 ;  /* 0x000000069a04cc11 */ /* 0x000fe2000f8208ff */
[----:B------:R-:W-:Y:S01]  /*7b70*/  @P6 STS.128 [R203+0xd000], RZ ;  /* 0x00d000ffcb006388 */ /* 0x000fe20000000c00 */
[----:B------:R-:W-:Y:S01]  /*7b80*/  @!P5 LEA.HI.X R137, R0, UR7, R5, 0x1, P2 ;  /* 0x000000070089dc11 */ /* 0x000fe200090f0c05 */
[----:B------:R-:W-:Y:S01]  /*7b90*/  IMAD.MOV.U32 R210, RZ, RZ, R220 ;  /* 0x000000ffffd27224 */ /* 0x000fe200078e00dc */
[----:B------:R-:W-:Y:S01]  /*7ba0*/  @!P4 LEA.HI.X R5, R154, UR7, R7, 0x1, P1 ;  /* 0x000000079a05cc11 */ /* 0x000fe200088f0c07 */
[----:B------:R-:W-:Y:S01]  /*7bb0*/  @!PT LDS RZ, [RZ] ;  /* 0x00000000fffff984 */ /* 0x000fe20000000800 */
[----:B------:R-:W-:Y:S01]  /*7bc0*/  @!PT LDS RZ, [RZ] ;  /* 0x00000000fffff984 */ /* 0x000fe20000000800 */
[----:B------:R-:W-:Y:S01]  /*7bd0*/  @!PT LDS RZ, [RZ] ;  /* 0x00000000fffff984 */ /* 0x000fe20000000800 */
[----:B------:R2:W-:Y:S01]  /*7be0*/  @!P6 LDGSTS.E.BYPASS.LTC128B.128 [R203+0xd000], desc[UR22][R24.64] ;  /* 0x0d00000018cbefae */ /* 0x0005e2000b901d56 */
[----:B------:R-:W-:-:S03]  /*7bf0*/  IMAD.MOV.U32 R215, RZ, RZ, R221 ;  /* 0x000000ffffd77224 */ /* 0x000fc600078e00dd */
[----:B------:R-:W-:Y:S04]  /*7c00*/  @P5 STS.128 [R203+0xf000], RZ ;  /* 0x00f000ffcb005388 */ /* 0x000fe80000000c00 */
[----:B------:R-:W-:Y:S01]  /*7c10*/  @!PT LDS RZ, [RZ] ;  /* 0x00000000fffff984 */ /* 0x000fe20000000800 */
[----:B------:R-:W-:Y:S01]  /*7c20*/  @!PT LDS RZ, [RZ] ;  /* 0x00000000fffff984 */ /* 0x000fe20000000800 */
[----:B------:R-:W-:Y:S01]  /*7c30*/  @!PT LDS RZ, [RZ] ;  /* 0x00000000fffff984 */ /* 0x000fe20000000800 */
[----:B------:R-:W-:Y:S04]  /*7c40*/  @!P5 LDGSTS.E.BYPASS.LTC128B.128 [R203+0xf000], desc[UR22][R20.64+0x80] ;  /* 0x0f00008014cbdfae */ /* 0x000fe8000b901d56 */
[----:B------:R-:W-:Y:S04]  /*7c50*/  @P4 STS.128 [R203+0x11000], RZ ;  /* 0x011000ffcb004388 */ /* 0x000fe80000000c00 */
[----:B------:R-:W-:Y:S01]  /*7c60*/  @!PT LDS RZ, [RZ] ;  /* 0x00000000fffff984 */ /* 0x000fe20000000800 */
[----:B------:R-:W-:Y:S01]  /*7c70*/  @!PT LDS RZ, [RZ] ;  /* 0x00000000fffff984 */ /* 0x000fe20000000800 */
[----:B------:R-:W-:Y:S01]  /*7c80*/  @!PT LDS RZ, [RZ] ;  /* 0x00000000fffff984 */ /* 0x000fe20000000800 */
[----:B------:R3:W-:Y:S04]  /*7c90*/  @!P4 LDGSTS.E.BYPASS.LTC128B.128 [R203+0x11000], desc[UR22][R22.64+0x100] ;  /* 0x1100010016cbcfae */ /* 0x0007e8000b901d56 */
        /* <DEDUP_REMOVED lines=15> */
[----:B------:R-:W-:Y:S04]  /*7d90*/  LDSM.16.M88.4 R164, [R198] ;  /* 0x00000000c6a4783b */ /* 0x000fe80000000200 */
[----:B-1----:R-:W1:Y:S04]  /*7da0*/  LDSM.16.M88.4 R12, [R197+0x6000] ;  /* 0x00600000c50c783b */ /* 0x002e680000000200 */
[----:B------:R-:W5:Y:S04]  /*7db0*/  LDSM.16.M88.4 R140, [R197+0x6800] ;  /* 0x00680000c58c783b */ /* 0x000f680000000200 */
[----:B------:R-:W5:Y:S04]  /*7dc0*/  LDSM.16.M88.4 R32, [R197+0x7000] ;  /* 0x00700000c520783b */ /* 0x000f680000000200 */
[----:B------:R-:W5:Y:S04]  /*7dd0*/  LDSM.16.M88.4 R28, [R197+0x7800] ;  /* 0x00780000c51c783b */ /* 0x000f680000000200 */
[----:B------:R-:W-:Y:S04]  /*7de0*/  LDSM.16.M88.4 R156, [R196] ;  /* 0x00000000c49c783b */ /* 0x000fe80000000200 */
[----:B--2---:R-:W2:Y:S04]  /*7df0*/  LDSM.16.M88.4 R24, [R195] ;  /* 0x00000000c318783b */ /* 0x004ea80000000200 */
[----:B------:R-:W2:Y:S04]  /*7e00*/  LDSM.16.M88.4 R148, [R187] ;  /* 0x00000000bb94783b */ /* 0x000ea80000000200 */
[----:B---3--:R-:W3:Y:S04]  /*7e10*/  LDSM.16.M88.4 R20, [R186] ;  /* 0x00000000ba14783b */ /* 0x008ee80000000200 */
[----:B------:R-:W3:Y:S04]  /*7e20*/  LDSM.16.M88.4 R160, [R185] ;  /* 0x00000000b9a0783b */ /* 0x000ee80000000200 */
[----:B----4-:R-:W-:Y:S01]  /*7e30*/  LDSM.16.M88.4 R8, [R194] ;  /* 0x00000000c208783b */ /* 0x010fe20000000200 */
[C---:B-1----:R-:W-:Y:S03]  /*7e40*/  HMMA.16816.F32 R16, R164.reuse, R12, RZ ;  /* 0x0000000ca410723c */ /* 0x042fe600000018ff */
[----:B-----5:R-:W1:Y:S04]  /*7e50*/  LDSM.16.M88.4 R4, [R191+0x6000] ;  /* 0x00600000bf04783b */ /* 0x020e680000000200 */
[----:B------:R-:W4:Y:S01]  /*7e60*/  LDSM.16.M88.4 R152, [R191+0x6800] ;  /* 0x00680000bf98783b */ /* 0x000f220000000200 */
[C---:B------:R-:W-:Y:S03]  /*7e70*/  HMMA.16816.F32 R12, R164.reuse, R14, RZ ;  /* 0x0000000ea40c723c */ /* 0x040fe600000018ff */
[----:B------:R-:W-:Y:S03]  /*7e80*/  LDSM.16.M88.4 R172, [R184+0x1000] ;  /* 0x00100000b8ac783b */ /* 0x000fe60000000200 */
[C---:B------:R-:W-:Y:S01]  /*7e90*/  HMMA.16816.F32 R144, R164.reuse, R140, RZ ;  /* 0x0000008ca490723c */ /* 0x040fe200000018ff */
[----:B------:R-:W-:Y:S01]  /*7ea0*/  LDSM.16.M88.4 R216, [R197+0x9000] ;  /* 0x00900000c5d8783b */ /* 0x000fe20000000200 */
[----:B------:R-:W5:Y:S04]  /*7eb0*/  S2R R0, SR_TID.X ;  /* 0x0000000000007919 */ /* 0x000f680000002100 */
[C---:B------:R-:W-:Y:S01]  /*7ec0*/  HMMA.16816.F32 R136, R164.reuse, R32, RZ ;  /* 0x00000020a488723c */ /* 0x040fe200000018ff */
[----:B------:R-:W0:Y:S05]  /*7ed0*/  LDGDEPBAR ;  /* 0x00000000000079af */ /* 0x000e2a0000000000 */
[C---:B------:R-:W-:Y:S06]  /*7ee0*/  HMMA.16816.F32 R140, R164.reuse, R142, RZ ;  /* 0x0000008ea48c723c */ /* 0x040fec00000018ff */
[C---:B------:R-:W-:Y:S06]  /*7ef0*/  HMMA.16816.F32 R32, R164.reuse, R34, RZ ;  /* 0x00000022a420723c */ /* 0x040fec00000018ff */
[C---:B------:R-:W-:Y:S06]  /*7f00*/  HMMA.16816.F32 R168, R164.reuse, R28, RZ ;  /* 0x0000001ca4a8723c */ /* 0x040fec00000018ff */
[----:B------:R-:W-:Y:S01]  /*7f10*/  HMMA.16816.F32 R164, R164, R30, RZ ;  /* 0x0000001ea4a4723c */ /* 0x000fe200000018ff */
[----:B------:R-:W4:Y:S05]  /*7f20*/  LDSM.16.M88.4 R28, [R191+0x7000] ;  /* 0x00700000bf1c783b */ /* 0x000f2a0000000200 */
[----:B--2---:R-:W-:Y:S01]  /*7f30*/  HMMA.16816.F32 R16, R156, R24, R16 ;  /* 0x000000189c10723c */ /* 0x004fe20000001810 */
[----:B-----5:R-:W-:-:S05]  /*7f40*/  IMAD.SHL.U32 R0, R0, 0x2, RZ ;  /* 0x0000000200007824 */ /* 0x020fca00078e00ff */
[C---:B------:R-:W-:Y:S01]  /*7f50*/  HMMA.16816.F32 R12, R156.reuse, R26, R12 ;  /* 0x0000001a9c0c723c */ /* 0x040fe2000000180c */
[----:B------:R-:W2:Y:S05]  /*7f60*/  LDSM.16.M88.4 R24, [R191+0x7800] ;  /* 0x00780000bf18783b */ /* 0x000eaa0000000200 */
[C---:B------:R-:W-:Y:S06]  /*7f70*/  HMMA.16816.F32 R144, R156.reuse, R148, R144 ;  /* 0x000000949c90723c */ /* 0x040fec0000001890 */
[C---:B------:R-:W-:Y:S01]  /*7f80*/  HMMA.16816.F32 R140, R156.reuse, R150, R140 ;  /* 0x000000969c8c723c */ /* 0x040fe2000000188c */
[----:B------:R-:W-:Y:S05]  /*7f90*/  LDSM.16.M88.4 R148, [R193] ;  /* 0x00000000c194783b */ /* 0x000fea0000000200 */
[C---:B---3--:R-:W-:Y:S06]  /*7fa0*/  HMMA.16816.F32 R136, R156.reuse, R20, R136 ;  /* 0x000000149c88723c */ /* 0x048fec0000001888 */
[C---:B------:R-:W-:Y:S01]  /*7fb0*/  HMMA.16816.F32 R32, R156.reuse, R22, R32 ;  /* 0x000000169c20723c */ /* 0x040fe20000001820 */
[----:B------:R-:W3:Y:S05]  /*7fc0*/  LDSM.16.M88.4 R20, [R184] ;  /* 0x00000000b814783b */ /* 0x000eea0000000200 */
[C---:B------:R-:W-:Y:S06]  /*7fd0*/  HMMA.16816.F32 R168, R156.reuse, R160, R168 ;  /* 0x000000a09ca8723c */ /* 0x040fec00000018a8 */
[----:B------:R-:W-:Y:S01]  /*7fe0*/  HMMA.16816.F32 R164, R156, R162, R164 ;  /* 0x000000a29ca4723c */ /* 0x000fe200000018a4 */
[----:B------:R-:W-:Y:S04]  /*7ff0*/  LDSM.16.M88.4 R156, [R184+0x1800] ;  /* 0x00180000b89c783b */ /* 0x000fe80000000200 */
[----:B------:R-:W-:Y:S01]  /*8000*/  LDSM.16.M88.4 R160, [R197+0x9800] ;  /* 0x00980000c5a0783b */ /* 0x000fe20000000200 */
[C---:B-1----:R-:W-:Y:S06]  /*8010*/  HMMA.16816.F32 R16, R8.reuse, R4, R16 ;  /* 0x000000040810723c */ /* 0x042fec0000001810 */
[C---:B------:R-:W-:Y:S01]  /*8020*/  HMMA.16816.F32 R12, R8.reuse, R6, R12 ;  /* 0x00000006080c723c */ /* 0x040fe2000000180c */
[----:B------:R-:W1:Y:S05]  /*8030*/  LDSM.16.M88.4 R4, [R184+0x800] ;  /* 0x00080000b804783b */ /* 0x000e6a0000000200 */
[C---:B----4-:R-:W-:Y:S06]  /*8040*/  HMMA.16816.F32 R144, R8.reuse, R152, R144 ;  /* 0x000000980890723c */ /* 0x050fec0000001890 */
[C---:B------:R-:W-:Y:S01]  /*8050*/  HMMA.16816.F32 R140, R8.reuse, R154, R140 ;  /* 0x0000009a088c723c */ /* 0x040fe2000000188c */
[----:B------:R-:W-:Y:S05]  /*8060*/  LDSM.16.M88.4 R152, [R196+0x2000] ;  /* 0x00200000c498783b */ /* 0x000fea0000000200 */
[C---:B------:R-:W-:Y:S06]  /*8070*/  HMMA.16816.F32 R136, R8.reuse, R28, R136 ;  /* 0x0000001c0888723c */ /* 0x040fec0000001888 */
[C---:B------:R-:W-:Y:S01]  /*8080*/  HMMA.16816.F32 R32, R8.reuse, R30, R32 ;  /* 0x0000001e0820723c */ /* 0x040fe20000001820 */
[----:B------:R-:W-:Y:S05]  /*8090*/  LDSM.16.M88.4 R28, [R198+0x2000] ;  /* 0x00200000c61c783b */ /* 0x000fea0000000200 */
[C---:B--2---:R-:W-:Y:S06]  /*80a0*/  HMMA.16816.F32 R168, R8.reuse, R24, R168 ;  /* 0x0000001808a8723c */ /* 0x044fec00000018a8 */
[----:B------:R-:W-:Y:S01]  /*80b0*/  HMMA.16816.F32 R164, R8, R26, R164 ;  /* 0x0000001a08a4723c */ /* 0x000fe200000018a4 */
[----:B------:R-:W2:Y:S04]  /*80c0*/  LDSM.16.M88.4 R24, [R197+0x8000] ;  /* 0x00800000c518783b */ /* 0x000ea80000000200 */
[----:B------:R-:W4:Y:S01]  /*80d0*/  LDSM.16.M88.4 R8, [R197+0x8800] ;  /* 0x00880000c508783b */ /* 0x000f220000000200 */
[C---:B---3--:R-:W-:Y:S06]  /*80e0*/  HMMA.16816.F32 R16, R148.reuse, R20, R16 ;  /* 0x000000149410723c */ /* 0x048fec0000001810 */
[C---:B------:R-:W-:Y:S01]  /*80f0*/  HMMA.16816.F32 R12, R148.reuse, R22, R12 ;  /* 0x00000016940c723c */ /* 0x040fe2000000180c */
[----:B------:R-:W3:Y:S05]  /*8100*/  LDSM.16.M88.4 R20, [R183] ;  /* 0x00000000b714783b */ /* 0x000eea0000000200 */
[C---:B-1----:R-:W-:Y:S06]  /*8110*/  HMMA.16816.F32 R144, R148.reuse, R4, R144 ;  /* 0x000000049490723c */ /* 0x042fec0000001890 */
[C---:B------:R-:W-:Y:S01]  /*8120*/  HMMA.16816.F32 R140, R148.reuse, R6, R140 ;  /* 0x00000006948c723c */ /* 0x040fe2000000188c */
[----:B------:R-:W1:Y:S05]  /*8130*/  LDSM.16.M88.4 R4, [R182] ;  /* 0x00000000b604783b */ /* 0x000e6a0000000200 */
[C---:B------:R-:W-:Y:S06]  /*8140*/  HMMA.16816.F32 R136, R148.reuse, R172, R136 ;  /* 0x000000ac9488723c */ /* 0x040fec0000001888 */
[----:B------:R-:W-:Y:S01]  /*8150*/  HMMA.16816.F32 R32, R148, R174, R32 ;  /* 0x000000ae9420723c */ /* 0x000fe20000001820 */
[----:B------:R-:W-:Y:S05]  /*8160*/  LDSM.16.M88.4 R172, [R180] ;  /* 0x00000000b4ac783b */ /* 0x000fea0000000200 */
[----:B--2---:R-:W-:Y:S06]  /*8170*/  HMMA.16816.F32 R16, R28, R24, R16 ;  /* 0x000000181c10723c */ /* 0x004fec0000001810 */
[C---:B------:R-:W-:Y:S06]  /*8180*/  HMMA.16816.F32 R168, R148.reuse, R156, R168 ;  /* 0x0000009c94a8723c */ /* 0x040fec00000018a8 */
[----:B------:R-:W-:Y:S01]  /*8190*/  HMMA.16816.F32 R164, R148, R158, R164 ;  /* 0x0000009e94a4723c */ /* 0x000fe200000018a4 */
[----:B------:R-:W2:Y:S04]  /*81a0*/  LDSM.16.M88.4 R156, [R181] ;  /* 0x00000000b59c783b */ /* 0x000ea80000000200 */
[----:B------:R-:W-:Y:S01]  /*81b0*/  LDSM.16.M88.4 R148, [R191+0x8000] ;  /* 0x00800000bf94783b */ /* 0x000fe20000000200 */
[C---:B------:R-:W-:Y:S03]  /*81c0*/  HMMA.16816.F32 R12, R28.reuse, R26, R12 ;  /* 0x0000001a1c0c723c */ /* 0x040fe6000000180c */
[----:B------:R-:W-:Y:S03]  /*81d0*/  LDSM.16.M88.4 R24, [R191+0x8800] ;  /* 0x00880000bf18783b */ /* 0x000fe60000000200 */
[C---:B----4-:R-:W-:Y:S06]  /*81e0*/  HMMA.16816.F32 R144, R28.reuse, R8, R144 ;  /* 0x000000081c90723c */ /* 0x050fec0000001890 */
[C---:B------:R-:W-:Y:S01]  /*81f0*/  HMMA.16816.F32 R140, R28.reuse, R10, R140 ;  /* 0x0000000a1c8c723c */ /* 0x040fe2000000188c */
[----:B------:R-:W4:Y:S05]  /*8200*/  LDSM.16.M88.4 R8, [R194+0x2000] ;  /* 0x00200000c208783b */ /* 0x000f2a0000000200 */
[C---:B------:R-:W-:Y:S06]  /*8210*/  HMMA.16816.F32 R136, R28.reuse, R216, R136 ;  /* 0x000000d81c88723c */ /* 0x040fec0000001888 */
[----:B------:R-:W-:Y:S01]  /*8220*/  HMMA.16816.F32 R32, R28, R218, R32 ;  /* 0x000000da1c20723c */ /* 0x000fe20000001820 */
[----:B------:R-:W-:Y:S05]  /*8230*/  LDSM.16.M88.4 R216, [R198+0x4000] ;  /* 0x00400000c6d8783b */ /* 0x000fea0000000200 */
[C---:B---3--:R-:W-:Y:S06]  /*8240*/  HMMA.16816.F32 R16, R152.reuse, R20, R16 ;  /* 0x000000149810723c */ /* 0x048fec0000001810 */
[----:B------:R-:W-:Y:S01]  /*8250*/  HMMA.16816.F32 R12, R152, R22, R12 ;  /* 0x00000016980c723c */ /* 0x000fe2000000180c */
[----:B------:R-:W3:Y:S05]  /*8260*/  LDSM.16.M88.4 R20, [R191+0x9000] ;  /* 0x00900000bf14783b */ /* 0x000eea0000000200 */
[C---:B------:R-:W-:Y:S06]  /*8270*/  HMMA.16816.F32 R168, R28.reuse, R160, R168 ;  /* 0x000000a01ca8723c */ /* 0x040fec00000018a8 */
[----:B------:R-:W-:Y:S01]  /*8280*/  HMMA.16816.F32 R164, R28, R162, R164 ;  /* 0x000000a21ca4723c */ /* 0x000fe200000018a4 */
[----:B------:R-:W-:Y:S04]  /*8290*/  LDSM.16.M88.4 R28, [R193+0x2000] ;  /* 0x00200000c11c783b */ /* 0x000fe80000000200 */
[----:B------:R-:W-:Y:S01]  /*82a0*/  LDSM.16.M88.4 R160, [R191+0x9800] ;  /* 0x00980000bfa0783b */ /* 0x000fe20000000200 */
[C---:B-1----:R-:W-:Y:S06]  /*82b0*/  HMMA.16816.F32 R144, R152.reuse, R4, R144 ;  /* 0x000000049890723c */ /* 0x042fec0000001890 */
[C---:B------:R-:W-:Y:S01]  /*82c0*/  HMMA.16816.F32 R140, R152.reuse, R6, R140 ;  /* 0x00000006988c723c */ /* 0x040fe2000000188c */
[----:B------:R-:W1:Y:S05]  /*82d0*/  LDSM.16.M88.4 R4, [R184+0x2000] ;  /* 0x00200000b804783b */ /* 0x000e6a0000000200 */
[C---:B--2---:R-:W-:Y:S06]  /*82e0*/  HMMA.16816.F32 R136, R152.reuse, R156, R136 ;  /* 0x0000009c9888723c */ /* 0x044fec0000001888 */
[----:B------:R-:W-:Y:S01]  /*82f0*/  HMMA.16816.F32 R32, R152, R158, R32 ;  /* 0x0000009e9820723c */ /* 0x000fe20000001820 */
[----:B------:R-:W2:Y:S05]  /*8300*/  LDSM.16.M88.4 R156, [R184+0x2800] ;  /* 0x00280000b89c783b */ /* 0x000eaa0000000200 */
[----:B----4-:R-:W-:Y:S06]  /*8310*/  HMMA.16816.F32 R16, R8, R148, R16 ;  /* 0x000000940810723c */ /* 0x010fec0000001810 */
[C---:B------:R-:W-:Y:S06]  /*8320*/  HMMA.16816.F32 R168, R152.reuse, R172, R168 ;  /* 0x000000ac98a8723c */ /* 0x040fec00000018a8 */
[----:B------:R-:W-:Y:S01]  /*8330*/  HMMA.16816.F32 R164, R152, R174, R164 ;  /* 0x000000ae98a4723c */ /* 0x000fe200000018a4 */
[----:B------:R-:W-:Y:S04]  /*8340*/  LDSM.16.M88.4 R152, [R184+0x3000] ;  /* 0x00300000b898783b */ /* 0x000fe80000000200 */
[----:B------:R-:W-:Y:S01]  /*8350*/  LDSM.16.M88.4 R172, [R197+0xb800] ;  /* 0x00b80000c5ac783b */ /* 0x000fe20000000200 */
[C---:B------:R-:W-:Y:S03]  /*8360*/  HMMA.16816.F32 R12, R8.reuse, R150, R12 ;  /* 0x00000096080c723c */ /* 0x040fe6000000180c */
[----:B------:R-:W-:Y:S03]  /*8370*/  LDSM.16.M88.4 R148, [R184+0x3800] ;  /* 0x00380000b894783b */ /* 0x000fe60000000200 */
[C---:B------:R-:W-:Y:S06]  /*8380*/  HMMA.16816.F32 R144, R8.reuse, R24, R144 ;  /* 0x000000180890723c */ /* 0x040fec0000001890 */
[C---:B------:R-:W-:Y:S01]  /*8390*/  HMMA.16816.F32 R140, R8.reuse, R26, R140 ;  /* 0x0000001a088c723c */ /* 0x040fe2000000188c */
[----:B------:R-:W4:Y:S05]  /*83a0*/  LDSM.16.M88.4 R24, [R197+0xa000] ;  /* 0x00a00000c518783b */ /* 0x000f2a0000000200 */
[C---:B---3--:R-:W-:Y:S06]  /*83b0*/  HMMA.16816.F32 R136, R8.reuse, R20, R136 ;  /* 0x000000140888723c */ /* 0x048fec0000001888 */
        /* <DEDUP_REMOVED lines=8> */
[----:B------:R-:W1:Y:S03]  /*8440*/  LDSM.16.M88.4 R4, [R179] ;  /* 0x00000000b304783b */ /* 0x000e660000000200 */
[C---:B--2---:R-:W-:Y:S06]  /*8450*/  HMMA.16816.F32 R144, R28.reuse, R156, R144 ;  /* 0x0000009c1c90723c */ /* 0x044fec0000001890 */
[----:B------:R-:W-:Y:S01]  /*8460*/  HMMA.16816.F32 R140, R28, R158, R140 ;  /* 0x0000009e1c8c723c */ /* 0x000fe2000000188c */
[----:B------:R-:W2:Y:S05]  /*8470*/  LDSM.16.M88.4 R156, [R178] ;  /* 0x00000000b29c783b */ /* 0x000eaa0000000200 */
[----:B----4-:R-:W-:Y:S06]  /*8480*/  HMMA.16816.F32 R16, R216, R24, R16 ;  /* 0x00000018d810723c */ /* 0x010fec0000001810 */
[C---:B------:R-:W-:Y:S06]  /*8490*/  HMMA.16816.F32 R136, R28.reuse, R152, R136 ;  /* 0x000000981c88723c */ /* 0x040fec0000001888 */
[C---:B------:R-:W-:Y:S01]  /*84a0*/  HMMA.16816.F32 R32, R28.reuse, R154, R32 ;  /* 0x0000009a1c20723c */ /* 0x040fe20000001820 */
[----:B------:R-:W-:Y:S05]  /*84b0*/  LDSM.16.M88.4 R152, [R177] ;  /* 0x00000000b198783b */ /* 0x000fea0000000200 */
[C---:B------:R-:W-:Y:S06]  /*84c0*/  HMMA.16816.F32 R168, R28.reuse, R148, R168 ;  /* 0x000000941ca8723c */ /* 0x040fec00000018a8 */
[----:B------:R-:W-:Y:S01]  /*84d0*/  HMMA.16816.F32 R164, R28, R150, R164 ;  /* 0x000000961ca4723c */ /* 0x000fe200000018a4 */
[----:B------:R-:W-:Y:S04]  /*84e0*/  LDSM.16.M88.4 R28, [R194+0x4000] ;  /* 0x00400000c21c783b */ /* 0x000fe80000000200 */
[----:B------:R-:W-:Y:S01]  /*84f0*/  LDSM.16.M88.4 R148, [R176] ;  /* 0x00000000b094783b */ /* 0x000fe20000000200 */
[C---:B------:R-:W-:Y:S03]  /*8500*/  HMMA.16816.F32 R12, R216.reuse, R26, R12 ;  /* 0x0000001ad80c723c */ /* 0x040fe6000000180c */
[----:B------:R-:W4:Y:S03]  /*8510*/  LDSM.16.M88.4 R24, [R191+0xa000] ;  /* 0x00a00000bf18783b */ /* 0x000f260000000200 */
[C---:B---3--:R-:W-:Y:S06]  /*8520*/  HMMA.16816.F32 R144, R216.reuse, R20, R144 ;  /* 0x00000014d890723c */ /* 0x048fec0000001890 */
[----:B------:R-:W-:Y:S01]  /*8530*/  HMMA.16816.F32 R140, R216, R22, R140 ;  /* 0x00000016d88c723c */ /* 0x000fe2000000188c */
[----:B------:R-:W3:Y:S05]  /*8540*/  LDSM.16.M88.4 R20, [R191+0xa800] ;  /* 0x00a80000bf14783b */ /* 0x000eea0000000200 */
[----:B-1----:R-:W-:Y:S06]  /*8550*/  HMMA.16816.F32 R16, R160, R4, R16 ;  /* 0x00000004a010723c */ /* 0x002fec0000001810 */
[C---:B------:R-:W-:Y:S06]  /*8560*/  HMMA.16816.F32 R136, R216.reuse, R8, R136 ;  /* 0x00000008d888723c */ /* 0x040fec0000001888 */
[----:B------:R-:W-:Y:S01]  /*8570*/  HMMA.16816.F32 R32, R216, R10, R32 ;  /* 0x0000000ad820723c */ /* 0x000fe20000001820 */
[----:B------:R-:W-:Y:S05]  /*8580*/  LDSM.16.M88.4 R8, [R193+0x4000] ;  /* 0x00400000c108783b */ /* 0x000fea0000000200 */
        /* <DEDUP_REMOVED lines=8> */
[----:B------:R-:W4:Y:S05]  /*8610*/  LDSM.16.M88.4 R172, [R184+0x4800] ;  /* 0x00480000b8ac783b */ /* 0x000f2a0000000200 */
[C---:B------:R-:W-:Y:S01]  /*8620*/  HMMA.16816.F32 R12, R28.reuse, R26, R12 ;  /* 0x0000001a1c0c723c */ /* 0x040fe2000000180c */
[----:B------:R-:W-:Y:S05]  /*8630*/  LDSM.16.M88.4 R24, [R184+0x5000] ;  /* 0x00500000b818783b */ /* 0x000fea0000000200 */
[C---:B---3--:R-:W-:Y:S06]  /*8640*/  HMMA.16816.F32 R144, R28.reuse, R20, R144 ;  /* 0x000000141c90723c */ /* 0x048fec0000001890 */
[----:B------:R-:W-:Y:S01]  /*8650*/  HMMA.16816.F32 R140, R28, R22, R140 ;  /* 0x000000161c8c723c */ /* 0x000fe2000000188c */
[----:B------:R-:W3:Y:S05]  /*8660*/  LDSM.16.M88.4 R20, [R191+0xb800] ;  /* 0x00b80000bf14783b */ /* 0x000eea0000000200 */
[----:B------:R-:W-:Y:S06]  /*8670*/  HMMA.16816.F32 R136, R160, R152, R136 ;  /* 0x00000098a088723c */ /* 0x000fec0000001888 */
[----:B-1----:R-:W-:Y:S06]  /*8680*/  HMMA.16816.F32 R16, R8, R4, R16 ;  /* 0x000000040810723c */ /* 0x002fec0000001810 */
[----:B------:R-:W-:Y:S01]  /*8690*/  HMMA.16816.F32 R32, R160, R154, R32 ;  /* 0x0000009aa020723c */ /* 0x000fe20000001820 */
[----:B------:R-:W-:Y:S01]  /*86a0*/  LOP3.LUT R5, R0, 0x6, RZ, 0xc0, !PT ;  /* 0x0000000600057812 */ /* 0x000fe200078ec0ff */
[----:B------:R-:W-:-:S04]  /*86b0*/  IMAD.U32 R4, RZ, RZ, UR16 ;  /* 0x00000010ff047e24 */ /* 0x000fc8000f8e00ff */
[----:B------:R-:W-:Y:S01]  /*86c0*/  IMAD R0, R4, 0x40, R5 ;  /* 0x0000004004007824 */ /* 0x000fe200078e0205 */
[----:B------:R-:W-:Y:S03]  /*86d0*/  HMMA.16816.F32 R168, R160, R148, R168 ;  /* 0x00000094a0a8723c */ /* 0x000fe600000018a8 */
[----:B------:R-:W-:-:S03]  /*86e0*/  VIADD R4, R0, 0x1 ;  /* 0x0000000100047836 */ /* 0x000fc60000000000 */
[----:B------:R-:W-:Y:S01]  /*86f0*/  HMMA.16816.F32 R164, R160, R150, R164 ;  /* 0x00000096a0a4723c */ /* 0x000fe200000018a4 */
[----:B------:R-:W-:Y:S01]  /*8700*/  VIADD R148, R0, 0x8 ;  /* 0x0000000800947836 */ /* 0x000fe20000000000 */
[CC--:B------:R-:W-:Y:S02]  /*8710*/  ISETP.GE.AND P3, PT, R4.reuse, R135.reuse, PT ;  /* 0x000000870400720c */ /* 0x0c0fe40003f66270 */
[----:B------:R-:W-:Y:S02]  /*8720*/  ISETP.GE.AND P2, PT, R4, R2, PT ;  /* 0x000000020400720c */ /* 0x000fe40003f46270 */
[----:B------:R-:W-:Y:S01]  /*8730*/  HMMA.16816.F32 R12, R8, R6, R12 ;  /* 0x00000006080c723c */ /* 0x000fe2000000180c */
[----:B------:R-:W1:Y:S01]  /*8740*/  LDSM.16.M88.4 R4, [R184+0x5800] ;  /* 0x00580000b804783b */ /* 0x000e620000000200 */
[----:B------:R-:W-:Y:S01]  /*8750*/  ISETP.GE.AND P1, PT, R148, R135, PT ;  /* 0x000000879400720c */ /* 0x000fe20003f26270 */
[----:B------:R-:W-:-:S04]  /*8760*/  DEPBAR.LE SB0, 0x0 ;  /* 0x000080000000791a */ /* 0x000fc80000000000 */
[----:B--2---:R-:W-:Y:S01]  /*8770*/  HMMA.16816.F32 R136, R28, R156, R136 ;  /* 0x0000009c1c88723c */ /* 0x004fe20000001888 */
[----:B------:R-:W-:-:S05]  /*8780*/  FSEL R19, R19, -INF , !P2 ;  /* 0xff80000013137808 */ /* 0x000fca0005000000 */
[----:B----4-:R-:W-:Y:S01]  /*8790*/  HMMA.16816.F32 R144, R8, R172, R144 ;  /* 0x000000ac0890723c */ /* 0x010fe20000001890 */
[----:B------:R-:W-:Y:S01]  /*87a0*/  FSEL R156, R17, -INF , !P3 ;  /* 0xff800000119c7808 */ /* 0x000fe20005800000 */
[----:B------:R-:W-:Y:S01]  /*87b0*/  VIADD R17, R0, 0x9 ;  /* 0x0000000900117836 */ /* 0x000fe20000000000 */
[----:B------:R-:W-:Y:S01]  /*87c0*/  ISETP.GE.AND P3, PT, R148, R2, PT ;  /* 0x000000029400720c */ /* 0x000fe20003f66270 */
[----:B------:R-:W-:Y:S02]  /*87d0*/  VIADD R148, R0, 0x10 ;  /* 0x0000001000947836 */ /* 0x000fe40000000000 */
[----:B------:R-:W-:Y:S01]  /*87e0*/  HMMA.16816.F32 R32, R28, R158, R32 ;  /* 0x0000009e1c20723c */ /* 0x000fe20000001820 */
[----:B------:R-:W-:Y:S01]  /*87f0*/  BAR.SYNC.DEFER_BLOCKING 0x0 ;  /* 0x0000000000007b1d */ /* 0x000fe20000010000 */
[----:B------:R-:W-:-:S03]  /*8800*/  ISETP.GE.AND P2, PT, R17, R135, PT ;  /* 0x000000871100720c */ /* 0x000fc60003f46270 */
[----:B------:R-:W-:Y:S01]  /*8810*/  FSEL R12, R12, -INF , !P1 ;  /* 0xff8000000c0c7808 */ /* 0x000fe20004800000 */
[----:B------:R-:W-:Y:S01]  /*8820*/  HMMA.16816.F32 R140, R8, R174, R140 ;  /* 0x000000ae088c723c */ /* 0x000fe2000000188c */
[-C--:B------:R-:W-:Y:S02]  /*8830*/  ISETP.GE.AND P1, PT, R17, R2.reuse, PT ;  /* 0x000000021100720c */ /* 0x080fe40003f26270 */
[----:B------:R-:W-:Y:S02]  /*8840*/  FSEL R17, R14, -INF , !P3 ;  /* 0xff8000000e117808 */ /* 0x000fe40005800000 */
[----:B------:R-:W-:Y:S01]  /*8850*/  FSEL R14, R13, -INF , !P2 ;  /* 0xff8000000d0e7808 */ /* 0x000fe20005000000 */
[----:B---3--:R-:W-:Y:S01]  /*8860*/  HMMA.16816.F32 R168, R28, R20, R168 ;  /* 0x000000141ca8723c */ /* 0x008fe200000018a8 */
[----:B------:R-:W-:Y:S01]  /*8870*/  ISETP.GE.AND P3, PT, R148, R135, PT ;  /* 0x000000879400720c */ /* 0x000fe20003f66270 */
[----:B------:R-:W-:Y:S01]  /*8880*/  VIADD R13, R0, 0x11 ;  /* 0x00000011000d7836 */ /* 0x000fe20000000000 */
[----:B------:R-:W-:-:S02]  /*8890*/  ISETP.GE.AND P2, PT, R148, R2, PT ;  /* 0x000000029400720c */ /* 0x000fc40003f46270 */
[----:B------:R-:W-:Y:S01]  /*88a0*/  FSEL R15, R15, -INF , !P1 ;  /* 0xff8000000f0f7808 */ /* 0x000fe20004800000 */
[----:B------:R-:W-:Y:S01]  /*88b0*/  HMMA.16816.F32 R164, R28, R22, R164 ;  /* 0x000000161ca4723c */ /* 0x000fe200000018a4 */
[----:B------:R-:W-:Y:S01]  /*88c0*/  VIADD R20, R0, 0x18 ;  /* 0x0000001800147836 */ /* 0x000fe20000000000 */
[----:B------:R-:W-:Y:S02]  /*88d0*/  FSEL R154, R144, -INF , !P3 ;  /* 0xff800000909a7808 */ /* 0x000fe40005800000 */
[C---:B------:R-:W-:Y:S02]  /*88e0*/  ISETP.GE.AND P1, PT, R13.reuse, R135, PT ;  /* 0x000000870d00720c */ /* 0x040fe40003f26270 */
[----:B------:R-:W-:Y:S01]  /*88f0*/  HMMA.16816.F32 R136, R8, R24, R136 ;  /* 0x000000180888723c */ /* 0x000fe20000001888 */
[----:B------:R-:W-:Y:S01]  /*8900*/  ISETP.GE.AND P3, PT, R13, R2, PT ;  /* 0x000000020d00720c */ /* 0x000fe20003f66270 */
[----:B------:R-:W-:Y:S01]  /*8910*/  VIADD R13, R0, 0x19 ;  /* 0x00000019000d7836 */ /* 0x000fe20000000000 */
[----:B------:R-:W-:-:S02]  /*8920*/  FSEL R159, R146, -INF , !P2 ;  /* 0xff800000929f7808 */ /* 0x000fc40005000000 */
[-C--:B------:R-:W-:Y:S01]  /*8930*/  ISETP.GE.AND P2, PT, R20, R135.reuse, PT ;  /* 0x000000871400720c */ /* 0x080fe20003f46270 */
[C---:B------:R-:W-:Y:S01]  /*8940*/  HMMA.16816.F32 R32, R8.reuse, R26, R32 ;  /* 0x0000001a0820723c */ /* 0x040fe20000001820 */
[----:B------:R-:W-:Y:S02]  /*8950*/  FSEL R152, R145, -INF , !P1 ;  /* 0xff80000091987808 */ /* 0x000fe40004800000 */
[----:B------:R-:W-:Y:S02]  /*8960*/  FSEL R157, R147, -INF , !P3 ;  /* 0xff800000939d7808 */ /* 0x000fe40005800000 */
[----:B------:R-:W-:Y:S01]  /*8970*/  FSEL R140, R140, -INF , !P2 ;  /* 0xff8000008c8c7808 */ /* 0x000fe20005000000 */
[----:B-1----:R-:W-:Y:S01]  /*8980*/  HMMA.16816.F32 R168, R8, R4, R168 ;  /* 0x0000000408a8723c */ /* 0x002fe200000018a8 */
[----:B------:R-:W-:Y:S01]  /*8990*/  ISETP.GE.AND P1, PT, R20, R2, PT ;  /* 0x000000021400720c */ /* 0x000fe20003f26270 */
[----:B------:R-:W-:Y:S01]  /*89a0*/  VIADD R20, R0, 0x20 ;  /* 0x0000002000147836 */ /* 0x000fe20000000000 */
[----:B------:R-:W-:-:S02]  /*89b0*/  ISETP.GE.AND P3, PT, R13, R135, PT ;  /* 0x000000870d00720c */ /* 0x000fc40003f66270 */
[-C--:B------:R-:W-:Y:S01]  /*89c0*/  ISETP.GE.AND P2, PT, R13, R2.reuse, PT ;  /* 0x000000020d00720c */ /* 0x080fe20003f46270 */
[----:B------:R-:W-:Y:S01]  /*89d0*/  VIADD R13, R0, 0x21 ;  /* 0x00000021000d7836 */ /* 0x000fe20000000000 */
[----:B------:R-:W-:Y:S01]  /*89e0*/  FSEL R153, R142, -INF , !P1 ;  /* 0xff8000008e997808 */ /* 0x000fe20004800000 */
[C---:B------:R-:W-:Y:S01]  /*89f0*/  VIADD R4, R0.reuse, 0x28 ;  /* 0x0000002800047836 */ /* 0x040fe20000000000 */
[----:B------:R-:W-:Y:S01]  /*8a00*/  FSEL R142, R141, -INF , !P3 ;  /* 0xff8000008d8e7808 */ /* 0x000fe20005800000 */
[----:B------:R-:W-:Y:S01]  /*8a10*/  HMMA.16816.F32 R164, R8, R6, R164 ;  /* 0x0000000608a4723c */ /* 0x000fe200000018a4 */
[----:B------:R-:W-:Y:S01]  /*8a20*/  FSEL R155, R143, -INF , !P2 ;  /* 0xff8000008f9b7808 */ /* 0x000fe20005000000 */
[----:B------:R-:W-:Y:S01]  /*8a30*/  VIADD R5, R0, 0x30 ;  /* 0x0000003000057836 */ /* 0x000fe20000000000 */
[----:B------:R-:W-:Y:S02]  /*8a40*/  ISETP.GE.AND P3, PT, R20, R2, PT ;  /* 0x000000021400720c */ /* 0x000fe40003f66270 */
[----:B------:R-:W-:-:S02]  /*8a50*/  ISETP.GE.AND P2, PT, R13, R135, PT ;  /* 0x000000870d00720c */ /* 0x000fc40003f46270 */
[-C--:B------:R-:W-:Y:S02]  /*8a60*/  ISETP.GE.AND P1, PT, R20, R135.reuse, PT ;  /* 0x000000871400720c */ /* 0x080fe40003f26270 */
[----:B------:R-:W-:Y:S02]  /*8a70*/  FSEL R149, R138, -INF , !P3 ;  /* 0xff8000008a957808 */ /* 0x000fe40005800000 */
[----:B------:R-:W-:Y:S02]  /*8a80*/  FSEL R144, R137, -INF , !P2 ;  /* 0xff80000089907808 */ /* 0x000fe40005000000 */
[----:B------:R-:W-:Y:S02]  /*8a90*/  FSEL R150, R136, -INF , !P1 ;  /* 0xff80000088967808 */ /* 0x000fe40004800000 */
[C---:B------:R-:W-:Y:S02]  /*8aa0*/  ISETP.GE.AND P3, PT, R4.reuse, R135, PT ;  /* 0x000000870400720c */ /* 0x040fe40003f66270 */
[-C--:B------:R-:W-:Y:S01]  /*8ab0*/  ISETP.GE.AND P2, PT, R4, R2.reuse, PT ;  /* 0x000000020400720c */ /* 0x080fe20003f46270 */
[----:B------:R-:W-:Y:S01]  /*8ac0*/  VIADD R4, R0, 0x29 ;  /* 0x0000002900047836 */ /* 0x000fe20000000000 */
[----:B------:R-:W-:-:S02]  /*8ad0*/  ISETP.GE.AND P1, PT, R13, R2, PT ;  /* 0x000000020d00720c */ /* 0x000fc40003f26270 */
[----:B------:R-:W-:Y:S02]  /*8ae0*/  FSEL R148, R32, -INF , !P3 ;  /* 0xff80000020947808 */ /* 0x000fe40005800000 */
[----:B------:R-:W-:Y:S02]  /*8af0*/  FSEL R151, R139, -INF , !P1 ;  /* 0xff8000008b977808 */ /* 0x000fe40004800000 */
[C---:B------:R-:W-:Y:S02]  /*8b00*/  ISETP.GE.AND P1, PT, R4.reuse, R135, PT ;  /* 0x000000870400720c */ /* 0x040fe40003f26270 */
[----:B------:R-:W-:Y:S01]  /*8b10*/  ISETP.GE.AND P3, PT, R4, R2, PT ;  /* 0x000000020400720c */ /* 0x000fe20003f66270 */
[----:B------:R-:W-:Y:S01]  /*8b20*/  VIADD R4, R0, 0x31 ;  /* 0x0000003100047836 */ /* 0x000fe20000000000 */
[----:B------:R-:W-:Y:S02]  /*8b30*/  FSEL R147, R34, -INF , !P2 ;  /* 0xff80000022937808 */ /* 0x000fe40005000000 */
[----:B------:R-:W-:-:S02]  /*8b40*/  FSEL R146, R33, -INF , !P1 ;  /* 0xff80000021927808 */ /* 0x000fc40004800000 */
[CC--:B------:R-:W-:Y:S02]  /*8b50*/  ISETP.GE.AND P2, PT, R5.reuse, R135.reuse, PT ;  /* 0x000000870500720c */ /* 0x0c0fe40003f46270 */
[-C--:B------:R-:W-:Y:S01]  /*8b60*/  ISETP.GE.AND P1, PT, R5, R2.reuse, PT ;  /* 0x000000020500720c */ /* 0x080fe20003f26270 */
[----:B------:R-:W-:Y:S01]  /*8b70*/  VIADD R5, R0, 0x38 ;  /* 0x0000003800057836 */ /* 0x000fe20000000000 */
[----:B------:R-:W-:Y:S02]  /*8b80*/  FSEL R145, R35, -INF , !P3 ;  /* 0xff80000023917808 */ /* 0x000fe40005800000 */
[----:B------:R-:W-:Y:S02]  /*8b90*/  FSEL R218, R168, -INF , !P2 ;  /* 0xff800000a8da7808 */ /* 0x000fe40005000000 */
[C---:B------:R-:W-:Y:S02]  /*8ba0*/  ISETP.GE.AND P3, PT, R4.reuse, R135, PT ;  /* 0x000000870400720c */ /* 0x040fe40003f66270 */
[----:B------:R-:W-:Y:S01]  /*8bb0*/  ISETP.GE.AND P2, PT, R4, R2, PT ;  /* 0x000000020400720c */ /* 0x000fe20003f46270 */
[----:B------:R-:W-:Y:S01]  /*8bc0*/  VIADD R4, R0, 0x39 ;  /* 0x0000003900047836 */ /* 0x000fe20000000000 */
[----:B------:R-:W-:-:S02]  /*8bd0*/  FSEL R173, R170, -INF , !P1 ;  /* 0xff800000aaad7808 */ /* 0x000fc40004800000 */
[-C--:B------:R-:W-:Y:S02]  /*8be0*/  ISETP.GE.AND P1, PT, R5, R135.reuse, PT ;  /* 0x000000870500720c */ /* 0x080fe40003f26270 */
[----:B------:R-:W-:Y:S02]  /*8bf0*/  FSEL R216, R169, -INF , !P3 ;  /* 0xff800000a9d87808 */ /* 0x000fe40005800000 */
[----:B------:R-:W-:Y:S02]  /*8c00*/  FSEL R174, R164, -INF , !P1 ;  /* 0xff800000a4ae7808 */ /* 0x000fe40004800000 */
[----:B------:R-:W-:Y:S02]  /*8c10*/  ISETP.GE.AND P1, PT, R4, R135, PT ;  /* 0x000000870400720c */ /* 0x000fe40003f26270 */
[----:B------:R-:W-:Y:S02]  /*8c20*/  FSEL R171, R171, -INF , !P2 ;  /* 0xff800000abab7808 */ /* 0x000fe40005000000 */
[----:B------:R-:W-:-:S02]  /*8c30*/  FSEL R172, R165, -INF , !P1 ;  /* 0xff800000a5ac7808 */ /* 0x000fc40004800000 */
[----:B------:R-:W-:Y:S02]  /*8c40*/  PLOP3.LUT P1, PT, PT, PT, UP0, 0x80, 0x0 ;  /* 0x000000000000781c */ /* 0x000fe40003f2f008 */
[-C--:B------:R-:W-:Y:S02]  /*8c50*/  ISETP.GE.AND P3, PT, R5, R2.reuse, PT ;  /* 0x000000020500720c */ /* 0x080fe40003f66270 */
[----:B------:R-:W-:Y:S02]  /*8c60*/  ISETP.GE.AND P2, PT, R0, R135, PT ;  /* 0x000000870000720c */ /* 0x000fe40003f46270 */
[----:B------:R-:W-:Y:S02]  /*8c70*/  FSEL R169, R166, -INF , !P3 ;  /* 0xff800000a6a97808 */ /* 0x000fe40005800000 */
[----:B------:R-:W-:Y:S02]  /*8c80*/  FSEL R16, R16, -INF , !P2 ;  /* 0xff80000010107808 */ /* 0x000fe40005000000 */
[----:B------:R-:W-:-:S02]  /*8c90*/  ISETP.GE.AND P3, PT, R0, R2, PT ;  /* 0x000000020000720c */ /* 0x000fc40003f66270 */
[----:B------:R-:W-:Y:S02]  /*8ca0*/  ISETP.GE.AND P2, PT, R4, R2, PT ;  /* 0x000000020400720c */ /* 0x000fe40003f46270 */
[----:B------:R-:W-:Y:S02]  /*8cb0*/  FSEL R5, R18, -INF , !P3 ;  /* 0xff80000012057808 */ /* 0x000fe40005800000 */
[----:B------:R-:W-:Y:S01]  /*8cc0*/  FSEL R168, R167, -INF , !P2 ;  /* 0xff800000a7a87808 */ /* 0x000fe20005000000 */
[----:B------:R-:W-:Y:S08]  /*8cd0*/  @!P1 BRA `(.L_x_745) ;  /* 0x0000000c00309947 */ /* 0x000ff00003800000 */
[----:B------:R-:W-:Y:S05]  /*8ce0*/  @!P0 BRA `(.L_x_746) ;  /* 0x00000004001c8947 */ /* 0x000fea0003800000 */
[----:B------:R-:W-:Y:S01]  /*8cf0*/  ULDC UR5, c[0x0][0x380] ;  /* 0x0000e00000057ab9 */ /* 0x000fe20000000800 */
[----:B------:R-:W-:Y:S01]  /*8d00*/  USHF.L.U32 UR6, UR16, 0x6, URZ ;  /* 0x0000000610067899 */ /* 0x000fe2000800063f */
[----:B------:R-:W-:Y:S01]  /*8d10*/  IABS R0, UR5 ;  /* 0x0000000500007c13 */ /* 0x000fe20008000000 */
[----:B------:R-:W-:Y:S02]  /*8d20*/  UMOV UR28, URZ ;  /* 0x0000003f001c7c82 */ /* 0x000fe40008000000 */
[----:B------:R-:W-:Y:S01]  /*8d30*/  UIADD3 UR26, UR6, -0x40, URZ ;  /* 0xffffffc0061a7890 */ /* 0x000fe2000fffe03f */
[----:B------:R-:W-:Y:S02]  /*8d40*/  R2UR UR4, R0 ;  /* 0x00000000000472ca */ /* 0x000fe400000e0000 */
[----:B------:R-:W-:Y:S01]  /*8d50*/  IABS R2, UR6 ;  /* 0x0000000600027c13 */ /* 0x000fe20008000000 */
[----:B------:R-:W-:-:S03]  /*8d60*/  ULOP3.LUT UR6, UR6, UR5, URZ, 0x3c, !UPT ;  /* 0x0000000506067292 */ /* 0x000fc6000f8e3c3f */
[----:B------:R-:W-:Y:S01]  /*8d70*/  R2UR UR25, R2 ;  /* 0x00000000021972ca */ /* 0x000fe200000e0000 */
[----:B------:R-:W-:-:S06]  /*8d80*/  UISETP.GE.AND UP1, UPT, UR6, URZ, UPT ;  /* 0x0000003f0600728c */ /* 0x000fcc000bf26270 */
[----:B------:R-:W1:Y:S08]  /*8d90*/  I2F.RP R6, UR4 ;  /* 0x0000000400067d06 */ /* 0x000e700008209400 */
[----:B-1----:R-:W1:Y:S02]  /*8da0*/  MUFU.RCP R4, R6 ;  /* 0x0000000600047308 */ /* 0x002e640000001000 */
[----:B-1----:R-:W-:-:S06]  /*8db0*/  VIADD R4, R4, 0xffffffe ;  /* 0x0ffffffe04047836 */ /* 0x002fcc0000000000 */
[----:B------:R-:W1:Y:S02]  /*8dc0*/  F2I.FTZ.U32.TRUNC.NTZ R0, R4 ;  /* 0x0000000400007305 */ /* 0x000e64000021f000 */
[----:B-1----:R-:W-:Y:S02]  /*8dd0*/  R2UR UR29, R0 ;  /* 0x00000000001d72ca */ /* 0x002fe400000e0000 */
[----:B------:R-:W-:Y:S01]  /*8de0*/  IABS R0, UR26 ;  /* 0x0000001a00007c13 */ /* 0x000fe20008000000 */
[----:B------:R-:W-:-:S03]  /*8df0*/  ULOP3.LUT UR26, UR26, UR5, URZ, 0x3c, !UPT ;  /* 0x000000051a1a7292 */ /* 0x000fc6000f8e3c3f */
[----:B------:R-:W-:-:S07]  /*8e00*/  R2UR UR18, R0 ;  /* 0x00000000001272ca */ /* 0x000fce00000e0000 */
[----:B------:R-:W-:-:S04]  /*8e10*/  UIADD3 UR7, URZ, -UR29, URZ ;  /* 0x8000001d3f077290 */ /* 0x000fc8000fffe03f */
[----:B------:R-:W-:-:S04]  /*8e20*/  UIMAD UR7, UR7, UR4, URZ ;  /* 0x00000004070772a4 */ /* 0x000fc8000f8e023f */
[----:B------:R-:W-:-:S04]  /*8e30*/  UIMAD.WIDE.U32 UR30, UR29, UR7, UR28 ;  /* 0x000000071d1e72a5 */ /* 0x000fc8000f8e001c */
[----:B------:R-:W-:Y:S02]  /*8e40*/  UIMAD.WIDE.U32 UR28, UR31, UR25, URZ ;  /* 0x000000191f1c72a5 */ /* 0x000fe4000f8e003f */
[----:B------:R-:W-:Y:S02]  /*8e50*/  UIMAD.WIDE.U32 UR30, UR31, UR18, URZ ;  /* 0x000000121f1e72a5 */ /* 0x000fe4000f8e003f */
[----:B------:R-:W-:-:S04]  /*8e60*/  UIADD3 UR24, -UR29, URZ, URZ ;  /* 0x0000003f1d187290 */ /* 0x000fc8000fffe13f */
[----:B------:R-:W-:Y:S01]  /*8e70*/  UIMAD UR24, UR4, UR24, UR25 ;  /* 0x00000018041872a4 */ /* 0x000fe2000f8e0219 */
[----:B------:R-:W-:Y:S02]  /*8e80*/  UMOV UR27, UR31 ;  /* 0x0000001f001b7c82 */ /* 0x000fe40008000000 */
[----:B------:R-:W-:Y:S02]  /*8e90*/  UIADD3 UR7, -UR27, URZ, URZ ;  /* 0x0000003f1b077290 */ /* 0x000fe4000fffe13f */
[----:B------:R-:W-:Y:S02]  /*8ea0*/  UISETP.GT.U32.AND UP2, UPT, UR4, UR24, UPT ;  /* 0x000000180400728c */ /* 0x000fe4000bf44070 */
[----:B------:R-:W-:-:S04]  /*8eb0*/  UIMAD UR7, UR4, UR7, UR18 ;  /* 0x00000007040772a4 */ /* 0x000fc8000f8e0212 */
[----:B------:R-:W-:-:S05]  /*8ec0*/  UISETP.GT.U32.AND UP0, UPT, UR4, UR7, UPT ;  /* 0x000000070400728c */ /* 0x000fca000bf04070 */
[----:B------:R-:W-:Y:S02]  /*8ed0*/  @!UP2 UIADD3 UR24, UR24, -UR4, URZ ;  /* 0x800000041818a290 */ /* 0x000fe4000fffe03f */
[----:B------:R-:W-:Y:S02]  /*8ee0*/  @!UP2 UIADD3 UR29, UR29, 0x1, URZ ;  /* 0x000000011d1da890 */ /* 0x000fe4000fffe03f */
[----:B------:R-:W-:Y:S02]  /*8ef0*/  UISETP.GE.U32.AND UP4, UPT, UR24, UR4, UPT ;  /* 0x000000041800728c */ /* 0x000fe4000bf86070 */
[----:B------:R-:W-:Y:S02]  /*8f00*/  @!UP0 UIADD3 UR7, UR7, -UR4, URZ ;  /* 0x8000000407078290 */ /* 0x000fe4000fffe03f */
[----:B------:R-:W-:Y:S02]  /*8f10*/  @!UP0 UIADD3 UR27, UR27, 0x1, URZ ;  /* 0x000000011b1b8890 */ /* 0x000fe4000fffe03f */
[----:B------:R-:W-:-:S02]  /*8f20*/  UISETP.GE.U32.AND UP3, UPT, UR7, UR4, UPT ;  /* 0x000000040700728c */ /* 0x000fc4000bf66070 */
[----:B------:R-:W-:Y:S02]  /*8f30*/  UISETP.GE.AND UP0, UPT, UR26, URZ, UPT ;  /* 0x0000003f1a00728c */ /* 0x000fe4000bf06270 */
[----:B------:R-:W-:Y:S02]  /*8f40*/  UISETP.NE.AND UP2, UPT, UR5, URZ, UPT ;  /* 0x0000003f0500728c */ /* 0x000fe4000bf45270 */
[----:B------:R-:W-:Y:S02]  /*8f50*/  @UP4 UIADD3 UR29, UR29, 0x1, URZ ;  /* 0x000000011d1d4890 */ /* 0x000fe4000fffe03f */
[----:B------:R-:W-:Y:S02]  /*8f60*/  ULOP3.LUT UR4, URZ, UR5, URZ, 0x33, !UPT ;  /* 0x000000053f047292 */ /* 0x000fe4000f8e333f */
[----:B------:R-:W-:Y:S02]  /*8f70*/  @!UP1 UIADD3 UR29, -UR29, URZ, URZ ;  /* 0x0000003f1d1d9290 */ /* 0x000fe4000fffe13f */
[----:B------:R-:W-:-:S02]  /*8f80*/  @UP3 UIADD3 UR27, UR27, 0x1, URZ ;  /* 0x000000011b1b3890 */ /* 0x000fc4000fffe03f */
[----:B------:R-:W-:Y:S02]  /*8f90*/  USEL UR29, UR4, UR29, !UP2 ;  /* 0x0000001d041d7287 */ /* 0x000fe4000d000000 */
[----:B------:R-:W-:Y:S02]  /*8fa0*/  @!UP0 UIADD3 UR27, -UR27, URZ, URZ ;  /* 0x0000003f1b1b8290 */ /* 0x000fe4000fffe13f */
[----:B------:R-:W-:Y:S02]  /*8fb0*/  UIMAD.WIDE UR6, UR29, 0x4, UR20 ;  /* 0x000000041d0678a5 */ /* 0x000fe4000f8e0214 */
[----:B------:R-:W-:-:S04]  /*8fc0*/  USEL UR4, UR4, UR27, !UP2 ;  /* 0x0000001b04047287 */ /* 0x000fc8000d000000 */
[----:B------:R-:W-:Y:S01]  /*8fd0*/  UIMAD.WIDE UR24, UR4, 0x4, UR20 ;  /* 0x00000004041878a5 */ /* 0x000fe2000f8e0214 */
[----:B------:R-:W-:Y:S02]  /*8fe0*/  IMAD.U32 R8, RZ, RZ, UR6 ;  /* 0x00000006ff087e24 */ /* 0x000fe4000f8e00ff */
[----:B------:R-:W-:-:S03]  /*8ff0*/  IMAD.U32 R9, RZ, RZ, UR7 ;  /* 0x00000007ff097e24 */ /* 0x000fc6000f8e00ff */
[----:B------:R-:W-:Y:S02]  /*9000*/  IMAD.U32 R6, RZ, RZ, UR24 ;  /* 0x00000018ff067e24 */ /* 0x000fe4000f8e00ff */
[----:B------:R-:W-:Y:S01]  /*9010*/  IMAD.U32 R7, RZ, RZ, UR25 ;  /* 0x00000019ff077e24 */ /* 0x000fe2000f8e00ff */
[----:B------:R-:W2:Y:S04]  /*9020*/  LDG.E R2, desc[UR22][R8.64] ;  /* 0x0000001608027981 */ /* 0x000ea8000c1e1900 */
[----:B------:R-:W3:Y:S01]  /*9030*/  LDG.E R0, desc[UR22][R6.64] ;  /* 0x0000001606007981 */ /* 0x000ee2000c1e1900 */
        /* <DEDUP_REMOVED lines=8> */
[----:B--2---:R-:W-:Y:S02]  /*90c0*/  R2UR UR7, R2 ;  /* 0x00000000020772ca */ /* 0x004fe400000e0000 */
[----:B---3--:R-:W-:-:S13]  /*90d0*/  R2UR UR6, R0 ;  /* 0x00000000000672ca */ /* 0x008fda00000e0000 */
[----:B------:R-:W-:-:S04]  /*90e0*/  UIADD3 UR7, -UR7, UR6, URZ ;  /* 0x0000000607077290 */ /* 0x000fc8000fffe13f */
[----:B------:R-:W-:Y:S02]  /*90f0*/  USHF.R.S32.HI UR6, URZ, 0x1f, UR7 ;  /* 0x0000001f3f067899 */ /* 0x000fe40008011407 */
[----:B------:R-:W-:Y:S02]  /*9100*/  UIMAD.WIDE.U32 UR24, UR7, UR4, UR24 ;  /* 0x00000004071872a5 */ /* 0x000fe4000f8e0018 */
[----:B------:R-:W-:-:S04]  /*9110*/  UIMAD UR6, UR6, UR4, URZ ;  /* 0x00000004060672a4 */ /* 0x000fc8000f8e023f */
[----:B------:R-:W-:Y:S01]  /*9120*/  UIMAD UR6, UR7, UR5, UR6 ;  /* 0x00000005070672a4 */ /* 0x000fe2000f8e0206 */
[----:B------:R-:W-:-:S03]  /*9130*/  UMOV UR18, UR24 ;  /* 0x0000001800127c82 */ /* 0x000fc60008000000 */
[----:B------:R-:W-:Y:S01]  /*9140*/  UIADD3 UR6, UR25, UR6, URZ ;  /* 0x0000000619067290 */ /* 0x000fe2000fffe03f */
[----:B------:R-:W-:Y:S11]  /*9150*/  BRA `(.L_x_747) ;  /* 0x0000000000087947 */ /* 0x000ff60003800000 */
.L_x_746:
[----:B------:R-:W-:-:S04]  /*9160*/  ULEA UR18, -UR8, URZ, 0x6 ;  /* 0x0000003f08127291 */ /* 0x000fc8000f8e313f */
[----:B------:R-:W-:-:S12]  /*9170*/  USHF.R.S32.HI UR6, URZ, 0x1f, UR18 ;  /* 0x0000001f3f067899 */ /* 0x000fd80008011412 */
.L_x_747:
[C---:B------:R-:W-:Y:S01]  /*9180*/  @!P5 IADD3 R7, P1, R133.reuse, UR18, RZ ;  /* 0x000000128507dc10 */ /* 0x040fe2000ff3e0ff */
[----:B------:R-:W-:Y:S01]  /*9190*/  IMAD.U32 R29, RZ, RZ, UR18 ;  /* 0x00000012ff1d7e24 */ /* 0x000fe2000f8e00ff */
[----:B------:R-:W-:Y:S01]  /*91a0*/  @!P4 IADD3 R9, P3, R133, UR18, RZ ;  /* 0x000000128509cc10 */ /* 0x000fe2000ff7e0ff */
[----:B------:R-:W-:Y:S01]  /*91b0*/  IMAD.U32 R4, RZ, RZ, UR18 ;  /* 0x00000012ff047e24 */ /* 0x000fe2000f8e00ff */
[----:B------:R-:W-:Y:S01]  /*91c0*/  @!P5 IADD3.X R6, R134, UR6, RZ, P1, !PT ;  /* 0x000000068606dc10 */ /* 0x000fe20008ffe4ff */
[----:B------:R-:W-:Y:S01]  /*91d0*/  IMAD.U32 R2, RZ, RZ, UR6 ;  /* 0x00000006ff027e24 */ /* 0x000fe2000f8e00ff */
[----:B------:R-:W-:Y:S01]  /*91e0*/  @!P5 LEA R26, P1, R7, UR10, 0x1 ;  /* 0x0000000a071adc11 */ /* 0x000fe2000f8208ff */
[----:B------:R-:W-:Y:S01]  /*91f0*/  IMAD.U32 R0, RZ, RZ, UR14 ;  /* 0x0000000eff007e24 */ /* 0x000fe2000f8e00ff */
[-C--:B------:R-:W-:Y:S01]  /*9200*/  @!P6 LEA R28, P2, R29, R208.reuse, 0x1 ;  /* 0x000000d01d1ce211 */ /* 0x080fe200078408ff */
[----:B------:R-:W-:Y:S01]  /*9210*/  IMAD.U32 R11, RZ, RZ, UR13 ;  /* 0x0000000dff0b7e24 */ /* 0x000fe2000f8e00ff */
[----:B------:R-:W-:Y:S01]  /*9220*/  @!P5 LEA.HI.X R27, R7, UR11, R6, 0x1, P1 ;  /* 0x0000000b071bdc11 */ /* 0x000fe200088f0c06 */
[----:B------:R-:W-:Y:S01]  /*9230*/  IMAD.U32 R7, RZ, RZ, UR13 ;  /* 0x0000000dff077e24 */ /* 0x000fe2000f8e00ff */
[----:B------:R-:W-:Y:S01]  /*9240*/  @!P6 LEA.HI.X R29, R4, R209, R2, 0x1, P2 ;  /* 0x000000d1041de211 */ /* 0x000fe200010f0c02 */
[----:B------:R-:W-:Y:S01]  /*9250*/  UIADD3 UR4, UP1, UP0, UR14, UR18, UR14 ;  /* 0x000000120e047290 */ /* 0x000fe2000f83e00e */
[C-C-:B------:R-:W-:Y:S01]  /*9260*/  @!P5 IADD3 R13, P2, P1, R133.reuse, UR18, R0.reuse ;  /* 0x00000012850ddc10 */ /* 0x140fe2000f95e000 */
[----:B------:R1:W-:Y:S01]  /*9270*/  @P6 STS.128 [R203+0x6000], RZ ;  /* 0x006000ffcb006388 */ /* 0x0003e20000000c00 */
[C---:B------:R-:W-:Y:S01]  /*9280*/  @!P4 IADD3.X R2, R134.reuse, UR6, RZ, P3, !PT ;  /* 0x000000068602cc10 */ /* 0x040fe20009ffe4ff */
[----:B------:R-:W-:Y:S01]  /*9290*/  UIADD3.X UR5, UR13, UR6, UR13, UP1, UP0 ;  /* 0x000000060d057290 */ /* 0x000fe20008fe040d */
[C---:B------:R-:W-:Y:S01]  /*92a0*/  @!P5 IADD3.X R4, R134.reuse, UR6, R7, P2, P1 ;  /* 0x000000068604dc10 */ /* 0x040fe200097e2407 */
[----:B------:R-:W-:Y:S01]  /*92b0*/  IMAD.U32 R23, RZ, RZ, UR4 ;  /* 0x00000004ff177e24 */ /* 0x000fe2000f8e00ff */
[----:B------:R-:W-:Y:S01]  /*92c0*/  @!P4 IADD3 R7, P2, P1, R133, UR18, R0 ;  /* 0x000000128507cc10 */ /* 0x000fe2000f95e000 */
[----:B------:R-:W-:Y:S01]  /*92d0*/  VOTEU.ALL UP0, P6 ;  /* 0x00000000003f7886 */ /* 0x000fe20003000000 */
[----:B------:R-:W-:Y:S01]  /*92e0*/  @!P4 LEA R10, P3, R9, UR10, 0x1 ;  /* 0x0000000a090acc11 */ /* 0x000fe2000f8608ff */
[----:B------:R-:W-:Y:S01]  /*92f0*/  @!PT LDS RZ, [RZ] ;  /* 0x00000000fffff984 */ /* 0x000fe20000000800 */
[----:B------:R-:W-:Y:S01]  /*9300*/  @!PT LDS RZ, [RZ] ;  /* 0x00000000fffff984 */ /* 0x000fe20000000800 */
[----:B------:R-:W-:Y:S01]  /*9310*/  @!PT LDS RZ, [RZ] ;  /* 0x00000000fffff984 */ /* 0x000fe20000000800 */
[----:B------:R1:W-:Y:S01]  /*9320*/  @!P6 LDGSTS.E.BYPASS.LTC128B.128 [R203+0x6000], desc[UR22][R28.64] ;  /* 0x060000001ccbefae */ /* 0x0003e2000b901d56 */
[----:B------:R-:W-:Y:S01]  /*9330*/  @!P4 IADD3.X R0, R134, UR6, R11, P2, P1 ;  /* 0x000000068600cc10 */ /* 0x000fe200097e240b */
[----:B------:R-:W-:Y:S01]  /*9340*/  BSSY B0, `(.L_x_748) ;  /* 0x000005f000007945 */ /* 0x000fe20003800000 */
[----:B------:R-:W-:Y:S01]  /*9350*/  @!P5 LEA R24, P2, R13, UR10, 0x1 ;  /* 0x0000000a0d18dc11 */ /* 0x000fe2000f8408ff */
[----:B------:R-:W-:Y:S01]  /*9360*/  @!UP0 UIADD3 UR9, UP1, UR14, UR18, URZ ;  /* 0x000000120e098290 */ /* 0x000fe2000ff3e03f */
[----:B------:R-:W-:Y:S01]  /*9370*/  @!P4 LEA R8, P1, R7, UR10, 0x1 ;  /* 0x0000000a0708cc11 */ /* 0x000fe2000f8208ff */
[----:B------:R1:W-:Y:S01]  /*9380*/  @P5 STS.128 [R203+0x8000], RZ ;  /* 0x008000ffcb005388 */ /* 0x0003e20000000c00 */
[----:B------:R-:W-:Y:S01]  /*9390*/  @!P4 LEA.HI.X R11, R9, UR11, R2, 0x1, P3 ;  /* 0x0000000b090bcc11 */ /* 0x000fe200098f0c02 */
[----:B------:R-:W-:Y:S01]  /*93a0*/  IMAD.U32 R2, RZ, RZ, UR4 ;  /* 0x00000004ff027e24 */ /* 0x000fe2000f8e00ff */
[----:B------:R-:W-:Y:S01]  /*93b0*/  @!P5 LEA.HI.X R25, R13, UR11, R4, 0x1, P2 ;  /* 0x0000000b0d19dc11 */ /* 0x000fe200090f0c04 */
[----:B------:R-:W-:Y:S01]  /*93c0*/  @!UP0 UIADD3.X UR7, UR13, UR6, URZ, UP1, !UPT ;  /* 0x000000060d078290 */ /* 0x000fe20008ffe43f */
[----:B------:R-:W-:Y:S01]  /*93d0*/  @!P4 LEA.HI.X R9, R7, UR11, R0, 0x1, P1 ;  /* 0x0000000b0709cc11 */ /* 0x000fe200088f0c00 */
[----:B------:R-:W-:Y:S01]  /*93e0*/  IMAD.U32 R0, RZ, RZ, UR5 ;  /* 0x00000005ff007e24 */ /* 0x000fe2000f8e00ff */
[----:B------:R-:W-:Y:S01]  /*93f0*/  @!P5 IADD3 R7, P2, R133, UR4, RZ ;  /* 0x000000048507dc10 */ /* 0x000fe2000ff5e0ff */
[----:B------:R-:W-:Y:S01]  /*9400*/  @!PT LDS RZ, [RZ] ;  /* 0x00000000fffff984 */ /* 0x000fe20000000800 */
[----:B------:R-:W-:Y:S01]  /*9410*/  @!PT LDS RZ, [RZ] ;  /* 0x00000000fffff984 */ /* 0x000fe20000000800 */
[----:B------:R-:W-:Y:S01]  /*9420*/  @!PT LDS RZ, [RZ] ;  /* 0x00000000fffff984 */ /* 0x000fe20000000800 */
[----:B------:R1:W-:Y:S01]  /*9430*/  @!P5 LDGSTS.E.BYPASS.LTC128B.128 [R203+0x8000], desc[UR22][R26.64+0x80] ;  /* 0x080000801acbdfae */ /* 0x0003e2000b901d56 */
[----:B------:R-:W-:-:S02]  /*9440*/  @!P6 LEA R22, P1, R23, R208, 0x1 ;  /* 0x000000d01716e211 */ /* 0x000fc400078208ff */
[----:B------:R-:W-:Y:S01]  /*9450*/  @!P5 IADD3.X R4, R134, UR5, RZ, P2, !PT ;  /* 0x000000058604dc10 */ /* 0x000fe200097fe4ff */
[----:B------:R1:W-:Y:S01]  /*9460*/  @P4 STS.128 [R203+0xa000], RZ ;  /* 0x00a000ffcb004388 */ /* 0x0003e20000000c00 */
[C---:B------:R-:W-:Y:S02]  /*9470*/  @!P5 LEA R20, P2, R7.reuse, UR10, 0x1 ;  /* 0x0000000a0714dc11 */ /* 0x040fe4000f8408ff */
[----:B------:R-:W-:Y:S01]  /*9480*/  @!P6 LEA.HI.X R23, R2, R209, R0, 0x1, P1 ;  /* 0x000000d10217e211 */ /* 0x000fe200008f0c00 */
[----:B------:R-:W-:Y:S01]  /*9490*/  IMAD.U32 R2, RZ, RZ, UR7 ;  /* 0x00000007ff027e24 */ /* 0x000fe2000f8e00ff */
[----:B------:R-:W-:Y:S01]  /*94a0*/  @!P5 LEA.HI.X R21, R7, UR11, R4, 0x1, P2 ;  /* 0x0000000b0715dc11 */ /* 0x000fe200090f0c04 */
[----:B------:R-:W-:Y:S01]  /*94b0*/  IMAD.U32 R7, RZ, RZ, UR9 ;  /* 0x00000009ff077e24 */ /* 0x000fe2000f8e00ff */
[----:B------:R-:W-:Y:S01]  /*94c0*/  @!P4 IADD3 R0, P1, R133, UR4, RZ ;  /* 0x000000048500cc10 */ /* 0x000fe2000ff3e0ff */
[----:B------:R-:W-:Y:S01]  /*94d0*/  UIADD3 UR4, UP0, UR14, UR4, URZ ;  /* 0x000000040e047290 */ /* 0x000fe2000ff1e03f */
[----:B------:R-:W-:Y:S01]  /*94e0*/  @!PT LDS RZ, [RZ] ;  /* 0x00000000fffff984 */ /* 0x000fe20000000800 */
[----:B------:R-:W-:Y:S01]  /*94f0*/  @!PT LDS RZ, [RZ] ;  /* 0x00000000fffff984 */ /* 0x000fe20000000800 */
[----:B------:R-:W-:Y:S01]  /*9500*/  @!PT LDS RZ, [RZ] ;  /* 0x00000000fffff984 */ /* 0x000fe20000000800 */
[----:B------:R1:W-:Y:S02]  /*9510*/  @!P4 LDGSTS.E.BYPASS.LTC128B.128 [R203+0xa000], desc[UR22][R10.64+0x100] ;  /* 0x0a0001000acbcfae */ /* 0x0003e4000b901d56 */
[----:B------:R-:W-:-:S02]  /*9520*/  @!P6 LEA R32, P2, R7, R208, 0x1 ;  /* 0x000000d00720e211 */ /* 0x000fc400078408ff */
[----:B------:R-:W-:Y:S01]  /*9530*/  @!P4 IADD3.X R13, R134, UR5, RZ, P1, !PT ;  /* 0x00000005860dcc10 */ /* 0x000fe20008ffe4ff */
[----:B------:R-:W-:Y:S01]  /*9540*/  UIADD3.X UR5, UR13, UR5, URZ, UP0, !UPT ;  /* 0x000000050d057290 */ /* 0x000fe200087fe43f */
[C---:B------:R-:W-:Y:S01]  /*9550*/  @!P4 LEA R30, P1, R0.reuse, UR10, 0x1 ;  /* 0x0000000a001ecc11 */ /* 0x040fe2000f8208ff */
[----:B------:R1:W-:Y:S01]  /*9560*/  @P6 STS.128 [R203+0x6800], RZ ;  /* 0x006800ffcb006388 */ /* 0x0003e20000000c00 */
[----:B------:R-:W-:Y:S01]  /*9570*/  @!P6 LEA.HI.X R33, R7, R209, R2, 0x1, P2 ;  /* 0x000000d10721e211 */ /* 0x000fe200010f0c02 */
[----:B------:R-:W-:Y:S01]  /*9580*/  IMAD.U32 R2, RZ, RZ, UR4 ;  /* 0x00000004ff027e24 */ /* 0x000fe2000f8e00ff */
[----:B------:R-:W-:Y:S01]  /*9590*/  @!P4 LEA.HI.X R31, R0, UR11, R13, 0x1, P1 ;  /* 0x0000000b001fcc11 */ /* 0x000fe200088f0c0d */
[----:B------:R-:W-:Y:S01]  /*95a0*/  IMAD.U32 R13, RZ, RZ, UR4 ;  /* 0x00000004ff0d7e24 */ /* 0x000fe2000f8e00ff */
[----:B------:R-:W-:Y:S01]  /*95b0*/  @!P5 IADD3 R7, P1, R133, UR4, RZ ;  /* 0x000000048507dc10 */ /* 0x000fe2000ff3e0ff */
[----:B------:R-:W-:Y:S01]  /*95c0*/  @!PT LDS RZ, [RZ] ;  /* 0x00000000fffff984 */ /* 0x000fe20000000800 */
[----:B------:R-:W-:Y:S01]  /*95d0*/  @!PT LDS RZ, [RZ] ;  /* 0x00000000fffff984 */ /* 0x000fe20000000800 */
[----:B------:R-:W-:Y:S01]  /*95e0*/  @!PT LDS RZ, [RZ] ;  /* 0x00000000fffff984 */ /* 0x000fe20000000800 */
[----:B------:R1:W-:Y:S01]  /*95f0*/  @!P6 LDGSTS.E.BYPASS.LTC128B.128 [R203+0x6800], desc[UR22][R32.64] ;  /* 0x0680000020cbefae */ /* 0x0003e2000b901d56 */
[----:B------:R-:W-:-:S02]  /*9600*/  IMAD.U32 R0, RZ, RZ, UR5 ;  /* 0x00000005ff007e24 */ /* 0x000fc4000f8e00ff */
[----:B------:R-:W-:Y:S01]  /*9610*/  @!P6 LEA R34, P2, R13, R208, 0x1 ;  /* 0x000000d00d22e211 */ /* 0x000fe200078408ff */
[----:B------:R1:W-:Y:S01]  /*9620*/  @P5 STS.128 [R203+0x8800], RZ ;  /* 0x008800ffcb005388 */ /* 0x0003e20000000c00 */
[----:B------:R-:W-:Y:S02]  /*9630*/  @!P5 IADD3.X R4, R134, UR5, RZ, P1, !PT ;  /* 0x000000058604dc10 */ /* 0x000fe40008ffe4ff */
[C---:B------:R-:W-:Y:S01]  /*9640*/  @!P5 LEA R6, P1, R7.reuse, UR10, 0x1 ;  /* 0x0000000a0706dc11 */ /* 0x040fe2000f8208ff */
[----:B------:R-:W-:Y:S01]  /*9650*/  @!PT LDS RZ, [RZ] ;  /* 0x00000000fffff984 */ /* 0x000fe20000000800 */
[----:B------:R-:W-:Y:S01]  /*9660*/  @!PT LDS RZ, [RZ] ;  /* 0x00000000fffff984 */ /* 0x000fe20000000800 */
[----:B------:R-:W-:Y:S01]  /*9670*/  @!PT LDS RZ, [RZ] ;  /* 0x00000000fffff984 */ /* 0x000fe20000000800 */
[----:B------:R1:W-:Y:S01]  /*9680*/  @!P5 LDGSTS.E.BYPASS.LTC128B.128 [R203+0x8800], desc[UR22][R24.64+0x80] ;  /* 0x0880008018cbdfae */ /* 0x0003e2000b901d56 */
[----:B------:R-:W-:Y:S02]  /*9690*/  @!P6 LEA.HI.X R35, R2, R209, R0, 0x1, P2 ;  /* 0x000000d10223e211 */ /* 0x000fe400010f0c00 */
[----:B------:R-:W-:Y:S01]  /*96a0*/  @!P5 LEA.HI.X R7, R7, UR11, R4, 0x1, P1 ;  /* 0x0000000b0707dc11 */ /* 0x000fe200088f0c04 */
[----:B------:R1:W-:Y:S04]  /*96b0*/  @P4 STS.128 [R203+0xa800], RZ ;  /* 0x00a800ffcb004388 */ /* 0x0003e80000000c00 */
        /* <DEDUP_REMOVED lines=31> */
[----:B------:R-:W-:-:S04]  /*98b0*/  IADD3 R133, P1, R133, UR4, RZ ;  /* 0x0000000485857c10 */ /* 0x000fc8000ff3e0ff */
[----:B------:R-:W-:Y:S02]  /*98c0*/  IADD3.X R134, R134, UR5, RZ, P1, !PT ;  /* 0x0000000586867c10 */ /* 0x000fe40008ffe4ff */
[----:B-1----:R-:W-:-:S04]  /*98d0*/  LEA R6, P1, R133, UR10, 0x1 ;  /* 0x0000000a85067c11 */ /* 0x002fc8000f8208ff */
[----:B------:R-:W-:-:S05]  /*98e0*/  LEA.HI.X R7, R133, UR11, R134, 0x1, P1 ;  /* 0x0000000b85077c11 */ /* 0x000fca00088f0c86 */
[----:B------:R-:W-:Y:S01]  /*98f0*/  @!PT LDS RZ, [RZ] ;  /* 0x00000000fffff984 */ /* 0x000fe20000000800 */
[----:B------:R-:W-:Y:S01]  /*9900*/  @!PT LDS RZ, [RZ] ;  /* 0x00000000fffff984 */ /* 0x000fe20000000800 */
[----:B------:R-:W-:Y:S01]  /*9910*/  @!PT LDS RZ, [RZ] ;  /* 0x00000000fffff984 */ /* 0x000fe20000000800 */
[----:B------:R2:W-:Y:S04]  /*9920*/  LDGSTS.E.BYPASS.LTC128B.128 [R203+0xb800], desc[UR22][R6.64+0x100] ;  /* 0x0b80010006cb7fae */ /* 0x0005e8000b901d56 */
.L_x_749:
[----:B------:R-:W-:Y:S05]  /*9930*/  BSYNC B0 ;  /* 0x0000000000007941 */ /* 0x000fea0003800000 */
.L_x_748:
[----:B------:R-:W0:Y:S01]  /*9940*/  LDGDEPBAR ;  /* 0x00000000000079af */ /* 0x000e220000000000 */
[----:B-12---:R-:W-:Y:S01]  /*9950*/  IMAD.U32 R7, RZ, RZ, UR18 ;  /* 0x00000012ff077e24 */ /* 0x006fe2000f8e00ff */
[----:B------:R-:W-:Y:S01]  /*9960*/  MOV R0, UR6 ;  /* 0x0000000600007c02 */ /* 0x000fe20008000f00 */
[----:B------:R-:W-:-:S03]  /*9970*/  IMAD.U32 R2, RZ, RZ, UR18 ;  /* 0x00000012ff027e24 */ /* 0x000fc6000f8e00ff */
[----:B------:R-:W-:-:S04]  /*9980*/  LEA R208, P1, R7, R208, 0x1 ;  /* 0x000000d007d07211 */ /* 0x000fc800078208ff */
[----:B------:R-:W-:-:S09]  /*9990*/  LEA.HI.X R209, R2, R209, R0, 0x1, P1 ;  /* 0x000000d102d17211 */ /* 0x000fd200008f0c00 */
.L_x_745:
[----:B------:R-:W-:Y:S01]  /*99a0*/  FMNMX.FTZ R9, R132, R16, !PT ;  /* 0x0000001084097209 */ /* 0x000fe20007810000 */
[----:B------:R-:W-:Y:S01]  /*99b0*/  LDSM.16.MT88.4 R32, [R188+0xc000] ;  /* 0x00c00000bc20783b */ /* 0x000fe20000004200 */
[----:B------:R-:W-:Y:S02]  /*99c0*/  FMNMX.FTZ R0, R3, R5, !PT ;  /* 0x0000000503007209 */ /* 0x000fe40007810000 */
[----:B------:R-:W-:Y:S01]  /*99d0*/  FMNMX.FTZ R9, R156, R9, !PT ;  /* 0x000000099c097209 */ /* 0x000fe20007810000 */
[----:B------:R-:W-:Y:S01]  /*99e0*/  LDSM.16.MT88.4 R24, [R189+0xc000] ;  /* 0x00c00000bd18783b */ /* 0x000fe20000004200 */
[----:B------:R-:W-:Y:S02]  /*99f0*/  FMNMX.FTZ R0, R19, R0, !PT ;  /* 0x0000000013007209 */ /* 0x000fe40007810000 */
[----:B------:R-:W-:Y:S01]  /*9a00*/  FMNMX.FTZ R9, R12, R9, !PT ;  /* 0x000000090c097209 */ /* 0x000fe20007810000 */
[----:B------:R-:W-:Y:S01]  /*9a10*/  LDSM.16.MT88.4 R136, [R192+0xc800] ;  /* 0x00c80000c088783b */ /* 0x000fe20000004200 */
[----:B------:R-:W-:-:S02]  /*9a20*/  FMNMX.FTZ R0, R17, R0, !PT ;  /* 0x0000000011007209 */ /* 0x000fc40007810000 */
[----:B------:R-:W-:Y:S01]  /*9a30*/  FMNMX.FTZ R9, R14, R9, !PT ;  /* 0x000000090e097209 */ /* 0x000fe20007810000 */
[----:B------:R-:W-:Y:S01]  /*9a40*/  LDSM.16.MT88.4 R164, [R192+0xd000] ;  /* 0x00d00000c0a4783b */ /* 0x000fe20000004200 */
[----:B------:R-:W-:Y:S02]  /*9a50*/  FMNMX.FTZ R0, R15, R0, !PT ;  /* 0x000000000f007209 */ /* 0x000fe40007810000 */
[----:B------:R-:W-:Y:S02]  /*9a60*/  FMNMX.FTZ R9, R154, R9, !PT ;  /* 0x000000099a097209 */ /* 0x000fe40007810000 */
[----:B------:R-:W-:Y:S02]  /*9a70*/  FMNMX.FTZ R0, R159, R0, !PT ;  /* 0x000000009f007209 */ /* 0x000fe40007810000 */
[----:B------:R-:W-:Y:S02]  /*9a80*/  FMNMX.FTZ R9, R152, R9, !PT ;  /* 0x0000000998097209 */ /* 0x000fe40007810000 */
[----:B------:R-:W-:-:S02]  /*9a90*/  FMNMX.FTZ R0, R157, R0, !PT ;  /* 0x000000009d007209 */ /* 0x000fc40007810000 */
[----:B------:R-:W-:Y:S02]  /*9aa0*/  FMNMX.FTZ R9, R140, R9, !PT ;  /* 0x000000098c097209 */ /* 0x000fe40007810000 */
        /* <DEDUP_REMOVED lines=18> */
[----:B------:R-:W-:-:S03]  /*9bd0*/  FMNMX.FTZ R7, R168, R7, !PT ;  /* 0x00000007a8077209 */ /* 0x000fc60007810000 */
[----:B------:R-:W1:Y:S04]  /*9be0*/  SHFL.BFLY PT, R2, R9, 0x2, 0x1f ;  /* 0x0c401f0009027f89 */ /* 0x000e6800000e0000 */
[----:B------:R-:W2:Y:S01]  /*9bf0*/  SHFL.BFLY PT, R0, R7, 0x2, 0x1f ;  /* 0x0c401f0007007f89 */ /* 0x000ea200000e0000 */
[----:B-1----:R-:W-:-:S03]  /*9c00*/  FMNMX.FTZ R2, R9, R2, !PT ;  /* 0x0000000209027209 */ /* 0x002fc60007810000 */
[----:B------:R-:W-:Y:S01]  /*9c10*/  LDSM.16.MT88.4 R8, [R192+0xc000] ;  /* 0x00c00000c008783b */ /* 0x000fe20000004200 */
[----:B--2---:R-:W-:-:S03]  /*9c20*/  FMNMX.FTZ R0, R7, R0, !PT ;  /* 0x0000000007007209 */ /* 0x004fc60007810000 */
[----:B------:R-:W1:Y:S04]  /*9c30*/  SHFL.BFLY PT, R223, R2, 0x1, 0x1f ;  /* 0x0c201f0002df7f89 */ /* 0x000e6800000e0000 */
[----:B------:R-:W2:Y:S01]  /*9c40*/  SHFL.BFLY PT, R221, R0, 0x1, 0x1f ;  /* 0x0c201f0000dd7f89 */ /* 0x000ea200000e0000 */
[----:B-1----:R-:W-:Y:S02]  /*9c50*/  FMNMX.FTZ R223, R2, R223, !PT ;  /* 0x000000df02df7209 */ /* 0x002fe40007810000 */
[----:B--2---:R-:W-:-:S03]  /*9c60*/  FMNMX.FTZ R221, R0, R221, !PT ;  /* 0x000000dd00dd7209 */ /* 0x004fc60007810000 */
[C---:B------:R-:W-:Y:S01]  /*9c70*/  FMUL.FTZ R175, R223.reuse, UR19 ;  /* 0x00000013dfaf7c20 */ /* 0x040fe20008410000 */
[----:B------:R-:W-:Y:S02]  /*9c80*/  FSETP.NEU.FTZ.AND P2, PT, R223, -INF , PT ;  /* 0xff800000df00780b */ /* 0x000fe40003f5d000 */
[C---:B------:R-:W-:Y:S01]  /*9c90*/  FSETP.NEU.FTZ.AND P1, PT, R221.reuse, -INF , PT ;  /* 0xff800000dd00780b */ /* 0x040fe20003f3d000 */
[----:B------:R-:W-:Y:S01]  /*9ca0*/  FMUL.FTZ R170, R221, UR19 ;  /* 0x00000013ddaa7c20 */ /* 0x000fe20008410000 */
[----:B------:R-:W-:Y:S02]  /*9cb0*/  FSEL R175, R175, RZ, P2 ;  /* 0x000000ffafaf7208 */ /* 0x000fe40001000000 */
[----:B------:R-:W-:Y:S02]  /*9cc0*/  FSEL R6, R221, RZ, P1 ;  /* 0x000000ffdd067208 */ /* 0x000fe40000800000 */
[----:B------:R-:W-:Y:S01]  /*9cd0*/  FSEL R170, R170, RZ, P1 ;  /* 0x000000ffaaaa7208 */ /* 0x000fe20000800000 */
[--C-:B------:R-:W-:Y:S01]  /*9ce0*/  FFMA.FTZ R222, R16, UR19, -R175.reuse ;  /* 0x0000001310de7c23 */ /* 0x100fe200080108af */
[--C-:B------:R-:W-:Y:S01]  /*9cf0*/  FFMA.FTZ R220, R156, UR19, -R175.reuse ;  /* 0x000000139cdc7c23 */ /* 0x100fe200080108af */
[----:B------:R-:W-:Y:S01]  /*9d00*/  FADD.FTZ R6, R3, -R6 ;  /* 0x8000000603067221 */ /* 0x000fe20000010000 */
[--C-:B------:R-:W-:Y:S01]  /*9d10*/  FFMA.FTZ R214, R12, UR19, -R175.reuse ;  /* 0x000000130cd67c23 */ /* 0x100fe200080108af */
[--C-:B------:R-:W-:Y:S01]  /*9d20*/  FFMA.FTZ R212, R5, UR19, -R170.reuse ;  /* 0x0000001305d47c23 */ /* 0x100fe200080108aa */
[--C-:B------:R-:W-:Y:S01]  /*9d30*/  FFMA.FTZ R2, R19, UR19, -R170.reuse ;  /* 0x0000001313027c23 */ /* 0x100fe200080108aa */
[--C-:B------:R-:W-:Y:S01]  /*9d40*/  FFMA.FTZ R0, R17, UR19, -R170.reuse ;  /* 0x0000001311007c23 */ /* 0x100fe200080108aa */
[----:B------:R-:W-:Y:S01]  /*9d50*/  FSEL R5, R223, RZ, P2 ;  /* 0x000000ffdf057208 */ /* 0x000fe20001000000 */
[----:B------:R-:W1:Y:S01]  /*9d60*/  LDSM.16.MT88.4 R16, [R190+0xc000] ;  /* 0x00c00000be10783b */ /* 0x000e620000004200 */
[----:B------:R-:W-:Y:S01]  /*9d70*/  FFMA.FTZ R207, R14, UR19, -R175 ;  /* 0x000000130ecf7c23 */ /* 0x000fe200080108af */
[--C-:B------:R-:W-:Y:S01]  /*9d80*/  FFMA.FTZ R225, R15, UR19, -R170.reuse ;  /* 0x000000130fe17c23 */ /* 0x100fe200080108aa */
[----:B------:R-:W-:Y:S01]  /*9d90*/  FMUL.FTZ R3, R6, UR19 ;  /* 0x0000001306037c20 */ /* 0x000fe20008410000 */
[----:B------:R-:W-:Y:S01]  /*9da0*/  FADD.FTZ R4, R132, -R5 ;  /* 0x8000000584047221 */ /* 0x000fe20000010000 */
[----:B------:R-:W-:Y:S01]  /*9db0*/  MUFU.EX2 R222, R222 ;  /* 0x000000de00de7308 */ /* 0x000fe20000000800 */
[--C-:B------:R-:W-:Y:S01]  /*9dc0*/  FFMA.FTZ R227, R140, UR19, -R175.reuse ;  /* 0x000000138ce37c23 */ /* 0x100fe200080108af */
[--C-:B------:R-:W-:Y:S01]  /*9dd0*/  FFMA.FTZ R228, R142, UR19, -R175.reuse ;  /* 0x000000138ee47c23 */ /* 0x100fe200080108af */
[----:B------:R-:W-:Y:S01]  /*9de0*/  FMUL.FTZ R224, R4, UR19 ;  /* 0x0000001304e07c20 */ /* 0x000fe20008410000 */
[----:B------:R-:W-:Y:S01]  /*9df0*/  LDSM.16.MT88.4 R140, [R188+0x10000] ;  /* 0x01000000bc8c783b */ /* 0x000fe20000004200 */
[--C-:B------:R-:W-:Y:S01]  /*9e00*/  FFMA.FTZ R226, R154, UR19, -R175.reuse ;  /* 0x000000139ae27c23 */ /* 0x100fe200080108af */
[--C-:B------:R-:W-:Y:S01]  /*9e10*/  FFMA.FTZ R229, R152, UR19, -R175.reuse ;  /* 0x0000001398e57c23 */ /* 0x100fe200080108af */
[--C-:B------:R-:W-:Y:S01]  /*9e20*/  FFMA.FTZ R230, R159, UR19, -R170.reuse ;  /* 0x000000139fe67c23 */ /* 0x100fe200080108aa */
[----:B------:R-:W2:Y:S01]  /*9e30*/  MUFU.EX2 R220, R220 ;  /* 0x000000dc00dc7308 */ /* 0x000ea20000000800 */
[--C-:B------:R-:W-:Y:S01]  /*9e40*/  FFMA.FTZ R233, R157, UR19, -R170.reuse ;  /* 0x000000139de97c23 */ /* 0x100fe200080108aa */
[--C-:B------:R-:W-:Y:S01]  /*9e50*/  FFMA.FTZ R231, R153, UR19, -R170.reuse ;  /* 0x0000001399e77c23 */ /* 0x100fe200080108aa */
[--C-:B------:R-:W-:Y:S01]  /*9e60*/  FFMA.FTZ R232, R155, UR19, -R170.reuse ;  /* 0x000000139be87c23 */ /* 0x100fe200080108aa */
[----:B------:R-:W-:Y:S01]  /*9e70*/  LDSM.16.MT88.4 R132, [R189+0xc800] ;  /* 0x00c80000bd84783b */ /* 0x000fe20000004200 */
[--C-:B------:R-:W-:Y:S01]  /*9e80*/  FFMA.FTZ R234, R150, UR19, -R175.reuse ;  /* 0x0000001396ea7c23 */ /* 0x100fe200080108af */
[--C-:B------:R-:W-:Y:S01]  /*9e90*/  FFMA.FTZ R235, R144, UR19, -R175.reuse ;  /* 0x0000001390eb7c23 */ /* 0x100fe200080108af */
[--C-:B------:R-:W-:Y:S01]  /*9ea0*/  FFMA.FTZ R236, R148, UR19, -R175.reuse ;  /* 0x0000001394ec7c23 */ /* 0x100fe200080108af */
[----:B------:R-:W-:Y:S01]  /*9eb0*/  MUFU.EX2 R214, R214 ;  /* 0x000000d600d67308 */ /* 0x000fe20000000800 */
[--C-:B------:R-:W-:Y:S01]  /*9ec0*/  FFMA.FTZ R237, R146, UR19, -R175.reuse ;  /* 0x0000001392ed7c23 */ /* 0x100fe200080108af */
[--C-:B------:R-:W-:Y:S01]  /*9ed0*/  FFMA.FTZ R238, R149, UR19, -R170.reuse ;  /* 0x0000001395ee7c23 */ /* 0x100fe200080108aa */
[--C-:B------:R-:W-:Y:S01]  /*9ee0*/  FFMA.FTZ R239, R151, UR19, -R170.reuse ;  /* 0x0000001397ef7c23 */ /* 0x100fe200080108aa */
[--C-:B------:R-:W-:Y:S01]  /*9ef0*/  FFMA.FTZ R240, R147, UR19, -R170.reuse ;  /* 0x0000001393f07c23 */ /* 0x100fe200080108aa */
[--C-:B------:R-:W-:Y:S01]  /*9f00*/  FFMA.FTZ R241, R145, UR19, -R170.reuse ;  /* 0x0000001391f17c23 */ /* 0x100fe200080108aa */
[----:B------:R-:W-:Y:S01]  /*9f10*/  LDSM.16.MT88.4 R148, [R189+0xd000] ;  /* 0x00d00000bd94783b */ /* 0x000fe20000004200 */
[--C-:B------:R-:W-:Y:S01]  /*9f20*/  FFMA.FTZ R242, R218, UR19, -R175.reuse ;  /* 0x00000013daf27c23 */ /* 0x100fe200080108af */
[----:B------:R-:W3:Y:S01]  /*9f30*/  MUFU.EX2 R207, R207 ;  /* 0x000000cf00cf7308 */ /* 0x000ee20000000800 */
[----:B--2---:R-:W-:Y:S01]  /*9f40*/  F2FP.F16.F32.PACK_AB R4, R220, R222 ;  /* 0x000000dedc04723e */ /* 0x004fe200000000ff */
[----:B------:R-:W-:Y:S01]  /*9f50*/  LDSM.16.MT88.4 R156, [R190+0xd000] ;  /* 0x00d00000be9c783b */ /* 0x000fe20000004200 */
[--C-:B------:R-:W-:Y:S01]  /*9f60*/  FFMA.FTZ R243, R216, UR19, -R175.reuse ;  /* 0x00000013d8f37c23 */ /* 0x100fe200080108af */
[--C-:B------:R-:W-:Y:S01]  /*9f70*/  FFMA.FTZ R244, R174, UR19, -R175.reuse ;  /* 0x00000013aef47c23 */ /* 0x100fe200080108af */
[----:B------:R-:W-:Y:S01]  /*9f80*/  FFMA.FTZ R245, R172, UR19, -R175 ;  /* 0x00000013acf57c23 */ /* 0x000fe200080108af */
[--C-:B------:R-:W-:Y:S01]  /*9f90*/  FFMA.FTZ R246, R173, UR19, -R170.reuse ;  /* 0x00000013adf67c23 */ /* 0x100fe200080108aa */
[--C-:B------:R-:W-:Y:S01]  /*9fa0*/  FFMA.FTZ R247, R171, UR19, -R170.reuse ;  /* 0x00000013abf77c23 */ /* 0x100fe200080108aa */
[----:B------:R-:W-:Y:S01]  /*9fb0*/  MUFU.EX2 R212, R212 ;  /* 0x000000d400d47308 */ /* 0x000fe20000000800 */
[--C-:B------:R-:W-:Y:S01]  /*9fc0*/  FFMA.FTZ R248, R169, UR19, -R170.reuse ;  /* 0x00000013a9f87c23 */ /* 0x100fe200080108aa */
[----:B------:R-:W-:Y:S01]  /*9fd0*/  FFMA.FTZ R249, R168, UR19, -R170 ;  /* 0x00000013a8f97c23 */ /* 0x000fe200080108aa */
[----:B------:R-:W-:Y:S04]  /*9fe0*/  LDSM.16.MT88.4 R172, [R190+0x11800] ;  /* 0x01180000beac783b */ /* 0x000fe80000004200 */
[----:B------:R-:W-:Y:S01]  /*9ff0*/  LDSM.16.MT88.4 R216, [R192+0x11800] ;  /* 0x01180000c0d8783b */ /* 0x000fe20000004200 */
[----:B------:R-:W2:Y:S01]  /*a000*/  MUFU.EX2 R2, R2 ;  /* 0x0000000200027308 */ /* 0x000ea20000000800 */
[----:B---3--:R-:W-:-:S07]  /*a010*/  F2FP.F16.F32.PACK_AB R6, R207, R214 ;  /* 0x000000d6cf06723e */ /* 0x008fce00000000ff */
[----:B------:R-:W-:Y:S08]  /*a020*/  MUFU.EX2 R0, R0 ;  /* 0x0000000000007308 */ /* 0x000ff00000000800 */
[----:B------:R-:W3:Y:S01]  /*a030*/  MUFU.EX2 R225, R225 ;  /* 0x000000e100e17308 */ /* 0x000ee20000000800 */
[----:B--2---:R-:W-:-:S07]  /*a040*/  F2FP.F16.F32.PACK_AB R5, R2, R212 ;  /* 0x000000d40205723e */ /* 0x004fce00000000ff */
[----:B------:R-:W2:Y:S08]  /*a050*/  MUFU.EX2 R224, R224 ;  /* 0x000000e000e07308 */ /* 0x000eb00000000800 */
[----:B------:R-:W4:Y:S01]  /*a060*/  MUFU.EX2 R3, R3 ;  /* 0x0000000300037308 */ /* 0x000f220000000800 */
[----:B---3--:R-:W-:-:S07]  /*a070*/  F2FP.F16.F32.PACK_AB R7, R225, R0 ;  /* 0x00000000e107723e */ /* 0x008fce00000000ff */
[----:B------:R-:W-:Y:S01]  /*a080*/  MUFU.EX2 R226, R226 ;  /* 0x000000e200e27308 */ /* 0x000fe20000000800 */
[-C--:B--2---:R-:W-:Y:S01]  /*a090*/  FMUL.FTZ R12, R128, R224.reuse ;  /* 0x000000e0800c7220 */ /* 0x084fe20000410000 */
[-C--:B------:R-:W-:Y:S01]  /*a0a0*/  FMUL.FTZ R13, R129, R224.reuse ;  /* 0x000000e0810d7220 */ /* 0x080fe20000410000 */
[-C--:B------:R-:W-:Y:S01]  /*a0b0*/  FMUL.FTZ R36, R36, R224.reuse ;  /* 0x000000e024247220 */ /* 0x080fe20000410000 */
[-C--:B------:R-:W-:Y:S01]  /*a0c0*/  FMUL.FTZ R37, R37, R224.reuse ;  /* 0x000000e025257220 */ /* 0x080fe20000410000 */
[-C--:B------:R-:W-:Y:S01]  /*a0d0*/  FMUL.FTZ R20, R40, R224.reuse ;  /* 0x000000e028147220 */ /* 0x080fe20000410000 */
[-C--:B------:R-:W-:Y:S01]  /*a0e0*/  FMUL.FTZ R21, R41, R224.reuse ;  /* 0x000000e029157220 */ /* 0x080fe20000410000 */
[-C--:B------:R-:W-:Y:S01]  /*a0f0*/  FMUL.FTZ R44, R44, R224.reuse ;  /* 0x000000e02c2c7220 */ /* 0x080fe20000410000 */
[-C--:B------:R-:W-:Y:S01]  /*a100*/  FMUL.FTZ R45, R45, R224.reuse ;  /* 0x000000e02d2d7220 */ /* 0x080fe20000410000 */
[-C--:B----4-:R-:W-:Y:S01]  /*a110*/  FMUL.FTZ R14, R130, R3.reuse ;  /* 0x00000003820e7220 */ /* 0x090fe20000410000 */
[-C--:B------:R-:W-:Y:S01]  /*a120*/  FMUL.FTZ R15, R131, R3.reuse ;  /* 0x00000003830f7220 */ /* 0x080fe20000410000 */
[-C--:B------:R-:W-:Y:S01]  /*a130*/  FMUL.FTZ R38, R38, R3.reuse ;  /* 0x0000000326267220 */ /* 0x080fe20000410000 */
[-C--:B------:R-:W-:Y:S01]  /*a140*/  FMUL.FTZ R39, R39, R3.reuse ;  /* 0x0000000327277220 */ /* 0x080fe20000410000 */
[-C--:B------:R-:W-:Y:S01]  /*a150*/  FMUL.FTZ R22, R42, R3.reuse ;  /* 0x000000032a167220 */ /* 0x080fe20000410000 */
[-C--:B------:R-:W-:Y:S01]  /*a160*/  FMUL.FTZ R23, R43, R3.reuse ;  /* 0x000000032b177220 */ /* 0x080fe20000410000 */
[-C--:B------:R-:W-:Y:S01]  /*a170*/  FMUL.FTZ R46, R46, R3.reuse ;  /* 0x000000032e2e7220 */ /* 0x080fe20000410000 */
[-C--:B------:R-:W-:Y:S01]  /*a180*/  FMUL.FTZ R47, R47, R3.reuse ;  /* 0x000000032f2f7220 */ /* 0x080fe20000410000 */
[----:B------:R-:W2:Y:S01]  /*a190*/  LDSM.16.MT88.4 R40, [R192+0xe000] ;  /* 0x00e00000c028783b */ /* 0x000ea20000004200 */
[C---:B------:R-:W-:Y:S01]  /*a1a0*/  HMMA.16816.F32 R12, R4.reuse, R8, R12 ;  /* 0x00000008040c723c */ /* 0x040fe2000000180c */
[-C--:B------:R-:W-:Y:S01]  /*a1b0*/  FMUL.FTZ R28, R48, R224.reuse ;  /* 0x000000e0301c7220 */ /* 0x080fe20000410000 */
[-C--:B------:R-:W-:Y:S01]  /*a1c0*/  FMUL.FTZ R29, R49, R224.reuse ;  /* 0x000000e0311d7220 */ /* 0x080fe20000410000 */
[-C--:B------:R-:W-:Y:S01]  /*a1d0*/  FMUL.FTZ R30, R50, R3.reuse ;  /* 0x00000003321e7220 */ /* 0x080fe20000410000 */
[-C--:B------:R-:W-:Y:S01]  /*a1e0*/  FMUL.FTZ R31, R51, R3.reuse ;  /* 0x00000003331f7220 */ /* 0x080fe20000410000 */
[-C--:B------:R-:W-:Y:S01]  /*a1f0*/  FMUL.FTZ R60, R60, R224.reuse ;  /* 0x000000e03c3c7220 */ /* 0x080fe20000410000 */
[C---:B------:R-:W-:Y:S01]  /*a200*/  HMMA.16816.F32 R8, R4.reuse, R10, R36 ;  /* 0x0000000a0408723c */ /* 0x040fe20000001824 */
[----:B------:R-:W-:Y:S01]  /*a210*/  LDSM.16.MT88.4 R48, [R190+0xe000] ;  /* 0x00e00000be30783b */ /* 0x000fe20000004200 */
[-C--:B------:R-:W-:Y:S01]  /*a220*/  FMUL.FTZ R61, R61, R224.reuse ;  /* 0x000000e03d3d7220 */ /* 0x080fe20000410000 */
[-C--:B------:R-:W-:Y:S01]  /*a230*/  FMUL.FTZ R62, R62, R3.reuse ;  /* 0x000000033e3e7220 */ /* 0x080fe20000410000 */
[-C--:B------:R-:W-:Y:S01]  /*a240*/  FMUL.FTZ R63, R63, R3.reuse ;  /* 0x000000033f3f7220 */ /* 0x080fe20000410000 */
[-C--:B------:R-:W-:Y:S01]  /*a250*/  FMUL.FTZ R68, R68, R224.reuse ;  /* 0x000000e044447220 */ /* 0x080fe20000410000 */
[C---:B-1----:R-:W-:Y:S01]  /*a260*/  HMMA.16816.F32 R20, R4.reuse, R16, R20 ;  /* 0x000000100414723c */ /* 0x042fe20000001814 */
[-C--:B------:R-:W-:Y:S01]  /*a270*/  FMUL.FTZ R36, R56, R224.reuse ;  /* 0x000000e038247220 */ /* 0x080fe20000410000 */
[-C--:B------:R-:W-:Y:S01]  /*a280*/  FMUL.FTZ R37, R57, R224.reuse ;  /* 0x000000e039257220 */ /* 0x080fe20000410000 */
[-C--:B------:R-:W-:Y:S01]  /*a290*/  FMUL.FTZ R38, R58, R3.reuse ;  /* 0x000000033a267220 */ /* 0x080fe20000410000 */
[-C--:B------:R-:W-:Y:S01]  /*a2a0*/  FMUL.FTZ R39, R59, R3.reuse ;  /* 0x000000033b277220 */ /* 0x080fe20000410000 */
[-C--:B------:R-:W-:Y:S01]  /*a2b0*/  FMUL.FTZ R69, R69, R224.reuse ;  /* 0x000000e045457220 */ /* 0x080fe20000410000 */
[C---:B------:R-:W-:Y:S01]  /*a2c0*/  HMMA.16816.F32 R16, R4.reuse, R18, R44 ;  /* 0x000000120410723c */ /* 0x040fe2000000182c */
[----:B------:R-:W1:Y:S01]  /*a2d0*/  LDSM.16.MT88.4 R56, [R189+0xe000] ;  /* 0x00e00000bd38783b */ /* 0x000e620000004200 */
[-C--:B------:R-:W-:Y:S01]  /*a2e0*/  FMUL.FTZ R70, R70, R3.reuse ;  /* 0x0000000346467220 */ /* 0x080fe20000410000 */
[-C--:B------:R-:W-:Y:S01]  /*a2f0*/  FMUL.FTZ R71, R71, R3.reuse ;  /* 0x0000000347477220 */ /* 0x080fe20000410000 */
[-C--:B------:R-:W-:Y:S01]  /*a300*/  FMUL.FTZ R52, R52, R224.reuse ;  /* 0x000000e034347220 */ /* 0x080fe20000410000 */
[-C--:B------:R-:W-:Y:S01]  /*a310*/  FMUL.FTZ R53, R53, R224.reuse ;  /* 0x000000e035357220 */ /* 0x080fe20000410000 */
[C---:B------:R-:W-:Y:S01]  /*a320*/  HMMA.16816.F32 R36, R4.reuse, R32, R36 ;  /* 0x000000200424723c */ /* 0x040fe20000001824 */
[-C--:B------:R-:W-:Y:S01]  /*a330*/  FMUL.FTZ R44, R64, R224.reuse ;  /* 0x000000e0402c7220 */ /* 0x080fe20000410000 */
[-C--:B------:R-:W-:Y:S01]  /*a340*/  FMUL.FTZ R45, R65, R224.reuse ;  /* 0x000000e0412d7220 */ /* 0x080fe20000410000 */
[-C--:B------:R-:W-:Y:S01]  /*a350*/  FMUL.FTZ R46, R66, R3.reuse ;  /* 0x00000003422e7220 */ /* 0x080fe20000410000 */
[-C--:B------:R-:W-:Y:S01]  /*a360*/  FMUL.FTZ R47, R67, R3.reuse ;  /* 0x00000003432f7220 */ /* 0x080fe20000410000 */
[-C--:B------:R-:W-:Y:S01]  /*a370*/  FMUL.FTZ R54, R54, R3.reuse ;  /* 0x0000000336367220 */ /* 0x080fe20000410000 */
[----:B------:R-:W3:Y:S01]  /*a380*/  LDSM.16.MT88.4 R64, [R188+0xe000] ;  /* 0x00e00000bc40783b */ /* 0x000ee20000004200 */
[C---:B------:R-:W-:Y:S01]  /*a390*/  HMMA.16816.F32 R32, R4.reuse, R34, R60 ;  /* 0x000000220420723c */ /* 0x040fe2000000183c */
[-C--:B------:R-:W-:Y:S01]  /*a3a0*/  FMUL.FTZ R55, R55, R3.reuse ;  /* 0x0000000337377220 */ /* 0x080fe20000410000 */
[-C--:B------:R-:W-:Y:S01]  /*a3b0*/  FMUL.FTZ R84, R84, R224.reuse ;  /* 0x000000e054547220 */ /* 0x080fe20000410000 */
[-C--:B------:R-:W-:Y:S01]  /*a3c0*/  FMUL.FTZ R85, R85, R224.reuse ;  /* 0x000000e055557220 */ /* 0x080fe20000410000 */
[-C--:B------:R-:W-:Y:S01]  /*a3d0*/  FMUL.FTZ R86, R86, R3.reuse ;  /* 0x0000000356567220 */ /* 0x080fe20000410000 */
[-C--:B------:R-:W-:Y:S01]  /*a3e0*/  FMUL.FTZ R87, R87, R3.reuse ;  /* 0x0000000357577220 */ /* 0x080fe20000410000 */
[-C--:B------:R-:W-:Y:S01]  /*a3f0*/  FMUL.FTZ R92, R92, R224.reuse ;  /* 0x000000e05c5c7220 */ /* 0x080fe20000410000 */
[-C--:B------:R-:W-:Y:S01]  /*a400*/  FMUL.FTZ R60, R80, R224.reuse ;  /* 0x000000e0503c7220 */ /* 0x080fe20000410000 */
[C---:B--2---:R-:W-:Y:S01]  /*a410*/  HMMA.16816.F32 R44, R4.reuse, R40, R44 ;  /* 0x00000028042c723c */ /* 0x044fe2000000182c */
[-C--:B------:R-:W-:Y:S01]  /*a420*/  FMUL.FTZ R61, R81, R224.reuse ;  /* 0x000000e0513d7220 */ /* 0x080fe20000410000 */
        /* <DEDUP_REMOVED lines=31> */
[----:B------:R-:W2:Y:S01]  /*a620*/  MUFU.EX2 R229, R229 ;  /* 0x000000e500e57308 */ /* 0x000ea20000000800 */
[-C--:B------:R-:W-:Y:S01]  /*a630*/  FMUL.FTZ R124, R124, R224.reuse ;  /* 0x000000e07c7c7220 */ /* 0x080fe20000410000 */
[----:B------:R-:W-:Y:S01]  /*a640*/  LDSM.16.MT88.4 R72, [R192+0x10000] ;  /* 0x01000000c048783b */ /* 0x000fe20000004200 */
[C---:B---3--:R-:W-:Y:S01]  /*a650*/  HMMA.16816.F32 R68, R4.reuse, R64, R68 ;  /* 0x000000400444723c */ /* 0x048fe20000001844 */
[-C--:B------:R-:W-:Y:S01]  /*a660*/  FMUL.FTZ R125, R125, R224.reuse ;  /* 0x000000e07d7d7220 */ /* 0x080fe20000410000 */
[-C--:B------:R-:W-:Y:S01]  /*a670*/  FMUL.FTZ R126, R126, R3.reuse ;  /* 0x000000037e7e7220 */ /* 0x080fe20000410000 */
[----:B------:R-:W-:Y:S01]  /*a680*/  LDSM.16.MT88.4 R108, [R190+0xe800] ;  /* 0x00e80000be6c783b */ /* 0x000fe20000004200 */
[-C--:B------:R-:W-:Y:S01]  /*a690*/  FMUL.FTZ R127, R127, R3.reuse ;  /* 0x000000037f7f7220 */ /* 0x080fe20000410000 */
[----:B------:R-:W-:Y:S01]  /*a6a0*/  MUFU.EX2 R227, R227 ;  /* 0x000000e300e37308 */ /* 0x000fe20000000800 */
[C---:B------:R-:W-:Y:S01]  /*a6b0*/  HMMA.16816.F32 R64, R4.reuse, R66, R92 ;  /* 0x000000420440723c */ /* 0x040fe2000000185c */
[----:B------:R-:W3:Y:S01]  /*a6c0*/  LDSM.16.MT88.4 R92, [R189+0x10000] ;  /* 0x01000000bd5c783b */ /* 0x000ee20000004200 */
[-C--:B------:R-:W-:Y:S01]  /*a6d0*/  FMUL.FTZ R100, R100, R224.reuse ;  /* 0x000000e064647220 */ /* 0x080fe20000410000 */
[-C--:B------:R-:W-:Y:S01]  /*a6e0*/  FMUL.FTZ R101, R101, R224.reuse ;  /* 0x000000e065657220 */ /* 0x080fe20000410000 */
[-C--:B------:R-:W-:Y:S01]  /*a6f0*/  FMUL.FTZ R102, R102, R3.reuse ;  /* 0x0000000366667220 */ /* 0x080fe20000410000 */
[----:B------:R-:W-:Y:S01]  /*a700*/  LDSM.16.MT88.4 R104, [R189+0xe800] ;  /* 0x00e80000bd68783b */ /* 0x000fe20000004200 */
[C---:B------:R-:W-:Y:S01]  /*a710*/  HMMA.16816.F32 R52, R4.reuse, R48, R52 ;  /* 0x000000300434723c */ /* 0x040fe20000001834 */
[----:B------:R-:W-:Y:S01]  /*a720*/  MUFU.EX2 R228, R228 ;  /* 0x000000e400e47308 */ /* 0x000fe20000000800 */
[-C--:B------:R-:W-:Y:S01]  /*a730*/  FMUL.FTZ R103, R103, R3.reuse ;  /* 0x0000000367677220 */ /* 0x080fe20000410000 */
[-C--:B------:R-:W-:Y:S01]  /*a740*/  FMUL.FTZ R116, R116, R224.reuse ;  /* 0x000000e074747220 */ /* 0x080fe20000410000 */
[-C--:B------:R-:W-:Y:S01]  /*a750*/  FMUL.FTZ R117, R117, R224.reuse ;  /* 0x000000e075757220 */ /* 0x080fe20000410000 */
[-C--:B------:R-:W-:Y:S01]  /*a760*/  FMUL.FTZ R118, R118, R3.reuse ;  /* 0x0000000376767220 */ /* 0x080fe20000410000 */
[----:B------:R-:W-:Y:S01]  /*a770*/  HMMA.16816.F32 R48, R4, R50, R76 ;  /* 0x000000320430723c */ /* 0x000fe2000000184c */
[----:B------:R-:W-:Y:S01]  /*a780*/  FMUL.FTZ R119, R119, R3 ;  /* 0x0000000377777220 */ /* 0x000fe20000410000 */
[----:B------:R-:W-:Y:S01]  /*a790*/  LDSM.16.MT88.4 R128, [R188+0xc800] ;  /* 0x00c80000bc80783b */ /* 0x000fe20000004200 */
[----:B------:R-:W-:Y:S01]  /*a7a0*/  MUFU.EX2 R230, R230 ;  /* 0x000000e600e67308 */ /* 0x000fe20000000800 */
[----:B------:R-:W-:-:S03]  /*a7b0*/  FFMA.FTZ R213, R213, R224, R222 ;  /* 0x000000e0d5d57223 */ /* 0x000fc600000100de */
[-C--:B------:R-:W-:Y:S01]  /*a7c0*/  FMUL.FTZ R76, R96, R224.reuse ;  /* 0x000000e0604c7220 */ /* 0x080fe20000410000 */
[-C--:B------:R-:W-:Y:S01]  /*a7d0*/  FMUL.FTZ R77, R97, R224.reuse ;  /* 0x000000e0614d7220 */ /* 0x080fe20000410000 */
[-C--:B------:R-:W-:Y:S01]  /*a7e0*/  FMUL.FTZ R78, R98, R3.reuse ;  /* 0x00000003624e7220 */ /* 0x080fe20000410000 */
[-C--:B------:R-:W-:Y:S01]  /*a7f0*/  FMUL.FTZ R79, R99, R3.reuse ;  /* 0x00000003634f7220 */ /* 0x080fe20000410000 */
[-C--:B------:R-:W-:Y:S01]  /*a800*/  FMUL.FTZ R96, R112, R224.reuse ;  /* 0x000000e070607220 */ /* 0x080fe20000410000 */
[----:B------:R-:W-:Y:S01]  /*a810*/  FMUL.FTZ R97, R113, R224 ;  /* 0x000000e071617220 */ /* 0x000fe20000410000 */
[-C--:B------:R-:W-:Y:S01]  /*a820*/  FMUL.FTZ R98, R114, R3.reuse ;  /* 0x0000000372627220 */ /* 0x080fe20000410000 */
[----:B------:R-:W-:Y:S01]  /*a830*/  FMUL.FTZ R99, R115, R3 ;  /* 0x0000000373637220 */ /* 0x000fe20000410000 */
[----:B------:R-:W4:Y:S01]  /*a840*/  MUFU.EX2 R233, R233 ;  /* 0x000000e900e97308 */ /* 0x000f220000000800 */
[----:B------:R-:W5:Y:S01]  /*a850*/  LDSM.16.MT88.4 R112, [R190+0xc800] ;  /* 0x00c80000be70783b */ /* 0x000f620000004200 */
[----:B-1----:R-:W-:Y:S01]  /*a860*/  HMMA.16816.F32 R80, R4, R84, R80 ;  /* 0x000000540450723c */ /* 0x002fe20000001850 */
[----:B------:R-:W-:-:S04]  /*a870*/  FADD.FTZ R213, R220, R213 ;  /* 0x000000d5dcd57221 */ /* 0x000fc80000010000 */
[----:B------:R-:W-:Y:S01]  /*a880*/  FADD.FTZ R214, R214, R213 ;  /* 0x000000d5d6d67221 */ /* 0x000fe20000010000 */
[----:B------:R-:W-:Y:S01]  /*a890*/  MUFU.EX2 R231, R231 ;  /* 0x000000e700e77308 */ /* 0x000fe20000000800 */
[----:B------:R-:W-:Y:S02]  /*a8a0*/  HMMA.16816.F32 R88, R4, R86, R88 ;  /* 0x000000560458723c */ /* 0x000fe40000001858 */
[----:B------:R-:W-:-:S04]  /*a8b0*/  FADD.FTZ R207, R207, R214 ;  /* 0x000000d6cfcf7221 */ /* 0x000fc80000010000 */
[C---:B---3--:R-:W-:Y:S01]  /*a8c0*/  HMMA.16816.F32 R84, R4.reuse, R92, R124 ;  /* 0x0000005c0454723c */ /* 0x048fe2000000187c */
[----:B------:R-:W1:Y:S01]  /*a8d0*/  MUFU.EX2 R232, R232 ;  /* 0x000000e800e87308 */ /* 0x000e620000000800 */
[----:B------:R-:W-:Y:S04]  /*a8e0*/  LDSM.16.MT88.4 R124, [R192+0xe800] ;  /* 0x00e80000c07c783b */ /* 0x000fe80000004200 */
[C---:B------:R-:W-:Y:S03]  /*a8f0*/  HMMA.16816.F32 R76, R4.reuse, R72, R76 ;  /* 0x00000048044c723c */ /* 0x040fe6000000184c */
[----:B------:R-:W-:Y:S03]  /*a900*/  MUFU.EX2 R234, R234 ;  /* 0x000000ea00ea7308 */ /* 0x000fe60000000800 */
[C---:B------:R-:W-:Y:S05]  /*a910*/  HMMA.16816.F32 R92, R4.reuse, R94, R96 ;  /* 0x0000005e045c723c */ /* 0x040fea0000001860 */
[----:B------:R-:W-:Y:S01]  /*a920*/  MUFU.EX2 R235, R235 ;  /* 0x000000eb00eb7308 */ /* 0x000fe20000000800 */
[C---:B------:R-:W-:Y:S01]  /*a930*/  HMMA.16816.F32 R72, R4.reuse, R74, R100 ;  /* 0x0000004a0448723c */ /* 0x040fe20000001864 */
[-C--:B------:R-:W-:Y:S01]  /*a940*/  FMUL.FTZ R96, R120, R224.reuse ;  /* 0x000000e078607220 */ /* 0x080fe20000410000 */
[----:B------:R-:W-:Y:S01]  /*a950*/  FMUL.FTZ R97, R121, R224 ;  /* 0x000000e079617220 */ /* 0x000fe20000410000 */
[-C--:B------:R-:W-:Y:S01]  /*a960*/  FMUL.FTZ R98, R122, R3.reuse ;  /* 0x000000037a627220 */ /* 0x080fe20000410000 */
[-C--:B------:R-:W-:Y:S01]  /*a970*/  FMUL.FTZ R99, R123, R3.reuse ;  /* 0x000000037b637220 */ /* 0x080fe20000410000 */
[----:B------:R-:W-:Y:S01]  /*a980*/  FFMA.FTZ R3, R211, R3, R212 ;  /* 0x00000003d3037223 */ /* 0x000fe200000100d4 */
[----:B------:R-:W3:Y:S01]  /*a990*/  LDSM.16.MT88.4 R120, [R192+0x10800] ;  /* 0x01080000c078783b */ /* 0x000ee20000004200 */
[----:B--2---:R-:W-:Y:S01]  /*a9a0*/  F2FP.F16.F32.PACK_AB R100, R229, R226 ;  /* 0x000000e2e564723e */ /* 0x004fe200000000ff */
[----:B------:R-:W-:Y:S01]  /*a9b0*/  MUFU.EX2 R236, R236 ;  /* 0x000000ec00ec7308 */ /* 0x000fe20000000800 */
[----:B----4-:R-:W-:Y:S01]  /*a9c0*/  F2FP.F16.F32.PACK_AB R101, R233, R230 ;  /* 0x000000e6e965723e */ /* 0x010fe200000000ff */
[----:B------:R-:W-:Y:S01]  /*a9d0*/  FADD.FTZ R3, R2, R3 ;  /* 0x0000000302037221 */ /* 0x000fe20000010000 */
[----:B------:R-:W-:Y:S01]  /*a9e0*/  F2FP.F16.F32.PACK_AB R102, R228, R227 ;  /* 0x000000e3e466723e */ /* 0x000fe200000000ff */
[----:B------:R-:W-:Y:S01]  /*a9f0*/  HMMA.16816.F32 R96, R4, R140, R96 ;  /* 0x0000008c0460723c */ /* 0x000fe20000001860 */
[----:B-1----:R-:W-:Y:S01]  /*aa00*/  F2FP.F16.F32.PACK_AB R103, R232, R231 ;  /* 0x000000e7e867723e */ /* 0x002fe200000000ff */
[----:B------:R-:W-:-:S02]  /*aa10*/  FADD.FTZ R0, R0, R3 ;  /* 0x0000000300007221 */ /* 0x000fc40000010000 */
[----:B------:R-:W-:Y:S02]  /*aa20*/  MUFU.EX2 R237, R237 ;  /* 0x000000ed00ed7308 */ /* 0x000fe40000000800 */
[----:B------:R-:W-:Y:S01]  /*aa30*/  HMMA.16816.F32 R4, R4, R142, R116 ;  /* 0x0000008e0404723c */ /* 0x000fe20000001874 */
[----:B------:R-:W-:Y:S01]  /*aa40*/  LDSM.16.MT88.4 R116, [R188+0x10800] ;  /* 0x01080000bc74783b */ /* 0x000fe20000004200 */
[----:B------:R-:W-:Y:S01]  /*aa50*/  FADD.FTZ R225, R225, R0 ;  /* 0x00000000e1e17221 */ /* 0x000fe20000010000 */
[----:B------:R-:W-:Y:S02]  /*aa60*/  FADD.FTZ R0, R226, R207 ;  /* 0x000000cfe2007221 */ /* 0x000fe40000010000 */
[----:B------:R-:W-:Y:S01]  /*aa70*/  LDSM.16.MT88.4 R140, [R188+0xd000] ;  /* 0x00d00000bc8c783b */ /* 0x000fe20000004200 */
[----:B-----5:R-:W-:Y:S01]  /*aa80*/  HMMA.16816.F32 R20, R100, R112, R20 ;  /* 0x000000706414723c */ /* 0x020fe20000001814 */
[----:B------:R-:W-:Y:S01]  /*aa90*/  MUFU.EX2 R238, R238 ;  /* 0x000000ee00ee7308 */ /* 0x000fe20000000800 */
[----:B------:R-:W-:Y:S01]  /*aaa0*/  FADD.FTZ R2, R230, R225 ;  /* 0x000000e1e6027221 */ /* 0x000fe20000010000 */
[----:B------:R-:W-:-:S03]  /*aab0*/  FADD.FTZ R0, R229, R0 ;  /* 0x00000000e5007221 */ /* 0x000fc60000010000 */
[C---:B------:R-:W-:Y:S01]  /*aac0*/  HMMA.16816.F32 R16, R100.reuse, R114, R16 ;  /* 0x000000726410723c */ /* 0x040fe20000001810 */
[----:B------:R-:W1:Y:S01]  /*aad0*/  LDSM.16.MT88.4 R112, [R188+0xe800] ;  /* 0x00e80000bc70783b */ /* 0x000e620000004200 */
[----:B------:R-:W-:Y:S01]  /*aae0*/  FADD.FTZ R2, R233, R2 ;  /* 0x00000002e9027221 */ /* 0x000fe20000010000 */
[----:B------:R-:W-:Y:S01]  /*aaf0*/  MUFU.EX2 R239, R239 ;  /* 0x000000ef00ef7308 */ /* 0x000fe20000000800 */
[----:B------:R-:W-:Y:S02]  /*ab00*/  FADD.FTZ R3, R227, R0 ;  /* 0x00000000e3037221 */ /* 0x000fe40000010000 */
[----:B------:R-:W-:Y:S02]  /*ab10*/  HMMA.16816.F32 R52, R100, R108, R52 ;  /* 0x0000006c6434723c */ /* 0x000fe40000001834 */
[----:B------:R-:W-:-:S03]  /*ab20*/  FADD.FTZ R3, R228, R3 ;  /* 0x00000003e4037221 */ /* 0x000fc60000010000 */
[----:B------:R-:W-:Y:S01]  /*ab30*/  MUFU.EX2 R240, R240 ;  /* 0x000000f000f07308 */ /* 0x000fe20000000800 */
[C---:B------:R-:W-:Y:S01]  /*ab40*/  HMMA.16816.F32 R48, R100.reuse, R110, R48 ;  /* 0x0000006e6430723c */ /* 0x040fe20000001830 */
[----:B------:R-:W2:Y:S05]  /*ab50*/  LDSM.16.MT88.4 R108, [R190+0x10800] ;  /* 0x01080000be6c783b */ /* 0x000eaa0000004200 */
[C---:B------:R-:W-:Y:S01]  /*ab60*/  HMMA.16816.F32 R60, R100.reuse, R104, R60 ;  /* 0x00000068643c723c */ /* 0x040fe2000000183c */
[----:B------:R-:W-:Y:S05]  /*ab70*/  MUFU.EX2 R241, R241 ;  /* 0x000000f100f17308 */ /* 0x000fea0000000800 */
[C---:B------:R-:W-:Y:S01]  /*ab80*/  HMMA.16816.F32 R56, R100.reuse, R106, R56 ;  /* 0x0000006a6438723c */ /* 0x040fe20000001838 */
[----:B------:R-:W4:Y:S02]  /*ab90*/  LDSM.16.MT88.4 R104, [R189+0x10800] ;  /* 0x01080000bd68783b */ /* 0x000f240000004200 */
[----:B------:R-:W-:Y:S03]  /*aba0*/  MUFU.EX2 R242, R242 ;  /* 0x000000f200f27308 */ /* 0x000fe60000000800 */
[C---:B---3--:R-:W-:Y:S05]  /*abb0*/  HMMA.16816.F32 R76, R100.reuse, R120, R76 ;  /* 0x00000078644c723c */ /* 0x048fea000000184c */
[----:B------:R-:W3:Y:S01]  /*abc0*/  MUFU.EX2 R243, R243 ;  /* 0x000000f300f37308 */ /* 0x000ee20000000800 */
[C---:B------:R-:W-:Y:S01]  /*abd0*/  HMMA.16816.F32 R72, R100.reuse, R122, R72 ;  /* 0x0000007a6448723c */ /* 0x040fe20000001848 */
[----:B------:R-:W5:Y:S05]  /*abe0*/  LDSM.16.MT88.4 R120, [R190+0xf000] ;  /* 0x00f00000be78783b */ /* 0x000f6a0000004200 */
[C---:B------:R-:W-:Y:S01]  /*abf0*/  HMMA.16816.F32 R12, R100.reuse, R136, R12 ;  /* 0x00000088640c723c */ /* 0x040fe2000000180c */
[----:B------:R-:W-:Y:S05]  /*ac00*/  MUFU.EX2 R244, R244 ;  /* 0x000000f400f47308 */ /* 0x000fea0000000800 */
[----:B------:R-:W-:Y:S03]  /*ac10*/  HMMA.16816.F32 R8, R100, R138, R8 ;  /* 0x0000008a6408723c */ /* 0x000fe60000001808 */
[----:B------:R-:W1:Y:S01]  /*ac20*/  MUFU.EX2 R245, R245 ;  /* 0x000000f500f57308 */ /* 0x000e620000000800 */
[----:B---3--:R-:W-:-:S02]  /*ac30*/  F2FP.F16.F32.PACK_AB R168, R243, R242 ;  /* 0x000000f2f3a8723e */ /* 0x008fc400000000ff */
[C---:B------:R-:W-:Y:S05]  /*ac40*/  HMMA.16816.F32 R28, R100.reuse, R132, R28 ;  /* 0x00000084641c723c */ /* 0x040fea000000181c */
[----:B------:R-:W-:Y:S01]  /*ac50*/  MUFU.EX2 R246, R246 ;  /* 0x000000f600f67308 */ /* 0x000fe20000000800 */
[C---:B------:R-:W-:Y:S01]  /*ac60*/  HMMA.16816.F32 R24, R100.reuse, R134, R24 ;  /* 0x000000866418723c */ /* 0x040fe20000001818 */
[----:B------:R-:W3:Y:S05]  /*ac70*/  LDSM.16.MT88.4 R132, [R192+0xf000] ;  /* 0x00f00000c084783b */ /* 0x000eea0000004200 */
[----:B------:R-:W-:Y:S01]  /*ac80*/  HMMA.16816.F32 R36, R100, R128, R36 ;  /* 0x000000806424723c */ /* 0x000fe20000001824 */
[----:B------:R-:W2:Y:S01]  /*ac90*/  MUFU.EX2 R247, R247 ;  /* 0x000000f700f77308 */ /* 0x000ea20000000800 */
[----:B-1----:R-:W-:-:S04]  /*aca0*/  F2FP.F16.F32.PACK_AB R170, R245, R244 ;  /* 0x000000f4f5aa723e */ /* 0x002fc800000000ff */
[C---:B------:R-:W-:Y:S03]  /*acb0*/  HMMA.16816.F32 R32, R100.reuse, R130, R32 ;  /* 0x000000826420723c */ /* 0x040fe60000001820 */
[----:B------:R-:W-:Y:S03]  /*acc0*/  MUFU.EX2 R248, R248 ;  /* 0x000000f800f87308 */ /* 0x000fe60000000800 */
[C---:B------:R-:W-:Y:S05]  /*acd0*/  HMMA.16816.F32 R44, R100.reuse, R124, R44 ;  /* 0x0000007c642c723c */ /* 0x040fea000000182c */
[----:B------:R-:W1:Y:S01]  /*ace0*/  MUFU.EX2 R249, R249 ;  /* 0x000000f900f97308 */ /* 0x000e620000000800 */
[----:B------:R-:W-:Y:S01]  /*acf0*/  HMMA.16816.F32 R40, R100, R126, R40 ;  /* 0x0000007e6428723c */ /* 0x000fe20000001828 */
[----:B--2---:R-:W-:-:S05]  /*ad00*/  F2FP.F16.F32.PACK_AB R169, R247, R246 ;  /* 0x000000f6f7a9723e */ /* 0x004fca00000000ff */
[C---:B------:R-:W-:Y:S06]  /*ad10*/  HMMA.16816.F32 R68, R100.reuse, R112, R68 ;  /* 0x000000706444723c */ /* 0x040fec0000001844 */
[----:B------:R-:W-:Y:S01]  /*ad20*/  HMMA.16816.F32 R64, R100, R114, R64 ;  /* 0x000000726440723c */ /* 0x000fe20000001840 */
[----:B------:R-:W-:Y:S01]  /*ad30*/  LDSM.16.MT88.4 R112, [R188+0xf000] ;  /* 0x00f00000bc70783b */ /* 0x000fe20000004200 */
[----:B-1----:R-:W-:-:S04]  /*ad40*/  F2FP.F16.F32.PACK_AB R171, R249, R248 ;  /* 0x000000f8f9ab723e */ /* 0x002fc800000000ff */
[C---:B------:R-:W-:Y:S06]  /*ad50*/  HMMA.16816.F32 R80, R100.reuse, R108, R80 ;  /* 0x0000006c6450723c */ /* 0x040fec0000001850 */
[C---:B------:R-:W-:Y:S01]  /*ad60*/  HMMA.16816.F32 R88, R100.reuse, R110, R88 ;  /* 0x0000006e6458723c */ /* 0x040fe20000001858 */
[----:B------:R-:W-:Y:S05]  /*ad70*/  LDSM.16.MT88.4 R108, [R189+0xf000] ;  /* 0x00f00000bd6c783b */ /* 0x000fea0000004200 */
[C---:B----4-:R-:W-:Y:S06]  /*ad80*/  HMMA.16816.F32 R84, R100.reuse, R104, R84 ;  /* 0x000000686454723c */ /* 0x050fec0000001854 */
[----:B------:R-:W-:Y:S01]  /*ad90*/  HMMA.16816.F32 R92, R100, R106, R92 ;  /* 0x0000006a645c723c */ /* 0x000fe2000000185c */
[----:B------:R-:W-:Y:S01]  /*ada0*/  F2FP.F16.F32.PACK_AB R104, R235, R234 ;  /* 0x000000eaeb68723e */ /* 0x000fe200000000ff */
[----:B------:R-:W-:Y:S01]  /*adb0*/  FADD.FTZ R234, R234, R3 ;  /* 0x00000003eaea7221 */ /* 0x000fe20000010000 */
[----:B------:R-:W-:-:S02]  /*adc0*/  F2FP.F16.F32.PACK_AB R105, R239, R238 ;  /* 0x000000eeef69723e */ /* 0x000fc400000000ff */
[----:B------:R-:W-:Y:S01]  /*add0*/  MOV R3, R221 ;  /* 0x000000dd00037202 */ /* 0x000fe20000000f00 */
[----:B------:R-:W-:Y:S01]  /*ade0*/  HMMA.16816.F32 R96, R100, R116, R96 ;  /* 0x000000746460723c */ /* 0x000fe20000001860 */
[----:B------:R-:W-:Y:S01]  /*adf0*/  F2FP.F16.F32.PACK_AB R106, R237, R236 ;  /* 0x000000eced6a723e */ /* 0x000fe200000000ff */
[----:B------:R-:W-:Y:S01]  /*ae00*/  FADD.FTZ R235, R235, R234 ;  /* 0x000000eaebeb7221 */ /* 0x000fe20000010000 */
[----:B------:R-:W-:-:S03]  /*ae10*/  F2FP.F16.F32.PACK_AB R107, R241, R240 ;  /* 0x000000f0f16b723e */ /* 0x000fc600000000ff */
[----:B------:R-:W-:Y:S01]  /*ae20*/  HMMA.16816.F32 R4, R100, R118, R4 ;  /* 0x000000766404723c */ /* 0x000fe20000001804 */
[----:B------:R-:W1:Y:S01]  /*ae30*/  LDSM.16.MT88.4 R100, [R192+0x11000] ;  /* 0x01100000c064783b */ /* 0x000e620000004200 */
[----:B------:R-:W-:-:S04]  /*ae40*/  FADD.FTZ R236, R236, R235 ;  /* 0x000000ebecec7221 */ /* 0x000fc80000010000 */
[----:B------:R-:W-:Y:S01]  /*ae50*/  HMMA.16816.F32 R144, R104, R140, R36 ;  /* 0x0000008c6890723c */ /* 0x000fe20000001824 */
[----:B------:R-:W-:Y:S01]  /*ae60*/  LDSM.16.MT88.4 R36, [R192+0xd800] ;  /* 0x00d80000c024783b */ /* 0x000fe20000004200 */
[----:B------:R-:W-:-:S04]  /*ae70*/  FADD.FTZ R237, R237, R236 ;  /* 0x000000eceded7221 */ /* 0x000fc80000010000 */
[----:B------:R-:W-:Y:S01]  /*ae80*/  HMMA.16816.F32 R140, R104, R142, R32 ;  /* 0x0000008e688c723c */ /* 0x000fe20000001820 */
[----:B------:R-:W-:-:S04]  /*ae90*/  FADD.FTZ R242, R242, R237 ;  /* 0x000000edf2f27221 */ /* 0x000fc80000010000 */
[----:B------:R-:W-:Y:S01]  /*aea0*/  FADD.FTZ R243, R243, R242 ;  /* 0x000000f2f3f37221 */ /* 0x000fe20000010000 */
[----:B------:R-:W-:Y:S03]  /*aeb0*/  HMMA.16816.F32 R128, R104, R164, R12 ;  /* 0x000000a46880723c */ /* 0x000fe6000000180c */
[----:B------:R-:W-:-:S03]  /*aec0*/  FADD.FTZ R244, R244, R243 ;  /* 0x000000f3f4f47221 */ /* 0x000fc60000010000 */
[----:B-----5:R-:W-:Y:S01]  /*aed0*/  HMMA.16816.F32 R116, R104, R120, R52 ;  /* 0x000000786874723c */ /* 0x020fe20000001834 */
[----:B------:R-:W-:Y:S01]  /*aee0*/  LDSM.16.MT88.4 R52, [R189+0xd800] ;  /* 0x00d80000bd34783b */ /* 0x000fe20000004200 */
[----:B------:R-:W-:-:S04]  /*aef0*/  FADD.FTZ R213, R245, R244 ;  /* 0x000000f4f5d57221 */ /* 0x000fc80000010000 */
[C---:B------:R-:W-:Y:S01]  /*af00*/  HMMA.16816.F32 R32, R104.reuse, R122, R48 ;  /* 0x0000007a6820723c */ /* 0x040fe20000001830 */
[----:B------:R-:W2:Y:S04]  /*af10*/  LDSM.16.MT88.4 R120, [R190+0x11000] ;  /* 0x01100000be78783b */ /* 0x000ea80000004200 */
[----:B------:R-:W4:Y:S01]  /*af20*/  LDSM.16.MT88.4 R48, [R189+0x11000] ;  /* 0x01100000bd30783b */ /* 0x000f220000004200 */
[C---:B---3--:R-:W-:Y:S03]  /*af30*/  HMMA.16816.F32 R136, R104.reuse, R132, R44 ;  /* 0x000000846888723c */ /* 0x048fe6000000182c */
[----:B------:R-:W-:Y:S03]  /*af40*/  LDSM.16.MT88.4 R44, [R190+0xd800] ;  /* 0x00d80000be2c783b */ /* 0x000fe60000004200 */
[C---:B-1----:R-:W-:Y:S01]  /*af50*/  HMMA.16816.F32 R12, R104.reuse, R100, R76 ;  /* 0x00000064680c723c */ /* 0x042fe2000000184c */
[----:B------:R-:W1:Y:S05]  /*af60*/  LDSM.16.MT88.4 R76, [R190+0xf800] ;  /* 0x00f80000be4c783b */ /* 0x000e6a0000004200 */
[C---:B------:R-:W-:Y:S06]  /*af70*/  HMMA.16816.F32 R152, R104.reuse, R148, R28 ;  /* 0x000000946898723c */ /* 0x040fec000000181c */
[C---:B------:R-:W-:Y:S01]  /*af80*/  HMMA.16816.F32 R132, R104.reuse, R134, R40 ;  /* 0x000000866884723c */ /* 0x040fe20000001828 */
[----:B------:R-:W3:Y:S05]  /*af90*/  LDSM.16.MT88.4 R40, [R188+0x11000] ;  /* 0x01100000bc28783b */ /* 0x000eea0000004200 */
[C---:B------:R-:W-:Y:S06]  /*afa0*/  HMMA.16816.F32 R148, R104.reuse, R150, R24 ;  /* 0x000000966894723c */ /* 0x040fec0000001818 */
[C---:B------:R-:W-:Y:S06]  /*afb0*/  HMMA.16816.F32 R160, R104.reuse, R156, R20 ;  /* 0x0000009c68a0723c */ /* 0x040fec0000001814 */
[C---:B------:R-:W-:Y:S06]  /*afc0*/  HMMA.16816.F32 R156, R104.reuse, R158, R16 ;  /* 0x0000009e689c723c */ /* 0x040fec0000001810 */
[C---:B------:R-:W-:Y:S06]  /*afd0*/  HMMA.16816.F32 R164, R104.reuse, R166, R8 ;  /* 0x000000a668a4723c */ /* 0x040fec0000001808 */
[C---:B------:R-:W-:Y:S01]  /*afe0*/  HMMA.16816.F32 R20, R104.reuse, R112, R68 ;  /* 0x000000706814723c */ /* 0x040fe20000001844 */
[----:B------:R-:W-:Y:S05]  /*aff0*/  LDSM.16.MT88.4 R68, [R192+0xf800] ;  /* 0x00f80000c044783b */ /* 0x000fea0000004200 */
[C---:B------:R-:W-:Y:S06]  /*b000*/  HMMA.16816.F32 R16, R104.reuse, R114, R64 ;  /* 0x000000726810723c */ /* 0x040fec0000001840 */
[C---:B------:R-:W-:Y:S06]  /*b010*/  HMMA.16816.F32 R100, R104.reuse, R102, R72 ;  /* 0x000000666864723c */ /* 0x040fec0000001848 */
[C---:B--2---:R-:W-:Y:S06]  /*b020*/  HMMA.16816.F32 R8, R104.reuse, R120, R80 ;  /* 0x000000786808723c */ /* 0x044fec0000001850 */
[C---:B----4-:R-:W-:Y:S01]  /*b030*/  HMMA.16816.F32 R124, R104.reuse, R48, R84 ;  /* 0x00000030687c723c */ /* 0x050fe20000001854 */
[----:B------:R-:W-:Y:S05]  /*b040*/  LDSM.16.MT88.4 R84, [R189+0xf800] ;  /* 0x00f80000bd54783b */ /* 0x000fea0000004200 */
[C---:B------:R-:W-:Y:S01]  /*b050*/  HMMA.16816.F32 R112, R104.reuse, R50, R92 ;  /* 0x000000326870723c */ /* 0x040fe2000000185c */
[----:B------:R-:W-:Y:S05]  /*b060*/  LDSM.16.MT88.4 R92, [R188+0xf800] ;  /* 0x00f80000bc5c783b */ /* 0x000fea0000004200 */
[----:B------:R-:W-:Y:S01]  /*b070*/  HMMA.16816.F32 R28, R104, R108, R60 ;  /* 0x0000006c681c723c */ /* 0x000fe2000000183c */
[----:B------:R-:W2:Y:S05]  /*b080*/  LDSM.16.MT88.4 R60, [R188+0xd800] ;  /* 0x00d80000bc3c783b */ /* 0x000eaa0000004200 */
[C---:B------:R-:W-:Y:S06]  /*b090*/  HMMA.16816.F32 R48, R168.reuse, R52, R152 ;  /* 0x00000034a830723c */ /* 0x040fec0000001898 */
[C---:B-1----:R-:W-:Y:S01]  /*b0a0*/  HMMA.16816.F32 R72, R168.reuse, R76, R116 ;  /* 0x0000004ca848723c */ /* 0x042fe20000001874 */
[----:B------:R-:W1:Y:S05]  /*b0b0*/  LDSM.16.MT88.4 R116, [R188+0x11800] ;  /* 0x01180000bc74783b */ /* 0x000e6a0000004200 */
[----:B------:R-:W-:Y:S01]  /*b0c0*/  HMMA.16816.F32 R52, R168, R54, R148 ;  /* 0x00000036a834723c */ /* 0x000fe20000001894 */
[----:B------:R-:W4:Y:S05]  /*b0d0*/  LDSM.16.MT88.4 R148, [R189+0x11800] ;  /* 0x01180000bd94783b */ /* 0x000f2a0000004200 */
[C---:B------:R-:W-:Y:S06]  /*b0e0*/  HMMA.16816.F32 R24, R104.reuse, R110, R56 ;  /* 0x0000006e6818723c */ /* 0x040fec0000001838 */
[C---:B------:R-:W-:Y:S06]  /*b0f0*/  HMMA.16816.F32 R108, R104.reuse, R122, R88 ;  /* 0x0000007a686c723c */ /* 0x040fec0000001858 */
[C---:B---3--:R-:W-:Y:S06]  /*b100*/  HMMA.16816.F32 R120, R104.reuse, R40, R96 ;  /* 0x000000286878723c */ /* 0x048fec0000001860 */
[----:B------:R-:W-:Y:S06]  /*b110*/  HMMA.16816.F32 R4, R104, R42, R4 ;  /* 0x0000002a6804723c */ /* 0x000fec0000001804 */
[C---:B------:R-:W-:Y:S06]  /*b120*/  HMMA.16816.F32 R104, R168.reuse, R172, R8 ;  /* 0x000000aca868723c */ /* 0x040fec0000001808 */
[----:B------:R-:W-:Y:S01]  /*b130*/  HMMA.16816.F32 R128, R168, R36, R128 ;  /* 0x00000024a880723c */ /* 0x000fe20000001880 */
[----:B------:R-:W-:-:S04]  /*b140*/  FADD.FTZ R9, R231, R2 ;  /* 0x00000002e7097221 */ /* 0x000fc80000010000 */
[----:B------:R-:W-:Y:S01]  /*b150*/  FADD.FTZ R9, R232, R9 ;  /* 0x00000009e8097221 */ /* 0x000fe20000010000 */
[----:B------:R-:W-:Y:S03]  /*b160*/  HMMA.16816.F32 R40, R168, R44, R160 ;  /* 0x0000002ca828723c */ /* 0x000fe600000018a0 */
[----:B------:R-:W-:-:S03]  /*b170*/  FADD.FTZ R238, R238, R9 ;  /* 0x00000009eeee7221 */ /* 0x000fc60000010000 */
[----:B--2---:R-:W-:Y:S01]  /*b180*/  HMMA.16816.F32 R56, R168, R60, R144 ;  /* 0x0000003ca838723c */ /* 0x004fe20000001890 */
[----:B------:R-:W-:-:S04]  /*b190*/  FADD.FTZ R239, R239, R238 ;  /* 0x000000eeefef7221 */ /* 0x000fc80000010000 */
[----:B------:R-:W-:Y:S01]  /*b1a0*/  FADD.FTZ R240, R240, R239 ;  /* 0x000000eff0f07221 */ /* 0x000fe20000010000 */
[----:B------:R-:W-:Y:S03]  /*b1b0*/  HMMA.16816.F32 R80, R168, R84, R28 ;  /* 0x00000054a850723c */ /* 0x000fe6000000181c */
[----:B------:R-:W-:-:S03]  /*b1c0*/  FADD.FTZ R241, R241, R240 ;  /* 0x000000f0f1f17221 */ /* 0x000fc60000010000 */
[----:B------:R-:W-:Y:S01]  /*b1d0*/  HMMA.16816.F32 R88, R168, R92, R20 ;  /* 0x0000005ca858723c */ /* 0x000fe20000001814 */
[----:B------:R-:W-:-:S04]  /*b1e0*/  FADD.FTZ R246, R246, R241 ;  /* 0x000000f1f6f67221 */ /* 0x000fc80000010000 */
[----:B------:R-:W-:Y:S01]  /*b1f0*/  FADD.FTZ R247, R247, R246 ;  /* 0x000000f6f7f77221 */ /* 0x000fe20000010000 */
[----:B-1----:R-:W-:Y:S03]  /*b200*/  HMMA.16816.F32 R120, R168, R116, R120 ;  /* 0x00000074a878723c */ /* 0x002fe60000001878 */
[----:B------:R-:W-:-:S03]  /*b210*/  FADD.FTZ R248, R248, R247 ;  /* 0x000000f7f8f87221 */ /* 0x000fc60000010000 */
[----:B------:R-:W-:Y:S01]  /*b220*/  HMMA.16816.F32 R36, R168, R38, R164 ;  /* 0x00000026a824723c */ /* 0x000fe200000018a4 */
[----:B------:R-:W-:-:S05]  /*b230*/  FADD.FTZ R211, R249, R248 ;  /* 0x000000f8f9d37221 */ /* 0x000fca0000010000 */
[C---:B------:R-:W-:Y:S06]  /*b240*/  HMMA.16816.F32 R44, R168.reuse, R46, R156 ;  /* 0x0000002ea82c723c */ /* 0x040fec000000189c */
[C---:B------:R-:W-:Y:S06]  /*b250*/  HMMA.16816.F32 R60, R168.reuse, R62, R140 ;  /* 0x0000003ea83c723c */ /* 0x040fec000000188c */
[C---:B------:R-:W-:Y:S06]  /*b260*/  HMMA.16816.F32 R76, R168.reuse, R78, R32 ;  /* 0x0000004ea84c723c */ /* 0x040fec0000001820 */
[C---:B------:R-:W-:Y:S06]  /*b270*/  HMMA.16816.F32 R84, R168.reuse, R86, R24 ;  /* 0x00000056a854723c */ /* 0x040fec0000001818 */
[C---:B------:R-:W-:Y:S06]  /*b280*/  HMMA.16816.F32 R92, R168.reuse, R94, R16 ;  /* 0x0000005ea85c723c */ /* 0x040fec0000001810 */
[C---:B------:R-:W-:Y:S06]  /*b290*/  HMMA.16816.F32 R96, R168.reuse, R216, R12 ;  /* 0x000000d8a860723c */ /* 0x040fec000000180c */
[C---:B------:R-:W-:Y:S06]  /*b2a0*/  HMMA.16816.F32 R100, R168.reuse, R218, R100 ;  /* 0x000000daa864723c */ /* 0x040fec0000001864 */
[C---:B------:R-:W-:Y:S06]  /*b2b0*/  HMMA.16816.F32 R108, R168.reuse, R174, R108 ;  /* 0x000000aea86c723c */ /* 0x040fec000000186c */
[C---:B----4-:R-:W-:Y:S06]  /*b2c0*/  HMMA.16816.F32 R124, R168.reuse, R148, R124 ;  /* 0x00000094a87c723c */ /* 0x050fec000000187c */
[C---:B------:R-:W-:Y:S06]  /*b2d0*/  HMMA.16816.F32 R112, R168.reuse, R150, R112 ;  /* 0x00000096a870723c */ /* 0x040fec0000001870 */
[C---:B------:R-:W-:Y:S06]  /*b2e0*/  HMMA.16816.F32 R116, R168.reuse, R118, R4 ;  /* 0x00000076a874723c */ /* 0x040fec0000001804 */
[C---:B------:R-:W-:Y:S06]  /*b2f0*/  HMMA.16816.F32 R64, R168.reuse, R68, R136 ;  /* 0x00000044a840723c */ /* 0x040fec0000001888 */
[----:B------:R-:W-:Y:S07]  /*b300*/  HMMA.16816.F32 R68, R168, R70, R132 ;  /* 0x00000046a844723c */ /* 0x000fee0000001884 */
[----:B------:R-:W-:-:S15]  /*b310*/  MOV R132, R223 ;  /* 0x000000df00847202 */ /* 0x000fde0000000f00 */
[----:B------:R-:W-:-:S02]  /*b320*/  NOP ;  /* 0x0000000000007918 */ /* 0x000fc40000000000 */
.L_x_742:
[----:B------:R-:W-:-:S06]  /*b330*/  UISETP.GE.AND UP0, UPT, UR16, 0x1, UPT ;  /* 0x000000011000788c */ /* 0x000fcc000bf06270 */
[----:B------:R-:W-:-:S13]  /*b340*/  PLOP3.LUT P1, PT, PT, PT, UP0, 0x80, 0x0 ;  /* 0x000000000000781c */ /* 0x000fda0003f2f008 */
[----:B------:R-:W-:Y:S05]  /*b350*/  @!P1 BRA `(.L_x_750) ;  /* 0x0000003800a49947 */ /* 0x000fea0003800000 */
[----:B------:R-:W-:Y:S01]  /*b360*/  ULDC UR7, c[0x0][0x380] ;  /* 0x0000e00000077ab9 */ /* 0x000fe20000000800 */
[----:B------:R-:W-:Y:S01]  /*b370*/  UMOV UR26, URZ ;  /* 0x0000003f001a7c82 */ /* 0x000fe20008000000 */
[----:B------:R-:W-:Y:S01]  /*b380*/  IMAD.U32 R2, RZ, RZ, UR7 ;  /* 0x00000007ff027e24 */ /* 0x000fe2000f8e00ff */
[----:B------:R-:W-:Y:S01]  /*b390*/  IABS R0, UR7 ;  /* 0x0000000700007c13 */ /* 0x000fe20008000000 */
[----:B------:R-:W-:Y:S01]  /*b3a0*/  UMOV UR28, URZ ;  /* 0x0000003f001c7c82 */ /* 0x000fe20008000000 */
[----:B------:R-:W-:Y:S01]  /*b3b0*/  IMAD.U32 R207, R206, -0x40, RZ ;  /* 0xffffffc0cecf7824 */ /* 0x000fe200078e00ff */
[----:B------:R-:W-:Y:S01]  /*b3c0*/  ULEA UR24, -UR8, URZ, 0x6 ;  /* 0x0000003f08187291 */ /* 0x000fe2000f8e313f */
[----:B------:R-:W-:Y:S01]  /*b3d0*/  IABS R2, R2 ;  /* 0x0000000200027213 */ /* 0x000fe20000000000 */
[----:B------:R-:W-:Y:S01]  /*b3e0*/  IMAD.MOV.U32 R133, RZ, RZ, R132 ;  /* 0x000000ffff857224 */ /* 0x000fe200078e0084 */
[----:B------:R-:W-:Y:S01]  /*b3f0*/  R2UR UR5, R0 ;  /* 0x00000000000572ca */ /* 0x000fe200000e0000 */
[----:B------:R-:W-:Y:S01]  /*b400*/  USHF.R.S32.HI UR18, URZ, 0x1f, UR24 ;  /* 0x0000001f3f127899 */ /* 0x000fe20008011418 */
[----:B------:R-:W-:Y:S01]  /*b410*/  R2UR UR6, R2 ;  /* 0x00000000020672ca */ /* 0x000fe200000e0000 */
[----:B------:R-:W-:Y:S01]  /*b420*/  UISETP.NE.AND UP1, UPT, UR7, URZ, UPT ;  /* 0x0000003f0700728c */ /* 0x000fe2000bf25270 */
[----:B------:R-:W-:Y:S01]  /*b430*/  SHF.R.S32.HI R206, RZ, 0x1f, R207 ;  /* 0x0000001fffce7819 */ /* 0x000fe200000114cf */
[----:B------:R-:W-:-:S02]  /*b440*/  ULOP3.LUT UR11, URZ, UR7, URZ, 0x33, !UPT ;  /* 0x000000073f0b7292 */ /* 0x000fc4000f8e333f */
[----:B------:R-:W-:Y:S02]  /*b450*/  ULOP3.LUT UR8, URZ, UR7, URZ, 0x33, !UPT ;  /* 0x000000073f087292 */ /* 0x000fe4000f8e333f */
[----:B------:R-:W-:Y:S01]  /*b460*/  UISETP.NE.AND UP0, UPT, UR7, URZ, UPT ;  /* 0x0000003f0700728c */ /* 0x000fe2000bf05270 */
[----:B------:R-:W-:-:S03]  /*b470*/  ULDC UR10, c[0x0][0x2d0] ;  /* 0x0000b400000a7ab9 */ /* 0x000fc60000000800 */
[----:B------:R-:W1:Y:S08]  /*b480*/  I2F.RP R5, UR5 ;  /* 0x0000000500057d06 */ /* 0x000e700008209400 */
[----:B------:R-:W2:Y:S08]  /*b490*/  I2F.RP R4, UR6 ;  /* 0x0000000600047d06 */ /* 0x000eb00008209400 */
[----:B-1----:R-:W1:Y:S08]  /*b4a0*/  MUFU.RCP R0, R5 ;  /* 0x0000000500007308 */ /* 0x002e700000001000 */
[----:B--2---:R-:W2:Y:S01]  /*b4b0*/  MUFU.RCP R2, R4 ;  /* 0x0000000400027308 */ /* 0x004ea20000001000 */
[----:B-1----:R-:W-:-:S07]  /*b4c0*/  VIADD R0, R0, 0xffffffe ;  /* 0x0ffffffe00007836 */ /* 0x002fce0000000000 */
[----:B------:R-:W1:Y:S01]  /*b4d0*/  F2I.FTZ.U32.TRUNC.NTZ R0, R0 ;  /* 0x0000000000007305 */ /* 0x000e62000021f000 */
[----:B--2---:R-:W-:-:S07]  /*b4e0*/  VIADD R2, R2, 0xffffffe ;  /* 0x0ffffffe02027836 */ /* 0x004fce0000000000 */
[----:B------:R-:W2:Y:S01]  /*b4f0*/  F2I.FTZ.U32.TRUNC.NTZ R2, R2 ;  /* 0x0000000200027305 */ /* 0x000ea2000021f000 */
[----:B-1----:R-:W-:Y:S01]  /*b500*/  R2UR UR27, R0 ;  /* 0x00000000001b72ca */ /* 0x002fe200000e0000 */
[----:B------:R-:W-:Y:S01]  /*b510*/  IMAD.MOV.U32 R0, RZ, RZ, R3 ;  /* 0x000000ffff007224 */ /* 0x000fe200078e0003 */
[----:B--2---:R-:W-:-:S11]  /*b520*/  R2UR UR29, R2 ;  /* 0x00000000021d72ca */ /* 0x004fd600000e0000 */
[----:B------:R-:W-:-:S04]  /*b530*/  UIADD3 UR4, URZ, -UR27, URZ ;  /* 0x8000001b3f047290 */ /* 0x000fc8000fffe03f */
[----:B------:R-:W-:Y:S02]  /*b540*/  UIMAD UR4, UR4, UR5, URZ ;  /* 0x00000005040472a4 */ /* 0x000fe4000f8e023f */
[----:B------:R-:W-:Y:S02]  /*b550*/  UIADD3 UR9, URZ, -UR29, URZ ;  /* 0x8000001d3f097290 */ /* 0x000fe4000fffe03f */
[----:B------:R-:W-:Y:S02]  /*b560*/  UIMAD.WIDE.U32 UR26, UR27, UR4, UR26 ;  /* 0x000000041b1a72a5 */ /* 0x000fe4000f8e001a */
[----:B------:R-:W-:Y:S01]  /*b570*/  UIMAD UR9, UR9, UR6, URZ ;  /* 0x00000006090972a4 */ /* 0x000fe2000f8e023f */
[----:B------:R-:W-:-:S03]  /*b580*/  ULDC UR4, c[0x0][0x2ec] ;  /* 0x0000bb0000047ab9 */ /* 0x000fc60000000800 */
[----:B------:R-:W-:-:S03]  /*b590*/  UIMAD.WIDE.U32 UR28, UR29, UR9, UR28 ;  /* 0x000000091d1c72a5 */ /* 0x000fc6000f8e001c */
[----:B------:R-:W-:-:S04]  /*b5a0*/  UMOV UR9, UR27 ;  /* 0x0000001b00097c82 */ /* 0x000fc80008000000 */
[----:B------:R-:W-:-:S05]  /*b5b0*/  UMOV UR19, UR29 ;  /* 0x0000001d00137c82 */ /* 0x000fca0008000000 */
.L_x_754:
[----:B------:R-:W-:Y:S04]  /*b5c0*/  DEPBAR.LE SB0, 0x0 ;  /* 0x000080000000791a */ /* 0x000fe80000000000 */
[----:B------:R-:W-:Y:S01]  /*b5d0*/  BAR.SYNC.DEFER_BLOCKING 0x0 ;  /* 0x0000000000007b1d */ /* 0x000fe20000010000 */
[----:B------:R-:W-:Y:S01]  /*b5e0*/  ISETP.GE.AND P5, PT, R204, UR10, PT ;  /* 0x0000000acc007c0c */ /* 0x000fe2000bfa6270 */
[----:B------:R-:W-:Y:S01]  /*b5f0*/  IMAD.MOV.U32 R3, RZ, RZ, R207 ;  /* 0x000000ffff037224 */ /* 0x000fe200078e00cf */
[----:B------:R-:W-:Y:S01]  /*b600*/  ISETP.GE.AND P4, PT, R200, UR10, PT ;  /* 0x0000000ac8007c0c */ /* 0x000fe2000bf86270 */
[----:B------:R-:W-:Y:S01]  /*b610*/  IMAD.MOV.U32 R132, RZ, RZ, R206 ;  /* 0x000000ffff847224 */ /* 0x000fe200078e00ce */
[----:B------:R-:W-:Y:S01]  /*b620*/  ISETP.GE.AND P3, PT, R199, UR10, PT ;  /* 0x0000000ac7007c0c */ /* 0x000fe2000bf66270 */
[----:B------:R-:W-:Y:S01]  /*b630*/  @!UPT UIADD3 URZ, URZ, URZ, URZ ;  /* 0x0000003f3f3ff290 */ /* 0x000fe2000fffe03f */
[----:B------:R-:W-:Y:S11]  /*b640*/  @!P0 BRA `(.L_x_751) ;  /* 0x00000004000c8947 */ /* 0x000ff60003800000 */
[----:B------:R-:W-:Y:S04]  /*b650*/  USHF.L.U32 UR30, UR16, 0x6, URZ ;  /* 0x00000006101e7899 */ /* 0x000fe8000800063f */
[----:B------:R-:W-:Y:S02]  /*b660*/  UIADD3 UR25, UR30, -0x40, URZ ;  /* 0xffffffc01e197890 */ /* 0x000fe4000fffe03f */
[----:B------:R-:W-:Y:S01]  /*b670*/  IMAD.U32 R3, RZ, RZ, UR30 ;  /* 0x0000001eff037e24 */ /* 0x000fe2000f8e00ff */
[----:B------:R-:W-:Y:S03]  /*b680*/  ULOP3.LUT UR30, UR30, UR7, URZ, 0x3c, !UPT ;  /* 0x000000071e1e7292 */ /* 0x000fe6000f8e3c3f */
[----:B------:R-:W-:Y:S01]  /*b690*/  IMAD.U32 R2, RZ, RZ, UR25 ;  /* 0x00000019ff027e24 */ /* 0x000fe2000f8e00ff */
[----:B------:R-:W-:Y:S01]  /*b6a0*/  ULOP3.LUT UR25, UR25, UR7, URZ, 0x3c, !UPT ;  /* 0x0000000719197292 */ /* 0x000fe2000f8e3c3f */
[----:B------:R-:W-:Y:S01]  /*b6b0*/  IABS R3, R3 ;  /* 0x0000000300037213 */ /* 0x000fe20000000000 */
[----:B------:R-:W-:Y:S02]  /*b6c0*/  UISETP.GE.AND UP3, UPT, UR30, URZ, UPT ;  /* 0x0000003f1e00728c */ /* 0x000fe4000bf66270 */
[----:B------:R-:W-:Y:S02]  /*b6d0*/  IABS R2, R2 ;  /* 0x0000000200027213 */ /* 0x000fe40000000000 */
[----:B------:R-:W-:Y:S02]  /*b6e0*/  R2UR UR29, R3 ;  /* 0x00000000031d72ca */ /* 0x000fe400000e0000 */
[----:B------:R-:W-:Y:S11]  /*b6f0*/  R2UR UR27, R2 ;  /* 0x00000000021b72ca */ /* 0x000ff600000e0000 */
[----:B------:R-:W-:Y:S02]  /*b700*/  UIMAD.WIDE.U32 UR32, UR19, UR29, URZ ;  /* 0x0000001d132072a5 */ /* 0x000fe4000f8e003f */
[----:B------:R-:W-:Y:S02]  /*b710*/  UIMAD.WIDE.U32 UR34, UR19, UR27, URZ ;  /* 0x0000001b132272a5 */ /* 0x000fe4000f8e003f */
[----:B------:R-:W-:Y:S04]  /*b720*/  UIADD3 UR28, -UR33, URZ, URZ ;  /* 0x0000003f211c7290 */ /* 0x000fe8000fffe13f */
[----:B------:R-:W-:Y:S01]  /*b730*/  UIMAD UR29, UR6, UR28, UR29 ;  /* 0x0000001c061d72a4 */ /* 0x000fe2000f8e021d */
[----:B------:R-:W-:Y:S02]  /*b740*/  UMOV UR31, UR35 ;  /* 0x00000023001f7c82 */ /* 0x000fe40008000000 */
[----:B------:R-:W-:Y:S02]  /*b750*/  UIADD3 UR26, -UR31, URZ, URZ ;  /* 0x0000003f1f1a7290 */ /* 0x000fe4000fffe13f */
[----:B------:R-:W-:Y:S02]  /*b760*/  UISETP.GT.U32.AND UP4, UPT, UR6, UR29, UPT ;  /* 0x0000001d0600728c */ /* 0x000fe4000bf84070 */
[----:B------:R-:W-:Y:S04]  /*b770*/  UIMAD UR27, UR6, UR26, UR27 ;  /* 0x0000001a061b72a4 */ /* 0x000fe8000f8e021b */
[----:B------:R-:W-:Y:S05]  /*b780*/  UISETP.GT.U32.AND UP2, UPT, UR6, UR27, UPT ;  /* 0x0000001b0600728c */ /* 0x000fea000bf44070 */
[----:B------:R-:W-:Y:S02]  /*b790*/  @!UP4 UIADD3 UR29, UR29, -UR6, URZ ;  /* 0x800000061d1dc290 */ /* 0x000fe4000fffe03f */
[----:B------:R-:W-:Y:S02]  /*b7a0*/  @!UP4 UIADD3 UR33, UR33, 0x1, URZ ;  /* 0x000000012121c890 */ /* 0x000fe4000fffe03f */
[----:B------:R-:W-:Y:S02]  /*b7b0*/  UISETP.GE.U32.AND UP6, UPT, UR29, UR6, UPT ;  /* 0x000000061d00728c */ /* 0x000fe4000bfc6070 */
[----:B------:R-:W-:Y:S02]  /*b7c0*/  @!UP2 UIADD3 UR27, UR27, -UR6, URZ ;  /* 0x800000061b1ba290 */ /* 0x000fe4000fffe03f */
[----:B------:R-:W-:Y:S02]  /*b7d0*/  @!UP2 UIADD3 UR31, UR31, 0x1, URZ ;  /* 0x000000011f1fa890 */ /* 0x000fe4000fffe03f */
[----:B------:R-:W-:Y:S02]  /*b7e0*/  UISETP.GE.U32.AND UP5, UPT, UR27, UR6, UPT ;  /* 0x000000061b00728c */ /* 0x000fe4000bfa6070 */
[----:B------:R-:W-:Y:S03]  /*b7f0*/  UISETP.GE.AND UP2, UPT, UR25, URZ, UPT ;  /* 0x0000003f1900728c */ /* 0x000fe6000bf46270 */
[----:B------:R-:W-:Y:S04]  /*b800*/  @UP6 UIADD3 UR33, UR33, 0x1, URZ ;  /* 0x0000000121216890 */ /* 0x000fe8000fffe03f */
[----:B------:R-:W-:Y:S02]  /*b810*/  @!UP3 UIADD3 UR33, -UR33, URZ, URZ ;  /* 0x0000003f2121b290 */ /* 0x000fe4000fffe13f */
[----:B------:R-:W-:Y:S02]  /*b820*/  @UP5 UIADD3 UR31, UR31, 0x1, URZ ;  /* 0x000000011f1f5890 */ /* 0x000fe4000fffe03f */
[----:B------:R-:W-:Y:S02]  /*b830*/  USEL UR33, UR11, UR33, !UP1 ;  /* 0x000000210b217287 */ /* 0x000fe4000c800000 */
[----:B------:R-:W-:Y:S04]  /*b840*/  @!UP2 UIADD3 UR31, -UR31, URZ, URZ ;  /* 0x0000003f1f1fa290 */ /* 0x000fe8000fffe13f */
[----:B------:R-:W-:Y:S01]  /*b850*/  IMAD.U32 R2, RZ, RZ, UR33 ;  /* 0x00000021ff027e24 */ /* 0x000fe2000f8e00ff */
[----:B------:R-:W-:Y:S01]  /*b860*/  MOV R6, UR33 ;  /* 0x0000002100067c02 */ /* 0x000fe20008000f00 */
[----:B------:R-:W-:Y:S03]  /*b870*/  USEL UR31, UR11, UR31, !UP1 ;  /* 0x0000001f0b1f7287 */ /* 0x000fe6000c800000 */
[----:B------:R-:W-:Y:S03]  /*b880*/  LEA R6, P1, R6, UR20, 0x2 ;  /* 0x0000001406067c11 */ /* 0x000fe6000f8210ff */
[----:B------:R-:W-:Y:S01]  /*b890*/  IMAD.U32 R4, RZ, RZ, UR31 ;  /* 0x0000001fff047e24 */ /* 0x000fe2000f8e00ff */
[----:B------:R-:W-:Y:S02]  /*b8a0*/  MOV R3, UR31 ;  /* 0x0000001f00037c02 */ /* 0x000fe40008000f00 */
[----:B------:R-:W-:Y:S02]  /*b8b0*/  LEA.HI.X.SX32 R7, R2, UR21, 0x2, P1 ;  /* 0x0000001502077c11 */ /* 0x000fe400088f16ff */
[----:B------:R-:W-:Y:S02]  /*b8c0*/  LEA R4, P2, R4, UR20, 0x2 ;  /* 0x0000001404047c11 */ /* 0x000fe4000f8410ff */
[----:B------:R-:W-:Y:S02]  /*b8d0*/  R2UR UR27, R7 ;  /* 0x00000000071b72ca */ /* 0x000fe400000e0000 */
[----:B------:R-:W-:Y:S02]  /*b8e0*/  LEA.HI.X.SX32 R5, R3, UR21, 0x2, P2 ;  /* 0x0000001503057c11 */ /* 0x000fe400090f16ff */
[----:B------:R-:W-:Y:S01]  /*b8f0*/  R2UR UR28, R4 ;  /* 0x00000000041c72ca */ /* 0x000fe200000e0000 */
[----:B------:R-:W1:Y:S01]  /*b900*/  LDC.64 R2, c[0x0][0x238] ;  /* 0x00008e00ff027b82 */ /* 0x000e620000000a00 */
[----:B------:R-:W-:Y:S02]  /*b910*/  R2UR UR29, R5 ;  /* 0x00000000051d72ca */ /* 0x000fe400000e0000 */
[----:B------:R-:W-:Y:S05]  /*b920*/  R2UR UR26, R6 ;  /* 0x00000000061a72ca */ /* 0x000fea00000e0000 */
[----:B------:R-:W2:Y:S01]  /*b930*/  LDC.64 R4, c[0x0][0x250] ;  /* 0x00009400ff047b82 */ /* 0x000ea20000000a00 */
[----:B------:R-:W-:Y:S03]  /*b940*/  IMAD.U32 R13, RZ, RZ, UR27 ;  /* 0x0000001bff0d7e24 */ /* 0x000fe6000f8e00ff */
[----:B------:R-:W-:Y:S02]  /*b950*/  MOV R10, UR28 ;  /* 0x0000001c000a7c02 */ /* 0x000fe40008000f00 */
[----:B------:R-:W-:Y:S02]  /*b960*/  IMAD.U32 R11, RZ, RZ, UR29 ;  /* 0x0000001dff0b7e24 */ /* 0x000fe4000f8e00ff */
[----:B------:R-:W-:Y:S01]  /*b970*/  IMAD.U32 R12, RZ, RZ, UR26 ;  /* 0x0000001aff0c7e24 */ /* 0x000fe2000f8e00ff */
[----:B------:R-:W-:Y:S02]  /*b980*/  UIADD3 UR26, UR33, -UR31, URZ ;  /* 0x8000001f211a7290 */ /* 0x000fe4000fffe03f */
[----:B------:R-:W3:Y:S02]  /*b990*/  LDG.E R7, desc[UR22][R10.64] ;  /* 0x000000160a077981 */ /* 0x000ee4000c1e1900 */
[----:B------:R-:W-:Y:S02]  /*b9a0*/  UIMAD UR26, UR26, UR7, -0x40 ;  /* 0xffffffc01a1a74a4 */ /* 0x000fe4000f8e0207 */
[----:B------:R-:W3:Y:S02]  /*b9b0*/  LDG.E R8, desc[UR22][R12.64] ;  /* 0x000000160c087981 */ /* 0x000ee4000c1e1900 */
[----:B------:R-:W-:Y:S06]  /*b9c0*/  USHF.R.S32.HI UR25, URZ, 0x1f, UR26 ;  /* 0x0000001f3f197899 */ /* 0x000fec000801141a */
[C---:B--2---:R-:W-:Y:S04]  /*b9d0*/  IMAD R6, R4.reuse, UR25, RZ ;  /* 0x0000001904067c24 */ /* 0x044fe8000f8e02ff */
[----:B------:R-:W-:Y:S02]  /*b9e0*/  IMAD R6, R5, UR26, R6 ;  /* 0x0000001a05067c24 */ /* 0x000fe4000f8e0206 */
[----:B---3--:R-:W-:Y:S02]  /*b9f0*/  IMAD.IADD R7, R7, 0x1, -R8 ;  /* 0x0000000107077824 */ /* 0x008fe400078e0a08 */
[----:B------:R-:W-:Y:S03]  /*ba00*/  IMAD.WIDE.U32 R8, R4, UR26, RZ ;  /* 0x0000001a04087c25 */ /* 0x000fe6000f8e00ff */
[----:B------:R-:W-:Y:S02]  /*ba10*/  SHF.R.S32.HI R5, RZ, 0x1f, R7 ;  /* 0x0000001fff057819 */ /* 0x000fe40000011407 */
[----:B------:R-:W-:Y:S03]  /*ba20*/  IADD3 R9, R9, R6, RZ ;  /* 0x0000000609097210 */ /* 0x000fe60007ffe0ff */
[-C--:B-1----:R-:W-:Y:S02]  /*ba30*/  IMAD R4, R5, R2.reuse, RZ ;  /* 0x0000000205047224 */ /* 0x082fe400078e02ff */
[C---:B------:R-:W-:Y:S04]  /*ba40*/  IMAD.WIDE.U32 R8, R7.reuse, R2, R8 ;  /* 0x0000000207087225 */ /* 0x040fe800078e0008 */
[----:B------:R-:W-:Y:S02]  /*ba50*/  IMAD R4, R7, R3, R4 ;  /* 0x0000000307047224 */ /* 0x000fe400078e0204 */
[----:B------:R-:W-:Y:S03]  /*ba60*/  IMAD.MOV.U32 R3, RZ, RZ, R8 ;  /* 0x000000ffff037224 */ /* 0x000fe600078e0008 */
[----:B------:R-:W-:Y:S07]  /*ba70*/  IADD3 R132, R9, R4, RZ ;  /* 0x0000000409847210 */ /* 0x000fee0007ffe0ff */
.L_x_751:
[CC--:B------:R-:W-:Y:S01]  /*ba80*/  LEA R2, P1, R3.reuse, R210.reuse, 0x1 ;  /* 0x000000d203027211 */ /* 0x0c0fe200078208ff */
[----:B------:R-:W-:Y:S01]  /*ba90*/  @P5 STS.128 [R203+0xc000], RZ ;  /* 0x00c000ffcb005388 */ /* 0x000fe20000000c00 */
[C---:B------:R-:W-:Y:S01]  /*baa0*/  IADD3 R217, P2, R202.reuse, R3, RZ ;  /* 0x00000003cad97210 */ /* 0x040fe20007f5e0ff */
[----:B------:R-:W-:Y:S01]  /*bab0*/  UISETP.GE.AND UP2, UPT, UR16, 0x2, UPT ;  /* 0x000000021000788c */ /* 0x000fe2000bf46270 */
[-CC-:B------:R-:W-:Y:S02]  /*bac0*/  LEA.HI.X R3, R3, R215.reuse, R132.reuse, 0x1, P1 ;  /* 0x000000d703037211 */ /* 0x180fe400008f0c84 */
[-C--:B------:R-:W-:Y:S01]  /*bad0*/  @!P5 LEA R220, P6, R217, R210.reuse, 0x1 ;  /* 0x000000d2d9dcd211 */ /* 0x080fe200078c08ff */
[----:B------:R-:W-:Y:S01]  /*bae0*/  IMAD.X R134, R201, 0x1, R132, P2 ;  /* 0x00000001c9867824 */ /* 0x000fe200010e0684 */
[CC--:B------:R-:W-:Y:S01]  /*baf0*/  @!P4 LEA R218, P2, R217.reuse, R210.reuse, 0x1 ;  /* 0x000000d2d9dac211 */ /* 0x0c0fe200078408ff */
[----:B------:R-:W-:Y:S01]  /*bb00*/  @!PT LDS RZ, [RZ] ;  /* 0x00000000fffff984 */ /* 0x000fe20000000800 */
[----:B------:R-:W-:Y:S01]  /*bb10*/  @!PT LDS RZ, [RZ] ;  /* 0x00000000fffff984 */ /* 0x000fe20000000800 */
[----:B------:R-:W-:Y:S01]  /*bb20*/  @!PT LDS RZ, [RZ] ;  /* 0x00000000fffff984 */ /* 0x000fe20000000800 */
[----:B------:R-:W-:Y:S01]  /*bb30*/  @!P5 LDGSTS.E.BYPASS.LTC128B.128 [R203+0xc000], desc[UR22][R2.64] ;  /* 0x0c00000002cbdfae */ /* 0x000fe2000b901d56 */
[CC--:B------:R-:W-:Y:S02]  /*bb40*/  @!P3 LEA R216, P1, R217.reuse, R210.reuse, 0x1 ;  /* 0x000000d2d9d8b211 */ /* 0x0c0fe400078208ff */
[CCC-:B------:R-:W-:Y:S01]  /*bb50*/  @!P5 LEA.HI.X R221, R217.reuse, R215.reuse, R134.reuse, 0x1, P6 ;  /* 0x000000d7d9ddd211 */ /* 0x1c0fe200030f0c86 */
[----:B------:R-:W-:Y:S01]  /*bb60*/  @P4 STS.128 [R203+0xe000], RZ ;  /* 0x00e000ffcb004388 */ /* 0x000fe20000000c00 */
[C-C-:B------:R-:W-:Y:S02]  /*bb70*/  @!P4 LEA.HI.X R219, R217.reuse, R215, R134.reuse, 0x1, P2 ;  /* 0x000000d7d9dbc211 */ /* 0x140fe400010f0c86 */
[C---:B------:R-:W-:Y:S01]  /*bb80*/  IADD3 R135, P6, R202.reuse, R217, RZ ;  /* 0x000000d9ca877210 */ /* 0x040fe20007fde0ff */
[----:B------:R-:W-:Y:S01]  /*bb90*/  @!PT LDS RZ, [RZ] ;  /* 0x00000000fffff984 */ /* 0x000fe20000000800 */
[----:B------:R-:W-:Y:S01]  /*bba0*/  @!PT LDS RZ, [RZ] ;  /* 0x00000000fffff984 */ /* 0x000fe20000000800 */
[----:B------:R-:W-:Y:S01]  /*bbb0*/  @!PT LDS RZ, [RZ] ;  /* 0x00000000fffff984 */ /* 0x000fe20000000800 */
[----:B------:R-:W-:Y:S01]  /*bbc0*/  @!P4 LDGSTS.E.BYPASS.LTC128B.128 [R203+0xe000], desc[UR22][R2.64+0x80] ;  /* 0x0e00008002cbcfae */ /* 0x000fe2000b901d56 */
[-CC-:B------:R-:W-:Y:S02]  /*bbd0*/  @!P3 LEA.HI.X R217, R217, R215.reuse, R134.reuse, 0x1, P1 ;  /* 0x000000d7d9d9b211 */ /* 0x180fe400008f0c86 */
[-C--:B------:R-:W-:Y:S01]  /*bbe0*/  @!P4 LEA R224, P2, R135, R210.reuse, 0x1 ;  /* 0x000000d287e0c211 */ /* 0x080fe200078408ff */
[----:B------:R-:W-:Y:S01]  /*bbf0*/  @P3 STS.128 [R203+0x10000], RZ ;  /* 0x010000ffcb003388 */ /* 0x000fe20000000c00 */
[----:B------:R-:W-:Y:S01]  /*bc00*/  IMAD.X R134, R201, 0x1, R134, P6 ;  /* 0x00000001c9867824 */ /* 0x000fe200030e0686 */
[CC--:B------:R-:W-:Y:S02]  /*bc10*/  @!P5 LEA R226, P6, R135.reuse, R210.reuse, 0x1 ;  /* 0x000000d287e2d211 */ /* 0x0c0fe400078c08ff */
        /* <DEDUP_REMOVED lines=8> */
[----:B------:R-:W-:Y:S01]  /*bca0*/  IADD3 R132, P6, R202, R135, RZ ;  /* 0x00000087ca847210 */ /* 0x000fe20007fde0ff */
[----:B------:R-:W-:Y:S01]  /*bcb0*/  @!PT LDS RZ, [RZ] ;  /* 0x00000000fffff984 */ /* 0x000fe20000000800 */
[----:B------:R-:W-:Y:S01]  /*bcc0*/  @!PT LDS RZ, [RZ] ;  /* 0x00000000fffff984 */ /* 0x000fe20000000800 */
[----:B------:R-:W-:Y:S01]  /*bcd0*/  @!PT LDS RZ, [RZ] ;  /* 0x00000000fffff984 */ /* 0x000fe20000000800 */
[----:B------:R-:W-:Y:S01]  /*bce0*/  @!P5 LDGSTS.E.BYPASS.LTC128B.128 [R203+0xc800], desc[UR22][R220.64] ;  /* 0x0c800000dccbdfae */ /* 0x000fe2000b901d56 */
[-CC-:B------:R-:W-:Y:S02]  /*bcf0*/  @!P3 LEA.HI.X R223, R135, R215.reuse, R134.reuse, 0x1, P1 ;  /* 0x000000d787dfb211 */ /* 0x180fe400008f0c86 */
[CC--:B------:R-:W-:Y:S01]  /*bd00*/  @!P4 LEA R228, P2, R132.reuse, R210.reuse, 0x1 ;  /* 0x000000d284e4c211 */ /* 0x0c0fe200078408ff */
[----:B------:R-:W-:Y:S01]  /*bd10*/  @P4 STS.128 [R203+0xe800], RZ ;  /* 0x00e800ffcb004388 */ /* 0x000fe20000000c00 */
[----:B------:R-:W-:Y:S01]  /*bd20*/  IMAD.X R134, R201, 0x1, R134, P6 ;  /* 0x00000001c9867824 */ /* 0x000fe200030e0686 */
[CC--:B------:R-:W-:Y:S02]  /*bd30*/  @!P5 LEA R230, P6, R132.reuse, R210.reuse, 0x1 ;  /* 0x000000d284e6d211 */ /* 0x0c0fe400078c08ff */
[----:B------:R-:W-:Y:S01]  /*bd40*/  @!PT LDS RZ, [RZ] ;  /* 0x00000000fffff984 */ /* 0x000fe20000000800 */
[----:B------:R-:W-:Y:S01]  /*bd50*/  @!PT LDS RZ, [RZ] ;  /* 0x00000000fffff984 */ /* 0x000fe20000000800 */
[----:B------:R-:W-:Y:S01]  /*bd60*/  @!PT LDS RZ, [RZ] ;  /* 0x00000000fffff984 */ /* 0x000fe20000000800 */
[----:B------:R-:W-:Y:S01]  /*bd70*/  @!P4 LDGSTS.E.BYPASS.LTC128B.128 [R203+0xe800], desc[UR22][R218.64+0x80] ;  /* 0x0e800080dacbcfae */ /* 0x000fe2000b901d56 */
[C---:B------:R-:W-:Y:S01]  /*bd80*/  @!P3 LEA R214, P1, R132.reuse, R210, 0x1 ;  /* 0x000000d284d6b211 */ /* 0x040fe200078208ff */
[----:B------:R-:W-:Y:S01]  /*bd90*/  IMAD.MOV.U32 R210, RZ, RZ, R2 ;  /* 0x000000ffffd27224 */ /* 0x000fe200078e0002 */
[CCC-:B------:R-:W-:Y:S01]  /*bda0*/  @!P5 LEA.HI.X R231, R132.reuse, R215.reuse, R134.reuse, 0x1, P6 ;  /* 0x000000d784e7d211 */ /* 0x1c0fe200030f0c86 */
[----:B------:R-:W-:Y:S01]  /*bdb0*/  @P3 STS.128 [R203+0x10800], RZ ;  /* 0x010800ffcb003388 */ /* 0x000fe20000000c00 */
[CCC-:B------:R-:W-:Y:S02]  /*bdc0*/  @!P4 LEA.HI.X R229, R132.reuse, R215.reuse, R134.reuse, 0x1, P2 ;  /* 0x000000d784e5c211 */ /* 0x1c0fe400010f0c86 */
[----:B------:R-:W-:Y:S01]  /*bdd0*/  @!P3 LEA.HI.X R215, R132, R215, R134, 0x1, P1 ;  /* 0x000000d784d7b211 */ /* 0x000fe200008f0c86 */
[----:B------:R-:W-:Y:S01]  /*bde0*/  @!PT LDS RZ, [RZ] ;  /* 0x00000000fffff984 */ /* 0x000fe20000000800 */
[----:B------:R-:W-:Y:S01]  /*bdf0*/  @!PT LDS RZ, [RZ] ;  /* 0x00000000fffff984 */ /* 0x000fe20000000800 */
[----:B------:R-:W-:Y:S01]  /*be00*/  @!PT LDS RZ, [RZ] ;  /* 0x00000000fffff984 */ /* 0x000fe20000000800 */
[----:B------:R-:W-:Y:S01]  /*be10*/  @!P3 LDGSTS.E.BYPASS.LTC128B.128 [R203+0x10800], desc[UR22][R216.64+0x100] ;  /* 0x10800100d8cbbfae */ /* 0x000fe2000b901d56 */
[----:B------:R-:W-:Y:S03]  /*be20*/  PLOP3.LUT P1, PT, PT, PT, UP2, 0x80, 0x0 ;  /* 0x000000000000781c */ /* 0x000fe60003f2f028 */
        /* <DEDUP_REMOVED lines=31> */
[----:B------:R-:W2:Y:S04]  /*c020*/  LDSM.16.M88.4 R140, [R197+0x6000] ;  /* 0x00600000c58c783b */ /* 0x000ea80000000200 */
[----:B------:R-:W3:Y:S04]  /*c030*/  LDSM.16.M88.4 R144, [R197+0x6800] ;  /* 0x00680000c590783b */ /* 0x000ee80000000200 */
[----:B------:R-:W4:Y:S04]  /*c040*/  LDSM.16.M88.4 R148, [R197+0x7000] ;  /* 0x00700000c594783b */ /* 0x000f280000000200 */
[----:B------:R-:W5:Y:S04]  /*c050*/  LDSM.16.M88.4 R152, [R197+0x7800] ;  /* 0x00780000c598783b */ /* 0x000f680000000200 */
[----:B------:R-:W0:Y:S01]  /*c060*/  LDGDEPBAR ;  /* 0x00000000000079af */ /* 0x000e220000000000 */
[----:B-1----:R-:W-:Y:S03]  /*c070*/  IMAD.MOV.U32 R215, RZ, RZ, R3 ;  /* 0x000000ffffd77224 */ /* 0x002fe600078e0003 */
[----:B------:R-:W-:Y:S04]  /*c080*/  LDSM.16.M88.4 R156, [R196] ;  /* 0x00000000c49c783b */ /* 0x000fe80000000200 */
[----:B------:R-:W1:Y:S04]  /*c090*/  LDSM.16.M88.4 R160, [R195] ;  /* 0x00000000c3a0783b */ /* 0x000e680000000200 */
[----:B------:R-:W1:Y:S04]  /*c0a0*/  LDSM.16.M88.4 R164, [R187] ;  /* 0x00000000bba4783b */ /* 0x000e680000000200 */
[----:B------:R-:W1:Y:S04]  /*c0b0*/  LDSM.16.M88.4 R168, [R186] ;  /* 0x00000000baa8783b */ /* 0x000e680000000200 */
[----:B------:R-:W1:Y:S01]  /*c0c0*/  LDSM.16.M88.4 R172, [R185] ;  /* 0x00000000b9ac783b */ /* 0x000e620000000200 */
[C---:B--2---:R-:W-:Y:S06]  /*c0d0*/  HMMA.16816.F32 R4, R136.reuse, R140, RZ ;  /* 0x0000008c8804723c */ /* 0x044fec00000018ff */
[C---:B------:R-:W-:Y:S01]  /*c0e0*/  HMMA.16816.F32 R8, R136.reuse, R142, RZ ;  /* 0x0000008e8808723c */ /* 0x040fe200000018ff */
[----:B------:R-:W-:Y:S05]  /*c0f0*/  LDSM.16.M88.4 R140, [R194] ;  /* 0x00000000c28c783b */ /* 0x000fea0000000200 */
[C---:B---3--:R-:W-:Y:S06]  /*c100*/  HMMA.16816.F32 R12, R136.reuse, R144, RZ ;  /* 0x00000090880c723c */ /* 0x048fec00000018ff */
[C---:B------:R-:W-:Y:S01]  /*c110*/  HMMA.16816.F32 R16, R136.reuse, R146, RZ ;  /* 0x000000928810723c */ /* 0x040fe200000018ff */
[----:B------:R-:W2:Y:S05]  /*c120*/  LDSM.16.M88.4 R144, [R191+0x6000] ;  /* 0x00600000bf90783b */ /* 0x000eaa0000000200 */
[C---:B----4-:R-:W-:Y:S06]  /*c130*/  HMMA.16816.F32 R20, R136.reuse, R148, RZ ;  /* 0x000000948814723c */ /* 0x050fec00000018ff */
[C---:B------:R-:W-:Y:S01]  /*c140*/  HMMA.16816.F32 R24, R136.reuse, R150, RZ ;  /* 0x000000968818723c */ /* 0x040fe200000018ff */
[----:B------:R-:W3:Y:S05]  /*c150*/  LDSM.16.M88.4 R148, [R191+0x6800] ;  /* 0x00680000bf94783b */ /* 0x000eea0000000200 */
[C---:B-----5:R-:W-:Y:S06]  /*c160*/  HMMA.16816.F32 R28, R136.reuse, R152, RZ ;  /* 0x00000098881c723c */ /* 0x060fec00000018ff */
[----:B------:R-:W-:Y:S01]  /*c170*/  HMMA.16816.F32 R32, R136, R154, RZ ;  /* 0x0000009a8820723c */ /* 0x000fe200000018ff */
[----:B------:R-:W4:Y:S04]  /*c180*/  LDSM.16.M88.4 R136, [R191+0x7000] ;  /* 0x00700000bf88783b */ /* 0x000f280000000200 */
[----:B------:R-:W5:Y:S01]  /*c190*/  LDSM.16.M88.4 R152, [R191+0x7800] ;  /* 0x00780000bf98783b */ /* 0x000f620000000200 */
[C---:B-1----:R-:W-:Y:S06]  /*c1a0*/  HMMA.16816.F32 R4, R156.reuse, R160, R4 ;  /* 0x000000a09c04723c */ /* 0x042fec0000001804 */
[C---:B------:R-:W-:Y:S01]  /*c1b0*/  HMMA.16816.F32 R8, R156.reuse, R162, R8 ;  /* 0x000000a29c08723c */ /* 0x040fe20000001808 */
[----:B------:R-:W-:Y:S05]  /*c1c0*/  LDSM.16.M88.4 R160, [R193] ;  /* 0x00000000c1a0783b */ /* 0x000fea0000000200 */
[C---:B------:R-:W-:Y:S06]  /*c1d0*/  HMMA.16816.F32 R12, R156.reuse, R164, R12 ;  /* 0x000000a49c0c723c */ /* 0x040fec000000180c */
[C---:B------:R-:W-:Y:S01]  /*c1e0*/  HMMA.16816.F32 R16, R156.reuse, R166, R16 ;  /* 0x000000a69c10723c */ /* 0x040fe20000001810 */
[----:B------:R-:W1:Y:S05]  /*c1f0*/  LDSM.16.M88.4 R164, [R184] ;  /* 0x00000000b8a4783b */ /* 0x000e6a0000000200 */
[C---:B------:R-:W-:Y:S06]  /*c200*/  HMMA.16816.F32 R20, R156.reuse, R168, R20 ;  /* 0x000000a89c14723c */ /* 0x040fec0000001814 */
[C---:B------:R-:W-:Y:S01]  /*c210*/  HMMA.16816.F32 R24, R156.reuse, R170, R24 ;  /* 0x000000aa9c18723c */ /* 0x040fe20000001818 */
[----:B------:R-:W1:Y:S05]  /*c220*/  LDSM.16.M88.4 R168, [R184+0x800] ;  /* 0x00080000b8a8783b */ /* 0x000e6a0000000200 */
[C---:B------:R-:W-:Y:S06]  /*c230*/  HMMA.16816.F32 R28, R156.reuse, R172, R28 ;  /* 0x000000ac9c1c723c */ /* 0x040fec000000181c */
[----:B------:R-:W-:Y:S01]  /*c240*/  HMMA.16816.F32 R32, R156, R174, R32 ;  /* 0x000000ae9c20723c */ /* 0x000fe20000001820 */
[----:B------:R-:W1:Y:S04]  /*c250*/  LDSM.16.M88.4 R156, [R184+0x1000] ;  /* 0x00100000b89c783b */ /* 0x000e680000000200 */
[----:B------:R-:W1:Y:S01]  /*c260*/  LDSM.16.M88.4 R172, [R184+0x1800] ;  /* 0x00180000b8ac783b */ /* 0x000e620000000200 */
[C---:B--2---:R-:W-:Y:S06]  /*c270*/  HMMA.16816.F32 R4, R140.reuse, R144, R4 ;  /* 0x000000908c04723c */ /* 0x044fec0000001804 */
[C---:B------:R-:W-:Y:S01]  /*c280*/  HMMA.16816.F32 R8, R140.reuse, R146, R8 ;  /* 0x000000928c08723c */ /* 0x040fe20000001808 */
[----:B------:R-:W-:Y:S05]  /*c290*/  LDSM.16.M88.4 R144, [R197+0x8000] ;  /* 0x00800000c590783b */ /* 0x000fea0000000200 */
[C---:B---3--:R-:W-:Y:S06]  /*c2a0*/  HMMA.16816.F32 R12, R140.reuse, R148, R12 ;  /* 0x000000948c0c723c */ /* 0x048fec000000180c */
[C---:B------:R-:W-:Y:S01]  /*c2b0*/  HMMA.16816.F32 R16, R140.reuse, R150, R16 ;  /* 0x000000968c10723c */ /* 0x040fe20000001810 */
[----:B------:R-:W-:Y:S05]  /*c2c0*/  LDSM.16.M88.4 R148, [R197+0x8800] ;  /* 0x00880000c594783b */ /* 0x000fea0000000200 */
[C---:B----4-:R-:W-:Y:S06]  /*c2d0*/  HMMA.16816.F32 R20, R140.reuse, R136, R20 ;  /* 0x000000888c14723c */ /* 0x050fec0000001814 */
[C---:B------:R-:W-:Y:S01]  /*c2e0*/  HMMA.16816.F32 R24, R140.reuse, R138, R24 ;  /* 0x0000008a8c18723c */ /* 0x040fe20000001818 */
[----:B------:R-:W2:Y:S05]  /*c2f0*/  LDSM.16.M88.4 R136, [R198+0x2000] ;  /* 0x00200000c688783b */ /* 0x000eaa0000000200 */
[C---:B-----5:R-:W-:Y:S06]  /*c300*/  HMMA.16816.F32 R28, R140.reuse, R152, R28 ;  /* 0x000000988c1c723c */ /* 0x060fec000000181c */
[----:B------:R-:W-:Y:S01]  /*c310*/  HMMA.16816.F32 R32, R140, R154, R32 ;  /* 0x0000009a8c20723c */ /* 0x000fe20000001820 */
[----:B------:R-:W3:Y:S04]  /*c320*/  LDSM.16.M88.4 R140, [R197+0x9000] ;  /* 0x00900000c58c783b */ /* 0x000ee80000000200 */
[----:B------:R-:W4:Y:S01]  /*c330*/  LDSM.16.M88.4 R152, [R197+0x9800] ;  /* 0x00980000c598783b */ /* 0x000f220000000200 */
[C---:B-1----:R-:W-:Y:S06]  /*c340*/  HMMA.16816.F32 R4, R160.reuse, R164, R4 ;  /* 0x000000a4a004723c */ /* 0x042fec0000001804 */
[C---:B------:R-:W-:Y:S01]  /*c350*/  HMMA.16816.F32 R8, R160.reuse, R166, R8 ;  /* 0x000000a6a008723c */ /* 0x040fe20000001808 */
[----:B------:R-:W-:Y:S05]  /*c360*/  LDSM.16.M88.4 R164, [R183] ;  /* 0x00000000b7a4783b */ /* 0x000fea0000000200 */
[C---:B------:R-:W-:Y:S06]  /*c370*/  HMMA.16816.F32 R12, R160.reuse, R168, R12 ;  /* 0x000000a8a00c723c */ /* 0x040fec000000180c */
[C---:B------:R-:W-:Y:S01]  /*c380*/  HMMA.16816.F32 R16, R160.reuse, R170, R16 ;  /* 0x000000aaa010723c */ /* 0x040fe20000001810 */
[----:B------:R-:W-:Y:S05]  /*c390*/  LDSM.16.M88.4 R168, [R182] ;  /* 0x00000000b6a8783b */ /* 0x000fea0000000200 */
[C---:B------:R-:W-:Y:S06]  /*c3a0*/  HMMA.16816.F32 R20, R160.reuse, R156, R20 ;  /* 0x0000009ca014723c */ /* 0x040fec0000001814 */
[C---:B------:R-:W-:Y:S01]  /*c3b0*/  HMMA.16816.F32 R24, R160.reuse, R158, R24 ;  /* 0x0000009ea018723c */ /* 0x040fe20000001818 */
[----:B------:R-:W1:Y:S05]  /*c3c0*/  LDSM.16.M88.4 R156, [R196+0x2000] ;  /* 0x00200000c49c783b */ /* 0x000e6a0000000200 */
[C---:B------:R-:W-:Y:S06]  /*c3d0*/  HMMA.16816.F32 R28, R160.reuse, R172, R28 ;  /* 0x000000aca01c723c */ /* 0x040fec000000181c */
[----:B------:R-:W-:Y:S01]  /*c3e0*/  HMMA.16816.F32 R32, R160, R174, R32 ;  /* 0x000000aea020723c */ /* 0x000fe20000001820 */
[----:B------:R-:W5:Y:S04]  /*c3f0*/  LDSM.16.M88.4 R160, [R181] ;  /* 0x00000000b5a0783b */ /* 0x000f680000000200 */
[----:B------:R-:W5:Y:S01]  /*c400*/  LDSM.16.M88.4 R172, [R180] ;  /* 0x00000000b4ac783b */ /* 0x000f620000000200 */
[C---:B--2---:R-:W-:Y:S06]  /*c410*/  HMMA.16816.F32 R4, R136.reuse, R144, R4 ;  /* 0x000000908804723c */ /* 0x044fec0000001804 */
[C---:B------:R-:W-:Y:S01]  /*c420*/  HMMA.16816.F32 R8, R136.reuse, R146, R8 ;  /* 0x000000928808723c */ /* 0x040fe20000001808 */
[----:B------:R-:W-:Y:S05]  /*c430*/  LDSM.16.M88.4 R144, [R191+0x8000] ;  /* 0x00800000bf90783b */ /* 0x000fea0000000200 */
[C---:B------:R-:W-:Y:S06]  /*c440*/  HMMA.16816.F32 R12, R136.reuse, R148, R12 ;  /* 0x00000094880c723c */ /* 0x040fec000000180c */
[C---:B------:R-:W-:Y:S01]  /*c450*/  HMMA.16816.F32 R16, R136.reuse, R150, R16 ;  /* 0x000000968810723c */ /* 0x040fe20000001810 */
[----:B------:R-:W-:Y:S05]  /*c460*/  LDSM.16.M88.4 R148, [R191+0x8800] ;  /* 0x00880000bf94783b */ /* 0x000fea0000000200 */
[C---:B---3--:R-:W-:Y:S06]  /*c470*/  HMMA.16816.F32 R20, R136.reuse, R140, R20 ;  /* 0x0000008c8814723c */ /* 0x048fec0000001814 */
[C---:B------:R-:W-:Y:S01]  /*c480*/  HMMA.16816.F32 R24, R136.reuse, R142, R24 ;  /* 0x0000008e8818723c */ /* 0x040fe20000001818 */
[----:B------:R-:W2:Y:S05]  /*c490*/  LDSM.16.M88.4 R140, [R194+0x2000] ;  /* 0x00200000c28c783b */ /* 0x000eaa0000000200 */
[C---:B----4-:R-:W-:Y:S06]  /*c4a0*/  HMMA.16816.F32 R28, R136.reuse, R152, R28 ;  /* 0x00000098881c723c */ /* 0x050fec000000181c */
[----:B------:R-:W-:Y:S01]  /*c4b0*/  HMMA.16816.F32 R32, R136, R154, R32 ;  /* 0x0000009a8820723c */ /* 0x000fe20000001820 */
[----:B------:R-:W3:Y:S04]  /*c4c0*/  LDSM.16.M88.4 R136, [R191+0x9000] ;  /* 0x00900000bf88783b */ /* 0x000ee80000000200 */
[----:B------:R-:W4:Y:S01]  /*c4d0*/  LDSM.16.M88.4 R152, [R191+0x9800] ;  /* 0x00980000bf98783b */ /* 0x000f220000000200 */
[C---:B-1----:R-:W-:Y:S06]  /*c4e0*/  HMMA.16816.F32 R4, R156.reuse, R164, R4 ;  /* 0x000000a49c04723c */ /* 0x042fec0000001804 */
[C---:B------:R-:W-:Y:S01]  /*c4f0*/  HMMA.16816.F32 R8, R156.reuse, R166, R8 ;  /* 0x000000a69c08723c */ /* 0x040fe20000001808 */
[----:B------:R-:W-:Y:S05]  /*c500*/  LDSM.16.M88.4 R164, [R184+0x2000] ;  /* 0x00200000b8a4783b */ /* 0x000fea0000000200 */
[C---:B------:R-:W-:Y:S06]  /*c510*/  HMMA.16816.F32 R12, R156.reuse, R168, R12 ;  /* 0x000000a89c0c723c */ /* 0x040fec000000180c */
[C---:B------:R-:W-:Y:S01]  /*c520*/  HMMA.16816.F32 R16, R156.reuse, R170, R16 ;  /* 0x000000aa9c10723c */ /* 0x040fe20000001810 */
[----:B------:R-:W-:Y:S05]  /*c530*/  LDSM.16.M88.4 R168, [R184+0x2800] ;  /* 0x00280000b8a8783b */ /* 0x000fea0000000200 */
[C---:B-----5:R-:W-:Y:S06]  /*c540*/  HMMA.16816.F32 R20, R156.reuse, R160, R20 ;  /* 0x000000a09c14723c */ /* 0x060fec0000001814 */
[C---:B------:R-:W-:Y:S01]  /*c550*/  HMMA.16816.F32 R24, R156.reuse, R162, R24 ;  /* 0x000000a29c18723c */ /* 0x040fe20000001818 */
[----:B------:R-:W1:Y:S05]  /*c560*/  LDSM.16.M88.4 R160, [R193+0x2000] ;  /* 0x00200000c1a0783b */ /* 0x000e6a0000000200 */
[C---:B------:R-:W-:Y:S06]  /*c570*/  HMMA.16816.F32 R28, R156.reuse, R172, R28 ;  /* 0x000000ac9c1c723c */ /* 0x040fec000000181c */
[----:B------:R-:W-:Y:S01]  /*c580*/  HMMA.16816.F32 R32, R156, R174, R32 ;  /* 0x000000ae9c20723c */ /* 0x000fe20000001820 */
[----:B------:R-:W5:Y:S04]  /*c590*/  LDSM.16.M88.4 R156, [R184+0x3000] ;  /* 0x00300000b89c783b */ /* 0x000f680000000200 */
[----:B------:R-:W5:Y:S01]  /*c5a0*/  LDSM.16.M88.4 R172, [R184+0x3800] ;  /* 0x00380000b8ac783b */ /* 0x000f620000000200 */
        /* <DEDUP_REMOVED lines=19> */
[C---:B-----5:R-:W-:Y:S06]  /*c6e0*/  HMMA.16816.F32 R20, R160.reuse, R156, R20 ;  /* 0x0000009ca014723c */ /* 0x060fec0000001814 */
        /* <DEDUP_REMOVED lines=32> */
[C---:B--2---:R-:W-:Y:S01]  /*c8f0*/  HMMA.16816.F32 R4, R140.reuse, R144, R4 ;  /* 0x000000908c04723c */ /* 0x044fe20000001804 */
[----:B------:R-:W-:Y:S04]  /*c900*/  DEPBAR.LE SB0, 0x0 ;  /* 0x000080000000791a */ /* 0x000fe80000000000 */
[----:B------:R-:W-:Y:S01]  /*c910*/  BAR.SYNC.DEFER_BLOCKING 0x0 ;  /* 0x0000000000007b1d */ /* 0x000fe20000010000 */
[C---:B------:R-:W-:Y:S06]  /*c920*/  HMMA.16816.F32 R8, R140.reuse, R146, R8 ;  /* 0x000000928c08723c */ /* 0x040fec0000001808 */
[C---:B------:R-:W-:Y:S06]  /*c930*/  HMMA.16816.F32 R12, R140.reuse, R148, R12 ;  /* 0x000000948c0c723c */ /* 0x040fec000000180c */
[C---:B------:R-:W-:Y:S06]  /*c940*/  HMMA.16816.F32 R16, R140.reuse, R150, R16 ;  /* 0x000000968c10723c */ /* 0x040fec0000001810 */
[C---:B---3--:R-:W-:Y:S06]  /*c950*/  HMMA.16816.F32 R20, R140.reuse, R136, R20 ;  /* 0x000000888c14723c */ /* 0x048fec0000001814 */
[C---:B------:R-:W-:Y:S06]  /*c960*/  HMMA.16816.F32 R24, R140.reuse, R138, R24 ;  /* 0x0000008a8c18723c */ /* 0x040fec0000001818 */
[C---:B----4-:R-:W-:Y:S06]  /*c970*/  HMMA.16816.F32 R28, R140.reuse, R152, R28 ;  /* 0x000000988c1c723c */ /* 0x050fec000000181c */
[----:B------:R-:W-:Y:S06]  /*c980*/  HMMA.16816.F32 R32, R140, R154, R32 ;  /* 0x0000009a8c20723c */ /* 0x000fec0000001820 */
[C---:B-1----:R-:W-:Y:S06]  /*c990*/  HMMA.16816.F32 R4, R160.reuse, R164, R4 ;  /* 0x000000a4a004723c */ /* 0x042fec0000001804 */
[C---:B------:R-:W-:Y:S06]  /*c9a0*/  HMMA.16816.F32 R8, R160.reuse, R166, R8 ;  /* 0x000000a6a008723c */ /* 0x040fec0000001808 */
[C---:B------:R-:W-:Y:S06]  /*c9b0*/  HMMA.16816.F32 R12, R160.reuse, R168, R12 ;  /* 0x000000a8a00c723c */ /* 0x040fec000000180c */
[C---:B------:R-:W-:Y:S06]  /*c9c0*/  HMMA.16816.F32 R16, R160.reuse, R170, R16 ;  /* 0x000000aaa010723c */ /* 0x040fec0000001810 */
[C---:B-----5:R-:W-:Y:S06]  /*c9d0*/  HMMA.16816.F32 R20, R160.reuse, R156, R20 ;  /* 0x0000009ca014723c */ /* 0x060fec0000001814 */
[C---:B------:R-:W-:Y:S06]  /*c9e0*/  HMMA.16816.F32 R24, R160.reuse, R158, R24 ;  /* 0x0000009ea018723c */ /* 0x040fec0000001818 */
[C---:B------:R-:W-:Y:S06]  /*c9f0*/  HMMA.16816.F32 R28, R160.reuse, R172, R28 ;  /* 0x000000aca01c723c */ /* 0x040fec000000181c */
[----:B------:R-:W-:Y:S01]  /*ca00*/  HMMA.16816.F32 R32, R160, R174, R32 ;  /* 0x000000aea020723c */ /* 0x000fe20000001820 */
[----:B------:R-:W-:Y:S11]  /*ca10*/  @!UPT UIADD3 URZ, URZ, URZ, URZ ;  /* 0x0000003f3f3ff290 */ /* 0x000ff6000fffe03f */
[----:B------:R-:W-:Y:S01]  /*ca20*/  @!UPT UIADD3 URZ, URZ, URZ, URZ ;  /* 0x0000003f3f3ff290 */ /* 0x000fe2000fffe03f */
[----:B------:R-:W-:Y:S11]  /*ca30*/  @!P1 BRA `(.L_x_752) ;  /* 0x00000008007c9947 */ /* 0x000ff60003800000 */
[----:B------:R-:W-:Y:S02]  /*ca40*/  MOV R3, UR24 ;  /* 0x0000001800037c02 */ /* 0x000fe40008000f00 */
[----:B------:R-:W-:Y:S01]  /*ca50*/  MOV R2, UR18 ;  /* 0x0000001200027c02 */ /* 0x000fe20008000f00 */
[----:B------:R-:W-:Y:S06]  /*ca60*/  @!P0 BRA `(.L_x_753) ;  /* 0x00000004000c8947 */ /* 0x000fec0003800000 */
[----:B------:R-:W-:Y:S04]  /*ca70*/  USHF.L.U32 UR30, UR16, 0x6, URZ ;  /* 0x00000006101e7899 */ /* 0x000fe8000800063f */
[----:B------:R-:W-:Y:S02]  /*ca80*/  UIADD3 UR32, UR30, -0x40, URZ ;  /* 0xffffffc01e207890 */ /* 0x000fe4000fffe03f */
[----:B------:R-:W-:Y:S04]  /*ca90*/  UIADD3 UR30, UR30, -0x80, URZ ;  /* 0xffffff801e1e7890 */ /* 0x000fe8000fffe03f */
[----:B------:R-:W-:Y:S01]  /*caa0*/  IABS R3, UR32 ;  /* 0x0000002000037c13 */ /* 0x000fe20008000000 */
[----:B------:R-:W-:Y:S01]  /*cab0*/  ULOP3.LUT UR32, UR32, UR7, URZ, 0x3c, !UPT ;  /* 0x0000000720207292 */ /* 0x000fe2000f8e3c3f */
[----:B------:R-:W-:Y:S01]  /*cac0*/  IABS R2, UR30 ;  /* 0x0000001e00027c13 */ /* 0x000fe20008000000 */
[----:B------:R-:W-:Y:S01]  /*cad0*/  ULOP3.LUT UR30, UR30, UR7, URZ, 0x3c, !UPT ;  /* 0x000000071e1e7292 */ /* 0x000fe2000f8e3c3f */
[----:B------:R-:W-:Y:S01]  /*cae0*/  R2UR UR28, R3 ;  /* 0x00000000031c72ca */ /* 0x000fe200000e0000 */
[----:B------:R-:W-:Y:S01]  /*caf0*/  UISETP.GE.AND UP3, UPT, UR32, URZ, UPT ;  /* 0x0000003f2000728c */ /* 0x000fe2000bf66270 */
[----:B------:R-:W-:Y:S11]  /*cb00*/  R2UR UR26, R2 ;  /* 0x00000000021a72ca */ /* 0x000ff600000e0000 */
[----:B------:R-:W-:Y:S02]  /*cb10*/  UIMAD.WIDE.U32 UR36, UR9, UR28, URZ ;  /* 0x0000001c092472a5 */ /* 0x000fe4000f8e003f */
[----:B------:R-:W-:Y:S05]  /*cb20*/  UIMAD.WIDE.U32 UR34, UR9, UR26, URZ ;  /* 0x0000001a092272a5 */ /* 0x000fea000f8e003f */
[----:B------:R-:W-:Y:S02]  /*cb30*/  UMOV UR31, UR37 ;  /* 0x00000025001f7c82 */ /* 0x000fe40008000000 */
[----:B------:R-:W-:Y:S01]  /*cb40*/  UIADD3 UR27, -UR31, URZ, URZ ;  /* 0x0000003f1f1b7290 */ /* 0x000fe2000fffe13f */
[----:B------:R-:W-:Y:S02]  /*cb50*/  UMOV UR29, UR35 ;  /* 0x00000023001d7c82 */ /* 0x000fe40008000000 */
[----:B------:R-:W-:Y:S02]  /*cb60*/  UIADD3 UR25, -UR29, URZ, URZ ;  /* 0x0000003f1d197290 */ /* 0x000fe4000fffe13f */
[----:B------:R-:W-:Y:S02]  /*cb70*/  UIMAD UR28, UR5, UR27, UR28 ;  /* 0x0000001b051c72a4 */ /* 0x000fe4000f8e021c */
[----:B------:R-:W-:Y:S02]  /*cb80*/  UIMAD UR26, UR5, UR25, UR26 ;  /* 0x00000019051a72a4 */ /* 0x000fe4000f8e021a */
[----:B------:R-:W-:Y:S02]  /*cb90*/  UISETP.GT.U32.AND UP4, UPT, UR5, UR28, UPT ;  /* 0x0000001c0500728c */ /* 0x000fe4000bf84070 */
[----:B------:R-:W-:Y:S09]  /*cba0*/  UISETP.GT.U32.AND UP2, UPT, UR5, UR26, UPT ;  /* 0x0000001a0500728c */ /* 0x000ff2000bf44070 */
[----:B------:R-:W-:Y:S02]  /*cbb0*/  @!UP4 UIADD3 UR28, UR28, -UR5, URZ ;  /* 0x800000051c1cc290 */ /* 0x000fe4000fffe03f */
[----:B------:R-:W-:Y:S02]  /*cbc0*/  @!UP2 UIADD3 UR26, UR26, -UR5, URZ ;  /* 0x800000051a1aa290 */ /* 0x000fe4000fffe03f */
[----:B------:R-:W-:Y:S02]  /*cbd0*/  UISETP.GE.U32.AND UP6, UPT, UR28, UR5, UPT ;  /* 0x000000051c00728c */ /* 0x000fe4000bfc6070 */
[----:B------:R-:W-:Y:S02]  /*cbe0*/  UISETP.GE.U32.AND UP5, UPT, UR26, UR5, UPT ;  /* 0x000000051a00728c */ /* 0x000fe4000bfa6070 */
[----:B------:R-:W-:Y:S02]  /*cbf0*/  @!UP2 UIADD3 UR29, UR29, 0x1, URZ ;  /* 0x000000011d1da890 */ /* 0x000fe4000fffe03f */
[----:B------:R-:W-:Y:S02]  /*cc00*/  UISETP.GE.AND UP2, UPT, UR30, URZ, UPT ;  /* 0x0000003f1e00728c */ /* 0x000fe4000bf46270 */
[----:B------:R-:W-:Y:S04]  /*cc10*/  @!UP4 UIADD3 UR31, UR31, 0x1, URZ ;  /* 0x000000011f1fc890 */ /* 0x000fe8000fffe03f */
[----:B------:R-:W-:Y:S02]  /*cc20*/  @UP6 UIADD3 UR31, UR31, 0x1, URZ ;  /* 0x000000011f1f6890 */ /* 0x000fe4000fffe03f */
[----:B------:R-:W-:Y:S02]  /*cc30*/  @UP5 UIADD3 UR29, UR29, 0x1, URZ ;  /* 0x000000011d1d5890 */ /* 0x000fe4000fffe03f */
[----:B------:R-:W-:Y:S02]  /*cc40*/  @!UP3 UIADD3 UR31, -UR31, URZ, URZ ;  /* 0x0000003f1f1fb290 */ /* 0x000fe4000fffe13f */
[----:B------:R-:W-:Y:S02]  /*cc50*/  @!UP2 UIADD3 UR29, -UR29, URZ, URZ ;  /* 0x0000003f1d1da290 */ /* 0x000fe4000fffe13f */
[----:B------:R-:W-:Y:S02]  /*cc60*/  USEL UR31, UR8, UR31, !UP0 ;  /* 0x0000001f081f7287 */ /* 0x000fe4000c000000 */
[----:B------:R-:W-:Y:S04]  /*cc70*/  USEL UR29, UR8, UR29, !UP0 ;  /* 0x0000001d081d7287 */ /* 0x000fe8000c000000 */
[----:B------:R-:W-:Y:S02]  /*cc80*/  IMAD.U32 R3, RZ, RZ, UR31 ;  /* 0x0000001fff037e24 */ /* 0x000fe4000f8e00ff */
[----:B------:R-:W-:Y:S01]  /*cc90*/  IMAD.U32 R134, RZ, RZ, UR29 ;  /* 0x0000001dff867e24 */ /* 0x000fe2000f8e00ff */
[----:B------:R-:W-:Y:S01]  /*cca0*/  MOV R132, UR29 ;  /* 0x0000001d00847c02 */ /* 0x000fe20008000f00 */
[----:B------:R-:W-:Y:S01]  /*ccb0*/  IMAD.U32 R2, RZ, RZ, UR31 ;  /* 0x0000001fff027e24 */ /* 0x000fe2000f8e00ff */
[----:B------:R-:W-:Y:S02]  /*ccc0*/  LEA R136, P1, R3, UR20, 0x2 ;  /* 0x0000001403887c11 */ /* 0x000fe4000f8210ff */
[----:B------:R-:W-:Y:S02]  /*ccd0*/  LEA R134, P2, R134, UR20, 0x2 ;  /* 0x0000001486867c11 */ /* 0x000fe4000f8410ff */
[----:B------:R-:W-:Y:S02]  /*cce0*/  LEA.HI.X.SX32 R137, R2, UR21, 0x2, P1 ;  /* 0x0000001502897c11 */ /* 0x000fe400088f16ff */
[----:B------:R-:W-:Y:S01]  /*ccf0*/  LEA.HI.X.SX32 R135, R132, UR21, 0x2, P2 ;  /* 0x0000001584877c11 */ /* 0x000fe200090f16ff */
[----:B------:R-:W1:Y:S01]  /*cd00*/  LDC.64 R2, c[0x0][0x230] ;  /* 0x00008c00ff027b82 */ /* 0x000e620000000a00 */
[----:B------:R-:W-:Y:S02]  /*cd10*/  R2UR UR26, R136 ;  /* 0x00000000881a72ca */ /* 0x000fe400000e0000 */
[----:B------:R-:W-:Y:S02]  /*cd20*/  R2UR UR27, R137 ;  /* 0x00000000891b72ca */ /* 0x000fe400000e0000 */
[----:B------:R-:W-:Y:S02]  /*cd30*/  R2UR UR32, R134 ;  /* 0x00000000862072ca */ /* 0x000fe400000e0000 */
[----:B------:R-:W-:Y:S02]  /*cd40*/  R2UR UR33, R135 ;  /* 0x00000000872172ca */ /* 0x000fe400000e0000 */
[----:B------:R-:W2:Y:S05]  /*cd50*/  LDC.64 R134, c[0x0][0x248] ;  /* 0x00009200ff867b82 */ /* 0x000eaa0000000a00 */
[----:B------:R-:W-:Y:S01]  /*cd60*/  IMAD.U32 R142, RZ, RZ, UR26 ;  /* 0x0000001aff8e7e24 */ /* 0x000fe2000f8e00ff */
[----:B------:R-:W-:Y:S01]  /*cd70*/  UIADD3 UR26, UR31, -UR29, URZ ;  /* 0x8000001d1f1a7290 */ /* 0x000fe2000fffe03f */
[----:B------:R-:W-:Y:S02]  /*cd80*/  IMAD.U32 R143, RZ, RZ, UR27 ;  /* 0x0000001bff8f7e24 */ /* 0x000fe4000f8e00ff */
[----:B------:R-:W-:Y:S01]  /*cd90*/  MOV R140, UR32 ;  /* 0x00000020008c7c02 */ /* 0x000fe20008000f00 */
[----:B------:R-:W-:Y:S01]  /*cda0*/  UIMAD UR26, UR26, UR7, -0x40 ;  /* 0xffffffc01a1a74a4 */ /* 0x000fe2000f8e0207 */
[----:B------:R-:W-:Y:S01]  /*cdb0*/  IMAD.U32 R141, RZ, RZ, UR33 ;  /* 0x00000021ff8d7e24 */ /* 0x000fe2000f8e00ff */
[----:B------:R-:W3:Y:S02]  /*cdc0*/  LDG.E R137, desc[UR22][R142.64] ;  /* 0x000000168e897981 */ /* 0x000ee4000c1e1900 */
[----:B------:R-:W-:Y:S02]  /*cdd0*/  USHF.R.S32.HI UR25, URZ, 0x1f, UR26 ;  /* 0x0000001f3f197899 */ /* 0x000fe4000801141a */
[----:B------:R-:W3:Y:S04]  /*cde0*/  LDG.E R136, desc[UR22][R140.64] ;  /* 0x000000168c887981 */ /* 0x000ee8000c1e1900 */
[C---:B--2---:R-:W-:Y:S02]  /*cdf0*/  IMAD R132, R134.reuse, UR25, RZ ;  /* 0x0000001986847c24 */ /* 0x044fe4000f8e02ff */
[----:B------:R-:W-:Y:S04]  /*ce00*/  IMAD.WIDE.U32 R138, R134, UR26, RZ ;  /* 0x0000001a868a7c25 */ /* 0x000fe8000f8e00ff */
[----:B------:R-:W-:Y:S05]  /*ce10*/  IMAD R132, R135, UR26, R132 ;  /* 0x0000001a87847c24 */ /* 0x000fea000f8e0284 */
[----:B------:R-:W-:Y:S01]  /*ce20*/  IADD3 R139, R139, R132, RZ ;  /* 0x000000848b8b7210 */ /* 0x000fe20007ffe0ff */
[----:B---3--:R-:W-:Y:S04]  /*ce30*/  IMAD.IADD R136, R136, 0x1, -R137 ;  /* 0x0000000188887824 */ /* 0x008fe800078e0a89 */
[CC--:B-1----:R-:W-:Y:S01]  /*ce40*/  IMAD.WIDE.U32 R138, R136.reuse, R2.reuse, R138 ;  /* 0x00000002888a7225 */ /* 0x0c2fe200078e008a */
[----:B------:R-:W-:Y:S05]  /*ce50*/  SHF.R.S32.HI R135, RZ, 0x1f, R136 ;  /* 0x0000001fff877819 */ /* 0x000fea0000011488 */
[----:B------:R-:W-:Y:S04]  /*ce60*/  IMAD R135, R135, R2, RZ ;  /* 0x0000000287877224 */ /* 0x000fe800078e02ff */
[----:B------:R-:W-:Y:S02]  /*ce70*/  IMAD R135, R136, R3, R135 ;  /* 0x0000000388877224 */ /* 0x000fe400078e0287 */
[----:B------:R-:W-:Y:S03]  /*ce80*/  IMAD.MOV.U32 R3, RZ, RZ, R138 ;  /* 0x000000ffff037224 */ /* 0x000fe600078e008a */
[----:B------:R-:W-:Y:S07]  /*ce90*/  IADD3 R2, R139, R135, RZ ;  /* 0x000000878b027210 */ /* 0x000fee0007ffe0ff */
.L_x_753:
[----:B------:R1:W-:Y:S01]  /*cea0*/  @P5 STS.128 [R203+0x6000], RZ ;  /* 0x006000ffcb005388 */ /* 0x0003e20000000c00 */
[CC--:B------:R-:W-:Y:S02]  /*ceb0*/  LEA R140, P1, R3.reuse, R208.reuse, 0x1 ;  /* 0x000000d0038c7211 */ /* 0x0c0fe400078208ff */
[C---:B------:R-:W-:Y:S02]  /*cec0*/  IADD3 R135, P2, R3.reuse, UR14, RZ ;  /* 0x0000000e03877c10 */ /* 0x040fe4000ff5e0ff */
[-C--:B------:R-:W-:Y:S02]  /*ced0*/  LEA.HI.X R141, R3, R209.reuse, R2, 0x1, P1 ;  /* 0x000000d1038d7211 */ /* 0x080fe400008f0c02 */
[CC--:B------:R-:W-:Y:S02]  /*cee0*/  @!P5 LEA R138, P6, R135.reuse, R208.reuse, 0x1 ;  /* 0x000000d0878ad211 */ /* 0x0c0fe400078c08ff */
[CC--:B------:R-:W-:Y:S01]  /*cef0*/  @!P3 LEA R134, P1, R135.reuse, R208.reuse, 0x1 ;  /* 0x000000d08786b211 */ /* 0x0c0fe200078208ff */
[----:B------:R-:W-:Y:S01]  /*cf00*/  @!PT LDS RZ, [RZ] ;  /* 0x00000000fffff984 */ /* 0x000fe20000000800 */
[----:B------:R-:W-:Y:S01]  /*cf10*/  @!PT LDS RZ, [RZ] ;  /* 0x00000000fffff984 */ /* 0x000fe20000000800 */
[----:B------:R-:W-:Y:S01]  /*cf20*/  @!PT LDS RZ, [RZ] ;  /* 0x00000000fffff984 */ /* 0x000fe20000000800 */
[----:B------:R1:W-:Y:S01]  /*cf30*/  @!P5 LDGSTS.E.BYPASS.LTC128B.128 [R203+0x6000], desc[UR22][R140.64] ;  /* 0x060000008ccbdfae */ /* 0x0003e2000b901d56 */
[----:B------:R-:W-:Y:S02]  /*cf40*/  IADD3.X R132, R2, UR13, RZ, P2, !PT ;  /* 0x0000000d02847c10 */ /* 0x000fe400097fe4ff */
[CC--:B------:R-:W-:Y:S01]  /*cf50*/  @!P4 LEA R136, P2, R135.reuse, R208.reuse, 0x1 ;  /* 0x000000d08788c211 */ /* 0x0c0fe200078408ff */
[----:B------:R1:W-:Y:S01]  /*cf60*/  @P4 STS.128 [R203+0x8000], RZ ;  /* 0x008000ffcb004388 */ /* 0x0003e20000000c00 */
[CCC-:B------:R-:W-:Y:S02]  /*cf70*/  @!P5 LEA.HI.X R139, R135.reuse, R209.reuse, R132.reuse, 0x1, P6 ;  /* 0x000000d1878bd211 */ /* 0x1c0fe400030f0c84 */
[CCC-:B------:R-:W-:Y:S01]  /*cf80*/  @!P4 LEA.HI.X R137, R135.reuse, R209.reuse, R132.reuse, 0x1, P2 ;  /* 0x000000d18789c211 */ /* 0x1c0fe200010f0c84 */
[----:B------:R-:W-:Y:S01]  /*cf90*/  @!PT LDS RZ, [RZ] ;  /* 0x00000000fffff984 */ /* 0x000fe20000000800 */
[----:B------:R-:W-:Y:S01]  /*cfa0*/  @!PT LDS RZ, [RZ] ;  /* 0x00000000fffff984 */ /* 0x000fe20000000800 */
[----:B------:R-:W-:Y:S01]  /*cfb0*/  @!PT LDS RZ, [RZ] ;  /* 0x00000000fffff984 */ /* 0x000fe20000000800 */
[----:B------:R1:W-:Y:S01]  /*cfc0*/  @!P4 LDGSTS.E.BYPASS.LTC128B.128 [R203+0x8000], desc[UR22][R140.64+0x80] ;  /* 0x080000808ccbcfae */ /* 0x0003e2000b901d56 */
[C---:B------:R-:W-:Y:S02]  /*cfd0*/  IADD3 R3, P6, R135.reuse, UR14, RZ ;  /* 0x0000000e87037c10 */ /* 0x040fe4000ffde0ff */
[-C--:B------:R-:W-:Y:S01]  /*cfe0*/  @!P3 LEA.HI.X R135, R135, R209.reuse, R132, 0x1, P1 ;  /* 0x000000d18787b211 */ /* 0x080fe200008f0c84 */
[----:B------:R1:W-:Y:S01]  /*cff0*/  @P3 STS.128 [R203+0xa000], RZ ;  /* 0x00a000ffcb003388 */ /* 0x0003e20000000c00 */
        /* <DEDUP_REMOVED lines=15> */
[CC--:B------:R-:W-:Y:S02]  /*d0f0*/  @!P3 LEA.HI.X R143, R3.reuse, R209.reuse, R132, 0x1, P1 ;  /* 0x000000d1038fb211 */ /* 0x0c0fe400008f0c84 */
[----:B------:R-:W-:Y:S01]  /*d100*/  IADD3 R2, P6, R3, UR14, RZ ;  /* 0x0000000e03027c10 */ /* 0x000fe2000ffde0ff */
[----:B------:R1:W-:Y:S03]  /*d110*/  @P4 STS.128 [R203+0x8800], RZ ;  /* 0x008800ffcb004388 */ /* 0x0003e60000000c00 */
[CC--:B------:R-:W-:Y:S01]  /*d120*/  @!P4 LEA R148, P2, R2.reuse, R208.reuse, 0x1 ;  /* 0x000000d00294c211 */ /* 0x0c0fe200078408ff */
[----:B------:R-:W-:Y:S01]  /*d130*/  @!PT LDS RZ, [RZ] ;  /* 0x00000000fffff984 */ /* 0x000fe20000000800 */
[----:B------:R-:W-:Y:S01]  /*d140*/  @!PT LDS RZ, [RZ] ;  /* 0x00000000fffff984 */ /* 0x000fe20000000800 */
[----:B------:R-:W-:Y:S01]  /*d150*/  @!PT LDS RZ, [RZ] ;  /* 0x00000000fffff984 */ /* 0x000fe20000000800 */
[----:B------:R1:W-:Y:S01]  /*d160*/  @!P4 LDGSTS.E.BYPASS.LTC128B.128 [R203+0x8800], desc[UR22][R136.64+0x80] ;  /* 0x0880008088cbcfae */ /* 0x0003e2000b901d56 */
[-C--:B------:R-:W-:Y:S02]  /*d170*/  @!P3 LEA R152, P1, R2, R208.reuse, 0x1 ;  /* 0x000000d00298b211 */ /* 0x080fe400078208ff */
[----:B------:R-:W-:Y:S01]  /*d180*/  IADD3.X R132, R132, UR13, RZ, P6, !PT ;  /* 0x0000000d84847c10 */ /* 0x000fe2000b7fe4ff */
[----:B------:R1:W-:Y:S01]  /*d190*/  @P3 STS.128 [R203+0xa800], RZ ;  /* 0x00a800ffcb003388 */ /* 0x0003e20000000c00 */
[C---:B------:R-:W-:Y:S01]  /*d1a0*/  @!P5 LEA R150, P6, R2.reuse, R208, 0x1 ;  /* 0x000000d00296d211 */ /* 0x040fe200078c08ff */
[----:B------:R-:W-:Y:S01]  /*d1b0*/  IMAD.MOV.U32 R208, RZ, RZ, R140 ;  /* 0x000000ffffd07224 */ /* 0x000fe200078e008c */
[CCC-:B------:R-:W-:Y:S01]  /*d1c0*/  @!P4 LEA.HI.X R149, R2.reuse, R209.reuse, R132.reuse, 0x1, P2 ;  /* 0x000000d10295c211 */ /* 0x1c0fe200010f0c84 */
[----:B------:R-:W-:Y:S01]  /*d1d0*/  @!PT LDS RZ, [RZ] ;  /* 0x00000000fffff984 */ /* 0x000fe20000000800 */
[----:B------:R-:W-:Y:S01]  /*d1e0*/  @!PT LDS RZ, [RZ] ;  /* 0x00000000fffff984 */ /* 0x000fe20000000800 */
[----:B------:R-:W-:Y:S01]  /*d1f0*/  @!PT LDS RZ, [RZ] ;  /* 0x00000000fffff984 */ /* 0x000fe20000000800 */
[----:B------:R1:W-:Y:S01]  /*d200*/  @!P3 LDGSTS.E.BYPASS.LTC128B.128 [R203+0xa800], desc[UR22][R134.64+0x100] ;  /* 0x0a80010086cbbfae */ /* 0x0003e2000b901d56 */
[CCC-:B------:R-:W-:Y:S02]  /*d210*/  @!P5 LEA.HI.X R151, R2.reuse, R209.reuse, R132.reuse, 0x1, P6 ;  /* 0x000000d10297d211 */ /* 0x1c0fe400030f0c84 */
[----:B------:R-:W-:Y:S01]  /*d220*/  @!P3 LEA.HI.X R153, R2, R209, R132, 0x1, P1 ;  /* 0x000000d10299b211 */ /* 0x000fe200008f0c84 */
[----:B------:R1:W-:Y:S01]  /*d230*/  @P5 STS.128 [R203+0x7000], RZ ;  /* 0x007000ffcb005388 */ /* 0x0003e20000000c00 */
[----:B------:R-:W-:Y:S03]  /*d240*/  IMAD.MOV.U32 R209, RZ, RZ, R141 ;  /* 0x000000ffffd17224 */ /* 0x000fe600078e008d */
        /* <DEDUP_REMOVED lines=29> */
[----:B------:R-:W0:Y:S02]  /*d420*/  LDGDEPBAR ;  /* 0x00000000000079af */ /* 0x000e240000000000 */
.L_x_752:
[----:B------:R-:W-:Y:S01]  /*d430*/  FMNMX.FTZ R2, R4, R133, !PT ;  /* 0x0000008504027209 */ /* 0x000fe20007810000 */
[----:B-1----:R-:W-:Y:S01]  /*d440*/  LDSM.16.MT88.4 R140, [R190+0xc000] ;  /* 0x00c00000be8c783b */ /* 0x002fe20000004200 */
[----:B------:R-:W-:Y:S01]  /*d450*/  FMNMX.FTZ R132, R6, R0, !PT ;  /* 0x0000000006847209 */ /* 0x000fe20007810000 */
[----:B------:R-:W-:Y:S01]  /*d460*/  UISETP.GT.AND UP2, UPT, UR16, 0x1, UPT ;  /* 0x000000011000788c */ /* 0x000fe2000bf44270 */
[----:B------:R-:W-:Y:S01]  /*d470*/  FMNMX.FTZ R3, R5, R2, !PT ;  /* 0x0000000205037209 */ /* 0x000fe20007810000 */
[----:B------:R-:W-:Y:S01]  /*d480*/  UIADD3 UR16, UR16, -0x1, URZ ;  /* 0xffffffff10107890 */ /* 0x000fe2000fffe03f */
[----:B------:R-:W-:Y:S02]  /*d490*/  FMNMX.FTZ R135, R7, R132, !PT ;  /* 0x0000008407877209 */ /* 0x000fe40007810000 */
[----:B------:R-:W-:Y:S01]  /*d4a0*/  FMNMX.FTZ R2, R8, R3, !PT ;  /* 0x0000000308027209 */ /* 0x000fe20007810000 */
[----:B------:R-:W-:Y:S01]  /*d4b0*/  LDSM.16.MT88.4 R144, [R189+0xc000] ;  /* 0x00c00000bd90783b */ /* 0x000fe20000004200 */
[----:B------:R-:W-:Y:S02]  /*d4c0*/  FMNMX.FTZ R132, R10, R135, !PT ;  /* 0x000000870a847209 */ /* 0x000fe40007810000 */
[----:B------:R-:W-:Y:S02]  /*d4d0*/  FMNMX.FTZ R3, R9, R2, !PT ;  /* 0x0000000209037209 */ /* 0x000fe40007810000 */
        /* <DEDUP_REMOVED lines=21> */
[----:B------:R-:W-:Y:S02]  /*d630*/  FMNMX.FTZ R2, R28, R3, !PT ;  /* 0x000000031c027209 */ /* 0x000fe40007810000 */
[----:B------:R-:W-:Y:S02]  /*d640*/  FMNMX.FTZ R132, R30, R137, !PT ;  /* 0x000000891e847209 */ /* 0x000fe40007810000 */
[----:B------:R-:W-:Y:S04]  /*d650*/  FMNMX.FTZ R3, R29, R2, !PT ;  /* 0x000000021d037209 */ /* 0x000fe80007810000 */
[----:B------:R-:W-:Y:S02]  /*d660*/  FMNMX.FTZ R2, R32, R3, !PT ;  /* 0x0000000320027209 */ /* 0x000fe40007810000 */
[----:B------:R-:W-:Y:S02]  /*d670*/  FMNMX.FTZ R3, R31, R132, !PT ;  /* 0x000000841f037209 */ /* 0x000fe40007810000 */
[----:B------:R-:W-:Y:S02]  /*d680*/  FMNMX.FTZ R136, R33, R2, !PT ;  /* 0x0000000221887209 */ /* 0x000fe40007810000 */
[----:B------:R-:W-:Y:S03]  /*d690*/  FMNMX.FTZ R2, R34, R3, !PT ;  /* 0x0000000322027209 */ /* 0x000fe60007810000 */
[----:B------:R-:W-:Y:S01]  /*d6a0*/  SHFL.BFLY PT, R3, R136, 0x2, 0x1f ;  /* 0x0c401f0088037f89 */ /* 0x000fe200000e0000 */
[----:B------:R-:W-:Y:S07]  /*d6b0*/  FMNMX.FTZ R135, R35, R2, !PT ;  /* 0x0000000223877209 */ /* 0x000fee0007810000 */
[----:B------:R-:W1:Y:S02]  /*d6c0*/  SHFL.BFLY PT, R2, R135, 0x2, 0x1f ;  /* 0x0c401f0087027f89 */ /* 0x000e6400000e0000 */
[----:B-1----:R-:W-:Y:S02]  /*d6d0*/  FMNMX.FTZ R134, R135, R2, !PT ;  /* 0x0000000287867209 */ /* 0x002fe40007810000 */
[----:B------:R-:W-:Y:S04]  /*d6e0*/  FMNMX.FTZ R137, R136, R3, !PT ;  /* 0x0000000388897209 */ /* 0x000fe80007810000 */
[----:B------:R-:W1:Y:S08]  /*d6f0*/  SHFL.BFLY PT, R3, R134, 0x1, 0x1f ;  /* 0x0c201f0086037f89 */ /* 0x000e7000000e0000 */
[----:B------:R-:W2:Y:S01]  /*d700*/  SHFL.BFLY PT, R132, R137, 0x1, 0x1f ;  /* 0x0c201f0089847f89 */ /* 0x000ea200000e0000 */
[----:B-1----:R-:W-:Y:S02]  /*d710*/  FMNMX.FTZ R3, R134, R3, !PT ;  /* 0x0000000386037209 */ /* 0x002fe40007810000 */
[----:B--2---:R-:W-:Y:S03]  /*d720*/  FMNMX.FTZ R132, R137, R132, !PT ;  /* 0x0000008489847209 */ /* 0x004fe60007810000 */
[C---:B------:R-:W-:Y:S01]  /*d730*/  FADD.FTZ R0, -R3.reuse, R0 ;  /* 0x0000000003007221 */ /* 0x040fe20000010100 */
[C---:B------:R-:W-:Y:S01]  /*d740*/  FMUL.FTZ R166, R3.reuse, UR4 ;  /* 0x0000000403a67c20 */ /* 0x040fe20008410000 */
[----:B------:R-:W1:Y:S01]  /*d750*/  LDSM.16.MT88.4 R136, [R192+0xc000] ;  /* 0x00c00000c088783b */ /* 0x000e620000004200 */
[----:B------:R-:W-:Y:S01]  /*d760*/  FSETP.NEU.FTZ.AND P1, PT, R132, -INF , PT ;  /* 0xff8000008400780b */ /* 0x000fe20003f3d000 */
[----:B------:R-:W-:Y:S01]  /*d770*/  FMUL.FTZ R135, R0, UR4 ;  /* 0x0000000400877c20 */ /* 0x000fe20008410000 */
[C---:B------:R-:W-:Y:S01]  /*d780*/  FMUL.FTZ R168, R132.reuse, UR4 ;  /* 0x0000000484a87c20 */ /* 0x040fe20008410000 */
[----:B------:R-:W-:Y:S02]  /*d790*/  FADD.FTZ R2, -R132, R133 ;  /* 0x0000008584027221 */ /* 0x000fe40000010100 */
[----:B------:R2:W3:Y:S02]  /*d7a0*/  MUFU.EX2 R0, R135 ;  /* 0x0000008700007308 */ /* 0x0004e40000000800 */
[----:B------:R-:W-:Y:S01]  /*d7b0*/  FSEL R168, R168, RZ, P1 ;  /* 0x000000ffa8a87208 */ /* 0x000fe20000800000 */
[----:B------:R-:W-:Y:S01]  /*d7c0*/  FMUL.FTZ R133, R2, UR4 ;  /* 0x0000000402857c20 */ /* 0x000fe20008410000 */
[----:B------:R-:W-:Y:S03]  /*d7d0*/  FSETP.NEU.FTZ.AND P1, PT, R3, -INF , PT ;  /* 0xff8000000300780b */ /* 0x000fe60003f3d000 */
[--C-:B------:R-:W-:Y:S01]  /*d7e0*/  FFMA.FTZ R165, R4, UR4, -R168.reuse ;  /* 0x0000000404a57c23 */ /* 0x100fe200080108a8 */
[----:B------:R-:W-:Y:S01]  /*d7f0*/  FSEL R166, R166, RZ, P1 ;  /* 0x000000ffa6a67208 */ /* 0x000fe20000800000 */
[--C-:B------:R-:W-:Y:S01]  /*d800*/  FFMA.FTZ R5, R5, UR4, -R168.reuse ;  /* 0x0000000405057c23 */ /* 0x100fe200080108a8 */
[--C-:B------:R-:W-:Y:S01]  /*d810*/  FFMA.FTZ R134, R9, UR4, -R168.reuse ;  /* 0x0000000409867c23 */ /* 0x100fe200080108a8 */
[----:B------:R-:W4:Y:S01]  /*d820*/  MUFU.EX2 R2, R133 ;  /* 0x0000008500027308 */ /* 0x000f220000000800 */
[----:B------:R-:W-:Y:S01]  /*d830*/  FFMA.FTZ R214, R28, UR4, -R168 ;  /* 0x000000041cd67c23 */ /* 0x000fe200080108a8 */
[--C-:B------:R-:W-:Y:S01]  /*d840*/  FFMA.FTZ R167, R6, UR4, -R166.reuse ;  /* 0x0000000406a77c23 */ /* 0x100fe200080108a6 */
[----:B------:R-:W-:Y:S01]  /*d850*/  FFMA.FTZ R6, R7, UR4, -R166 ;  /* 0x0000000407067c23 */ /* 0x000fe200080108a6 */
[----:B------:R-:W-:Y:S01]  /*d860*/  FFMA.FTZ R7, R8, UR4, -R168 ;  /* 0x0000000408077c23 */ /* 0x000fe200080108a8 */
[--C-:B------:R-:W-:Y:S01]  /*d870*/  FFMA.FTZ R164, R11, UR4, -R166.reuse ;  /* 0x000000040ba47c23 */ /* 0x100fe200080108a6 */
[----:B--2---:R-:W-:Y:S01]  /*d880*/  FFMA.FTZ R135, R10, UR4, -R166 ;  /* 0x000000040a877c23 */ /* 0x004fe200080108a6 */
[C---:B---3--:R-:W-:Y:S03]  /*d890*/  FMUL.FTZ R10, R0.reuse, R130 ;  /* 0x00000082000a7220 */ /* 0x048fe60000410000 */
[----:B------:R-:W-:Y:S01]  /*d8a0*/  MUFU.EX2 R165, R165 ;  /* 0x000000a500a57308 */ /* 0x000fe20000000800 */
[C---:B------:R-:W-:Y:S01]  /*d8b0*/  FMUL.FTZ R11, R0.reuse, R131 ;  /* 0x00000083000b7220 */ /* 0x040fe20000410000 */
[C---:B------:R-:W-:Y:S01]  /*d8c0*/  FMUL.FTZ R38, R0.reuse, R38 ;  /* 0x0000002600267220 */ /* 0x040fe20000410000 */
[C---:B------:R-:W-:Y:S01]  /*d8d0*/  FMUL.FTZ R39, R0.reuse, R39 ;  /* 0x0000002700277220 */ /* 0x040fe20000410000 */
[C---:B------:R-:W-:Y:S01]  /*d8e0*/  FMUL.FTZ R42, R0.reuse, R42 ;  /* 0x0000002a002a7220 */ /* 0x040fe20000410000 */
[C---:B------:R-:W-:Y:S01]  /*d8f0*/  FMUL.FTZ R43, R0.reuse, R43 ;  /* 0x0000002b002b7220 */ /* 0x040fe20000410000 */
[C---:B------:R-:W-:Y:S01]  /*d900*/  FMUL.FTZ R46, R0.reuse, R46 ;  /* 0x0000002e002e7220 */ /* 0x040fe20000410000 */
[----:B------:R-:W-:Y:S03]  /*d910*/  FMUL.FTZ R47, R0, R47 ;  /* 0x0000002f002f7220 */ /* 0x000fe60000410000 */
[----:B------:R-:W2:Y:S01]  /*d920*/  MUFU.EX2 R5, R5 ;  /* 0x0000000500057308 */ /* 0x000ea20000000800 */
[C---:B----4-:R-:W-:Y:S01]  /*d930*/  FMUL.FTZ R8, R2.reuse, R128 ;  /* 0x0000008002087220 */ /* 0x050fe20000410000 */
[C---:B------:R-:W-:Y:S01]  /*d940*/  FMUL.FTZ R9, R2.reuse, R129 ;  /* 0x0000008102097220 */ /* 0x040fe20000410000 */
[C---:B------:R-:W-:Y:S01]  /*d950*/  FMUL.FTZ R36, R2.reuse, R36 ;  /* 0x0000002402247220 */ /* 0x040fe20000410000 */
[C---:B------:R-:W-:Y:S01]  /*d960*/  FMUL.FTZ R37, R2.reuse, R37 ;  /* 0x0000002502257220 */ /* 0x040fe20000410000 */
[C---:B------:R-:W-:Y:S01]  /*d970*/  FMUL.FTZ R40, R2.reuse, R40 ;  /* 0x0000002802287220 */ /* 0x040fe20000410000 */
[C---:B------:R-:W-:Y:S01]  /*d980*/  FMUL.FTZ R41, R2.reuse, R41 ;  /* 0x0000002902297220 */ /* 0x040fe20000410000 */
[C---:B------:R-:W-:Y:S03]  /*d990*/  FMUL.FTZ R44, R2.reuse, R44 ;  /* 0x0000002c022c7220 */ /* 0x040fe60000410000 */
[----:B------:R-:W-:Y:S01]  /*d9a0*/  MUFU.EX2 R167, R167 ;  /* 0x000000a700a77308 */ /* 0x000fe20000000800 */
[----:B------:R-:W-:Y:S01]  /*d9b0*/  FMUL.FTZ R45, R2, R45 ;  /* 0x0000002d022d7220 */ /* 0x000fe20000410000 */
[----:B------:R-:W-:Y:S01]  /*d9c0*/  FFMA.FTZ R217, R29, UR4, -R168 ;  /* 0x000000041dd97c23 */ /* 0x000fe200080108a8 */
[--C-:B------:R-:W-:Y:S01]  /*d9d0*/  FFMA.FTZ R216, R30, UR4, -R166.reuse ;  /* 0x000000041ed87c23 */ /* 0x100fe200080108a6 */
[----:B------:R-:W-:Y:S01]  /*d9e0*/  FFMA.FTZ R219, R31, UR4, -R166 ;  /* 0x000000041fdb7c23 */ /* 0x000fe200080108a6 */
[----:B------:R-:W-:Y:S01]  /*d9f0*/  FFMA.FTZ R218, R32, UR4, -R168 ;  /* 0x0000000420da7c23 */ /* 0x000fe200080108a8 */
[----:B------:R-:W-:Y:S01]  /*da00*/  LDSM.16.MT88.4 R28, [R192+0xd800] ;  /* 0x00d80000c01c783b */ /* 0x000fe20000004200 */
[----:B------:R-:W-:Y:S03]  /*da10*/  FFMA.FTZ R220, R34, UR4, -R166 ;  /* 0x0000000422dc7c23 */ /* 0x000fe600080108a6 */
[----:B------:R-:W3:Y:S01]  /*da20*/  MUFU.EX2 R6, R6 ;  /* 0x0000000600067308 */ /* 0x000ee20000000800 */
[----:B--2---:R-:W-:Y:S01]  /*da30*/  F2FP.F16.F32.PACK_AB R128, R5, R165 ;  /* 0x000000a50580723e */ /* 0x004fe200000000ff */
[C---:B------:R-:W-:Y:S01]  /*da40*/  FMUL.FTZ R48, R2.reuse, R48 ;  /* 0x0000003002307220 */ /* 0x040fe20000410000 */
[----:B------:R-:W-:Y:S01]  /*da50*/  FMUL.FTZ R49, R2, R49 ;  /* 0x0000003102317220 */ /* 0x000fe20000410000 */
[C---:B------:R-:W-:Y:S01]  /*da60*/  FMUL.FTZ R50, R0.reuse, R50 ;  /* 0x0000003200327220 */ /* 0x040fe20000410000 */
[----:B------:R-:W-:Y:S01]  /*da70*/  FMUL.FTZ R51, R0, R51 ;  /* 0x0000003300337220 */ /* 0x000fe20000410000 */
[C---:B------:R-:W-:Y:S01]  /*da80*/  FMUL.FTZ R52, R2.reuse, R52 ;  /* 0x0000003402347220 */ /* 0x040fe20000410000 */
[----:B------:R-:W-:Y:S03]  /*da90*/  FMUL.FTZ R53, R2, R53 ;  /* 0x0000003502357220 */ /* 0x000fe60000410000 */
[----:B------:R-:W-:Y:S01]  /*daa0*/  MUFU.EX2 R7, R7 ;  /* 0x0000000700077308 */ /* 0x000fe20000000800 */
[C---:B------:R-:W-:Y:S01]  /*dab0*/  FMUL.FTZ R54, R0.reuse, R54 ;  /* 0x0000003600367220 */ /* 0x040fe20000410000 */
[----:B------:R-:W-:Y:S01]  /*dac0*/  FMUL.FTZ R55, R0, R55 ;  /* 0x0000003700377220 */ /* 0x000fe20000410000 */
[C---:B------:R-:W-:Y:S01]  /*dad0*/  FMUL.FTZ R56, R2.reuse, R56 ;  /* 0x0000003802387220 */ /* 0x040fe20000410000 */
[----:B------:R-:W-:Y:S01]  /*dae0*/  FMUL.FTZ R57, R2, R57 ;  /* 0x0000003902397220 */ /* 0x000fe20000410000 */
[C---:B------:R-:W-:Y:S01]  /*daf0*/  FMUL.FTZ R58, R0.reuse, R58 ;  /* 0x0000003a003a7220 */ /* 0x040fe20000410000 */
[----:B------:R-:W-:Y:S01]  /*db00*/  FMUL.FTZ R59, R0, R59 ;  /* 0x0000003b003b7220 */ /* 0x000fe20000410000 */
[----:B------:R-:W-:Y:S03]  /*db10*/  FMUL.FTZ R60, R2, R60 ;  /* 0x0000003c023c7220 */ /* 0x000fe60000410000 */
[----:B------:R-:W2:Y:S01]  /*db20*/  MUFU.EX2 R134, R134 ;  /* 0x0000008600867308 */ /* 0x000ea20000000800 */
[----:B---3--:R-:W-:Y:S01]  /*db30*/  F2FP.F16.F32.PACK_AB R129, R6, R167 ;  /* 0x000000a70681723e */ /* 0x008fe200000000ff */
[----:B------:R-:W-:Y:S01]  /*db40*/  FMUL.FTZ R61, R2, R61 ;  /* 0x0000003d023d7220 */ /* 0x000fe20000410000 */
[C---:B------:R-:W-:Y:S01]  /*db50*/  FMUL.FTZ R62, R0.reuse, R62 ;  /* 0x0000003e003e7220 */ /* 0x040fe20000410000 */
[----:B------:R-:W-:Y:S01]  /*db60*/  FMUL.FTZ R63, R0, R63 ;  /* 0x0000003f003f7220 */ /* 0x000fe20000410000 */
[C---:B------:R-:W-:Y:S01]  /*db70*/  FMUL.FTZ R64, R2.reuse, R64 ;  /* 0x0000004002407220 */ /* 0x040fe20000410000 */
[----:B------:R-:W-:Y:S01]  /*db80*/  FMUL.FTZ R65, R2, R65 ;  /* 0x0000004102417220 */ /* 0x000fe20000410000 */
[C---:B------:R-:W-:Y:S03]  /*db90*/  FMUL.FTZ R66, R0.reuse, R66 ;  /* 0x0000004200427220 */ /* 0x040fe60000410000 */
[----:B------:R-:W-:Y:S01]  /*dba0*/  MUFU.EX2 R135, R135 ;  /* 0x0000008700877308 */ /* 0x000fe20000000800 */
[----:B------:R-:W-:Y:S01]  /*dbb0*/  FMUL.FTZ R67, R0, R67 ;  /* 0x0000004300437220 */ /* 0x000fe20000410000 */
[C---:B------:R-:W-:Y:S01]  /*dbc0*/  FMUL.FTZ R68, R2.reuse, R68 ;  /* 0x0000004402447220 */ /* 0x040fe20000410000 */
[----:B------:R-:W-:Y:S01]  /*dbd0*/  FMUL.FTZ R69, R2, R69 ;  /* 0x0000004502457220 */ /* 0x000fe20000410000 */
[C---:B------:R-:W-:Y:S01]  /*dbe0*/  FMUL.FTZ R70, R0.reuse, R70 ;  /* 0x0000004600467220 */ /* 0x040fe20000410000 */
[----:B------:R-:W-:Y:S01]  /*dbf0*/  FMUL.FTZ R71, R0, R71 ;  /* 0x0000004700477220 */ /* 0x000fe20000410000 */
[C---:B------:R-:W-:Y:S01]  /*dc00*/  FMUL.FTZ R72, R2.reuse, R72 ;  /* 0x0000004802487220 */ /* 0x040fe20000410000 */
[----:B------:R-:W-:Y:S03]  /*dc10*/  FMUL.FTZ R73, R2, R73 ;  /* 0x0000004902497220 */ /* 0x000fe60000410000 */
[----:B------:R-:W3:Y:S01]  /*dc20*/  MUFU.EX2 R164, R164 ;  /* 0x000000a400a47308 */ /* 0x000ee20000000800 */
[----:B--2---:R-:W-:Y:S01]  /*dc30*/  F2FP.F16.F32.PACK_AB R130, R134, R7 ;  /* 0x000000078682723e */ /* 0x004fe200000000ff */
[C---:B------:R-:W-:Y:S01]  /*dc40*/  FMUL.FTZ R74, R0.reuse, R74 ;  /* 0x0000004a004a7220 */ /* 0x040fe20000410000 */
[----:B------:R-:W-:Y:S01]  /*dc50*/  FMUL.FTZ R75, R0, R75 ;  /* 0x0000004b004b7220 */ /* 0x000fe20000410000 */
        /* <DEDUP_REMOVED lines=12> */
[----:B------:R-:W-:Y:S01]  /*dd20*/  FMUL.FTZ R88, R2, R88 ;  /* 0x0000005802587220 */ /* 0x000fe20000410000 */
[----:B---3--:R-:W-:Y:S01]  /*dd30*/  F2FP.F16.F32.PACK_AB R131, R164, R135 ;  /* 0x00000087a483723e */ /* 0x008fe200000000ff */
[----:B------:R-:W-:Y:S01]  /*dd40*/  FMUL.FTZ R89, R2, R89 ;  /* 0x0000005902597220 */ /* 0x000fe20000410000 */
[C---:B------:R-:W-:Y:S01]  /*dd50*/  FMUL.FTZ R90, R0.reuse, R90 ;  /* 0x0000005a005a7220 */ /* 0x040fe20000410000 */
[----:B------:R-:W-:Y:S01]  /*dd60*/  FMUL.FTZ R91, R0, R91 ;  /* 0x0000005b005b7220 */ /* 0x000fe20000410000 */
[C---:B------:R-:W-:Y:S01]  /*dd70*/  FMUL.FTZ R92, R2.reuse, R92 ;  /* 0x0000005c025c7220 */ /* 0x040fe20000410000 */
[----:B------:R-:W-:Y:S01]  /*dd80*/  FMUL.FTZ R93, R2, R93 ;  /* 0x0000005d025d7220 */ /* 0x000fe20000410000 */
[C---:B------:R-:W-:Y:S01]  /*dd90*/  FMUL.FTZ R94, R0.reuse, R94 ;  /* 0x0000005e005e7220 */ /* 0x040fe20000410000 */
[C---:B-1----:R-:W-:Y:S01]  /*dda0*/  HMMA.16816.F32 R8, R128.reuse, R136, R8 ;  /* 0x000000888008723c */ /* 0x042fe20000001808 */
[----:B------:R-:W-:Y:S01]  /*ddb0*/  MUFU.EX2 R214, R214 ;  /* 0x000000d600d67308 */ /* 0x000fe20000000800 */
[----:B------:R-:W-:Y:S03]  /*ddc0*/  PLOP3.LUT P1, PT, PT, PT, UP2, 0x80, 0x0 ;  /* 0x000000000000781c */ /* 0x000fe60003f2f028 */
[----:B------:R-:W-:Y:S01]  /*ddd0*/  FMUL.FTZ R95, R0, R95 ;  /* 0x0000005f005f7220 */ /* 0x000fe20000410000 */
[C---:B------:R-:W-:Y:S01]  /*dde0*/  HMMA.16816.F32 R36, R128.reuse, R138, R36 ;  /* 0x0000008a8024723c */ /* 0x040fe20000001824 */
[----:B------:R-:W1:Y:S04]  /*ddf0*/  LDSM.16.MT88.4 R136, [R192+0xe000] ;  /* 0x00e00000c088783b */ /* 0x000e680000004200 */
[----:B------:R-:W-:Y:S01]  /*de00*/  MUFU.EX2 R217, R217 ;  /* 0x000000d900d97308 */ /* 0x000fe20000000800 */
[C---:B------:R-:W-:Y:S01]  /*de10*/  FMUL.FTZ R96, R2.reuse, R96 ;  /* 0x0000006002607220 */ /* 0x040fe20000410000 */
[C---:B------:R-:W-:Y:S04]  /*de20*/  HMMA.16816.F32 R40, R128.reuse, R140, R40 ;  /* 0x0000008c8028723c */ /* 0x040fe80000001828 */
[----:B------:R-:W-:Y:S02]  /*de30*/  FMUL.FTZ R97, R2, R97 ;  /* 0x0000006102617220 */ /* 0x000fe40000410000 */
[C---:B------:R-:W-:Y:S01]  /*de40*/  HMMA.16816.F32 R44, R128.reuse, R142, R44 ;  /* 0x0000008e802c723c */ /* 0x040fe2000000182c */
[----:B------:R-:W2:Y:S01]  /*de50*/  LDSM.16.MT88.4 R140, [R190+0xe000] ;  /* 0x00e00000be8c783b */ /* 0x000ea20000004200 */
[----:B------:R-:W-:Y:S03]  /*de60*/  MUFU.EX2 R216, R216 ;  /* 0x000000d800d87308 */ /* 0x000fe60000000800 */
[C---:B------:R-:W-:Y:S01]  /*de70*/  FMUL.FTZ R98, R0.reuse, R98 ;  /* 0x0000006200627220 */ /* 0x040fe20000410000 */
[C---:B------:R-:W-:Y:S06]  /*de80*/  HMMA.16816.F32 R48, R128.reuse, R144, R48 ;  /* 0x000000908030723c */ /* 0x040fec0000001830 */
[----:B------:R-:W-:Y:S01]  /*de90*/  MUFU.EX2 R219, R219 ;  /* 0x000000db00db7308 */ /* 0x000fe20000000800 */
[----:B------:R-:W-:Y:S01]  /*dea0*/  FMUL.FTZ R99, R0, R99 ;  /* 0x0000006300637220 */ /* 0x000fe20000410000 */
[C---:B------:R-:W-:Y:S01]  /*deb0*/  HMMA.16816.F32 R52, R128.reuse, R146, R52 ;  /* 0x000000928034723c */ /* 0x040fe20000001834 */
[----:B------:R-:W3:Y:S02]  /*dec0*/  LDSM.16.MT88.4 R144, [R189+0xe000] ;  /* 0x00e00000bd90783b */ /* 0x000ee40000004200 */
[--C-:B------:R-:W-:Y:S03]  /*ded0*/  FFMA.FTZ R169, R12, UR4, -R168.reuse ;  /* 0x000000040ca97c23 */ /* 0x100fe600080108a8 */
[C---:B------:R-:W-:Y:S02]  /*dee0*/  HMMA.16816.F32 R56, R128.reuse, R148, R56 ;  /* 0x000000948038723c */ /* 0x040fe40000001838 */
[----:B------:R-:W-:Y:S03]  /*def0*/  MUFU.EX2 R218, R218 ;  /* 0x000000da00da7308 */ /* 0x000fe60000000800 */
[C---:B------:R-:W-:Y:S01]  /*df00*/  FMUL.FTZ R12, R2.reuse, R124 ;  /* 0x0000007c020c7220 */ /* 0x040fe20000410000 */
[C---:B------:R-:W-:Y:S01]  /*df10*/  HMMA.16816.F32 R60, R128.reuse, R150, R60 ;  /* 0x00000096803c723c */ /* 0x040fe2000000183c */
[----:B------:R-:W4:Y:S05]  /*df20*/  LDSM.16.MT88.4 R148, [R188+0xe000] ;  /* 0x00e00000bc94783b */ /* 0x000f2a0000004200 */
[----:B------:R-:W-:Y:S01]  /*df30*/  MUFU.EX2 R169, R169 ;  /* 0x000000a900a97308 */ /* 0x000fe20000000800 */
[----:B------:R-:W-:Y:S01]  /*df40*/  FFMA.FTZ R170, R13, UR4, -R168 ;  /* 0x000000040daa7c23 */ /* 0x000fe200080108a8 */
[C---:B-1----:R-:W-:Y:S03]  /*df50*/  HMMA.16816.F32 R64, R128.reuse, R136, R64 ;  /* 0x000000888040723c */ /* 0x042fe60000001840 */
[----:B------:R-:W-:Y:S03]  /*df60*/  FMUL.FTZ R13, R2, R125 ;  /* 0x0000007d020d7220 */ /* 0x000fe60000410000 */
[C---:B------:R-:W-:Y:S01]  /*df70*/  HMMA.16816.F32 R68, R128.reuse, R138, R68 ;  /* 0x0000008a8044723c */ /* 0x040fe20000001844 */
[----:B------:R-:W1:Y:S01]  /*df80*/  LDSM.16.MT88.4 R136, [R192+0x10000] ;  /* 0x01000000c088783b */ /* 0x000e620000004200 */
[----:B------:R-:W5:Y:S03]  /*df90*/  MUFU.EX2 R170, R170 ;  /* 0x000000aa00aa7308 */ /* 0x000f660000000800 */
[--C-:B------:R-:W-:Y:S01]  /*dfa0*/  FFMA.FTZ R171, R14, UR4, -R166.reuse ;  /* 0x000000040eab7c23 */ /* 0x100fe200080108a6 */
[C---:B--2---:R-:W-:Y:S06]  /*dfb0*/  HMMA.16816.F32 R72, R128.reuse, R140, R72 ;  /* 0x0000008c8048723c */ /* 0x044fec0000001848 */
[----:B------:R-:W-:Y:S01]  /*dfc0*/  MUFU.EX2 R220, R220 ;  /* 0x000000dc00dc7308 */ /* 0x000fe20000000800 */
[C---:B------:R-:W-:Y:S01]  /*dfd0*/  FMUL.FTZ R14, R0.reuse, R126 ;  /* 0x0000007e000e7220 */ /* 0x040fe20000410000 */
[C---:B------:R-:W-:Y:S01]  /*dfe0*/  HMMA.16816.F32 R76, R128.reuse, R142, R76 ;  /* 0x0000008e804c723c */ /* 0x040fe2000000184c */
[----:B------:R-:W2:Y:S02]  /*dff0*/  LDSM.16.MT88.4 R140, [R190+0x10000] ;  /* 0x01000000be8c783b */ /* 0x000ea40000004200 */
[----:B------:R-:W-:Y:S03]  /*e000*/  FFMA.FTZ R172, R15, UR4, -R166 ;  /* 0x000000040fac7c23 */ /* 0x000fe600080108a6 */
[C---:B---3--:R-:W-:Y:S02]  /*e010*/  HMMA.16816.F32 R80, R128.reuse, R144, R80 ;  /* 0x000000908050723c */ /* 0x048fe40000001850 */
[----:B------:R-:W-:Y:S03]  /*e020*/  MUFU.EX2 R171, R171 ;  /* 0x000000ab00ab7308 */ /* 0x000fe60000000800 */
[----:B------:R-:W-:Y:S01]  /*e030*/  FMUL.FTZ R15, R0, R127 ;  /* 0x0000007f000f7220 */ /* 0x000fe20000410000 */
[C---:B------:R-:W-:Y:S01]  /*e040*/  HMMA.16816.F32 R84, R128.reuse, R146, R84 ;  /* 0x000000928054723c */ /* 0x040fe20000001854 */
[----:B------:R-:W3:Y:S05]  /*e050*/  LDSM.16.MT88.4 R144, [R189+0x10000] ;  /* 0x01000000bd90783b */ /* 0x000eea0000004200 */
[----:B------:R-:W5:Y:S01]  /*e060*/  MUFU.EX2 R172, R172 ;  /* 0x000000ac00ac7308 */ /* 0x000f620000000800 */
[C---:B------:R-:W-:Y:S01]  /*e070*/  FMUL.FTZ R100, R2.reuse, R100 ;  /* 0x0000006402647220 */ /* 0x040fe20000410000 */
[C---:B----4-:R-:W-:Y:S01]  /*e080*/  HMMA.16816.F32 R88, R128.reuse, R148, R88 ;  /* 0x000000948058723c */ /* 0x050fe20000001858 */
[----:B------:R-:W4:Y:S02]  /*e090*/  LDSM.16.MT88.4 R124, [R188+0x10000] ;  /* 0x01000000bc7c783b */ /* 0x000f240000004200 */
[----:B------:R-:W-:Y:S03]  /*e0a0*/  FMUL.FTZ R101, R2, R101 ;  /* 0x0000006502657220 */ /* 0x000fe60000410000 */
[C---:B------:R-:W-:Y:S05]  /*e0b0*/  HMMA.16816.F32 R92, R128.reuse, R150, R92 ;  /* 0x00000096805c723c */ /* 0x040fea000000185c */
[C---:B------:R-:W-:Y:S01]  /*e0c0*/  FMUL.FTZ R102, R0.reuse, R102 ;  /* 0x0000006600667220 */ /* 0x040fe20000410000 */
[C---:B-1----:R-:W-:Y:S01]  /*e0d0*/  HMMA.16816.F32 R96, R128.reuse, R136, R96 ;  /* 0x000000888060723c */ /* 0x042fe20000001860 */
[----:B------:R-:W-:Y:S04]  /*e0e0*/  LDSM.16.MT88.4 R148, [R189+0xc800] ;  /* 0x00c80000bd94783b */ /* 0x000fe80000004200 */
[----:B------:R-:W-:Y:S01]  /*e0f0*/  FMUL.FTZ R103, R0, R103 ;  /* 0x0000006700677220 */ /* 0x000fe20000410000 */
[C---:B------:R-:W-:Y:S01]  /*e100*/  FMUL.FTZ R104, R2.reuse, R104 ;  /* 0x0000006802687220 */ /* 0x040fe20000410000 */
[----:B------:R-:W-:Y:S01]  /*e110*/  FMUL.FTZ R105, R2, R105 ;  /* 0x0000006902697220 */ /* 0x000fe20000410000 */
[C---:B------:R-:W-:Y:S03]  /*e120*/  FMUL.FTZ R106, R0.reuse, R106 ;  /* 0x0000006a006a7220 */ /* 0x040fe60000410000 */
[----:B------:R-:W-:Y:S01]  /*e130*/  FMUL.FTZ R107, R0, R107 ;  /* 0x0000006b006b7220 */ /* 0x000fe20000410000 */
[C---:B------:R-:W-:Y:S01]  /*e140*/  HMMA.16816.F32 R100, R128.reuse, R138, R100 ;  /* 0x0000008a8064723c */ /* 0x040fe20000001864 */
[----:B------:R-:W1:Y:S02]  /*e150*/  LDSM.16.MT88.4 R136, [R192+0xc800] ;  /* 0x00c80000c088783b */ /* 0x000e640000004200 */
[C---:B------:R-:W-:Y:S01]  /*e160*/  FMUL.FTZ R108, R2.reuse, R108 ;  /* 0x0000006c026c7220 */ /* 0x040fe20000410000 */
[----:B------:R-:W-:Y:S01]  /*e170*/  FMUL.FTZ R109, R2, R109 ;  /* 0x0000006d026d7220 */ /* 0x000fe20000410000 */
[C---:B------:R-:W-:Y:S01]  /*e180*/  FMUL.FTZ R110, R0.reuse, R110 ;  /* 0x0000006e006e7220 */ /* 0x040fe20000410000 */
[C---:B--2---:R-:W-:Y:S05]  /*e190*/  HMMA.16816.F32 R104, R128.reuse, R140, R104 ;  /* 0x0000008c8068723c */ /* 0x044fea0000001868 */
[----:B------:R-:W-:Y:S01]  /*e1a0*/  FMUL.FTZ R111, R0, R111 ;  /* 0x0000006f006f7220 */ /* 0x000fe20000410000 */
[--C-:B------:R-:W-:Y:S01]  /*e1b0*/  FFMA.FTZ R173, R16, UR4, -R168.reuse ;  /* 0x0000000410ad7c23 */ /* 0x100fe200080108a8 */
[----:B------:R-:W-:Y:S01]  /*e1c0*/  FFMA.FTZ R174, R17, UR4, -R168 ;  /* 0x0000000411ae7c23 */ /* 0x000fe200080108a8 */
[--C-:B------:R-:W-:Y:S03]  /*e1d0*/  FFMA.FTZ R175, R18, UR4, -R166.reuse ;  /* 0x0000000412af7c23 */ /* 0x100fe600080108a6 */
[----:B------:R-:W-:Y:S01]  /*e1e0*/  FFMA.FTZ R212, R19, UR4, -R166 ;  /* 0x0000000413d47c23 */ /* 0x000fe200080108a6 */
[C---:B------:R-:W-:Y:S01]  /*e1f0*/  HMMA.16816.F32 R108, R128.reuse, R142, R108 ;  /* 0x0000008e806c723c */ /* 0x040fe2000000186c */
[----:B------:R-:W2:Y:S01]  /*e200*/  LDSM.16.MT88.4 R140, [R190+0xc800] ;  /* 0x00c80000be8c783b */ /* 0x000ea20000004200 */
[----:B------:R-:W-:Y:S01]  /*e210*/  MUFU.EX2 R173, R173 ;  /* 0x000000ad00ad7308 */ /* 0x000fe20000000800 */
[C---:B------:R-:W-:Y:S01]  /*e220*/  FMUL.FTZ R112, R2.reuse, R112 ;  /* 0x0000007002707220 */ /* 0x040fe20000410000 */
[----:B------:R-:W-:Y:S01]  /*e230*/  FMUL.FTZ R113, R2, R113 ;  /* 0x0000007102717220 */ /* 0x000fe20000410000 */
[C---:B------:R-:W-:Y:S01]  /*e240*/  FMUL.FTZ R114, R0.reuse, R114 ;  /* 0x0000007200727220 */ /* 0x040fe20000410000 */
[C---:B---3--:R-:W-:Y:S06]  /*e250*/  HMMA.16816.F32 R12, R128.reuse, R144, R12 ;  /* 0x00000090800c723c */ /* 0x048fec000000180c */
[----:B------:R-:W3:Y:S01]  /*e260*/  MUFU.EX2 R174, R174 ;  /* 0x000000ae00ae7308 */ /* 0x000ee20000000800 */
[----:B------:R-:W-:Y:S01]  /*e270*/  FMUL.FTZ R115, R0, R115 ;  /* 0x0000007300737220 */ /* 0x000fe20000410000 */
[C---:B------:R-:W-:Y:S03]  /*e280*/  FMUL.FTZ R16, R2.reuse, R120 ;  /* 0x0000007802107220 */ /* 0x040fe60000410000 */
[----:B------:R-:W-:Y:S01]  /*e290*/  FMUL.FTZ R17, R2, R121 ;  /* 0x0000007902117220 */ /* 0x000fe20000410000 */
[C---:B------:R-:W-:Y:S01]  /*e2a0*/  FMUL.FTZ R18, R0.reuse, R122 ;  /* 0x0000007a00127220 */ /* 0x040fe20000410000 */
[----:B------:R-:W-:Y:S01]  /*e2b0*/  FMUL.FTZ R19, R0, R123 ;  /* 0x0000007b00137220 */ /* 0x000fe20000410000 */
[C---:B------:R-:W-:Y:S02]  /*e2c0*/  HMMA.16816.F32 R112, R128.reuse, R146, R112 ;  /* 0x000000928070723c */ /* 0x040fe40000001870 */
[----:B------:R-:W-:Y:S01]  /*e2d0*/  MUFU.EX2 R175, R175 ;  /* 0x000000af00af7308 */ /* 0x000fe20000000800 */
[----:B------:R-:W2:Y:S01]  /*e2e0*/  LDSM.16.MT88.4 R144, [R188+0xc800] ;  /* 0x00c80000bc90783b */ /* 0x000ea20000004200 */
[C---:B------:R-:W-:Y:S01]  /*e2f0*/  FMUL.FTZ R116, R2.reuse, R116 ;  /* 0x0000007402747220 */ /* 0x040fe20000410000 */
[----:B------:R-:W-:Y:S01]  /*e300*/  FMUL.FTZ R117, R2, R117 ;  /* 0x0000007502757220 */ /* 0x000fe20000410000 */
[C---:B------:R-:W-:Y:S01]  /*e310*/  FMUL.FTZ R118, R0.reuse, R118 ;  /* 0x0000007600767220 */ /* 0x040fe20000410000 */
[C---:B----4-:R-:W-:Y:S05]  /*e320*/  HMMA.16816.F32 R16, R128.reuse, R124, R16 ;  /* 0x0000007c8010723c */ /* 0x050fea0000001810 */
[----:B------:R-:W4:Y:S01]  /*e330*/  MUFU.EX2 R212, R212 ;  /* 0x000000d400d47308 */ /* 0x000f220000000800 */
[----:B------:R-:W-:Y:S01]  /*e340*/  FMUL.FTZ R119, R0, R119 ;  /* 0x0000007700777220 */ /* 0x000fe20000410000 */
[----:B-----5:R-:W-:Y:S01]  /*e350*/  F2FP.F16.F32.PACK_AB R120, R170, R169 ;  /* 0x000000a9aa78723e */ /* 0x020fe200000000ff */
[----:B------:R-:W-:Y:S03]  /*e360*/  FFMA.FTZ R165, R2, R213, R165 ;  /* 0x000000d502a57223 */ /* 0x000fe600000100a5 */
[----:B------:R-:W-:Y:S02]  /*e370*/  F2FP.F16.F32.PACK_AB R121, R172, R171 ;  /* 0x000000abac79723e */ /* 0x000fe400000000ff */
[----:B---3--:R-:W-:Y:S01]  /*e380*/  F2FP.F16.F32.PACK_AB R122, R174, R173 ;  /* 0x000000adae7a723e */ /* 0x008fe200000000ff */
[----:B------:R-:W-:Y:S01]  /*e390*/  HMMA.16816.F32 R116, R128, R126, R116 ;  /* 0x0000007e8074723c */ /* 0x000fe20000001874 */
[----:B------:R-:W3:Y:S02]  /*e3a0*/  LDSM.16.MT88.4 R124, [R188+0xe800] ;  /* 0x00e80000bc7c783b */ /* 0x000ee40000004200 */
[----:B------:R-:W-:Y:S01]  /*e3b0*/  MOV R133, R132 ;  /* 0x0000008400857202 */ /* 0x000fe20000000f00 */
[----:B------:R-:W-:Y:S01]  /*e3c0*/  FFMA.FTZ R167, R0, R211, R167 ;  /* 0x000000d300a77223 */ /* 0x000fe200000100a7 */
[----:B------:R-:W-:Y:S01]  /*e3d0*/  FADD.FTZ R0, R5, R165 ;  /* 0x000000a505007221 */ /* 0x000fe20000010000 */
[----:B----4-:R-:W-:Y:S03]  /*e3e0*/  F2FP.F16.F32.PACK_AB R123, R212, R175 ;  /* 0x000000afd47b723e */ /* 0x010fe600000000ff */
[----:B------:R-:W4:Y:S02]  /*e3f0*/  LDSM.16.MT88.4 R128, [R192+0x10800] ;  /* 0x01080000c080783b */ /* 0x000f240000004200 */
[----:B------:R-:W-:Y:S01]  /*e400*/  FADD.FTZ R6, R6, R167 ;  /* 0x000000a706067221 */ /* 0x000fe20000010000 */
[----:B------:R-:W-:Y:S01]  /*e410*/  FADD.FTZ R7, R7, R0 ;  /* 0x0000000007077221 */ /* 0x000fe20000010000 */
[----:B------:R-:W-:Y:S01]  /*e420*/  MOV R0, R3 ;  /* 0x0000000300007202 */ /* 0x000fe20000000f00 */
[C---:B-1----:R-:W-:Y:S05]  /*e430*/  HMMA.16816.F32 R8, R120.reuse, R136, R8 ;  /* 0x000000887808723c */ /* 0x042fea0000001808 */
[----:B------:R-:W-:Y:S01]  /*e440*/  FADD.FTZ R135, R135, R6 ;  /* 0x0000000687877221 */ /* 0x000fe20000010000 */
[C---:B------:R-:W-:Y:S01]  /*e450*/  HMMA.16816.F32 R36, R120.reuse, R138, R36 ;  /* 0x0000008a7824723c */ /* 0x040fe20000001824 */
[----:B------:R-:W1:Y:S04]  /*e460*/  LDSM.16.MT88.4 R136, [R190+0x10800] ;  /* 0x01080000be88783b */ /* 0x000e680000004200 */
[----:B------:R-:W-:Y:S01]  /*e470*/  FADD.FTZ R134, R134, R7 ;  /* 0x0000000786867221 */ /* 0x000fe20000010000 */
[C---:B--2---:R-:W-:Y:S05]  /*e480*/  HMMA.16816.F32 R40, R120.reuse, R140, R40 ;  /* 0x0000008c7828723c */ /* 0x044fea0000001828 */
[----:B------:R-:W-:Y:S01]  /*e490*/  FADD.FTZ R164, R164, R135 ;  /* 0x00000087a4a47221 */ /* 0x000fe20000010000 */
[C---:B------:R-:W-:Y:S01]  /*e4a0*/  HMMA.16816.F32 R44, R120.reuse, R142, R44 ;  /* 0x0000008e782c723c */ /* 0x040fe2000000182c */
[----:B------:R-:W2:Y:S04]  /*e4b0*/  LDSM.16.MT88.4 R140, [R189+0x10800] ;  /* 0x01080000bd8c783b */ /* 0x000ea80000004200 */
[----:B------:R-:W-:Y:S01]  /*e4c0*/  FADD.FTZ R169, R169, R134 ;  /* 0x00000086a9a97221 */ /* 0x000fe20000010000 */
[C---:B------:R-:W-:Y:S05]  /*e4d0*/  HMMA.16816.F32 R48, R120.reuse, R148, R48 ;  /* 0x000000947830723c */ /* 0x040fea0000001830 */
[----:B------:R-:W-:Y:S01]  /*e4e0*/  FADD.FTZ R171, R171, R164 ;  /* 0x000000a4abab7221 */ /* 0x000fe20000010000 */
[C---:B------:R-:W-:Y:S01]  /*e4f0*/  HMMA.16816.F32 R52, R120.reuse, R150, R52 ;  /* 0x000000967834723c */ /* 0x040fe20000001834 */
[----:B------:R-:W-:Y:S04]  /*e500*/  LDSM.16.MT88.4 R148, [R192+0xf000] ;  /* 0x00f00000c094783b */ /* 0x000fe80000004200 */
        /* <DEDUP_REMOVED lines=13> */
[C---:B------:R-:W-:Y:S05]  /*e5e0*/  HMMA.16816.F32 R76, R120.reuse, R158, R76 ;  /* 0x0000009e784c723c */ /* 0x040fea000000184c */
[--C-:B------:R-:W-:Y:S01]  /*e5f0*/  FFMA.FTZ R156, R20, UR4, -R168.reuse ;  /* 0x00000004149c7c23 */ /* 0x100fe200080108a8 */
[C---:B------:R-:W-:Y:S05]  /*e600*/  HMMA.16816.F32 R80, R120.reuse, R160, R80 ;  /* 0x000000a07850723c */ /* 0x040fea0000001850 */
[----:B------:R-:W-:Y:S01]  /*e610*/  FFMA.FTZ R157, R21, UR4, -R168 ;  /* 0x00000004159d7c23 */ /* 0x000fe200080108a8 */
[C---:B------:R-:W-:Y:S01]  /*e620*/  HMMA.16816.F32 R84, R120.reuse, R162, R84 ;  /* 0x000000a27854723c */ /* 0x040fe20000001854 */
[----:B------:R-:W-:Y:S04]  /*e630*/  MUFU.EX2 R156, R156 ;  /* 0x0000009c009c7308 */ /* 0x000fe80000000800 */
[--C-:B------:R-:W-:Y:S01]  /*e640*/  FFMA.FTZ R158, R22, UR4, -R166.reuse ;  /* 0x00000004169e7c23 */ /* 0x100fe200080108a6 */
[C---:B---3--:R-:W-:Y:S05]  /*e650*/  HMMA.16816.F32 R88, R120.reuse, R124, R88 ;  /* 0x0000007c7858723c */ /* 0x048fea0000001858 */
[----:B------:R-:W3:Y:S01]  /*e660*/  MUFU.EX2 R157, R157 ;  /* 0x0000009d009d7308 */ /* 0x000ee20000000800 */
[----:B------:R-:W-:Y:S01]  /*e670*/  FFMA.FTZ R159, R23, UR4, -R166 ;  /* 0x00000004179f7c23 */ /* 0x000fe200080108a6 */
[C---:B------:R-:W-:Y:S01]  /*e680*/  HMMA.16816.F32 R92, R120.reuse, R126, R92 ;  /* 0x0000007e785c723c */ /* 0x040fe2000000185c */
[----:B------:R-:W5:Y:S03]  /*e690*/  LDSM.16.MT88.4 R20, [R188+0x10800] ;  /* 0x01080000bc14783b */ /* 0x000f660000004200 */
[--C-:B------:R-:W-:Y:S02]  /*e6a0*/  FFMA.FTZ R160, R24, UR4, -R168.reuse ;  /* 0x0000000418a07c23 */ /* 0x100fe400080108a8 */
[C---:B----4-:R-:W-:Y:S02]  /*e6b0*/  HMMA.16816.F32 R96, R120.reuse, R128, R96 ;  /* 0x000000807860723c */ /* 0x050fe40000001860 */
[----:B------:R-:W-:Y:S01]  /*e6c0*/  MUFU.EX2 R158, R158 ;  /* 0x0000009e009e7308 */ /* 0x000fe20000000800 */
[----:B------:R-:W4:Y:S02]  /*e6d0*/  LDSM.16.MT88.4 R124, [R192+0xd000] ;  /* 0x00d00000c07c783b */ /* 0x000f240000004200 */
[----:B------:R-:W-:Y:S01]  /*e6e0*/  FFMA.FTZ R161, R25, UR4, -R168 ;  /* 0x0000000419a17c23 */ /* 0x000fe200080108a8 */
[C---:B------:R-:W-:Y:S06]  /*e6f0*/  HMMA.16816.F32 R100, R120.reuse, R130, R100 ;  /* 0x000000827864723c */ /* 0x040fec0000001864 */
[----:B------:R-:W5:Y:S01]  /*e700*/  MUFU.EX2 R159, R159 ;  /* 0x0000009f009f7308 */ /* 0x000f620000000800 */
[----:B------:R-:W4:Y:S01]  /*e710*/  LDSM.16.MT88.4 R128, [R190+0xd000] ;  /* 0x00d00000be80783b */ /* 0x000f220000004200 */
[C---:B-1----:R-:W-:Y:S03]  /*e720*/  HMMA.16816.F32 R104, R120.reuse, R136, R104 ;  /* 0x000000887868723c */ /* 0x042fe60000001868 */
[----:B---3--:R-:W-:Y:S03]  /*e730*/  F2FP.F16.F32.PACK_AB R24, R157, R156 ;  /* 0x0000009c9d18723e */ /* 0x008fe600000000ff */
[C---:B------:R-:W-:Y:S01]  /*e740*/  HMMA.16816.F32 R108, R120.reuse, R138, R108 ;  /* 0x0000008a786c723c */ /* 0x040fe2000000186c */
[----:B------:R-:W1:Y:S01]  /*e750*/  LDSM.16.MT88.4 R136, [R189+0xd000] ;  /* 0x00d00000bd88783b */ /* 0x000e620000004200 */
[----:B------:R-:W-:Y:S03]  /*e760*/  MUFU.EX2 R160, R160 ;  /* 0x000000a000a07308 */ /* 0x000fe60000000800 */
[--C-:B------:R-:W-:Y:S01]  /*e770*/  FFMA.FTZ R162, R26, UR4, -R166.reuse ;  /* 0x000000041aa27c23 */ /* 0x100fe200080108a6 */
[C---:B--2---:R-:W-:Y:S06]  /*e780*/  HMMA.16816.F32 R12, R120.reuse, R140, R12 ;  /* 0x0000008c780c723c */ /* 0x044fec000000180c */
[----:B------:R-:W2:Y:S01]  /*e790*/  MUFU.EX2 R161, R161 ;  /* 0x000000a100a17308 */ /* 0x000ea20000000800 */
[----:B------:R-:W-:Y:S01]  /*e7a0*/  FFMA.FTZ R163, R27, UR4, -R166 ;  /* 0x000000041ba37c23 */ /* 0x000fe200080108a6 */
[C---:B------:R-:W-:Y:S01]  /*e7b0*/  HMMA.16816.F32 R112, R120.reuse, R142, R112 ;  /* 0x0000008e7870723c */ /* 0x040fe20000001870 */
[----:B------:R-:W3:Y:S02]  /*e7c0*/  LDSM.16.MT88.4 R140, [R190+0xf000] ;  /* 0x00f00000be8c783b */ /* 0x000ee40000004200 */
[----:B-----5:R-:W-:Y:S03]  /*e7d0*/  F2FP.F16.F32.PACK_AB R25, R159, R158 ;  /* 0x0000009e9f19723e */ /* 0x020fe600000000ff */
[C---:B------:R-:W-:Y:S02]  /*e7e0*/  HMMA.16816.F32 R16, R120.reuse, R20, R16 ;  /* 0x000000147810723c */ /* 0x040fe40000001810 */
[----:B------:R-:W-:Y:S03]  /*e7f0*/  MUFU.EX2 R162, R162 ;  /* 0x000000a200a27308 */ /* 0x000fe60000000800 */
[----:B------:R-:W-:Y:S01]  /*e800*/  FFMA.FTZ R168, R33, UR4, -R168 ;  /* 0x0000000421a87c23 */ /* 0x000fe200080108a8 */
[----:B------:R-:W-:Y:S01]  /*e810*/  HMMA.16816.F32 R116, R120, R22, R116 ;  /* 0x000000167874723c */ /* 0x000fe20000001874 */
[----:B------:R-:W5:Y:S05]  /*e820*/  LDSM.16.MT88.4 R20, [R188+0xf000] ;  /* 0x00f00000bc14783b */ /* 0x000f6a0000004200 */
[----:B------:R-:W4:Y:S01]  /*e830*/  MUFU.EX2 R163, R163 ;  /* 0x000000a300a37308 */ /* 0x000f220000000800 */
[----:B--2---:R-:W-:Y:S01]  /*e840*/  F2FP.F16.F32.PACK_AB R26, R161, R160 ;  /* 0x000000a0a11a723e */ /* 0x004fe200000000ff */
[----:B------:R-:W-:Y:S03]  /*e850*/  FFMA.FTZ R166, R35, UR4, -R166 ;  /* 0x0000000423a67c23 */ /* 0x000fe600080108a6 */
[----:B------:R-:W-:Y:S01]  /*e860*/  FADD.FTZ R156, R156, R173 ;  /* 0x000000ad9c9c7221 */ /* 0x000fe20000010000 */
[----:B------:R-:W-:Y:S01]  /*e870*/  FADD.FTZ R158, R158, R5 ;  /* 0x000000059e9e7221 */ /* 0x000fe20000010000 */
[----:B------:R-:W2:Y:S03]  /*e880*/  LDSM.16.MT88.4 R120, [R192+0x11000] ;  /* 0x01100000c078783b */ /* 0x000ea60000004200 */
[----:B------:R-:W2:Y:S01]  /*e890*/  MUFU.EX2 R221, R168 ;  /* 0x000000a800dd7308 */ /* 0x000ea20000000800 */
[----:B------:R-:W-:Y:S01]  /*e8a0*/  FADD.FTZ R157, R157, R156 ;  /* 0x0000009c9d9d7221 */ /* 0x000fe20000010000 */
[----:B------:R-:W-:Y:S03]  /*e8b0*/  FADD.FTZ R159, R159, R158 ;  /* 0x0000009e9f9f7221 */ /* 0x000fe60000010000 */
[----:B------:R-:W-:Y:S01]  /*e8c0*/  FADD.FTZ R160, R160, R157 ;  /* 0x0000009da0a07221 */ /* 0x000fe20000010000 */
[----:B------:R-:W-:Y:S04]  /*e8d0*/  LDSM.16.MT88.4 R32, [R188+0xd800] ;  /* 0x00d80000bc20783b */ /* 0x000fe80000004200 */
[----:B------:R-:W2:Y:S01]  /*e8e0*/  MUFU.EX2 R223, R166 ;  /* 0x000000a600df7308 */ /* 0x000ea20000000800 */
[----:B----4-:R-:W-:Y:S01]  /*e8f0*/  F2FP.F16.F32.PACK_AB R27, R163, R162 ;  /* 0x000000a2a31b723e */ /* 0x010fe200000000ff */
[----:B------:R-:W-:Y:S01]  /*e900*/  FADD.FTZ R162, R162, R159 ;  /* 0x0000009fa2a27221 */ /* 0x000fe20000010000 */
[----:B------:R-:W-:Y:S03]  /*e910*/  FADD.FTZ R161, R161, R160 ;  /* 0x000000a0a1a17221 */ /* 0x000fe60000010000 */
[----:B------:R-:W-:Y:S02]  /*e920*/  FADD.FTZ R163, R163, R162 ;  /* 0x000000a2a3a37221 */ /* 0x000fe40000010000 */
[C---:B------:R-:W-:Y:S06]  /*e930*/  HMMA.16816.F32 R8, R24.reuse, R124, R8 ;  /* 0x0000007c1808723c */ /* 0x040fec0000001808 */
[C---:B------:R-:W-:Y:S01]  /*e940*/  HMMA.16816.F32 R36, R24.reuse, R126, R36 ;  /* 0x0000007e1824723c */ /* 0x040fe20000001824 */
[----:B------:R-:W4:Y:S05]  /*e950*/  LDSM.16.MT88.4 R124, [R190+0x11000] ;  /* 0x01100000be7c783b */ /* 0x000f2a0000004200 */
[C---:B------:R-:W-:Y:S06]  /*e960*/  HMMA.16816.F32 R40, R24.reuse, R128, R40 ;  /* 0x000000801828723c */ /* 0x040fec0000001828 */
[C---:B------:R-:W-:Y:S01]  /*e970*/  HMMA.16816.F32 R44, R24.reuse, R130, R44 ;  /* 0x00000082182c723c */ /* 0x040fe2000000182c */
[----:B------:R-:W4:Y:S05]  /*e980*/  LDSM.16.MT88.4 R128, [R189+0x11000] ;  /* 0x01100000bd80783b */ /* 0x000f2a0000004200 */
[C---:B-1----:R-:W-:Y:S06]  /*e990*/  HMMA.16816.F32 R48, R24.reuse, R136, R48 ;  /* 0x000000881830723c */ /* 0x042fec0000001830 */
[C---:B------:R-:W-:Y:S01]  /*e9a0*/  HMMA.16816.F32 R52, R24.reuse, R138, R52 ;  /* 0x0000008a1834723c */ /* 0x040fe20000001834 */
[----:B------:R-:W1:Y:S05]  /*e9b0*/  LDSM.16.MT88.4 R136, [R188+0x11000] ;  /* 0x01100000bc88783b */ /* 0x000e6a0000004200 */
[C---:B------:R-:W-:Y:S06]  /*e9c0*/  HMMA.16816.F32 R56, R24.reuse, R144, R56 ;  /* 0x000000901838723c */ /* 0x040fec0000001838 */
[C---:B------:R-:W-:Y:S01]  /*e9d0*/  HMMA.16816.F32 R60, R24.reuse, R146, R60 ;  /* 0x00000092183c723c */ /* 0x040fe2000000183c */
[----:B------:R-:W-:Y:S05]  /*e9e0*/  LDSM.16.MT88.4 R144, [R190+0xf800] ;  /* 0x00f80000be90783b */ /* 0x000fea0000004200 */
[C---:B------:R-:W-:Y:S06]  /*e9f0*/  HMMA.16816.F32 R64, R24.reuse, R148, R64 ;  /* 0x000000941840723c */ /* 0x040fec0000001840 */
[C---:B------:R-:W-:Y:S01]  /*ea00*/  HMMA.16816.F32 R68, R24.reuse, R150, R68 ;  /* 0x000000961844723c */ /* 0x040fe20000001844 */
[----:B------:R-:W-:Y:S05]  /*ea10*/  LDSM.16.MT88.4 R148, [R189+0xf800] ;  /* 0x00f80000bd94783b */ /* 0x000fea0000004200 */
[C---:B---3--:R-:W-:Y:S06]  /*ea20*/  HMMA.16816.F32 R72, R24.reuse, R140, R72 ;  /* 0x0000008c1848723c */ /* 0x048fec0000001848 */
[C---:B------:R-:W-:Y:S01]  /*ea30*/  HMMA.16816.F32 R76, R24.reuse, R142, R76 ;  /* 0x0000008e184c723c */ /* 0x040fe2000000184c */
[----:B------:R-:W-:Y:S05]  /*ea40*/  LDSM.16.MT88.4 R140, [R189+0xd800] ;  /* 0x00d80000bd8c783b */ /* 0x000fea0000004200 */
[C---:B------:R-:W-:Y:S06]  /*ea50*/  HMMA.16816.F32 R80, R24.reuse, R152, R80 ;  /* 0x000000981850723c */ /* 0x040fec0000001850 */
[C---:B------:R-:W-:Y:S01]  /*ea60*/  HMMA.16816.F32 R84, R24.reuse, R154, R84 ;  /* 0x0000009a1854723c */ /* 0x040fe20000001854 */
[----:B------:R-:W-:Y:S05]  /*ea70*/  LDSM.16.MT88.4 R152, [R188+0xf800] ;  /* 0x00f80000bc98783b */ /* 0x000fea0000004200 */
[C---:B-----5:R-:W-:Y:S06]  /*ea80*/  HMMA.16816.F32 R88, R24.reuse, R20, R88 ;  /* 0x000000141858723c */ /* 0x060fec0000001858 */
[C---:B------:R-:W-:Y:S05]  /*ea90*/  HMMA.16816.F32 R92, R24.reuse, R22, R92 ;  /* 0x00000016185c723c */ /* 0x040fea000000185c */
[----:B------:R-:W-:Y:S01]  /*eaa0*/  F2FP.F16.F32.PACK_AB R20, R217, R214 ;  /* 0x000000d6d914723e */ /* 0x000fe200000000ff */
[C---:B--2---:R-:W-:Y:S05]  /*eab0*/  HMMA.16816.F32 R96, R24.reuse, R120, R96 ;  /* 0x000000781860723c */ /* 0x044fea0000001860 */
[----:B------:R-:W-:Y:S01]  /*eac0*/  F2FP.F16.F32.PACK_AB R21, R219, R216 ;  /* 0x000000d8db15723e */ /* 0x000fe200000000ff */
[C---:B------:R-:W-:Y:S01]  /*ead0*/  HMMA.16816.F32 R100, R24.reuse, R122, R100 ;  /* 0x0000007a1864723c */ /* 0x040fe20000001864 */
[----:B------:R-:W2:Y:S04]  /*eae0*/  LDSM.16.MT88.4 R120, [R190+0xd800] ;  /* 0x00d80000be78783b */ /* 0x000ea80000004200 */
[----:B------:R-:W-:Y:S01]  /*eaf0*/  F2FP.F16.F32.PACK_AB R22, R221, R218 ;  /* 0x000000dadd16723e */ /* 0x000fe200000000ff */
[C---:B----4-:R-:W-:Y:S05]  /*eb00*/  HMMA.16816.F32 R104, R24.reuse, R124, R104 ;  /* 0x0000007c1868723c */ /* 0x050fea0000001868 */
[----:B------:R-:W-:Y:S01]  /*eb10*/  F2FP.F16.F32.PACK_AB R23, R223, R220 ;  /* 0x000000dcdf17723e */ /* 0x000fe200000000ff */
[C---:B------:R-:W-:Y:S01]  /*eb20*/  HMMA.16816.F32 R108, R24.reuse, R126, R108 ;  /* 0x0000007e186c723c */ /* 0x040fe2000000186c */
[----:B------:R-:W3:Y:S04]  /*eb30*/  LDSM.16.MT88.4 R124, [R192+0xf800] ;  /* 0x00f80000c07c783b */ /* 0x000ee80000004200 */
[----:B------:R-:W-:Y:S01]  /*eb40*/  FADD.FTZ R214, R214, R161 ;  /* 0x000000a1d6d67221 */ /* 0x000fe20000010000 */
[C---:B------:R-:W-:Y:S05]  /*eb50*/  HMMA.16816.F32 R12, R24.reuse, R128, R12 ;  /* 0x00000080180c723c */ /* 0x040fea000000180c */
[----:B------:R-:W-:Y:S01]  /*eb60*/  FADD.FTZ R216, R216, R163 ;  /* 0x000000a3d8d87221 */ /* 0x000fe20000010000 */
[C---:B------:R-:W-:Y:S05]  /*eb70*/  HMMA.16816.F32 R112, R24.reuse, R130, R112 ;  /* 0x000000821870723c */ /* 0x040fea0000001870 */
[----:B------:R-:W-:Y:S01]  /*eb80*/  FADD.FTZ R217, R217, R214 ;  /* 0x000000d6d9d97221 */ /* 0x000fe20000010000 */
[C---:B-1----:R-:W-:Y:S05]  /*eb90*/  HMMA.16816.F32 R16, R24.reuse, R136, R16 ;  /* 0x000000881810723c */ /* 0x042fea0000001810 */
[----:B------:R-:W-:Y:S01]  /*eba0*/  FADD.FTZ R219, R219, R216 ;  /* 0x000000d8dbdb7221 */ /* 0x000fe20000010000 */
[----:B------:R-:W-:Y:S01]  /*ebb0*/  HMMA.16816.F32 R116, R24, R138, R116 ;  /* 0x0000008a1874723c */ /* 0x000fe20000001874 */
[----:B------:R-:W1:Y:S04]  /*ebc0*/  LDSM.16.MT88.4 R24, [R192+0x11800] ;  /* 0x01180000c018783b */ /* 0x000e680000004200 */
[----:B------:R-:W-:Y:S01]  /*ebd0*/  FADD.FTZ R218, R218, R217 ;  /* 0x000000d9dada7221 */ /* 0x000fe20000010000 */
[C---:B------:R-:W-:Y:S03]  /*ebe0*/  HMMA.16816.F32 R128, R20.reuse, R28, R8 ;  /* 0x0000001c1480723c */ /* 0x040fe60000001808 */
[----:B------:R-:W4:Y:S02]  /*ebf0*/  LDSM.16.MT88.4 R8, [R190+0x11800] ;  /* 0x01180000be08783b */ /* 0x000f240000004200 */
[----:B------:R-:W-:Y:S01]  /*ec00*/  FADD.FTZ R220, R220, R219 ;  /* 0x000000dbdcdc7221 */ /* 0x000fe20000010000 */
[C---:B------:R-:W-:Y:S05]  /*ec10*/  HMMA.16816.F32 R36, R20.reuse, R30, R36 ;  /* 0x0000001e1424723c */ /* 0x040fea0000001824 */
[----:B------:R-:W5:Y:S01]  /*ec20*/  LDSM.16.MT88.4 R28, [R189+0x11800] ;  /* 0x01180000bd1c783b */ /* 0x000f620000004200 */
[C---:B--2---:R-:W-:Y:S05]  /*ec30*/  HMMA.16816.F32 R40, R20.reuse, R120, R40 ;  /* 0x000000781428723c */ /* 0x044fea0000001828 */
[----:B------:R-:W-:Y:S01]  /*ec40*/  FADD.FTZ R213, R221, R218 ;  /* 0x000000daddd57221 */ /* 0x000fe20000010000 */
[C---:B------:R-:W-:Y:S05]  /*ec50*/  HMMA.16816.F32 R44, R20.reuse, R122, R44 ;  /* 0x0000007a142c723c */ /* 0x040fea000000182c */
[----:B------:R-:W-:Y:S01]  /*ec60*/  FADD.FTZ R211, R223, R220 ;  /* 0x000000dcdfd37221 */ /* 0x000fe20000010000 */
[C---:B------:R-:W-:Y:S06]  /*ec70*/  HMMA.16816.F32 R48, R20.reuse, R140, R48 ;  /* 0x0000008c1430723c */ /* 0x040fec0000001830 */
[C---:B------:R-:W-:Y:S06]  /*ec80*/  HMMA.16816.F32 R52, R20.reuse, R142, R52 ;  /* 0x0000008e1434723c */ /* 0x040fec0000001834 */
[C---:B------:R-:W-:Y:S06]  /*ec90*/  HMMA.16816.F32 R56, R20.reuse, R32, R56 ;  /* 0x000000201438723c */ /* 0x040fec0000001838 */
[C---:B------:R-:W-:Y:S01]  /*eca0*/  HMMA.16816.F32 R60, R20.reuse, R34, R60 ;  /* 0x00000022143c723c */ /* 0x040fe2000000183c */
[----:B------:R-:W2:Y:S05]  /*ecb0*/  LDSM.16.MT88.4 R32, [R188+0x11800] ;  /* 0x01180000bc20783b */ /* 0x000eaa0000004200 */
[C---:B---3--:R-:W-:Y:S06]  /*ecc0*/  HMMA.16816.F32 R64, R20.reuse, R124, R64 ;  /* 0x0000007c1440723c */ /* 0x048fec0000001840 */
        /* <DEDUP_REMOVED lines=9> */
[C---:B----4-:R-:W-:Y:S06]  /*ed60*/  HMMA.16816.F32 R104, R20.reuse, R8, R104 ;  /* 0x000000081468723c */ /* 0x050fec0000001868 */
[C---:B------:R-:W-:Y:S06]  /*ed70*/  HMMA.16816.F32 R108, R20.reuse, R10, R108 ;  /* 0x0000000a146c723c */ /* 0x040fec000000186c */
[C---:B-----5:R-:W-:Y:S06]  /*ed80*/  HMMA.16816.F32 R124, R20.reuse, R28, R12 ;  /* 0x0000001c147c723c */ /* 0x060fec000000180c */
[C---:B------:R-:W-:Y:S06]  /*ed90*/  HMMA.16816.F32 R112, R20.reuse, R30, R112 ;  /* 0x0000001e1470723c */ /* 0x040fec0000001870 */
[C---:B--2---:R-:W-:Y:S06]  /*eda0*/  HMMA.16816.F32 R120, R20.reuse, R32, R16 ;  /* 0x000000201478723c */ /* 0x044fec0000001810 */
[----:B------:R-:W-:Y:S01]  /*edb0*/  HMMA.16816.F32 R116, R20, R34, R116 ;  /* 0x000000221474723c */ /* 0x000fe20000001874 */
[----:B------:R-:W-:Y:S11]  /*edc0*/  @!UPT UIADD3 URZ, URZ, URZ, URZ ;  /* 0x0000003f3f3ff290 */ /* 0x000ff6000fffe03f */
[----:B------:R-:W-:Y:S01]  /*edd0*/  @!UPT UIADD3 URZ, URZ, URZ, URZ ;  /* 0x0000003f3f3ff290 */ /* 0x000fe2000fffe03f */
[----:B------:R-:W-:Y:S11]  /*ede0*/  @P1 BRA `(.L_x_754) ;  /* 0xffffffc400f41947 */ /* 0x000ff6000383ffff */
.L_x_750:
[----:B------:R-:W1:Y:S01]  /*edf0*/  SHFL.BFLY PT, R0, R211, 0x2, 0x1f ;  /* 0x0c401f00d3007f89 */ /* 0x000e6200000e0000 */
[----:B------:R-:W2:Y:S01]  /*ee00*/  S2UR UR4, SR_CgaCtaId ;  /* 0x00000000000479c3 */ /* 0x000ea20000008800 */
[----:B------:R-:W-:Y:S01]  /*ee10*/  MOV R5, 0x3f800000 ;  /* 0x3f80000000057802 */ /* 0x000fe20000000f00 */
[----:B------:R-:W-:Y:S01]  /*ee20*/  UMOV UR5, 0x400 ;  /* 0x0000040000057882 */ /* 0x000fe20000000000 */
[----:B------:R-:W3:Y:S01]  /*ee30*/  SHFL.BFLY PT, R2, R213, 0x2, 0x1f ;  /* 0x0c401f00d5027f89 */ /* 0x000ee200000e0000 */
[----:B------:R-:W-:Y:S01]  /*ee40*/  MOV R6, 0x3f800000 ;  /* 0x3f80000000067802 */ /* 0x000fe20000000f00 */
[----:B------:R-:W-:Y:S01]  /*ee50*/  UISETP.NE.AND UP0, UPT, UR15, -0x1, UPT ;  /* 0xffffffff0f00788c */ /* 0x000fe2000bf05270 */
[----:B------:R-:W-:Y:S01]  /*ee60*/  ULDC.U8 UR6, c[0x0][0x3d8] ;  /* 0x0000f60000067ab9 */ /* 0x000fe20000000000 */
[----:B-1----:R-:W-:Y:S01]  /*ee70*/  FADD.FTZ R7, R0, R211 ;  /* 0x000000d300077221 */ /* 0x002fe20000010000 */
[----:B--2---:R-:W-:Y:S01]  /*ee80*/  ULEA UR4, UR4, UR5, 0x18 ;  /* 0x0000000504047291 */ /* 0x004fe2000f8ec03f */
[----:B------:R-:W1:Y:S01]  /*ee90*/  S2R R0, SR_TID.X ;  /* 0x0000000000007919 */ /* 0x000e620000002100 */
[----:B---3--:R-:W-:-:S02]  /*eea0*/  FADD.FTZ R9, R2, R213 ;  /* 0x000000d502097221 */ /* 0x008fc40000010000 */
[----:B------:R-:W2:Y:S04]  /*eeb0*/  SHFL.BFLY PT, R2, R7, 0x1, 0x1f ;  /* 0x0c201f0007027f89 */ /* 0x000ea800000e0000 */
[----:B------:R-:W3:Y:S01]  /*eec0*/  SHFL.BFLY PT, R4, R9, 0x1, 0x1f ;  /* 0x0c201f0009047f89 */ /* 0x000ee200000e0000 */
[----:B--2---:R-:W-:Y:S01]  /*eed0*/  FADD.FTZ R2, R7, R2 ;  /* 0x0000000207027221 */ /* 0x004fe20000010000 */
[----:B-1----:R-:W-:Y:S01]  /*eee0*/  SHF.R.S32.HI R7, RZ, 0x1f, R0 ;  /* 0x0000001fff077819 */ /* 0x002fe20000011400 */
[----:B---3--:R-:W-:-:S03]  /*eef0*/  FADD.FTZ R4, R9, R4 ;  /* 0x0000000409047221 */ /* 0x008fc60000010000 */
[----:B------:R-:W-:Y:S02]  /*ef00*/  FSETP.NE.FTZ.AND P3, PT, R2, RZ, PT ;  /* 0x000000ff0200720b */ /* 0x000fe40003f75000 */
[----:B------:R-:W-:Y:S02]  /*ef10*/  LEA.HI R8, R7, R0, RZ, 0x2 ;  /* 0x0000000007087211 */ /* 0x000fe400078f10ff */
[----:B------:R-:W-:Y:S02]  /*ef20*/  FSETP.NE.FTZ.AND P4, PT, R4, RZ, PT ;  /* 0x000000ff0400720b */ /* 0x000fe40003f95000 */
[--C-:B------:R-:W-:Y:S02]  /*ef30*/  SHF.R.S32.HI R10, RZ, 0x2, R8.reuse ;  /* 0x00000002ff0a7819 */ /* 0x100fe40000011408 */
[----:B------:R-:W-:Y:S02]  /*ef40*/  SHF.R.S32.HI R9, RZ, 0x1f, R8 ;  /* 0x0000001fff097819 */ /* 0x000fe40000011408 */
[----:B------:R-:W-:-:S02]  /*ef50*/  LOP3.LUT R11, R8, 0x3ffffffc, RZ, 0xc0, !PT ;  /* 0x3ffffffc080b7812 */ /* 0x000fc400078ec0ff */
[----:B------:R-:W-:Y:S01]  /*ef60*/  LEA.HI R9, R9, R10, RZ, 0x3 ;  /* 0x0000000a09097211 */ /* 0x000fe200078f18ff */
[----:B------:R-:W1:Y:S01]  /*ef70*/  @P3 MUFU.RCP R6, R2 ;  /* 0x0000000200063308 */ /* 0x000e620000001000 */
[----:B------:R-:W-:Y:S02]  /*ef80*/  IADD3 R11, -R11, R0, RZ ;  /* 0x000000000b0b7210 */ /* 0x000fe40007ffe1ff */
[----:B------:R-:W-:-:S04]  /*ef90*/  LOP3.LUT R9, R9, 0xfffffff8, RZ, 0xc0, !PT ;  /* 0xfffffff809097812 */ /* 0x000fc800078ec0ff */
[----:B------:R-:W-:Y:S01]  /*efa0*/  IADD3 R9, R10, -R9, RZ ;  /* 0x800000090a097210 */ /* 0x000fe20007ffe0ff */
[----:B------:R-:W2:Y:S01]  /*efb0*/  @P4 MUFU.RCP R5, R4 ;  /* 0x0000000400054308 */ /* 0x000ea20000001000 */
[----:B------:R-:W-:Y:S02]  /*efc0*/  LEA.HI R10, R7, R0, RZ, 0x5 ;  /* 0x00000000070a7211 */ /* 0x000fe400078f28ff */
[C---:B------:R-:W-:Y:S02]  /*efd0*/  SHF.L.U32 R12, R9.reuse, 0x6, RZ ;  /* 0x00000006090c7819 */ /* 0x040fe400000006ff */
[----:B------:R-:W-:Y:S02]  /*efe0*/  SHF.R.S32.HI R8, RZ, 0x5, R10 ;  /* 0x00000005ff087819 */ /* 0x000fe4000001140a */
[----:B------:R-:W-:Y:S01]  /*eff0*/  LOP3.LUT R12, R12, 0x1c0, RZ, 0xc0, !PT ;  /* 0x000001c00c0c7812 */ /* 0x000fe200078ec0ff */
[----:B------:R-:W-:Y:S01]  /*f000*/  @P4 MUFU.LG2 R4, R4 ;  /* 0x0000000400044308 */ /* 0x000fe20000000c00 */
[----:B------:R-:W-:Y:S01]  /*f010*/  LOP3.LUT R13, R9, 0x1, RZ, 0xc0, !PT ;  /* 0x00000001090d7812 */ /* 0x000fe200078ec0ff */
[----:B-1----:R-:W-:Y:S01]  /*f020*/  FMUL.FTZ R131, R6, R131 ;  /* 0x0000008306837220 */ /* 0x002fe20000410000 */
[----:B------:R-:W-:Y:S01]  /*f030*/  LEA R11, R8, R11, 0x9 ;  /* 0x0000000b080b7211 */ /* 0x000fe200078e48ff */
[----:B------:R-:W-:Y:S01]  /*f040*/  FMUL.FTZ R130, R6, R130 ;  /* 0x0000008206827220 */ /* 0x000fe20000410000 */
[----:B------:R-:W-:Y:S01]  /*f050*/  LEA.HI R12, R12, R12, RZ, 0x1d ;  /* 0x0000000c0c0c7211 */ /* 0x000fe200078fe8ff */
[C---:B------:R-:W-:Y:S01]  /*f060*/  FMUL.FTZ R39, R6.reuse, R39 ;  /* 0x0000002706277220 */ /* 0x040fe20000410000 */
[----:B------:R-:W-:Y:S01]  /*f070*/  ISETP.NE.U32.AND P0, PT, R13, 0x1, PT ;  /* 0x000000010d00780c */ /* 0x000fe20003f05070 */
[C---:B------:R-:W-:Y:S01]  /*f080*/  FMUL.FTZ R38, R6.reuse, R38 ;  /* 0x0000002606267220 */ /* 0x040fe20000410000 */
[----:B------:R-:W-:Y:S01]  /*f090*/  LEA R11, R11, R12, 0x1 ;  /* 0x0000000c0b0b7211 */ /* 0x000fe200078e08ff */
[----:B--2---:R-:W-:Y:S01]  /*f0a0*/  FMUL.FTZ R128, R5, R128 ;  /* 0x0000008005807220 */ /* 0x004fe20000410000 */
[----:B------:R-:W-:Y:S01]  /*f0b0*/  R2P PR, R9, 0x6 ;  /* 0x0000000609007804 */ /* 0x000fe20000000000 */
[C---:B------:R-:W-:Y:S01]  /*f0c0*/  FMUL.FTZ R129, R5.reuse, R129 ;  /* 0x0000008105817220 */ /* 0x040fe20000410000 */
[----:B------:R-:W-:Y:S01]  /*f0d0*/  MOV R9, 0x20 ;  /* 0x0000002000097802 */ /* 0x000fe20000000f00 */
[----:B------:R-:W-:Y:S01]  /*f0e0*/  FMUL.FTZ R36, R5, R36 ;  /* 0x0000002405247220 */ /* 0x000fe20000410000 */
[----:B------:R-:W-:Y:S01]  /*f0f0*/  LEA R11, R11, UR4, 0x1 ;  /* 0x000000040b0b7c11 */ /* 0x000fe2000f8e08ff */
[----:B------:R-:W-:Y:S01]  /*f100*/  FMUL.FTZ R37, R5, R37 ;  /* 0x0000002505257220 */ /* 0x000fe20000410000 */
[----:B------:R-:W-:Y:S01]  /*f110*/  SEL R12, R9, 0xffffffe0, !P1 ;  /* 0xffffffe0090c7807 */ /* 0x000fe20004800000 */
[C---:B------:R-:W-:Y:S01]  /*f120*/  FMUL.FTZ R40, R5.reuse, R40 ;  /* 0x0000002805287220 */ /* 0x040fe20000410000 */
[----:B------:R-:W-:Y:S01]  /*f130*/  MOV R9, 0x40 ;  /* 0x0000004000097802 */ /* 0x000fe20000000f00 */
[C---:B------:R-:W-:Y:S01]  /*f140*/  FMUL.FTZ R41, R5.reuse, R41 ;  /* 0x0000002905297220 */ /* 0x040fe20000410000 */
[C---:B------:R-:W-:Y:S01]  /*f150*/  FMUL.FTZ R43, R6.reuse, R43 ;  /* 0x0000002b062b7220 */ /* 0x040fe20000410000 */
[C---:B------:R-:W-:Y:S01]  /*f160*/  FMUL.FTZ R42, R6.reuse, R42 ;  /* 0x0000002a062a7220 */ /* 0x040fe20000410000 */
[C---:B------:R-:W-:Y:S01]  /*f170*/  FMUL.FTZ R44, R5.reuse, R44 ;  /* 0x0000002c052c7220 */ /* 0x040fe20000410000 */
[----:B------:R-:W-:Y:S01]  /*f180*/  FMUL.FTZ R45, R5, R45 ;  /* 0x0000002d052d7220 */ /* 0x000fe20000410000 */
[C---:B------:R-:W-:Y:S01]  /*f190*/  FMUL.FTZ R47, R6.reuse, R47 ;  /* 0x0000002f062f7220 */ /* 0x040fe20000410000 */
[C---:B------:R-:W-:Y:S01]  /*f1a0*/  FMUL.FTZ R46, R6.reuse, R46 ;  /* 0x0000002e062e7220 */ /* 0x040fe20000410000 */
[----:B------:R-:W-:Y:S01]  /*f1b0*/  IADD3 R13, R11, -0x10, RZ ;  /* 0xfffffff00b0d7810 */ /* 0x000fe20007ffe0ff */
[C---:B------:R-:W-:Y:S01]  /*f1c0*/  FMUL.FTZ R48, R5.reuse, R48 ;  /* 0x0000003005307220 */ /* 0x040fe20000410000 */
[----:B------:R-:W-:Y:S01]  /*f1d0*/  FMUL.FTZ R49, R5, R49 ;  /* 0x0000003105317220 */ /* 0x000fe20000410000 */
[C---:B------:R-:W-:Y:S01]  /*f1e0*/  FMUL.FTZ R51, R6.reuse, R51 ;  /* 0x0000003306337220 */ /* 0x040fe20000410000 */
[C---:B------:R-:W-:Y:S01]  /*f1f0*/  FMUL.FTZ R50, R6.reuse, R50 ;  /* 0x0000003206327220 */ /* 0x040fe20000410000 */
[----:B------:R-:W-:Y:S01]  /*f200*/  @P0 IADD3 R13, R11, 0x10, RZ ;  /* 0x000000100b0d0810 */ /* 0x000fe20007ffe0ff */
[C---:B------:R-:W-:Y:S01]  /*f210*/  FMUL.FTZ R52, R5.reuse, R52 ;  /* 0x0000003405347220 */ /* 0x040fe20000410000 */
[----:B------:R-:W-:Y:S01]  /*f220*/  FMUL.FTZ R53, R5, R53 ;  /* 0x0000003505357220 */ /* 0x000fe20000410000 */
[C---:B------:R-:W-:Y:S01]  /*f230*/  FMUL.FTZ R55, R6.reuse, R55 ;  /* 0x0000003706377220 */ /* 0x040fe20000410000 */
[C---:B------:R-:W-:Y:S01]  /*f240*/  FMUL.FTZ R54, R6.reuse, R54 ;  /* 0x0000003606367220 */ /* 0x040fe20000410000 */
[----:B------:R-:W-:Y:S01]  /*f250*/  F2FP.F16.F32.PACK_AB R128, R129, R128 ;  /* 0x000000808180723e */ /* 0x000fe200000000ff */
[----:B------:R-:W-:Y:S01]  /*f260*/  FMUL.FTZ R56, R5, R56 ;  /* 0x0000003805387220 */ /* 0x000fe20000410000 */
[----:B------:R-:W-:Y:S01]  /*f270*/  F2FP.F16.F32.PACK_AB R130, R131, R130 ;  /* 0x000000828382723e */ /* 0x000fe200000000ff */
[----:B------:R-:W-:Y:S01]  /*f280*/  FMUL.FTZ R57, R5, R57 ;  /* 0x0000003905397220 */ /* 0x000fe20000410000 */
[----:B------:R-:W-:Y:S01]  /*f290*/  SEL R14, R9, 0xffffffc0, !P2 ;  /* 0xffffffc0090e7807 */ /* 0x000fe20005000000 */
[C---:B------:R-:W-:Y:S01]  /*f2a0*/  FMUL.FTZ R59, R6.reuse, R59 ;  /* 0x0000003b063b7220 */ /* 0x040fe20000410000 */
[C---:B------:R-:W-:Y:S01]  /*f2b0*/  FMUL.FTZ R58, R6.reuse, R58 ;  /* 0x0000003a063a7220 */ /* 0x040fe20000410000 */
[----:B------:R-:W-:Y:S01]  /*f2c0*/  F2FP.F16.F32.PACK_AB R36, R37, R36 ;  /* 0x000000242524723e */ /* 0x000fe200000000ff */
[----:B------:R-:W-:Y:S01]  /*f2d0*/  FMUL.FTZ R60, R5, R60 ;  /* 0x0000003c053c7220 */ /* 0x000fe20000410000 */
[----:B------:R-:W-:Y:S01]  /*f2e0*/  F2FP.F16.F32.PACK_AB R38, R39, R38 ;  /* 0x000000262726723e */ /* 0x000fe200000000ff */
[----:B------:R-:W-:Y:S01]  /*f2f0*/  FMUL.FTZ R61, R5, R61 ;  /* 0x0000003d053d7220 */ /* 0x000fe20000410000 */
[C---:B------:R-:W-:Y:S01]  /*f300*/  FMUL.FTZ R63, R6.reuse, R63 ;  /* 0x0000003f063f7220 */ /* 0x040fe20000410000 */
[C---:B------:R-:W-:Y:S01]  /*f310*/  FMUL.FTZ R62, R6.reuse, R62 ;  /* 0x0000003e063e7220 */ /* 0x040fe20000410000 */
[----:B------:R-:W-:Y:S01]  /*f320*/  F2FP.F16.F32.PACK_AB R40, R41, R40 ;  /* 0x000000282928723e */ /* 0x000fe200000000ff */
[----:B------:R-:W-:Y:S01]  /*f330*/  FMUL.FTZ R64, R5, R64 ;  /* 0x0000004005407220 */ /* 0x000fe20000410000 */
[----:B------:R-:W-:Y:S01]  /*f340*/  F2FP.F16.F32.PACK_AB R42, R43, R42 ;  /* 0x0000002a2b2a723e */ /* 0x000fe200000000ff */
[----:B------:R-:W-:Y:S01]  /*f350*/  FMUL.FTZ R65, R5, R65 ;  /* 0x0000004105417220 */ /* 0x000fe20000410000 */
[----:B------:R-:W-:Y:S01]  /*f360*/  IADD3 R15, R11, R12, RZ ;  /* 0x0000000c0b0f7210 */ /* 0x000fe20007ffe0ff */
[C---:B------:R-:W-:Y:S01]  /*f370*/  FMUL.FTZ R67, R6.reuse, R67 ;  /* 0x0000004306437220 */ /* 0x040fe20000410000 */
[----:B------:R-:W-:Y:S01]  /*f380*/  FMUL.FTZ R66, R6, R66 ;  /* 0x0000004206427220 */ /* 0x000fe20000410000 */
[----:B------:R-:W-:Y:S01]  /*f390*/  F2FP.F16.F32.PACK_AB R44, R45, R44 ;  /* 0x0000002c2d2c723e */ /* 0x000fe200000000ff */
[----:B------:R-:W-:Y:S01]  /*f3a0*/  FMUL.FTZ R68, R5, R68 ;  /* 0x0000004405447220 */ /* 0x000fe20000410000 */
[----:B------:R-:W-:Y:S01]  /*f3b0*/  F2FP.F16.F32.PACK_AB R46, R47, R46 ;  /* 0x0000002e2f2e723e */ /* 0x000fe200000000ff */
[----:B------:R-:W-:Y:S01]  /*f3c0*/  FMUL.FTZ R69, R5, R69 ;  /* 0x0000004505457220 */ /* 0x000fe20000410000 */
[----:B------:R-:W-:Y:S01]  /*f3d0*/  IADD3 R9, R12, R13, RZ ;  /* 0x0000000d0c097210 */ /* 0x000fe20007ffe0ff */
        /* <DEDUP_REMOVED lines=10> */
[----:B------:R-:W-:Y:S01]  /*f480*/  STS [R11], R128 ;  /* 0x000000800b007388 */ /* 0x000fe20000000800 */
[----:B------:R-:W-:Y:S01]  /*f490*/  F2FP.F16.F32.PACK_AB R54, R55, R54 ;  /* 0x000000363736723e */ /* 0x000fe200000000ff */
[C---:B------:R-:W-:Y:S01]  /*f4a0*/  FMUL.FTZ R76, R5.reuse, R76 ;  /* 0x0000004c054c7220 */ /* 0x040fe20000410000 */
[----:B------:R-:W-:Y:S01]  /*f4b0*/  IADD3 R19, R14, R13, RZ ;  /* 0x0000000d0e137210 */ /* 0x000fe20007ffe0ff */
[----:B------:R-:W-:Y:S01]  /*f4c0*/  STS [R11+0x400], R130 ;  /* 0x000400820b007388 */ /* 0x000fe20000000800 */
[----:B------:R-:W-:Y:S01]  /*f4d0*/  FMUL.FTZ R77, R5, R77 ;  /* 0x0000004d054d7220 */ /* 0x000fe20000410000 */
[C---:B------:R-:W-:Y:S01]  /*f4e0*/  FMUL.FTZ R79, R6.reuse, R79 ;  /* 0x0000004f064f7220 */ /* 0x040fe20000410000 */
[C---:B------:R-:W-:Y:S01]  /*f4f0*/  FMUL.FTZ R78, R6.reuse, R78 ;  /* 0x0000004e064e7220 */ /* 0x040fe20000410000 */
[----:B------:R-:W-:Y:S01]  /*f500*/  F2FP.F16.F32.PACK_AB R56, R57, R56 ;  /* 0x000000383938723e */ /* 0x000fe200000000ff */
[----:B------:R-:W-:Y:S01]  /*f510*/  STS [R13], R36 ;  /* 0x000000240d007388 */ /* 0x000fe20000000800 */
[----:B------:R-:W-:Y:S01]  /*f520*/  F2FP.F16.F32.PACK_AB R58, R59, R58 ;  /* 0x0000003a3b3a723e */ /* 0x000fe200000000ff */
[----:B------:R-:W-:Y:S01]  /*f530*/  FMUL.FTZ R80, R5, R80 ;  /* 0x0000005005507220 */ /* 0x000fe20000410000 */
        /* <DEDUP_REMOVED lines=17> */
[C---:B------:R-:W-:Y:S01]  /*f650*/  FMUL.FTZ R88, R5.reuse, R88 ;  /* 0x0000005805587220 */ /* 0x040fe20000410000 */
[----:B------:R-:W-:Y:S01]  /*f660*/  FMUL.FTZ R89, R5, R89 ;  /* 0x0000005905597220 */ /* 0x000fe20000410000 */
[----:B------:R-:W-:Y:S01]  /*f670*/  STS [R9+0x400], R46 ;  /* 0x0004002e09007388 */ /* 0x000fe20000000800 */
        /* <DEDUP_REMOVED lines=35> */
[----:B------:R-:W-:Y:S01]  /*f8b0*/  STS [R11+0x2000], R64 ;  /* 0x002000400b007388 */ /* 0x000fe20000000800 */
        /* <DEDUP_REMOVED lines=30> */
[C---:B------:R-:W-:Y:S01]  /*faa0*/  FMUL.FTZ R119, R6.reuse, R119 ;  /* 0x0000007706777220 */ /* 0x040fe20000410000 */
[----:B------:R-:W-:Y:S01]  /*fab0*/  F2FP.F16.F32.PACK_AB R100, R101, R100 ;  /* 0x000000646564723e */ /* 0x000fe200000000ff */
[----:B------:R-:W-:Y:S01]  /*fac0*/  STS [R17+0x2000], R80 ;  /* 0x0020005011007388 */ /* 0x000fe20000000800 */
[----:B------:R-:W-:Y:S01]  /*fad0*/  F2FP.F16.F32.PACK_AB R102, R103, R102 ;  /* 0x000000666766723e */ /* 0x000fe200000000ff */
[----:B------:R-:W-:Y:S01]  /*fae0*/  FMUL.FTZ R6, R6, R118 ;  /* 0x0000007606067220 */ /* 0x000fe20000410000 */
[----:B------:R-:W-:Y:S01]  /*faf0*/  F2FP.F16.F32.PACK_AB R104, R105, R104 ;  /* 0x000000686968723e */ /* 0x000fe200000000ff */
[----:B------:R-:W-:Y:S01]  /*fb00*/  STS [R17+0x2400], R82 ;  /* 0x0024005211007388 */ /* 0x000fe20000000800 */
[----:B------:R-:W-:Y:S01]  /*fb10*/  F2FP.F16.F32.PACK_AB R106, R107, R106 ;  /* 0x0000006a6b6a723e */ /* 0x000fe200000000ff */
[----:B------:R-:W1:Y:S01]  /*fb20*/  @P3 LDC R12, c[0x0][0x2e8] ;  /* 0x0000ba00ff0c3b82 */ /* 0x000e620000000800 */
[----:B------:R-:W-:Y:S01]  /*fb30*/  F2FP.F16.F32.PACK_AB R108, R109, R108 ;  /* 0x0000006c6d6c723e */ /* 0x000fe200000000ff */
[----:B------:R-:W-:Y:S01]  /*fb40*/  STS [R19+0x2000], R84 ;  /* 0x0020005413007388 */ /* 0x000fe20000000800 */
[----:B------:R-:W-:Y:S01]  /*fb50*/  F2FP.F16.F32.PACK_AB R110, R111, R110 ;  /* 0x0000006e6f6e723e */ /* 0x000fe200000000ff */
[----:B------:R-:W2:Y:S01]  /*fb60*/  @P3 MUFU.LG2 R2, R2 ;  /* 0x0000000200023308 */ /* 0x000ea20000000c00 */
[----:B------:R-:W-:Y:S01]  /*fb70*/  F2FP.F16.F32.PACK_AB R124, R125, R124 ;  /* 0x0000007c7d7c723e */ /* 0x000fe200000000ff */
[----:B------:R-:W-:Y:S01]  /*fb80*/  STS [R19+0x2400], R86 ;  /* 0x0024005613007388 */ /* 0x000fe20000000800 */
[----:B------:R-:W-:Y:S01]  /*fb90*/  F2FP.F16.F32.PACK_AB R126, R127, R126 ;  /* 0x0000007e7f7e723e */ /* 0x000fe200000000ff */
[----:B------:R-:W-:Y:S01]  /*fba0*/  FMUL.FTZ R116, R5, R116 ;  /* 0x0000007405747220 */ /* 0x000fe20000410000 */
[----:B------:R-:W-:Y:S01]  /*fbb0*/  F2FP.F16.F32.PACK_AB R112, R113, R112 ;  /* 0x000000707170723e */ /* 0x000fe200000000ff */
[----:B------:R-:W-:Y:S01]  /*fbc0*/  STS [R21+0x2000], R88 ;  /* 0x0020005815007388 */ /* 0x000fe20000000800 */
[----:B------:R-:W-:Y:S01]  /*fbd0*/  F2FP.F16.F32.PACK_AB R114, R115, R114 ;  /* 0x000000727372723e */ /* 0x000fe200000000ff */
[----:B------:R-:W-:Y:S01]  /*fbe0*/  FMUL.FTZ R5, R5, R117 ;  /* 0x0000007505057220 */ /* 0x000fe20000410000 */
[----:B------:R-:W-:Y:S01]  /*fbf0*/  F2FP.F16.F32.PACK_AB R120, R121, R120 ;  /* 0x000000787978723e */ /* 0x000fe200000000ff */
[----:B------:R-:W-:Y:S01]  /*fc00*/  STS [R21+0x2400], R90 ;  /* 0x0024005a15007388 */ /* 0x000fe20000000800 */
[----:B------:R-:W-:Y:S01]  /*fc10*/  F2FP.F16.F32.PACK_AB R122, R123, R122 ;  /* 0x0000007a7b7a723e */ /* 0x000fe200000000ff */
[----:B------:R-:W-:Y:S01]  /*fc20*/  @UP0 ULDC.64 UR4, c[0x0][0x298] ;  /* 0x0000a60000040ab9 */ /* 0x000fe20000000a00 */
[----:B------:R-:W-:Y:S01]  /*fc30*/  F2FP.F16.F32.PACK_AB R6, R119, R6 ;  /* 0x000000067706723e */ /* 0x000fe200000000ff */
[----:B------:R-:W-:Y:S01]  /*fc40*/  STS [R23+0x2000], R92 ;  /* 0x0020005c17007388 */ /* 0x000fe20000000800 */
[----:B------:R-:W-:Y:S01]  /*fc50*/  PLOP3.LUT P0, PT, PT, PT, UP0, 0x80, 0x0 ;  /* 0x000000000000781c */ /* 0x000fe20003f0f008 */
[----:B------:R-:W-:Y:S01]  /*fc60*/  @UP0 UIMAD.WIDE.U32 UR8, UR15, UR4, URZ ;  /* 0x000000040f0802a5 */ /* 0x000fe2000f8e003f */
[----:B------:R-:W-:Y:S01]  /*fc70*/  F2FP.F16.F32.PACK_AB R5, R5, R116 ;  /* 0x000000740505723e */ /* 0x000fe200000000ff */
[----:B------:R-:W-:Y:S01]  /*fc80*/  STS [R23+0x2400], R94 ;  /* 0x0024005e17007388 */ /* 0x000fe20000000800 */
[----:B------:R-:W-:Y:S01]  /*fc90*/  ISETP.NE.AND P1, PT, RZ, UR6, PT ;  /* 0x00000006ff007c0c */ /* 0x000fe2000bf25270 */
[----:B------:R-:W-:Y:S01]  /*fca0*/  @UP0 UIMAD UR7, UR15, UR5, UR9 ;  /* 0x000000050f0702a4 */ /* 0x000fe2000f8e0209 */
[----:B--2---:R-:W-:Y:S01]  /*fcb0*/  @P3 FMUL.FTZ R2, R2, 0.69314718246459960938 ;  /* 0x3f31721802023820 */ /* 0x004fe20000410000 */
[----:B------:R-:W-:Y:S04]  /*fcc0*/  STS [R11+0x4000], R96 ;  /* 0x004000600b007388 */ /* 0x000fe80000000800 */
[----:B------:R2:W-:Y:S04]  /*fcd0*/  STS [R11+0x4400], R98 ;  /* 0x004400620b007388 */ /* 0x0005e80000000800 */
[----:B------:R-:W-:Y:S04]  /*fce0*/  STS [R13+0x4000], R100 ;  /* 0x004000640d007388 */ /* 0x000fe80000000800 */
[----:B------:R3:W-:Y:S04]  /*fcf0*/  STS [R13+0x4400], R102 ;  /* 0x004400660d007388 */ /* 0x0007e80000000800 */
[----:B------:R-:W-:Y:S04]  /*fd00*/  STS [R15+0x4000], R104 ;  /* 0x004000680f007388 */ /* 0x000fe80000000800 */
[----:B------:R-:W-:Y:S04]  /*fd10*/  STS [R15+0x4400], R106 ;  /* 0x0044006a0f007388 */ /* 0x000fe80000000800 */
[----:B------:R-:W-:Y:S04]  /*fd20*/  STS [R9+0x4000], R108 ;  /* 0x0040006c09007388 */ /* 0x000fe80000000800 */
[----:B------:R4:W-:Y:S01]  /*fd30*/  STS [R9+0x4400], R110 ;  /* 0x0044006e09007388 */ /* 0x0009e20000000800 */
[----:B--2---:R-:W2:Y:S03]  /*fd40*/  @P4 LDC R11, c[0x0][0x2e8] ;  /* 0x0000ba00ff0b4b82 */ /* 0x004ea60000000800 */
[----:B------:R-:W-:Y:S04]  /*fd50*/  STS [R17+0x4000], R124 ;  /* 0x0040007c11007388 */ /* 0x000fe80000000800 */
[----:B------:R-:W-:Y:S01]  /*fd60*/  STS [R17+0x4400], R126 ;  /* 0x0044007e11007388 */ /* 0x000fe20000000800 */
[----:B---3--:R-:W-:-:S03]  /*fd70*/  @P4 FMUL.FTZ R13, R4, 0.69314718246459960938 ;  /* 0x3f317218040d4820 */ /* 0x008fc60000410000 */
[----:B------:R-:W-:Y:S04]  /*fd80*/  STS [R19+0x4000], R112 ;  /* 0x0040007013007388 */ /* 0x000fe80000000800 */
[----:B------:R-:W-:Y:S04]  /*fd90*/  STS [R19+0x4400], R114 ;  /* 0x0044007213007388 */ /* 0x000fe80000000800 */
[----:B------:R-:W-:Y:S04]  /*fda0*/  STS [R21+0x4000], R120 ;  /* 0x0040007815007388 */ /* 0x000fe80000000800 */
[----:B------:R-:W-:Y:S01]  /*fdb0*/  STS [R21+0x4400], R122 ;  /* 0x0044007a15007388 */ /* 0x000fe20000000800 */
[----:B----4-:R-:W-:-:S03]  /*fdc0*/  MOV R9, 0x7f800000 ;  /* 0x7f80000000097802 */ /* 0x010fc60000000f00 */
[----:B------:R-:W-:Y:S04]  /*fdd0*/  STS [R23+0x4400], R6 ;  /* 0x0044000617007388 */ /* 0x000fe80000000800 */
[----:B------:R3:W-:Y:S02]  /*fde0*/  STS [R23+0x4000], R5 ;  /* 0x0040000517007388 */ /* 0x0007e40000000800 */
[----:B---3--:R-:W-:Y:S01]  /*fdf0*/  MOV R5, 0x7f800000 ;  /* 0x7f80000000057802 */ /* 0x008fe20000000f00 */
[----:B-12---:R-:W-:Y:S06]  /*fe00*/  @P0 BRA `(.L_x_755) ;  /* 0x00000000001c0947 */ /* 0x006fec0003800000 */
[----:B------:R-:W1:Y:S01]  /*fe10*/  S2UR UR7, SR_CTAID.Y ;  /* 0x00000000000779c3 */ /* 0x000e620000002600 */
[----:B------:R-:W-:Y:S01]  /*fe20*/  ULDC.64 UR4, c[0x0][0x290] ;  /* 0x0000a40000047ab9 */ /* 0x000fe20000000a00 */
[----:B-1----:R-:W-:Y:S02]  /*fe30*/  USHF.R.S32.HI UR6, URZ, 0x1f, UR7 ;  /* 0x0000001f3f067899 */ /* 0x002fe40008011407 */
[----:B------:R-:W-:Y:S02]  /*fe40*/  UIMAD.WIDE.U32 UR8, UR7, UR4, URZ ;  /* 0x00000004070872a5 */ /* 0x000fe4000f8e003f */
[----:B------:R-:W-:-:S04]  /*fe50*/  UIMAD UR6, UR6, UR4, URZ ;  /* 0x00000004060672a4 */ /* 0x000fc8000f8e023f */
[----:B------:R-:W-:-:S04]  /*fe60*/  UIMAD UR5, UR7, UR5, UR6 ;  /* 0x00000005070572a4 */ /* 0x000fc8000f8e0206 */
[----:B------:R-:W-:-:S12]  /*fe70*/  UIADD3 UR7, UR9, UR5, URZ ;  /* 0x0000000509077290 */ /* 0x000fd8000fffe03f */
.L_x_755:
[----:B------:R-:W-:Y:S01]  /*fe80*/  @P4 FFMA.FTZ R5, R132, R11, R13 ;  /* 0x0000000b84054223 */ /* 0x000fe2000001000d */
[----:B------:R-:W-:Y:S01]  /*fe90*/  @P3 FFMA.FTZ R9, R3, R12, R2 ;  /* 0x0000000c03093223 */ /* 0x000fe20000010002 */
[----:B------:R-:W-:Y:S06]  /*fea0*/  @!P1 BRA `(.L_x_756) ;  /* 0x00000000001c9947 */ /* 0x000fec0003800000 */
[----:B------:R-:W1:Y:S01]  /*feb0*/  S2UR UR5, SR_CTAID.Y ;  /* 0x00000000000579c3 */ /* 0x000e620000002600 */
[----:B------:R-:W-:-:S07]  /*fec0*/  ULDC UR4, c[0x0][0x2c4] ;  /* 0x0000b10000047ab9 */ /* 0x000fce0000000800 */
[----:B------:R-:W2:Y:S01]  /*fed0*/  S2UR UR6, SR_CTAID.Z ;  /* 0x00000000000679c3 */ /* 0x000ea20000002700 */
[----:B-1----:R-:W-:-:S03]  /*fee0*/  @!UP0 UIMAD UR15, UR5, UR4, URZ ;  /* 0x00000004050f82a4 */ /* 0x002fc6000f8e023f */
[----:B------:R-:W-:Y:S02]  /*fef0*/  ULDC UR4, c[0x0][0x2e4] ;  /* 0x0000b90000047ab9 */ /* 0x000fe40000000800 */
[----:B--2---:R-:W-:Y:S01]  /*ff00*/  UIMAD UR15, UR6, UR4, UR15 ;  /* 0x00000004060f72a4 */ /* 0x004fe2000f8e020f */
[----:B------:R-:W-:Y:S05]  /*ff10*/  BRA `(.L_x_757) ;  /* 0x0000000000187947 */ /* 0x000fea0003800000 */
.L_x_756:
[----:B------:R-:W-:Y:S01]  /*ff20*/  S2UR UR6, SR_CTAID.Z ;  /* 0x00000000000679c3 */ /* 0x000fe20000002700 */
[----:B------:R-:W-:Y:S01]  /*ff30*/  ULDC UR4, c[0x0][0x270] ;  /* 0x00009c0000047ab9 */ /* 0x000fe20000000800 */
[----:B------:R-:W-:-:S06]  /*ff40*/  ULDC UR15, c[0x0][0x2c4] ;  /* 0x0000b100000f7ab9 */ /* 0x000fcc0000000800 */
[----:B------:R-:W1:Y:S02]  /*ff50*/  S2UR UR5, SR_CTAID.Y ;  /* 0x00000000000579c3 */ /* 0x000e640000002600 */
[----:B-1----:R-:W-:-:S04]  /*ff60*/  UIMAD UR4, UR5, UR4, UR6 ;  /* 0x00000004050472a4 */ /* 0x002fc8000f8e0206 */
[----:B------:R-:W-:Y:S02]  /*ff70*/  UIMAD UR15, UR4, UR15, URZ ;  /* 0x0000000f040f72a4 */ /* 0x000fe4000f8e023f */
.L_x_757:
[----:B------:R-:W1:Y:S01]  /*ff80*/  S2R R17, SR_TID.X ;  /* 0x0000000000117919 */ /* 0x000e620000002100 */
[----:B------:R-:W-:Y:S01]  /*ff90*/  LOP3.LUT R3, R10, 0xffffffe0, RZ, 0xc0, !PT ;  /* 0xffffffe00a037812 */ /* 0x000fe200078ec0ff */
[----:B------:R-:W-:Y:S01]  /*ffa0*/  BSSY B0, `(.L_x_758) ;  /* 0x000001e000007945 */ /* 0x000fe20003800000 */
[----:B------:R-:W-:Y:S01]  /*ffb0*/  SHF.R.S32.HI R11, RZ, 0x1f, R8 ;  /* 0x0000001fff0b7819 */ /* 0x000fe20000011408 */
[----:B------:R-:W-:Y:S02]  /*ffc0*/  BAR.SYNC.DEFER_BLOCKING 0x0 ;  /* 0x0000000000007b1d */ /* 0x000fe40000010000 */
[----:B------:R-:W-:Y:S01]  /*ffd0*/  IMAD.IADD R3, R0, 0x1, -R3 ;  /* 0x0000000100037824 */ /* 0x000fe200078e0a03 */
[----:B------:R-:W-:-:S04]  /*ffe0*/  LEA.HI R4, R11, R8, RZ, 0x2 ;  /* 0x000000080b047211 */ /* 0x000fc800078f10ff */
[----:B------:R-:W-:Y:S02]  /*fff0*/  LOP3.LUT P0, RZ, R3, 0x3, RZ, 0xc0, !PT ;  /* 0x0000000303ff7812 */ /* 0x000fe4000780c0ff */
[----:B------:R-:W-:-:S05]  /*10000*/  LOP3.LUT R3, R4, 0xffffffc, RZ, 0xc0, !PT ;  /* 0x0ffffffc04037812 */ /* 0x000fca00078ec0ff */
[----:B------:R-:W-:Y:S01]  /*10010*/  IMAD.IADD R3, R8, 0x1, -R3 ;  /* 0x0000000108037824 */ /* 0x000fe200078e0a03 */
[----:B-1----:R-:W-:-:S04]  /*10020*/  SHF.R.S32.HI R6, RZ, 0x1f, R17 ;  /* 0x0000001fff067819 */ /* 0x002fc80000011411 */
[----:B------:R-:W-:-:S04]  /*10030*/  LEA.HI R2, R6, R17, RZ, 0x5 ;  /* 0x0000001106027211 */ /* 0x000fc800078f28ff */
[----:B------:R-:W-:-:S05]  /*10040*/  LOP3.LUT R2, R2, 0xffffffe0, RZ, 0xc0, !PT ;  /* 0xffffffe002027812 */ /* 0x000fca00078ec0ff */
[----:B------:R-:W-:-:S05]  /*10050*/  IMAD.IADD R2, R17, 0x1, -R2 ;  /* 0x0000000111027824 */ /* 0x000fca00078e0a02 */
[----:B------:R-:W-:-:S04]  /*10060*/  SHF.R.S32.HI R11, RZ, 0x1f, R2 ;  /* 0x0000001fff0b7819 */ /* 0x000fc80000011402 */
[----:B------:R-:W-:-:S04]  /*10070*/  LEA.HI R11, R11, R2, RZ, 0x2 ;  /* 0x000000020b0b7211 */ /* 0x000fc800078f10ff */
[----:B------:R-:W-:-:S05]  /*10080*/  SHF.R.S32.HI R4, RZ, 0x2, R11 ;  /* 0x00000002ff047819 */ /* 0x000fca000001140b */
[----:B------:R-:W-:Y:S01]  /*10090*/  IMAD R4, R3, 0x10, R4 ;  /* 0x0000001003047824 */ /* 0x000fe200078e0204 */
[----:B------:R-:W-:Y:S06]  /*100a0*/  @P0 BRA `(.L_x_759) ;  /* 0x0000000000340947 */ /* 0x000fec0003800000 */
[----:B------:R-:W1:Y:S01]  /*100b0*/  S2UR UR4, SR_CTAID.X ;  /* 0x00000000000479c3 */ /* 0x000e620000002500 */
[C---:B------:R-:W-:Y:S01]  /*100c0*/  VIADD R3, R4.reuse, 0x8 ;  /* 0x0000000804037836 */ /* 0x040fe20000000000 */
[----:B------:R-:W-:-:S04]  /*100d0*/  ISETP.GE.AND P2, PT, R4, UR12, PT ;  /* 0x0000000c04007c0c */ /* 0x000fc8000bf46270 */
[----:B------:R-:W-:Y:S01]  /*100e0*/  ISETP.GE.AND P1, PT, R3, UR12, PT ;  /* 0x0000000c03007c0c */ /* 0x000fe2000bf26270 */
[----:B-1----:R-:W-:-:S04]  /*100f0*/  ULEA UR4, UR4, UR15, 0x6 ;  /* 0x0000000f04047291 */ /* 0x002fc8000f8e303f */
[----:B------:R-:W-:Y:S02]  /*10100*/  USHF.R.S32.HI UR9, URZ, 0x1f, UR4 ;  /* 0x0000001f3f097899 */ /* 0x000fe40008011404 */
[----:B------:R-:W-:Y:S01]  /*10110*/  IADD3 R2, P0, R4, UR4, RZ ;  /* 0x0000000404027c10 */ /* 0x000fe2000ff1e0ff */
[----:B------:R-:W-:-:S03]  /*10120*/  ULDC.64 UR4, c[0x0][0x2b0] ;  /* 0x0000ac0000047ab9 */ /* 0x000fc60000000a00 */
[----:B------:R-:W-:Y:S02]  /*10130*/  LEA.HI.X.SX32 R3, R4, UR9, 0x1, P0 ;  /* 0x0000000904037c11 */ /* 0x000fe400080f0eff */
[----:B------:R-:W-:-:S04]  /*10140*/  LEA R10, P0, R2, UR4, 0x2 ;  /* 0x00000004020a7c11 */ /* 0x000fc8000f8010ff */
[----:B------:R-:W-:-:S05]  /*10150*/  LEA.HI.X R11, R2, UR5, R3, 0x2, P0 ;  /* 0x00000005020b7c11 */ /* 0x000fca00080f1403 */
[----:B------:R1:W-:Y:S04]  /*10160*/  @!P2 STG.E desc[UR22][R10.64], R5 ;  /* 0x000000050a00a986 */ /* 0x0003e8000c101916 */
[----:B------:R1:W-:Y:S02]  /*10170*/  @!P1 STG.E desc[UR22][R10.64+0x20], R9 ;  /* 0x000020090a009986 */ /* 0x0003e4000c101916 */
.L_x_759:
[----:B------:R-:W-:Y:S05]  /*10180*/  BSYNC B0 ;  /* 0x0000000000007941 */ /* 0x000fea0003800000 */
.L_x_758:
[----:B------:R-:W2:Y:S01]  /*10190*/  S2UR UR5, SR_CTAID.X ;  /* 0x00000000000579c3 */ /* 0x000ea20000002500 */
[----:B------:R-:W-:Y:S01]  /*101a0*/  LEA.HI R0, R7, R0, RZ, 0x3 ;  /* 0x0000000007007211 */ /* 0x000fe200078f18ff */
[----:B------:R3:W4:Y:S01]  /*101b0*/  LDS.128 R12, [R203+0x1800] ;  /* 0x00180000cb0c7984 */ /* 0x0007220000000c00 */
[----:B------:R-:W-:Y:S01]  /*101c0*/  SHF.R.S32.HI R205, RZ, 0x1f, R204 ;  /* 0x0000001fffcd7819 */ /* 0x000fe200000114cc */
[----:B------:R-:W-:Y:S01]  /*101d0*/  BSSY B0, `(.L_x_760) ;  /* 0x000002f000007945 */ /* 0x000fe20003800000 */
[----:B------:R-:W-:Y:S01]  /*101e0*/  SHF.R.S32.HI R0, RZ, 0x3, R0 ;  /* 0x00000003ff007819 */ /* 0x000fe20000011400 */
[----:B-1----:R3:W1:Y:S01]  /*101f0*/  LDS.128 R8, [R203+0x3800] ;  /* 0x00380000cb087984 */ /* 0x0026620000000c00 */
[----:B------:R-:W-:Y:S01]  /*10200*/  LEA.HI R6, R6, R17, RZ, 0x3 ;  /* 0x0000001106067211 */ /* 0x000fe200078f18ff */
[----:B------:R-:W5:Y:S02]  /*10210*/  LDC.64 R4, c[0x0][0x298] ;  /* 0x0000a600ff047b82 */ /* 0x000f640000000a00 */
[C---:B------:R-:W-:Y:S01]  /*10220*/  VIADD R16, R0.reuse, 0x20 ;  /* 0x0000002000107836 */ /* 0x040fe20000000000 */
[----:B------:R3:W1:Y:S01]  /*10230*/  LDS.128 R24, [R203] ;  /* 0x00000000cb187984 */ /* 0x0006620000000c00 */
[----:B------:R-:W-:-:S03]  /*10240*/  VIADD R7, R0, 0x10 ;  /* 0x0000001000077836 */ /* 0x000fc60000000000 */
[----:B------:R-:W-:Y:S01]  /*10250*/  ISETP.GE.AND P1, PT, R16, UR12, PT ;  /* 0x0000000c10007c0c */ /* 0x000fe2000bf26270 */
[----:B------:R-:W3:Y:S01]  /*10260*/  LDC.64 R2, c[0x0][0x2a0] ;  /* 0x0000a800ff027b82 */ /* 0x000ee20000000a00 */
[----:B------:R-:W-:Y:S01]  /*10270*/  ISETP.GE.AND P2, PT, R7, UR12, PT ;  /* 0x0000000c07007c0c */ /* 0x000fe2000bf46270 */
[----:B------:R-:W-:Y:S01]  /*10280*/  VIADD R7, R0, 0x30 ;  /* 0x0000003000077836 */ /* 0x000fe20000000000 */
[----:B--2---:R-:W-:-:S04]  /*10290*/  USHF.L.U32 UR5, UR5, 0x6, URZ ;  /* 0x0000000605057899 */ /* 0x004fc8000800063f */
[----:B------:R-:W-:Y:S02]  /*102a0*/  USHF.R.S32.HI UR4, URZ, 0x1f, UR5 ;  /* 0x0000001f3f047899 */ /* 0x000fe40008011405 */
[----:B-----5:R-:W-:-:S04]  /*102b0*/  IMAD.WIDE.U32 R20, R4, UR5, R204 ;  /* 0x0000000504147c25 */ /* 0x020fc8000f8e00cc */
[----:B------:R-:W-:Y:S01]  /*102c0*/  IMAD R18, R4, UR4, RZ ;  /* 0x0000000404127c24 */ /* 0x000fe2000f8e02ff */
[----:B------:R-:W-:Y:S01]  /*102d0*/  USHF.R.S32.HI UR4, URZ, 0x1f, UR6 ;  /* 0x0000001f3f047899 */ /* 0x000fe20008011406 */
[----:B------:R-:W-:Y:S02]  /*102e0*/  IADD3 R28, P0, R20, UR8, RZ ;  /* 0x00000008141c7c10 */ /* 0x000fe4000ff1e0ff */
[----:B------:R-:W-:Y:S01]  /*102f0*/  IMAD R17, R5, UR5, R18 ;  /* 0x0000000505117c24 */ /* 0x000fe2000f8e0212 */
[----:B------:R-:W-:Y:S02]  /*10300*/  UIADD3 UR5, -UR5, UR17, URZ ;  /* 0x0000001105057290 */ /* 0x000fe4000fffe13f */
[----:B---3--:R-:W-:Y:S02]  /*10310*/  IMAD R18, R2, UR4, RZ ;  /* 0x0000000402127c24 */ /* 0x008fe4000f8e02ff */
[----:B------:R-:W-:Y:S02]  /*10320*/  IADD3.X R29, R21, UR7, R17, P0, !PT ;  /* 0x00000007151d7c10 */ /* 0x000fe400087fe411 */
[----:B------:R-:W-:Y:S01]  /*10330*/  IMAD R33, R3, UR6, R18 ;  /* 0x0000000603217c24 */ /* 0x000fe2000f8e0212 */
[----:B------:R2:W3:Y:S01]  /*10340*/  LDS.128 R20, [R203+0x2000] ;  /* 0x00200000cb147984 */ /* 0x0004e20000000c00 */
[----:B------:R-:W-:Y:S01]  /*10350*/  ISETP.GE.AND P3, PT, R0, UR5, PT ;  /* 0x0000000500007c0c */ /* 0x000fe2000bf66270 */
[----:B------:R-:W-:Y:S01]  /*10360*/  IMAD.WIDE.U32 R28, R2, UR6, R28 ;  /* 0x00000006021c7c25 */ /* 0x000fe2000f8e001c */
[----:B------:R-:W-:Y:S01]  /*10370*/  SHF.R.S32.HI R3, RZ, 0x3, R6 ;  /* 0x00000003ff037819 */ /* 0x000fe20000011406 */
[----:B------:R2:W1:Y:S01]  /*10380*/  LDS.128 R16, [R203+0x4000] ;  /* 0x00400000cb107984 */ /* 0x0004620000000c00 */
[----:B------:R-:W-:Y:S01]  /*10390*/  ISETP.GE.AND P0, PT, R7, UR12, PT ;  /* 0x0000000c07007c0c */ /* 0x000fe2000bf06270 */
[----:B------:R-:W-:Y:S01]  /*103a0*/  IMAD.IADD R33, R33, 0x1, R29 ;  /* 0x0000000121217824 */ /* 0x000fe200078e021d */
[----:B------:R-:W-:-:S07]  /*103b0*/  SHF.R.S32.HI R3, RZ, 0x1f, R3 ;  /* 0x0000001fff037819 */ /* 0x000fce0000011403 */
[----:B----4-:R-:W-:Y:S05]  /*103c0*/  @P3 BRA `(.L_x_761) ;  /* 0x00000000003c3947 */ /* 0x010fea0003800000 */
[-C--:B------:R-:W-:Y:S01]  /*103d0*/  IMAD R2, R3, R4.reuse, RZ ;  /* 0x0000000403027224 */ /* 0x080fe200078e02ff */
[----:B------:R-:W-:Y:S01]  /*103e0*/  ULDC UR6, c[0x0][0x2d0] ;  /* 0x0000b40000067ab9 */ /* 0x000fe20000000800 */
[----:B------:R-:W-:Y:S01]  /*103f0*/  IMAD.MOV.U32 R32, RZ, RZ, R28 ;  /* 0x000000ffff207224 */ /* 0x000fe200078e001c */
[----:B------:R-:W-:Y:S01]  /*10400*/  ISETP.GE.AND P5, PT, R204, UR6, PT ;  /* 0x00000006cc007c0c */ /* 0x000fe2000bfa6270 */
[----:B------:R-:W-:Y:S01]  /*10410*/  IMAD R2, R0, R5, R2 ;  /* 0x0000000500027224 */ /* 0x000fe200078e0202 */
[----:B------:R-:W-:Y:S01]  /*10420*/  ISETP.GE.AND P4, PT, R200, UR6, PT ;  /* 0x00000006c8007c0c */ /* 0x000fe2000bf86270 */
[----:B------:R-:W-:Y:S01]  /*10430*/  IMAD.WIDE.U32 R6, R0, R4, R32 ;  /* 0x0000000400067225 */ /* 0x000fe200078e0020 */
[----:B------:R-:W-:Y:S01]  /*10440*/  ISETP.GE.AND P3, PT, R199, UR6, PT ;  /* 0x00000006c7007c0c */ /* 0x000fe2000bf66270 */
[----:B------:R-:W-:Y:S02]  /*10450*/  ULDC.64 UR4, c[0x0][0x280] ;  /* 0x0000a00000047ab9 */ /* 0x000fe40000000a00 */
[----:B------:R-:W-:Y:S01]  /*10460*/  IMAD.IADD R2, R2, 0x1, R7 ;  /* 0x0000000102027824 */ /* 0x000fe200078e0207 */
[----:B------:R-:W-:-:S04]  /*10470*/  LEA R30, P6, R6, UR4, 0x1 ;  /* 0x00000004061e7c11 */ /* 0x000fc8000f8c08ff */
[----:B------:R-:W-:-:S05]  /*10480*/  LEA.HI.X R31, R6, UR5, R2, 0x1, P6 ;  /* 0x00000005061f7c11 */ /* 0x000fca000b0f0c02 */
[----:B-1----:R4:W-:Y:S04]  /*10490*/  @!P5 STG.E.128 desc[UR22][R30.64], R24 ;  /* 0x000000181e00d986 */ /* 0x0029e8000c101d16 */
[----:B---3--:R4:W-:Y:S04]  /*104a0*/  @!P4 STG.E.128 desc[UR22][R30.64+0x80], R20 ;  /* 0x000080141e00c986 */ /* 0x0089e8000c101d16 */
[----:B------:R4:W-:Y:S02]  /*104b0*/  @!P3 STG.E.128 desc[UR22][R30.64+0x100], R16 ;  /* 0x000100101e00b986 */ /* 0x0009e4000c101d16 */
.L_x_761:
[----:B------:R-:W-:Y:S05]  /*104c0*/  BSYNC B0 ;  /* 0x0000000000007941 */ /* 0x000fea0003800000 */
.L_x_760:
[----:B-1--4-:R1:W4:Y:S01]  /*104d0*/  LDS.128 R24, [R203+0x800] ;  /* 0x00080000cb187984 */ /* 0x0123220000000c00 */
[----:B------:R-:W-:Y:S03]  /*104e0*/  BSSY B0, `(.L_x_762) ;  /* 0x0000016000007945 */ /* 0x000fe60003800000 */
[----:B---3--:R1:W3:Y:S04]  /*104f0*/  LDS.128 R20, [R203+0x2800] ;  /* 0x00280000cb147984 */ /* 0x0082e80000000c00 */
[----:B------:R1:W1:Y:S01]  /*10500*/  LDS.128 R16, [R203+0x4800] ;  /* 0x00480000cb107984 */ /* 0x0002620000000c00 */
[----:B------:R-:W-:Y:S05]  /*10510*/  @P2 BRA `(.L_x_763) ;  /* 0x0000000000482947 */ /* 0x000fea0003800000 */
[----:B------:R-:W-:Y:S01]  /*10520*/  IADD3 R7, P2, R0, 0x10, RZ ;  /* 0x0000001000077810 */ /* 0x000fe20007f5e0ff */
[----:B------:R-:W-:Y:S01]  /*10530*/  IMAD.MOV.U32 R30, RZ, RZ, R28 ;  /* 0x000000ffff1e7224 */ /* 0x000fe200078e001c */
[----:B------:R-:W-:Y:S01]  /*10540*/  ULDC UR6, c[0x0][0x2d0] ;  /* 0x0000b40000067ab9 */ /* 0x000fe20000000800 */
[----:B------:R-:W-:Y:S01]  /*10550*/  ULDC.64 UR4, c[0x0][0x280] ;  /* 0x0000a00000047ab9 */ /* 0x000fe20000000a00 */
[----:B------:R-:W-:Y:S01]  /*10560*/  ISETP.GE.AND P4, PT, R204, UR6, PT ;  /* 0x00000006cc007c0c */ /* 0x000fe2000bf86270 */
[----:B------:R-:W-:Y:S01]  /*10570*/  IMAD.X R31, RZ, RZ, R3, P2 ;  /* 0x000000ffff1f7224 */ /* 0x000fe200010e0603 */
[----:B------:R-:W-:Y:S02]  /*10580*/  ISETP.GE.AND P3, PT, R200, UR6, PT ;  /* 0x00000006c8007c0c */ /* 0x000fe4000bf66270 */
[----:B------:R-:W-:Y:S01]  /*10590*/  ISETP.GE.AND P2, PT, R199, UR6, PT ;  /* 0x00000006c7007c0c */ /* 0x000fe2000bf46270 */
[----:B------:R-:W-:Y:S01]  /*105a0*/  IMAD R2, R31, R4, RZ ;  /* 0x000000041f027224 */ /* 0x000fe200078e02ff */
[----:B------:R-:W-:-:S03]  /*105b0*/  MOV R31, R33 ;  /* 0x00000021001f7202 */ /* 0x000fc60000000f00 */
[C---:B------:R-:W-:Y:S02]  /*105c0*/  IMAD R2, R7.reuse, R5, R2 ;  /* 0x0000000507027224 */ /* 0x040fe400078e0202 */
[----:B------:R-:W-:-:S04]  /*105d0*/  IMAD.WIDE.U32 R30, R7, R4, R30 ;  /* 0x00000004071e7225 */ /* 0x000fc800078e001e */
[----:B------:R-:W-:Y:S01]  /*105e0*/  IMAD.IADD R2, R2, 0x1, R31 ;  /* 0x0000000102027824 */ /* 0x000fe200078e021f */
[----:B------:R-:W-:-:S04]  /*105f0*/  LEA R6, P5, R30, UR4, 0x1 ;  /* 0x000000041e067c11 */ /* 0x000fc8000f8a08ff */
[----:B------:R-:W-:-:S05]  /*10600*/  LEA.HI.X R7, R30, UR5, R2, 0x1, P5 ;  /* 0x000000051e077c11 */ /* 0x000fca000a8f0c02 */
[----:B----4-:R4:W-:Y:S04]  /*10610*/  @!P4 STG.E.128 desc[UR22][R6.64], R24 ;  /* 0x000000180600c986 */ /* 0x0109e8000c101d16 */
[----:B---3--:R4:W-:Y:S04]  /*10620*/  @!P3 STG.E.128 desc[UR22][R6.64+0x80], R20 ;  /* 0x000080140600b986 */ /* 0x0089e8000c101d16 */
[----:B-1----:R4:W-:Y:S02]  /*10630*/  @!P2 STG.E.128 desc[UR22][R6.64+0x100], R16 ;  /* 0x000100100600a986 */ /* 0x0029e4000c101d16 */
.L_x_763:
[----:B------:R-:W-:Y:S05]  /*10640*/  BSYNC B0 ;  /* 0x0000000000007941 */ /* 0x000fea0003800000 */
.L_x_762:
[----:B----4-:R4:W2:Y:S01]  /*10650*/  LDS.128 R24, [R203+0x1000] ;  /* 0x00100000cb187984 */ /* 0x0108a20000000c00 */
[----:B------:R-:W-:Y:S03]  /*10660*/  BSSY B0, `(.L_x_764) ;  /* 0x0000016000007945 */ /* 0x000fe60003800000 */
[----:B---3--:R4:W3:Y:S04]  /*10670*/  LDS.128 R20, [R203+0x3000] ;  /* 0x00300000cb147984 */ /* 0x0088e80000000c00 */
[----:B-1----:R4:W1:Y:S01]  /*10680*/  LDS.128 R16, [R203+0x5000] ;  /* 0x00500000cb107984 */ /* 0x0028620000000c00 */
        /* <DEDUP_REMOVED lines=16> */
[----:B--2---:R2:W-:Y:S04]  /*10790*/  @!P3 STG.E.128 desc[UR22][R6.64], R24 ;  /* 0x000000180600b986 */ /* 0x0045e8000c101d16 */
[----:B---3--:R2:W-:Y:S04]  /*107a0*/  @!P2 STG.E.128 desc[UR22][R6.64+0x80], R20 ;  /* 0x000080140600a986 */ /* 0x0085e8000c101d16 */
[----:B-1----:R2:W-:Y:S02]  /*107b0*/  @!P1 STG.E.128 desc[UR22][R6.64+0x100], R16 ;  /* 0x0001001006009986 */ /* 0x0025e4000c101d16 */
.L_x_765:
[----:B------:R-:W-:Y:S05]  /*107c0*/  BSYNC B0 ;  /* 0x0000000000007941 */ /* 0x000fea0003800000 */
.L_x_764:
[----:B-12---:R1:W2:Y:S01]  /*107d0*/  LDS.128 R16, [R203+0x5800] ;  /* 0x00580000cb107984 */ /* 0x0062a20000000c00 */
[----:B------:R-:W-:Y:S05]  /*107e0*/  @P0 EXIT ;  /* 0x000000000000094d */ /* 0x000fea0003800000 */
[----:B------:R-:W-:Y:S01]  /*107f0*/  IADD3 R0, P0, R0, 0x30, RZ ;  /* 0x0000003000007810 */ /* 0x000fe20007f1e0ff */
[----:B------:R-:W-:Y:S01]  /*10800*/  IMAD.MOV.U32 R6, RZ, RZ, R28 ;  /* 0x000000ffff067224 */ /* 0x000fe200078e001c */
[----:B------:R-:W-:Y:S01]  /*10810*/  MOV R7, R33 ;  /* 0x0000002100077202 */ /* 0x000fe20000000f00 */
[----:B------:R-:W-:Y:S01]  /*10820*/  ULDC UR6, c[0x0][0x2d0] ;  /* 0x0000b40000067ab9 */ /* 0x000fe20000000800 */
[----:B------:R-:W-:Y:S01]  /*10830*/  ULDC.64 UR4, c[0x0][0x280] ;  /* 0x0000a00000047ab9 */ /* 0x000fe20000000a00 */
[----:B------:R-:W-:Y:S01]  /*10840*/  IMAD.X R3, RZ, RZ, R3, P0 ;  /* 0x000000ffff037224 */ /* 0x000fe200000e0603 */
[----:B------:R-:W-:Y:S01]  /*10850*/  ISETP.GE.AND P2, PT, R204, UR6, PT ;  /* 0x00000006cc007c0c */ /* 0x000fe2000bf46270 */
[-C--:B------:R-:W-:Y:S01]  /*10860*/  IMAD.WIDE.U32 R6, R0, R4.reuse, R6 ;  /* 0x0000000400067225 */ /* 0x080fe200078e0006 */
[----:B------:R-:W-:Y:S02]  /*10870*/  ISETP.GE.AND P1, PT, R200, UR6, PT ;  /* 0x00000006c8007c0c */ /* 0x000fe4000bf26270 */
[----:B------:R-:W-:Y:S01]  /*10880*/  ISETP.GE.AND P0, PT, R199, UR6, PT ;  /* 0x00000006c7007c0c */ /* 0x000fe2000bf06270 */
[----:B------:R-:W-:Y:S01]  /*10890*/  IMAD R2, R3, R4, RZ ;  /* 0x0000000403027224 */ /* 0x000fe200078e02ff */
[----:B------:R-:W-:-:S03]  /*108a0*/  LEA R4, P3, R6, UR4, 0x1 ;  /* 0x0000000406047c11 */ /* 0x000fc6000f8608ff */
[----:B------:R-:W-:-:S04]  /*108b0*/  IMAD R2, R0, R5, R2 ;  /* 0x0000000500027224 */ /* 0x000fc800078e0202 */
[----:B------:R-:W-:-:S05]  /*108c0*/  IMAD.IADD R2, R2, 0x1, R7 ;  /* 0x0000000102027824 */ /* 0x000fca00078e0207 */
[----:B------:R-:W-:-:S05]  /*108d0*/  LEA.HI.X R5, R6, UR5, R2, 0x1, P3 ;  /* 0x0000000506057c11 */ /* 0x000fca00098f0c02 */
[----:B------:R1:W-:Y:S04]  /*108e0*/  @!P2 STG.E.128 desc[UR22][R4.64], R12 ;  /* 0x0000000c0400a986 */ /* 0x0003e8000c101d16 */
[----:B------:R1:W-:Y:S01]  /*108f0*/  @!P1 STG.E.128 desc[UR22][R4.64+0x80], R8 ;  /* 0x0000800804009986 */ /* 0x0003e2000c101d16 */
[----:B------:R-:W-:Y:S05]  /*10900*/  @P0 EXIT ;  /* 0x000000000000094d */ /* 0x000fea0003800000 */
[----:B--2---:R-:W-:Y:S01]  /*10910*/  STG.E.128 desc[UR22][R4.64+0x100], R16 ;  /* 0x0001001004007986 */ /* 0x004fe2000c101d16 */
[----:B------:R-:W-:Y:S05]  /*10920*/  EXIT ;  /* 0x000000000000794d */ /* 0x000fea0003800000 */
.L_x_766:
        /* <DEDUP_REMOVED lines=13> */
.L_x_4158:


//--------------------- .text._ZN5flash24flash_fwd_splitkv_kernelI23Flash_fwd_kernel_traitsILi192ELi64ELi64ELi4ELb0ELb0EN7cutlass6half_tE19Flash_kernel_traitsILi192ELi64ELi64ELi4ES3_EELb1ELb0ELb0ELb0ELb0ELb1ELb0ELb0EEEvNS_16Flash_fwd_paramsE --------------------------
	.section	.text._ZN5flash24flash_fwd_splitkv_kernelI23Flash_fwd_kernel_traitsILi192ELi64ELi64ELi4ELb0ELb0EN7cutlass6half_tE19Flash_kernel_traitsILi192ELi64ELi64ELi4ES3_EELb1ELb0ELb0ELb0ELb0ELb1ELb0ELb0EEEvNS_16Flash_fwd_paramsE,"ax",@progbits
	.align	128
        .global         _ZN5flash24flash_fwd_splitkv_kernelI23Flash_fwd_kernel_traitsILi192ELi64ELi64ELi4ELb0ELb0EN7cutlass6half_tE19Flash_kernel_traitsILi192ELi64ELi64ELi4ES3_EELb1ELb0ELb0ELb0ELb0ELb1ELb0ELb0EEEvNS_16Flash_fwd_paramsE
        .type           _ZN5flash24flash_fwd_splitkv_kernelI23Flash_fwd_kernel_traitsILi192ELi64ELi64ELi4ELb0ELb0EN7cutlass6half_tE19Flash_kernel_traitsILi192ELi64ELi64ELi4ES3_EELb1ELb0ELb0ELb0ELb0ELb1ELb0ELb0EEEvNS_16Flash_fwd_paramsE,@function
        .size           _ZN5flash24flash_fwd_splitkv_kernelI23Flash_fwd_kernel_traitsILi192ELi64ELi64ELi4ELb0ELb0EN7cutlass6half_tE19Flash_kernel_traitsILi192ELi64ELi64ELi4ES3_EELb1ELb0ELb0ELb0ELb0ELb1ELb0ELb0EEEvNS_16Flash_fwd_paramsE,(.L_x_4159 - _ZN5flash24flash_fwd_splitkv_kernelI23Flash_fwd_kernel_traitsILi192ELi64ELi64ELi4ELb0ELb0EN7cutlass6half_tE19Flash_kernel_traitsILi192ELi64ELi64ELi4ES3_EELb1ELb0ELb0ELb0ELb0ELb1ELb0ELb0EEEvNS_16Flash_fwd_paramsE)
        .other          _ZN5flash24flash_fwd_splitkv_kernelI23Flash_fwd_kernel_traitsILi192ELi64ELi64ELi4ELb0ELb0EN7cutlass6half_tE19Flash_kernel_traitsILi192ELi64ELi64ELi4ES3_EELb1ELb0ELb0ELb0ELb0ELb1ELb0ELb0EEEvNS_16Flash_fwd_paramsE,@"STO_CUDA_ENTRY STV_DEFAULT"
_ZN5flash24flash_fwd_splitkv_kernelI23Flash_fwd_kernel_traitsILi192ELi64ELi64ELi4ELb0ELb0EN7cutlass6half_tE19Flash_kernel_traitsILi192ELi64ELi64ELi4ES3_EELb1ELb0ELb0ELb0ELb0ELb1ELb0ELb0EEEvNS_16Flash_fwd_paramsE:
.text._ZN5flash24flash_fwd_splitkv_kernelI23Flash_fwd_kernel_traitsILi192ELi64ELi64ELi4ELb0ELb0EN7cutlass6half_tE19Flash_kernel_traitsILi192ELi64ELi64ELi4ES3_EELb1ELb0ELb0ELb0ELb0ELb1ELb0ELb0EEEvNS_16Flash_fwd_paramsE:
        /* <DEDUP_REMOVED lines=54> */
.L_x_767:
[----:B------:R-:W-:-:S03]  /*0360*/  ULDC UR6, c[0x0][0x2c8] ;  /* 0x0000b20000067ab9 */ /* 0x000fc60000000800 */
.L_x_768:
        /* <DEDUP_REMOVED lines=108> */
.L_x_771:
[----:B------:R-:W-:Y:S05]  /*0a30*/  BSYNC B0 ;  /* 0x0000000000007941 */ /* 0x000fea0003800000 */
.L_x_770:
        /* <DEDUP_REMOVED lines=22> */
.L_x_773:
[----:B------:R-:W-:Y:S05]  /*0ba0*/  BSYNC B0 ;  /* 0x0000000000007941 */ /* 0x000fea0003800000 */
.L_x_772:
        /* <DEDUP_REMOVED lines=21> */
.L_x_775:
[----:B------:R-:W-:Y:S05]  /*0d00*/  BSYNC B0 ;  /* 0x0000000000007941 */ /* 0x000fea0003800000 */
.L_x_774:
        /* <DEDUP_REMOVED lines=20> */
.L_x_777:
[----:B------:R-:W-:Y:S05]  /*0e50*/  BSYNC B0 ;  /* 0x0000000000007941 */ /* 0x000fea0003800000 */
.L_x_776:
        /* <DEDUP_REMOVED lines=18> */
.L_x_769:
        /* <DEDUP_REMOVED lines=29> */
.L_x_778:
        /* <DEDUP_REMOVED lines=94> */
.L_x_779:
        /* <DEDUP_REMOVED lines=46> */
.L_x_781:
        /* <DEDUP_REMOVED lines=33> */
.L_x_780:
        /* <DEDUP_REMOVED lines=111> */
.L_x_783:
[----:B------:R-:W-:Y:S05]  /*2310*/  BSYNC B0 ;  /* 0x0000000000007941 */ /* 0x000fea0003800000 */
.L_x_782:
        /* <DEDUP_REMOVED lines=41> */
.L_x_785:
[----:B------:R-:W-:Y:S05]  /*25b0*/  BSYNC B0 ;  /* 0x0000000000007941 */ /* 0x000fea0003800000 */
.L_x_784:
        /* <DEDUP_REMOVED lines=42> */
.L_x_787:
[----:B------:R-:W-:Y:S05]  /*2860*/  BSYNC B0 ;  /* 0x0000000000007941 */ /* 0x000fea0003800000 */
.L_x_786:
        /* <DEDUP_REMOVED lines=44> */
.L_x_789:
[----:B------:R-:W-:Y:S05]  /*2b30*/  BSYNC B0 ;  /* 0x0000000000007941 */ /* 0x000fea0003800000 */
.L_x_788:
        /* <DEDUP_REMOVED lines=37> */
.L_x_791:
[----:B------:R-:W-:Y:S05]  /*2d90*/  BSYNC B0 ;  /* 0x0000000000007941 */ /* 0x000fea0003800000 */
.L_x_790:
        /* <DEDUP_REMOVED lines=33> */
.L_x_793:
[----:B------:R-:W-:Y:S05]  /*2fb0*/  BSYNC B0 ;  /* 0x0000000000007941 */ /* 0x000fea0003800000 */
.L_x_792:
        /* <DEDUP_REMOVED lines=39> */
.L_x_795:
[----:B------:R-:W-:Y:S05]  /*3230*/  BSYNC B0 ;  /* 0x0000000000007941 */ /* 0x000fea0003800000 */
.L_x_794:
        /* <DEDUP_REMOVED lines=43> */
.L_x_797:
[----:B------:R-:W-:Y:S05]  /*34f0*/  BSYNC B0 ;  /* 0x0000000000007941 */ /* 0x000fea0003800000 */
.L_x_796:
        /* <DEDUP_REMOVED lines=61> */
.L_x_799:
[----:B------:R-:W-:Y:S05]  /*38d0*/  BSYNC B0 ;  /* 0x0000000000007941 */ /* 0x000fea0003800000 */
.L_x_798:
        /* <DEDUP_REMOVED lines=31> */
.L_x_801:
[----:B------:R-:W-:Y:S05]  /*3ad0*/  BSYNC B0 ;  /* 0x0000000000007941 */ /* 0x000fea0003800000 */
.L_x_800:
        /* <DEDUP_REMOVED lines=33> */
.L_x_803:
[----:B------:R-:W-:Y:S05]  /*3cf0*/  BSYNC B0 ;  /* 0x0000000000007941 */ /* 0x000fea0003800000 */
.L_x_802:
        /* <DEDUP_REMOVED lines=37> */
.L_x_805:
[----:B------:R-:W-:Y:S05]  /*3f50*/  BSYNC B0 ;  /* 0x0000000000007941 */ /* 0x000fea0003800000 */
.L_x_804:
[----:B------:R-:W-:Y:S01]  /*3f60*/  LDSM.16.M88.4 R20, [R206] ;  /* 0x00000000ce14783b */ /* 0x000fe20000000200 */
[----:B------:R-:W-:Y:S01]  /*3f70*/  R2P PR, R2, 0x6 ;  /* 0x0000000602007804 */ /* 0x000fe20000000000 */
[----:B------:R-:W-:Y:S01]  /*3f80*/  ULDC UR25, c[0x0][0x39c] ;  /* 0x0000e70000197ab9 */ /* 0x000fe20000000800 */
[C---:B------:R-:W-:Y:S01]  /*3f90*/  IADD3 R2, R205.reuse, 0x6000, RZ ;  /* 0x00006000cd027810 */ /* 0x040fe20007ffe0ff */
[----:B------:R-:W5:Y:S01]  /*3fa0*/  LDSM.16.M88.4 R28, [R205+0x6000] ;  /* 0x00600000cd1c783b */ /* 0x000f620000000200 */
[----:B------:R-:W-:Y:S01]  /*3fb0*/  IADD3 R203, R205, 0x6020, RZ ;  /* 0x00006020cdcb7810 */ /* 0x000fe20007ffe0ff */
[----:B------:R-:W-:Y:S01]  /*3fc0*/  UISETP.GE.AND UP0, UPT, UR18, 0x2, UPT ;  /* 0x000000021200788c */ /* 0x000fe2000bf06270 */
[-C--:B------:R-:W-:Y:S01]  /*3fd0*/  LEA R204, R7, R206.reuse, 0x1 ;  /* 0x000000ce07cc7211 */ /* 0x080fe200078e08ff */
[----:B------:R-:W3:Y:S01]  /*3fe0*/  LDSM.16.M88.4 R52, [R205+0x7000] ;  /* 0x00700000cd34783b */ /* 0x000ee20000000200 */
[C---:B------:R-:W-:Y:S02]  /*3ff0*/  LEA R202, R5.reuse, R206, 0x1 ;  /* 0x000000ce05ca7211 */ /* 0x040fe400078e08ff */
[----:B------:R-:W-:Y:S01]  /*4000*/  LEA R201, R5, R204, 0x1 ;  /* 0x000000cc05c97211 */ /* 0x000fe200078e08ff */
[----:B------:R-:W-:Y:S01]  /*4010*/  LDSM.16.M88.4 R72, [R204] ;  /* 0x00000000cc48783b */ /* 0x000fe20000000200 */
[----:B------:R-:W-:-:S02]  /*4020*/  LEA R105, R105, UR19, 0x4 ;  /* 0x0000001369697c11 */ /* 0x000fc4000f8e20ff */
[----:B------:R-:W-:Y:S01]  /*4030*/  @P1 IADD3 R203, R2, -0x20, RZ ;  /* 0xffffffe002cb1810 */ /* 0x000fe20007ffe0ff */
[----:B------:R-:W-:Y:S01]  /*4040*/  LDSM.16.M88.4 R60, [R205+0x6800] ;  /* 0x00680000cd3c783b */ /* 0x000fe20000000200 */
[----:B------:R-:W-:Y:S02]  /*4050*/  MOV R2, 0x40 ;  /* 0x0000004000027802 */ /* 0x000fe40000000f00 */
[----:B------:R-:W-:Y:S01]  /*4060*/  PLOP3.LUT P1, PT, PT, PT, UP0, 0x80, 0x0 ;  /* 0x000000000000781c */ /* 0x000fe20003f2f008 */
[----:B------:R-:W4:Y:S01]  /*4070*/  LDSM.16.M88.4 R68, [R203] ;  /* 0x00000000cb44783b */ /* 0x000f220000000200 */
[----:B------:R-:W-:Y:S01]  /*4080*/  SEL R2, R2, 0xffffffc0, !P2 ;  /* 0xffffffc002027807 */ /* 0x000fe20005000000 */
[C---:B------:R-:W-:Y:S01]  /*4090*/  VIADD R190, R203.reuse, 0x2800 ;  /* 0x00002800cbbe7836 */ /* 0x040fe20000000000 */
[----:B------:R-:W-:Y:S01]  /*40a0*/  IADD3 R195, R203, 0x800, RZ ;  /* 0x00000800cbc37810 */ /* 0x000fe20007ffe0ff */
[----:B------:R-:W-:Y:S01]  /*40b0*/  LDSM.16.M88.4 R76, [R202] ;  /* 0x00000000ca4c783b */ /* 0x000fe20000000200 */
[----:B------:R-:W-:-:S02]  /*40c0*/  IADD3 R199, R205, R2, RZ ;  /* 0x00000002cdc77210 */ /* 0x000fc40007ffe0ff */
[----:B------:R-:W-:Y:S01]  /*40d0*/  IADD3 R192, R2, R203, RZ ;  /* 0x000000cb02c07210 */ /* 0x000fe20007ffe0ff */
[----:B------:R-:W4:Y:S01]  /*40e0*/  LDSM.16.M88.4 R44, [R205+0x7800] ;  /* 0x00780000cd2c783b */ /* 0x000f220000000200 */
[----:B------:R-:W-:Y:S02]  /*40f0*/  LOP3.LUT R2, R4, 0xffffffe0, RZ, 0xc0, !PT ;  /* 0xffffffe004027812 */ /* 0x000fe400078ec0ff */
[C---:B------:R-:W-:Y:S01]  /*4100*/  IADD3 R194, R203.reuse, 0x1000, RZ ;  /* 0x00001000cbc27810 */ /* 0x040fe20007ffe0ff */
[----:B------:R-:W4:Y:S01]  /*4110*/  LDSM.16.M88.4 R64, [R199+0x6000] ;  /* 0x00600000c740783b */ /* 0x000f220000000200 */
[----:B------:R-:W-:Y:S02]  /*4120*/  IADD3 R2, -R2, R3, RZ ;  /* 0x0000000302027210 */ /* 0x000fe40007ffe1ff */
[C---:B------:R-:W-:Y:S01]  /*4130*/  IADD3 R193, R203.reuse, 0x1800, RZ ;  /* 0x00001800cbc17810 */ /* 0x040fe20007ffe0ff */
[----:B------:R-:W4:Y:S01]  /*4140*/  LDSM.16.M88.4 R32, [R203+0x1000] ;  /* 0x00100000cb20783b */ /* 0x000f220000000200 */
[----:B------:R-:W-:-:S02]  /*4150*/  IADD3 R191, R203, 0x2000, RZ ;  /* 0x00002000cbbf7810 */ /* 0x000fc40007ffe0ff */
[C---:B------:R-:W-:Y:S01]  /*4160*/  IADD3 R189, R203.reuse, 0x3000, RZ ;  /* 0x00003000cbbd7810 */ /* 0x040fe20007ffe0ff */
[----:B------:R-:W4:Y:S01]  /*4170*/  LDSM.16.M88.4 R36, [R203+0x800] ;  /* 0x00080000cb24783b */ /* 0x000f220000000200 */
[C---:B------:R-:W-:Y:S02]  /*4180*/  IADD3 R188, R203.reuse, 0x3800, RZ ;  /* 0x00003800cbbc7810 */ /* 0x040fe40007ffe0ff */
[C---:B------:R-:W-:Y:S01]  /*4190*/  IADD3 R187, R203.reuse, 0x4000, RZ ;  /* 0x00004000cbbb7810 */ /* 0x040fe20007ffe0ff */
[C---:B-----5:R-:W-:Y:S01]  /*41a0*/  HMMA.16816.F32 R16, R20.reuse, R28, RZ ;  /* 0x0000001c1410723c */ /* 0x060fe200000018ff */
[----:B------:R-:W-:Y:S01]  /*41b0*/  LDSM.16.M88.4 R24, [R201] ;  /* 0x00000000c918783b */ /* 0x000fe20000000200 */
[C---:B------:R-:W-:Y:S02]  /*41c0*/  IADD3 R186, R203.reuse, 0x4800, RZ ;  /* 0x00004800cbba7810 */ /* 0x040fe40007ffe0ff */
[C---:B------:R-:W-:Y:S01]  /*41d0*/  IADD3 R185, R203.reuse, 0x5000, RZ ;  /* 0x00005000cbb97810 */ /* 0x040fe20007ffe0ff */
[----:B------:R-:W5:Y:S01]  /*41e0*/  LDSM.16.M88.4 R88, [R192] ;  /* 0x00000000c058783b */ /* 0x000f620000000200 */
[----:B---3--:R-:W-:Y:S01]  /*41f0*/  HMMA.16816.F32 R56, R20, R52, RZ ;  /* 0x000000341438723c */ /* 0x008fe200000018ff */
[----:B------:R-:W-:-:S02]  /*4200*/  IADD3 R184, R203, 0x5800, RZ ;  /* 0x00005800cbb87810 */ /* 0x000fc40007ffe0ff */
[----:B------:R-:W3:Y:S03]  /*4210*/  LDSM.16.M88.4 R48, [R203+0x1800] ;  /* 0x00180000cb30783b */ /* 0x000ee60000000200 */
[C---:B------:R-:W-:Y:S01]  /*4220*/  HMMA.16816.F32 R28, R20.reuse, R30, RZ ;  /* 0x0000001e141c723c */ /* 0x040fe200000018ff */
[----:B-12---:R-:W1:Y:S04]  /*4230*/  LDSM.16.M88.4 R8, [R199+0x7000] ;  /* 0x00700000c708783b */ /* 0x006e680000000200 */
[----:B------:R-:W2:Y:S01]  /*4240*/  LDSM.16.M88.4 R12, [R199+0x6800] ;  /* 0x00680000c70c783b */ /* 0x000ea20000000200 */
[----:B------:R-:W-:Y:S03]  /*4250*/  HMMA.16816.F32 R52, R20, R54, RZ ;  /* 0x000000361434723c */ /* 0x000fe600000018ff */
[----:B------:R-:W-:Y:S03]  /*4260*/  LDSM.16.M88.4 R84, [R199+0x7800] ;  /* 0x00780000c754783b */ /* 0x000fe60000000200 */
[----:B----4-:R-:W-:Y:S01]  /*4270*/  HMMA.16816.F32 R16, R72, R68, R16 ;  /* 0x000000444810723c */ /* 0x010fe20000001810 */
[----:B------:R-:W-:Y:S04]  /*4280*/  LDSM.16.M88.4 R96, [R203+0x4000] ;  /* 0x00400000cb60783b */ /* 0x000fe80000000200 */
[----:B------:R-:W-:Y:S01]  /*4290*/  LDSM.16.M88.4 R92, [R199+0x9000] ;  /* 0x00900000c75c783b */ /* 0x000fe20000000200 */
[C---:B------:R-:W-:Y:S03]  /*42a0*/  HMMA.16816.F32 R40, R20.reuse, R60, RZ ;  /* 0x0000003c1428723c */ /* 0x040fe600000018ff */
[----:B------:R-:W-:Y:S03]  /*42b0*/  LDSM.16.M88.4 R100, [R192+0x2800] ;  /* 0x00280000c064783b */ /* 0x000fe60000000200 */
[C---:B------:R-:W-:Y:S01]  /*42c0*/  HMMA.16816.F32 R60, R20.reuse, R62, RZ ;  /* 0x0000003e143c723c */ /* 0x040fe200000018ff */
[----:B------:R-:W0:Y:S05]  /*42d0*/  LDGDEPBAR ;  /* 0x00000000000079af */ /* 0x000e2a0000000000 */
[----:B------:R-:W-:Y:S06]  /*42e0*/  HMMA.16816.F32 R80, R20, R44, RZ ;  /* 0x0000002c1450723c */ /* 0x000fec00000018ff */
[----:B------:R-:W-:Y:S06]  /*42f0*/  HMMA.16816.F32 R16, R76, R64, R16 ;  /* 0x000000404c10723c */ /* 0x000fec0000001810 */
[----:B------:R-:W-:Y:S01]  /*4300*/  HMMA.16816.F32 R20, R20, R46, RZ ;  /* 0x0000002e1414723c */ /* 0x000fe200000018ff */
[----:B------:R-:W-:Y:S05]  /*4310*/  LDSM.16.M88.4 R44, [R192+0x800] ;  /* 0x00080000c02c783b */ /* 0x000fea0000000200 */
[C---:B------:R-:W-:Y:S01]  /*4320*/  HMMA.16816.F32 R28, R72.reuse, R70, R28 ;  /* 0x00000046481c723c */ /* 0x040fe2000000181c */
[----:B------:R-:W-:Y:S05]  /*4330*/  LDSM.16.M88.4 R68, [R205+0x8000] ;  /* 0x00800000cd44783b */ /* 0x000fea0000000200 */
[C---:B------:R-:W-:Y:S06]  /*4340*/  HMMA.16816.F32 R56, R72.reuse, R32, R56 ;  /* 0x000000204838723c */ /* 0x040fec0000001838 */
[C---:B------:R-:W-:Y:S01]  /*4350*/  HMMA.16816.F32 R52, R72.reuse, R34, R52 ;  /* 0x000000224834723c */ /* 0x040fe20000001834 */
[----:B------:R-:W4:Y:S05]  /*4360*/  LDSM.16.M88.4 R32, [R206+0x2000] ;  /* 0x00200000ce20783b */ /* 0x000f2a0000000200 */
[C---:B------:R-:W-:Y:S06]  /*4370*/  HMMA.16816.F32 R40, R72.reuse, R36, R40 ;  /* 0x000000244828723c */ /* 0x040fec0000001828 */
[----:B------:R-:W-:Y:S01]  /*4380*/  HMMA.16816.F32 R60, R72, R38, R60 ;  /* 0x00000026483c723c */ /* 0x000fe2000000183c */
[----:B------:R-:W4:Y:S05]  /*4390*/  LDSM.16.M88.4 R36, [R192+0x1000] ;  /* 0x00100000c024783b */ /* 0x000f2a0000000200 */
[----:B-----5:R-:W-:Y:S06]  /*43a0*/  HMMA.16816.F32 R16, R24, R88, R16 ;  /* 0x000000581810723c */ /* 0x020fec0000001810 */
[C---:B---3--:R-:W-:Y:S06]  /*43b0*/  HMMA.16816.F32 R80, R72.reuse, R48, R80 ;  /* 0x000000304850723c */ /* 0x048fec0000001850 */
[----:B------:R-:W-:Y:S01]  /*43c0*/  HMMA.16816.F32 R72, R72, R50, R20 ;  /* 0x000000324848723c */ /* 0x000fe20000001814 */
[----:B------:R-:W-:Y:S04]  /*43d0*/  LDSM.16.M88.4 R48, [R203+0x2000] ;  /* 0x00200000cb30783b */ /* 0x000fe80000000200 */
[----:B------:R-:W-:Y:S01]  /*43e0*/  LDSM.16.M88.4 R20, [R205+0x9000] ;  /* 0x00900000cd14783b */ /* 0x000fe20000000200 */
[C---:B------:R-:W-:Y:S03]  /*43f0*/  HMMA.16816.F32 R28, R76.reuse, R66, R28 ;  /* 0x000000424c1c723c */ /* 0x040fe6000000181c */
[----:B------:R-:W-:Y:S03]  /*4400*/  LDSM.16.M88.4 R64, [R192+0x1800] ;  /* 0x00180000c040783b */ /* 0x000fe60000000200 */
        /* <DEDUP_REMOVED lines=15> */
[----:B------:R-:W3:Y:S05]  /*4500*/  LDSM.16.M88.4 R36, [R199+0x8000] ;  /* 0x00800000c724783b */ /* 0x000eea0000000200 */
[C---:B------:R-:W-:Y:S06]  /*4510*/  HMMA.16816.F32 R40, R24.reuse, R44, R40 ;  /* 0x0000002c1828723c */ /* 0x040fec0000001828 */
[----:B------:R-:W-:Y:S01]  /*4520*/  HMMA.16816.F32 R60, R24, R46, R60 ;  /* 0x0000002e183c723c */ /* 0x000fe2000000183c */
[----:B------:R-:W4:Y:S05]  /*4530*/  LDSM.16.M88.4 R44, [R205+0x9800] ;  /* 0x00980000cd2c783b */ /* 0x000f2a0000000200 */
[----:B-1----:R-:W-:Y:S06]  /*4540*/  HMMA.16816.F32 R16, R8, R48, R16 ;  /* 0x000000300810723c */ /* 0x002fec0000001810 */
[C---:B------:R-:W-:Y:S06]  /*4550*/  HMMA.16816.F32 R80, R24.reuse, R64, R80 ;  /* 0x000000401850723c */ /* 0x040fec0000001850 */
[----:B------:R-:W-:Y:S01]  /*4560*/  HMMA.16816.F32 R76, R24, R66, R76 ;  /* 0x00000042184c723c */ /* 0x000fe2000000184c */
[----:B------:R-:W1:Y:S04]  /*4570*/  LDSM.16.M88.4 R24, [R192+0x2000] ;  /* 0x00200000c018783b */ /* 0x000e680000000200 */
[----:B------:R-:W-:Y:S01]  /*4580*/  LDSM.16.M88.4 R64, [R199+0x8800] ;  /* 0x00880000c740783b */ /* 0x000fe20000000200 */
[C---:B------:R-:W-:Y:S03]  /*4590*/  HMMA.16816.F32 R28, R32.reuse, R70, R28 ;  /* 0x00000046201c723c */ /* 0x040fe6000000181c */
[----:B------:R-:W-:Y:S03]  /*45a0*/  LDSM.16.M88.4 R68, [R192+0x3000] ;  /* 0x00300000c044783b */ /* 0x000fe60000000200 */
[C---:B--2---:R-:W-:Y:S06]  /*45b0*/  HMMA.16816.F32 R40, R32.reuse, R12, R40 ;  /* 0x0000000c2028723c */ /* 0x044fec0000001828 */
[----:B------:R-:W-:Y:S01]  /*45c0*/  HMMA.16816.F32 R60, R32, R14, R60 ;  /* 0x0000000e203c723c */ /* 0x000fe2000000183c */
[----:B------:R-:W2:Y:S05]  /*45d0*/  LDSM.16.M88.4 R12, [R203+0x2800] ;  /* 0x00280000cb0c783b */ /* 0x000eaa0000000200 */
[----:B---3--:R-:W-:Y:S06]  /*45e0*/  HMMA.16816.F32 R16, R88, R36, R16 ;  /* 0x000000245810723c */ /* 0x008fec0000001810 */
[C---:B------:R-:W-:Y:S06]  /*45f0*/  HMMA.16816.F32 R56, R32.reuse, R20, R56 ;  /* 0x000000142038723c */ /* 0x040fec0000001838 */
[C---:B------:R-:W-:Y:S01]  /*4600*/  HMMA.16816.F32 R52, R32.reuse, R22, R52 ;  /* 0x000000162034723c */ /* 0x040fe20000001834 */
[----:B------:R-:W3:Y:S05]  /*4610*/  LDSM.16.M88.4 R20, [R203+0x3000] ;  /* 0x00300000cb14783b */ /* 0x000eea0000000200 */
[----:B----4-:R-:W-:Y:S06]  /*4620*/  HMMA.16816.F32 R80, R32, R44, R80 ;  /* 0x0000002c2050723c */ /* 0x010fec0000001850 */
[----:B------:R-:W-:Y:S01]  /*4630*/  HMMA.16816.F32 R28, R8, R50, R28 ;  /* 0x00000032081c723c */ /* 0x000fe2000000181c */
[----:B------:R-:W-:Y:S05]  /*4640*/  LDSM.16.M88.4 R48, [R206+0x4000] ;  /* 0x00400000ce30783b */ /* 0x000fea0000000200 */
[----:B------:R-:W-:Y:S01]  /*4650*/  HMMA.16816.F32 R76, R32, R46, R76 ;  /* 0x0000002e204c723c */ /* 0x000fe2000000184c */
[----:B------:R-:W4:Y:S04]  /*4660*/  LDSM.16.M88.4 R32, [R205+0xa000] ;  /* 0x00a00000cd20783b */ /* 0x000f280000000200 */
[----:B------:R-:W-:Y:S01]  /*4670*/  LDSM.16.M88.4 R44, [R205+0xa800] ;  /* 0x00a80000cd2c783b */ /* 0x000fe20000000200 */
[----:B-1----:R-:W-:Y:S06]  /*4680*/  HMMA.16816.F32 R16, R72, R24, R16 ;  /* 0x000000184810723c */ /* 0x002fec0000001810 */
[C---:B--2---:R-:W-:Y:S06]  /*4690*/  HMMA.16816.F32 R40, R8.reuse, R12, R40 ;  /* 0x0000000c0828723c */ /* 0x044fec0000001828 */
[----:B------:R-:W-:Y:S01]  /*46a0*/  HMMA.16816.F32 R60, R8, R14, R60 ;  /* 0x0000000e083c723c */ /* 0x000fe2000000183c */
[----:B------:R-:W1:Y:S05]  /*46b0*/  LDSM.16.M88.4 R12, [R203+0x3800] ;  /* 0x00380000cb0c783b */ /* 0x000e6a0000000200 */
[----:B------:R-:W-:Y:S01]  /*46c0*/  HMMA.16816.F32 R28, R88, R38, R28 ;  /* 0x00000026581c723c */ /* 0x000fe2000000181c */
[----:B------:R-:W2:Y:S05]  /*46d0*/  LDSM.16.M88.4 R36, [R204+0x4000] ;  /* 0x00400000cc24783b */ /* 0x000eaa0000000200 */
[C---:B---3--:R-:W-:Y:S06]  /*46e0*/  HMMA.16816.F32 R56, R8.reuse, R20, R56 ;  /* 0x000000140838723c */ /* 0x048fec0000001838 */
[----:B------:R-:W-:Y:S01]  /*46f0*/  HMMA.16816.F32 R52, R8, R22, R52 ;  /* 0x000000160834723c */ /* 0x000fe20000001834 */
[----:B------:R-:W-:Y:S05]  /*4700*/  LDSM.16.M88.4 R20, [R199+0xa000] ;  /* 0x00a00000c714783b */ /* 0x000fea0000000200 */
[----:B----4-:R-:W-:Y:S06]  /*4710*/  HMMA.16816.F32 R16, R48, R32, R16 ;  /* 0x000000203010723c */ /* 0x010fec0000001810 */
[----:B------:R-:W-:Y:S01]  /*4720*/  HMMA.16816.F32 R28, R72, R26, R28 ;  /* 0x0000001a481c723c */ /* 0x000fe2000000181c */
[----:B------:R-:W3:Y:S05]  /*4730*/  LDSM.16.M88.4 R24, [R202+0x4000] ;  /* 0x00400000ca18783b */ /* 0x000eea0000000200 */
[----:B------:R-:W-:Y:S06]  /*4740*/  HMMA.16816.F32 R40, R88, R64, R40 ;  /* 0x000000405828723c */ /* 0x000fec0000001828 */
[C---:B-1----:R-:W-:Y:S06]  /*4750*/  HMMA.16816.F32 R80, R8.reuse, R12, R80 ;  /* 0x0000000c0850723c */ /* 0x042fec0000001850 */
[----:B------:R-:W-:Y:S01]  /*4760*/  HMMA.16816.F32 R76, R8, R14, R76 ;  /* 0x0000000e084c723c */ /* 0x000fe2000000184c */
[----:B------:R-:W-:Y:S04]  /*4770*/  LDSM.16.M88.4 R12, [R201+0x4000] ;  /* 0x00400000c90c783b */ /* 0x000fe80000000200 */
[----:B------:R-:W-:Y:S01]  /*4780*/  LDSM.16.M88.4 R8, [R192+0x4000] ;  /* 0x00400000c008783b */ /* 0x000fe20000000200 */
[----:B--2---:R-:W-:Y:S06]  /*4790*/  HMMA.16816.F32 R16, R36, R96, R16 ;  /* 0x000000602410723c */ /* 0x004fec0000001810 */
[----:B------:R-:W-:Y:S01]  /*47a0*/  HMMA.16816.F32 R60, R88, R66, R60 ;  /* 0x00000042583c723c */ /* 0x000fe2000000183c */
[----:B------:R-:W1:Y:S05]  /*47b0*/  LDSM.16.M88.4 R64, [R192+0x3800] ;  /* 0x00380000c040783b */ /* 0x000e6a0000000200 */
[----:B------:R-:W-:Y:S01]  /*47c0*/  HMMA.16816.F32 R28, R48, R34, R28 ;  /* 0x00000022301c723c */ /* 0x000fe2000000181c */
[----:B------:R-:W-:Y:S05]  /*47d0*/  LDSM.16.M88.4 R32, [R203+0x4800] ;  /* 0x00480000cb20783b */ /* 0x000fea0000000200 */
[C---:B------:R-:W-:Y:S06]  /*47e0*/  HMMA.16816.F32 R80, R88.reuse, R84, R80 ;  /* 0x000000545850723c */ /* 0x040fec0000001850 */
[C---:B------:R-:W-:Y:S06]  /*47f0*/  HMMA.16816.F32 R56, R88.reuse, R92, R56 ;  /* 0x0000005c5838723c */ /* 0x040fec0000001838 */
[----:B------:R-:W-:Y:S01]  /*4800*/  HMMA.16816.F32 R52, R88, R94, R52 ;  /* 0x0000005e5834723c */ /* 0x000fe20000001834 */
[----:B------:R-:W2:Y:S05]  /*4810*/  LDSM.16.M88.4 R92, [R205+0xb000] ;  /* 0x00b00000cd5c783b */ /* 0x000eaa0000000200 */
[----:B---3--:R-:W-:Y:S06]  /*4820*/  HMMA.16816.F32 R16, R24, R20, R16 ;  /* 0x000000141810723c */ /* 0x008fec0000001810 */
[----:B------:R-:W-:Y:S01]  /*4830*/  HMMA.16816.F32 R84, R88, R86, R76 ;  /* 0x000000565854723c */ /* 0x000fe2000000184c */
[----:B------:R-:W-:Y:S05]  /*4840*/  LDSM.16.M88.4 R76, [R199+0xa800] ;  /* 0x00a80000c74c783b */ /* 0x000fea0000000200 */
[----:B------:R-:W-:Y:S06]  /*4850*/  HMMA.16816.F32 R28, R36, R98, R28 ;  /* 0x00000062241c723c */ /* 0x000fec000000181c */
[C---:B------:R-:W-:Y:S06]  /*4860*/  HMMA.16816.F32 R56, R72.reuse, R68, R56 ;  /* 0x000000444838723c */ /* 0x040fec0000001838 */
[C---:B------:R-:W-:Y:S06]  /*4870*/  HMMA.16816.F32 R52, R72.reuse, R70, R52 ;  /* 0x000000464834723c */ /* 0x040fec0000001834 */
[----:B-1----:R-:W-:Y:S06]  /*4880*/  HMMA.16816.F32 R80, R72, R64, R80 ;  /* 0x000000404850723c */ /* 0x002fec0000001850 */
[----:B------:R-:W-:Y:S06]  /*4890*/  HMMA.16816.F32 R16, R12, R8, R16 ;  /* 0x000000080c10723c */ /* 0x000fec0000001810 */
[----:B------:R-:W-:Y:S01]  /*48a0*/  HMMA.16816.F32 R84, R72, R66, R84 ;  /* 0x000000424854723c */ /* 0x000fe20000001854 */
[----:B------:R-:W1:Y:S05]  /*48b0*/  LDSM.16.M88.4 R64, [R205+0xb800] ;  /* 0x00b80000cd40783b */ /* 0x000e6a0000000200 */
[----:B------:R-:W-:Y:S01]  /*48c0*/  HMMA.16816.F32 R28, R24, R22, R28 ;  /* 0x00000016181c723c */ /* 0x000fe2000000181c */
[----:B------:R-:W3:Y:S05]  /*48d0*/  LDSM.16.M88.4 R20, [R203+0x5000] ;  /* 0x00500000cb14783b */ /* 0x000eea0000000200 */
[C---:B------:R-:W-:Y:S06]  /*48e0*/  HMMA.16816.F32 R40, R72.reuse, R100, R40 ;  /* 0x000000644828723c */ /* 0x040fec0000001828 */
[----:B------:R-:W-:Y:S01]  /*48f0*/  HMMA.16816.F32 R60, R72, R102, R60 ;  /* 0x00000066483c723c */ /* 0x000fe2000000183c */
[----:B------:R-:W-:Y:S01]  /*4900*/  FMUL.FTZ R6, R16, UR25 ;  /* 0x0000001910067c20 */ /* 0x000fe20008410000 */
[----:B------:R-:W-:Y:S01]  /*4910*/  FMUL.FTZ R68, R17, UR25 ;  /* 0x0000001911447c20 */ /* 0x000fe20008410000 */
[----:B------:R-:W-:Y:S01]  /*4920*/  FMUL.FTZ R69, R18, UR25 ;  /* 0x0000001912457c20 */ /* 0x000fe20008410000 */
[----:B------:R-:W-:-:S02]  /*4930*/  FMUL.FTZ R70, R19, UR25 ;  /* 0x0000001913467c20 */ /* 0x000fc40008410000 */
[C---:B--2---:R-:W-:Y:S01]  /*4940*/  HMMA.16816.F32 R56, R48.reuse, R92, R56 ;  /* 0x0000005c3038723c */ /* 0x044fe20000001838 */
[----:B------:R-:W2:Y:S01]  /*4950*/  LDSM.16.M88.4 R16, [R203+0x5800] ;  /* 0x00580000cb10783b */ /* 0x000ea20000000200 */
[----:B------:R-:W4:Y:S04]  /*4960*/  MUFU.TANH R6, R6 ;  /* 0x0000000600067308 */ /* 0x000f280000002400 */
[----:B------:R-:W-:Y:S04]  /*4970*/  HMMA.16816.F32 R52, R48, R94, R52 ;  /* 0x0000005e3034723c */ /* 0x000fe80000001834 */
[----:B------:R-:W1:Y:S02]  /*4980*/  MUFU.TANH R68, R68 ;  /* 0x0000004400447308 */ /* 0x000e640000002400 */
[----:B------:R-:W-:Y:S01]  /*4990*/  HMMA.16816.F32 R28, R12, R10, R28 ;  /* 0x0000000a0c1c723c */ /* 0x000fe2000000181c */
[----:B------:R-:W5:Y:S05]  /*49a0*/  LDSM.16.M88.4 R8, [R199+0xb000] ;  /* 0x00b00000c708783b */ /* 0x000f6a0000000200 */
[C---:B------:R-:W-:Y:S01]  /*49b0*/  HMMA.16816.F32 R40, R48.reuse, R44, R40 ;  /* 0x0000002c3028723c */ /* 0x040fe20000001828 */
[----:B------:R-:W2:Y:S05]  /*49c0*/  MUFU.TANH R69, R69 ;  /* 0x0000004500457308 */ /* 0x000eaa0000002400 */
[C---:B------:R-:W-:Y:S01]  /*49d0*/  HMMA.16816.F32 R60, R48.reuse, R46, R60 ;  /* 0x0000002e303c723c */ /* 0x040fe2000000183c */
[----:B------:R-:W-:Y:S02]  /*49e0*/  LDSM.16.M88.4 R44, [R192+0x4800] ;  /* 0x00480000c02c783b */ /* 0x000fe40000000200 */
[----:B------:R-:W2:Y:S03]  /*49f0*/  MUFU.TANH R70, R70 ;  /* 0x0000004600467308 */ /* 0x000ea60000002400 */
[C---:B-1----:R-:W-:Y:S06]  /*4a00*/  HMMA.16816.F32 R80, R48.reuse, R64, R80 ;  /* 0x000000403050723c */ /* 0x042fec0000001850 */
[----:B------:R-:W-:Y:S01]  /*4a10*/  HMMA.16816.F32 R84, R48, R66, R84 ;  /* 0x000000423054723c */ /* 0x000fe20000001854 */
[----:B------:R-:W-:Y:S01]  /*4a20*/  FMUL.FTZ R28, R28, UR25 ;  /* 0x000000191c1c7c20 */ /* 0x000fe20008410000 */
[----:B------:R-:W-:Y:S01]  /*4a30*/  FMUL.FTZ R29, R29, UR25 ;  /* 0x000000191d1d7c20 */ /* 0x000fe20008410000 */
[----:B------:R-:W-:Y:S01]  /*4a40*/  FMUL.FTZ R30, R30, UR25 ;  /* 0x000000191e1e7c20 */ /* 0x000fe20008410000 */
[----:B------:R-:W-:-:S02]  /*4a50*/  FMUL.FTZ R31, R31, UR25 ;  /* 0x000000191f1f7c20 */ /* 0x000fc40008410000 */
[C---:B---3--:R-:W-:Y:S01]  /*4a60*/  HMMA.16816.F32 R56, R36.reuse, R20, R56 ;  /* 0x000000142438723c */ /* 0x048fe20000001838 */
[----:B------:R-:W1:Y:S05]  /*4a70*/  MUFU.TANH R28, R28 ;  /* 0x0000001c001c7308 */ /* 0x000e6a0000002400 */
[C---:B------:R-:W-:Y:S01]  /*4a80*/  HMMA.16816.F32 R52, R36.reuse, R22, R52 ;  /* 0x000000162434723c */ /* 0x040fe20000001834 */
[----:B------:R-:W3:Y:S02]  /*4a90*/  LDSM.16.M88.4 R20, [R199+0xb800] ;  /* 0x00b80000c714783b */ /* 0x000ee40000000200 */
[----:B------:R-:W1:Y:S03]  /*4aa0*/  MUFU.TANH R29, R29 ;  /* 0x0000001d001d7308 */ /* 0x000e660000002400 */
[C---:B------:R-:W-:Y:S05]  /*4ab0*/  HMMA.16816.F32 R40, R36.reuse, R32, R40 ;  /* 0x000000202428723c */ /* 0x040fea0000001828 */
[----:B------:R-:W1:Y:S01]  /*4ac0*/  MUFU.TANH R30, R30 ;  /* 0x0000001e001e7308 */ /* 0x000e620000002400 */
[C---:B------:R-:W-:Y:S01]  /*4ad0*/  HMMA.16816.F32 R60, R36.reuse, R34, R60 ;  /* 0x00000022243c723c */ /* 0x040fe2000000183c */
[----:B------:R-:W4:Y:S05]  /*4ae0*/  LDSM.16.M88.4 R32, [R192+0x5000] ;  /* 0x00500000c020783b */ /* 0x000f2a0000000200 */
[C---:B--2---:R-:W-:Y:S01]  /*4af0*/  HMMA.16816.F32 R80, R36.reuse, R16, R80 ;  /* 0x000000102450723c */ /* 0x044fe20000001850 */
[----:B------:R-:W2:Y:S05]  /*4b00*/  MUFU.TANH R31, R31 ;  /* 0x0000001f001f7308 */ /* 0x000eaa0000002400 */
[----:B------:R-:W-:Y:S06]  /*4b10*/  HMMA.16816.F32 R84, R36, R18, R84 ;  /* 0x000000122454723c */ /* 0x000fec0000001854 */
[----:B-----5:R-:W-:Y:S01]  /*4b20*/  HMMA.16816.F32 R56, R24, R8, R56 ;  /* 0x000000081838723c */ /* 0x020fe20000001838 */
[----:B------:R-:W-:-:S05]  /*4b30*/  IMAD.SHL.U32 R18, R3, 0x2, RZ ;  /* 0x0000000203127824 */ /* 0x000fca00078e00ff */
[----:B------:R-:W-:Y:S01]  /*4b40*/  HMMA.16816.F32 R52, R24, R10, R52 ;  /* 0x0000000a1834723c */ /* 0x000fe20000001834 */
[----:B------:R-:W5:Y:S01]  /*4b50*/  LDSM.16.M88.4 R8, [R192+0x5800] ;  /* 0x00580000c008783b */ /* 0x000f620000000200 */
[----:B------:R-:W-:-:S04]  /*4b60*/  DEPBAR.LE SB0, 0x0 ;  /* 0x000080000000791a */ /* 0x000fc80000000000 */
[----:B------:R-:W-:Y:S01]  /*4b70*/  HMMA.16816.F32 R40, R24, R76, R40 ;  /* 0x0000004c1828723c */ /* 0x000fe20000001828 */
[----:B------:R-:W-:-:S05]  /*4b80*/  LOP3.LUT R18, R18, 0x6, RZ, 0xc0, !PT ;  /* 0x0000000612127812 */ /* 0x000fca00078ec0ff */
[C---:B------:R-:W-:Y:S06]  /*4b90*/  HMMA.16816.F32 R60, R24.reuse, R78, R60 ;  /* 0x0000004e183c723c */ /* 0x040fec000000183c */
[C---:B---3--:R-:W-:Y:S06]  /*4ba0*/  HMMA.16816.F32 R80, R24.reuse, R20, R80 ;  /* 0x000000141850723c */ /* 0x048fec0000001850 */
[----:B------:R-:W-:Y:S06]  /*4bb0*/  HMMA.16816.F32 R84, R24, R22, R84 ;  /* 0x000000161854723c */ /* 0x000fec0000001854 */
[C---:B------:R-:W-:Y:S06]  /*4bc0*/  HMMA.16816.F32 R40, R12.reuse, R44, R40 ;  /* 0x0000002c0c28723c */ /* 0x040fec0000001828 */
[C---:B------:R-:W-:Y:S06]  /*4bd0*/  HMMA.16816.F32 R60, R12.reuse, R46, R60 ;  /* 0x0000002e0c3c723c */ /* 0x040fec000000183c */
[C---:B----4-:R-:W-:Y:S06]  /*4be0*/  HMMA.16816.F32 R56, R12.reuse, R32, R56 ;  /* 0x000000200c38723c */ /* 0x050fec0000001838 */
[C---:B------:R-:W-:Y:S06]  /*4bf0*/  HMMA.16816.F32 R52, R12.reuse, R34, R52 ;  /* 0x000000220c34723c */ /* 0x040fec0000001834 */
[----:B-----5:R-:W-:Y:S01]  /*4c00*/  HMMA.16816.F32 R80, R12, R8, R80 ;  /* 0x000000080c50723c */ /* 0x020fe20000001850 */
[----:B------:R-:W-:Y:S01]  /*4c10*/  FMUL.FTZ R40, R40, UR25 ;  /* 0x0000001928287c20 */ /* 0x000fe20008410000 */
[----:B------:R-:W-:Y:S01]  /*4c20*/  FMUL.FTZ R41, R41, UR25 ;  /* 0x0000001929297c20 */ /* 0x000fe20008410000 */
[----:B------:R-:W-:Y:S01]  /*4c30*/  FMUL.FTZ R16, R42, UR25 ;  /* 0x000000192a107c20 */ /* 0x000fe20008410000 */
[----:B------:R-:W-:-:S02]  /*4c40*/  FMUL.FTZ R17, R43, UR25 ;  /* 0x000000192b117c20 */ /* 0x000fc40008410000 */
[----:B------:R-:W-:Y:S01]  /*4c50*/  HMMA.16816.F32 R84, R12, R10, R84 ;  /* 0x0000000a0c54723c */ /* 0x000fe20000001854 */
[----:B------:R-:W-:Y:S01]  /*4c60*/  SHF.R.S32.HI R9, RZ, 0x1f, R2 ;  /* 0x0000001fff097819 */ /* 0x000fe20000011402 */
[----:B------:R-:W-:Y:S01]  /*4c70*/  FMUL.FTZ R33, R60, UR25 ;  /* 0x000000193c217c20 */ /* 0x000fe20008410000 */
[----:B------:R-:W-:Y:S01]  /*4c80*/  FMUL.FTZ R32, R61, UR25 ;  /* 0x000000193d207c20 */ /* 0x000fe20008410000 */
[----:B------:R-:W-:Y:S01]  /*4c90*/  FMUL.FTZ R20, R62, UR25 ;  /* 0x000000193e147c20 */ /* 0x000fe20008410000 */
[----:B------:R-:W-:Y:S01]  /*4ca0*/  LEA.HI R9, R9, R2, RZ, 0x2 ;  /* 0x0000000209097211 */ /* 0x000fe200078f10ff */
[----:B------:R-:W-:Y:S01]  /*4cb0*/  FMUL.FTZ R21, R63, UR25 ;  /* 0x000000193f157c20 */ /* 0x000fe20008410000 */
[----:B------:R-:W-:Y:S01]  /*4cc0*/  FMUL.FTZ R56, R56, UR25 ;  /* 0x0000001938387c20 */ /* 0x000fe20008410000 */
[----:B------:R-:W-:Y:S01]  /*4cd0*/  FMUL.FTZ R57, R57, UR25 ;  /* 0x0000001939397c20 */ /* 0x000fe20008410000 */
[----:B------:R-:W-:Y:S01]  /*4ce0*/  SHF.R.S32.HI R2, RZ, 0x2, R9 ;  /* 0x00000002ff027819 */ /* 0x000fe20000011409 */
[----:B------:R-:W-:Y:S01]  /*4cf0*/  FMUL.FTZ R58, R58, UR25 ;  /* 0x000000193a3a7c20 */ /* 0x000fe20008410000 */
[----:B------:R-:W-:Y:S01]  /*4d00*/  FMUL.FTZ R59, R59, UR25 ;  /* 0x000000193b3b7c20 */ /* 0x000fe20008410000 */
[----:B------:R-:W-:Y:S01]  /*4d10*/  FMUL.FTZ R52, R52, UR25 ;  /* 0x0000001934347c20 */ /* 0x000fe20008410000 */
[----:B------:R-:W-:Y:S01]  /*4d20*/  FMUL.FTZ R53, R53, UR25 ;  /* 0x0000001935357c20 */ /* 0x000fe20008410000 */
[----:B------:R-:W-:Y:S01]  /*4d30*/  FMUL.FTZ R54, R54, UR25 ;  /* 0x0000001936367c20 */ /* 0x000fe20008410000 */
[----:B------:R-:W-:Y:S01]  /*4d40*/  FMUL.FTZ R55, R55, UR25 ;  /* 0x0000001937377c20 */ /* 0x000fe20008410000 */
[----:B------:R-:W-:Y:S01]  /*4d50*/  IADD3 R105, R105, 0x1, R2 ;  /* 0x0000000169697810 */ /* 0x000fe20007ffe002 */
[----:B------:R-:W3:Y:S01]  /*4d60*/  MUFU.TANH R40, R40 ;  /* 0x0000002800287308 */ /* 0x000ee20000002400 */
[----:B------:R-:W-:Y:S01]  /*4d70*/  FMUL.FTZ R80, R80, UR25 ;  /* 0x0000001950507c20 */ /* 0x000fe20008410000 */
[----:B------:R-:W-:Y:S01]  /*4d80*/  FMUL.FTZ R81, R81, UR25 ;  /* 0x0000001951517c20 */ /* 0x000fe20008410000 */
[----:B------:R-:W-:Y:S01]  /*4d90*/  FMUL.FTZ R82, R82, UR25 ;  /* 0x0000001952527c20 */ /* 0x000fe20008410000 */
[----:B------:R-:W-:Y:S01]  /*4da0*/  FMUL.FTZ R83, R83, UR25 ;  /* 0x0000001953537c20 */ /* 0x000fe20008410000 */
[----:B------:R-:W-:-:S02]  /*4db0*/  MOV R2, UR24 ;  /* 0x0000001800027c02 */ /* 0x000fc40008000f00 */
[----:B------:R-:W-:Y:S01]  /*4dc0*/  FMUL.FTZ R84, R84, UR25 ;  /* 0x0000001954547c20 */ /* 0x000fe20008410000 */
[----:B------:R-:W-:Y:S01]  /*4dd0*/  FMUL.FTZ R85, R85, UR25 ;  /* 0x0000001955557c20 */ /* 0x000fe20008410000 */
[----:B------:R-:W-:Y:S01]  /*4de0*/  FMUL.FTZ R86, R86, UR25 ;  /* 0x0000001956567c20 */ /* 0x000fe20008410000 */
[----:B------:R-:W-:Y:S01]  /*4df0*/  FMUL.FTZ R87, R87, UR25 ;  /* 0x0000001957577c20 */ /* 0x000fe20008410000 */
[----:B------:R-:W4:Y:S01]  /*4e00*/  MUFU.TANH R41, R41 ;  /* 0x0000002900297308 */ /* 0x000f220000002400 */
[----:B------:R-:W-:-:S04]  /*4e10*/  IADD3 R135, R2, -UR17, R105 ;  /* 0x8000001102877c10 */ /* 0x000fc8000fffe069 */
[----:B------:R-:W-:-:S03]  /*4e20*/  IADD3 R135, R135, UR11, RZ ;  /* 0x0000000b87877c10 */ /* 0x000fc6000fffe0ff */
[----:B------:R-:W1:Y:S01]  /*4e30*/  MUFU.TANH R16, R16 ;  /* 0x0000001000107308 */ /* 0x000e620000002400 */
[C---:B------:R-:W-:Y:S02]  /*4e40*/  VIADDMNMX R2, R135.reuse, 0x8, R2, PT ;  /* 0x0000000887027846 */ /* 0x040fe40003800102 */
[----:B------:R-:W-:-:S05]  /*4e50*/  VIMNMX R135, R135, UR24, PT ;  /* 0x0000001887877c48 */ /* 0x000fca000bfe0100 */
[----:B------:R-:W1:Y:S08]  /*4e60*/  MUFU.TANH R17, R17 ;  /* 0x0000001100117308 */ /* 0x000e700000002400 */
[----:B------:R-:W1:Y:S08]  /*4e70*/  MUFU.TANH R33, R33 ;  /* 0x0000002100217308 */ /* 0x000e700000002400 */
[----:B------:R-:W1:Y:S08]  /*4e80*/  MUFU.TANH R32, R32 ;  /* 0x0000002000207308 */ /* 0x000e700000002400 */
[----:B------:R-:W1:Y:S08]  /*4e90*/  MUFU.TANH R20, R20 ;  /* 0x0000001400147308 */ /* 0x000e700000002400 */
[----:B------:R-:W1:Y:S08]  /*4ea0*/  MUFU.TANH R21, R21 ;  /* 0x0000001500157308 */ /* 0x000e700000002400 */
[----:B------:R1:W1:Y:S08]  /*4eb0*/  MUFU.TANH R170, R56 ;  /* 0x0000003800aa7308 */ /* 0x0002700000002400 */
        /* <DEDUP_REMOVED lines=14> */
[----:B------:R1:W1:Y:S01]  /*4fa0*/  MUFU.TANH R178, R87 ;  /* 0x0000005700b27308 */ /* 0x0002620000002400 */
[----:B------:R-:W-:Y:S06]  /*4fb0*/  BAR.SYNC.DEFER_BLOCKING 0x0 ;  /* 0x0000000000007b1d */ /* 0x000fec0000010000 */
[----:B--234-:R-:W-:Y:S05]  /*4fc0*/  @!P1 BRA `(.L_x_806) ;  /* 0x0000000c005c9947 */ /* 0x01cfea0003800000 */
        /* <DEDUP_REMOVED lines=10> */
[----:B------:R-:W2:Y:S08]  /*5070*/  I2F.RP R9, UR10 ;  /* 0x0000000a00097d06 */ /* 0x000eb00008209400 */
[----:B--2---:R-:W2:Y:S02]  /*5080*/  MUFU.RCP R8, R9 ;  /* 0x0000000900087308 */ /* 0x004ea40000001000 */
[----:B--2---:R-:W-:-:S06]  /*5090*/  VIADD R8, R8, 0xffffffe ;  /* 0x0ffffffe08087836 */ /* 0x004fcc0000000000 */
[----:B------:R-:W2:Y:S02]  /*50a0*/  F2I.FTZ.U32.TRUNC.NTZ R3, R8 ;  /* 0x0000000800037305 */ /* 0x000ea4000021f000 */
[----:B--2---:R-:W-:Y:S01]  /*50b0*/  R2UR UR31, R3 ;  /* 0x00000000031f72ca */ /* 0x004fe200000e0000 */
        /* <DEDUP_REMOVED lines=22> */
[----:B------:R-:W-:Y:S02]  /*5220*/  ULOP3.LUT UR10, UR5, UR11, URZ, 0x3c, !UPT ;  /* 0x0000000b050a7292 */ /* 0x000fe4000f8e3c3f */
[----:B------:R-:W-:Y:S02]  /*5230*/  UISETP.GE.AND UP0, UPT, UR28, URZ, UPT ;  /* 0x0000003f1c00728c */ /* 0x000fe4000bf06270 */
[----:B------:R-:W-:Y:S02]  /*5240*/  UISETP.GE.AND UP1, UPT, UR10, URZ, UPT ;  /* 0x0000003f0a00728c */ /* 0x000fe4000bf26270 */
[----:B------:R-:W-:Y:S02]  /*5250*/  @UP4 UIADD3 UR31, UR31, 0x1, URZ ;  /* 0x000000011f1f4890 */ /* 0x000fe4000fffe03f */
[----:B------:R-:W-:Y:S02]  /*5260*/  UISETP.NE.AND UP2, UPT, UR11, URZ, UPT ;  /* 0x0000003f0b00728c */ /* 0x000fe4000bf45270 */
[----:B------:R-:W-:-:S02]  /*5270*/  @UP3 UIADD3 UR29, UR29, 0x1, URZ ;  /* 0x000000011d1d3890 */ /* 0x000fc4000fffe03f */
[----:B------:R-:W-:Y:S02]  /*5280*/  ULOP3.LUT UR10, URZ, UR11, URZ, 0x33, !UPT ;  /* 0x0000000b3f0a7292 */ /* 0x000fe4000f8e333f */
[----:B------:R-:W-:Y:S02]  /*5290*/  @!UP0 UIADD3 UR29, -UR29, URZ, URZ ;  /* 0x0000003f1d1d8290 */ /* 0x000fe4000fffe13f */
[----:B------:R-:W-:-:S04]  /*52a0*/  @!UP1 UIADD3 UR31, -UR31, URZ, URZ ;  /* 0x0000003f1f1f9290 */ /* 0x000fc8000fffe13f */
[----:B------:R-:W-:Y:S02]  /*52b0*/  USEL UR31, UR10, UR31, !UP2 ;  /* 0x0000001f0a1f7287 */ /* 0x000fe4000d000000 */
[----:B------:R-:W-:Y:S02]  /*52c0*/  USEL UR10, UR10, UR29, !UP2 ;  /* 0x0000001d0a0a7287 */ /* 0x000fe4000d000000 */
[----:B------:R-:W-:Y:S02]  /*52d0*/  UIMAD.WIDE UR26, UR31, 0x4, UR20 ;  /* 0x000000041f1a78a5 */ /* 0x000fe4000f8e0214 */
        /* <DEDUP_REMOVED lines=15> */
[----:B---3--:R-:W-:Y:S01]  /*53d0*/  IMAD.U32 R9, RZ, RZ, UR27 ;  /* 0x0000001bff097e24 */ /* 0x008fe2000f8e00ff */
        /* <DEDUP_REMOVED lines=10> */
.L_x_807:
[----:B------:R-:W-:-:S04]  /*5480*/  ULEA UR10, -UR8, URZ, 0x6 ;  /* 0x0000003f080a7291 */ /* 0x000fc8000f8e313f */
[----:B------:R-:W-:Y:S02]  /*5490*/  USHF.R.S32.HI UR11, URZ, 0x1f, UR10 ;  /* 0x0000001f3f0b7899 */ /* 0x000fe4000801140a */
[----:B------:R-:W-:-:S04]  /*54a0*/  MOV R4, UR10 ;  /* 0x0000000a00047c02 */ /* 0x000fc80008000f00 */
[----:B------:R-:W-:-:S07]  /*54b0*/  MOV R3, UR11 ;  /* 0x0000000b00037c02 */ /* 0x000fce0008000f00 */
.L_x_808:
[----:B------:R-:W-:Y:S01]  /*54c0*/  ULDC UR10, c[0x0][0x2d0] ;  /* 0x0000b400000a7ab9 */ /* 0x000fe20000000800 */
[----:B------:R-:W-:Y:S01]  /*54d0*/  BSSY B0, `(.L_x_809) ;  /* 0x0000083000007945 */ /* 0x000fe20003800000 */
[----:B------:R-:W-:Y:S02]  /*54e0*/  ISETP.GE.AND P5, PT, R212, UR10, PT ;  /* 0x0000000ad4007c0c */ /* 0x000fe4000bfa6270 */
[----:B------:R-:W-:Y:S02]  /*54f0*/  ISETP.GE.AND P4, PT, R208, UR10, PT ;  /* 0x0000000ad0007c0c */ /* 0x000fe4000bf86270 */
[----:B------:R-:W-:-:S09]  /*5500*/  ISETP.GE.AND P3, PT, R207, UR10, PT ;  /* 0x0000000acf007c0c */ /* 0x000fd2000bf66270 */
[----:B------:R-:W2:Y:S01]  /*5510*/  @!P5 LDC.64 R12, c[0x0][0x218] ;  /* 0x00008600ff0cdb82 */ /* 0x000ea20000000a00 */
[CC--:B------:R-:W-:Y:S01]  /*5520*/  @!P5 IADD3 R19, P2, R4.reuse, R133.reuse, RZ ;  /* 0x000000850413d210 */ /* 0x0c0fe20007f5e0ff */
[----:B------:R3:W-:Y:S04]  /*5530*/  @P5 STS.128 [R211+0x6000], RZ ;  /* 0x006000ffd3005388 */ /* 0x0007e80000000c00 */
[C-C-:B------:R-:W-:Y:S01]  /*5540*/  @!P5 IMAD.X R26, R3.reuse, 0x1, R134.reuse, P2 ;  /* 0x00000001031ad824 */ /* 0x140fe200010e0686 */
[----:B------:R-:W-:Y:S01]  /*5550*/  @!P4 IADD3 R22, P2, R4, R133, RZ ;  /* 0x000000850416c210 */ /* 0x000fe20007f5e0ff */
[----:B------:R-:W4:Y:S04]  /*5560*/  @!P4 LDC.64 R10, c[0x0][0x218] ;  /* 0x00008600ff0acb82 */ /* 0x000f280000000a00 */
[----:B------:R-:W-:-:S04]  /*5570*/  @!P4 IMAD.X R23, R3, 0x1, R134, P2 ;  /* 0x000000010317c824 */ /* 0x000fc800010e0686 */
[----:B------:R-:W5:Y:S01]  /*5580*/  @!P3 LDC.64 R8, c[0x0][0x218] ;  /* 0x00008600ff08bb82 */ /* 0x000f620000000a00 */
[----:B--2---:R-:W-:-:S07]  /*5590*/  @!P5 LEA R24, P6, R19, R12, 0x1 ;  /* 0x0000000c1318d211 */ /* 0x004fce00078c08ff */
[----:B------:R-:W2:Y:S01]  /*55a0*/  @!P5 LDC.64 R14, c[0x0][0x218] ;  /* 0x00008600ff0edb82 */ /* 0x000ea20000000a00 */
[----:B------:R-:W-:Y:S02]  /*55b0*/  @!P5 LEA.HI.X R25, R19, R13, R26, 0x1, P6 ;  /* 0x0000000d1319d211 */ /* 0x000fe400030f0c1a */
[----:B------:R-:W-:Y:S02]  /*55c0*/  @!P3 IADD3 R19, P2, R4, R133, RZ ;  /* 0x000000850413b210 */ /* 0x000fe40007f5e0ff */
[----:B----4-:R-:W-:-:S03]  /*55d0*/  @!P4 LEA R34, P6, R22, R10, 0x1 ;  /* 0x0000000a1622c211 */ /* 0x010fc600078c08ff */
[----:B------:R-:W4:Y:S01]  /*55e0*/  @!P4 LDC.64 R12, c[0x0][0x218] ;  /* 0x00008600ff0ccb82 */ /* 0x000f220000000a00 */
        /* <DEDUP_REMOVED lines=8> */
[C---:B-----5:R-:W-:Y:S01]  /*5670*/  @!P3 LEA R22, P2, R19.reuse, R8, 0x1 ;  /* 0x000000081316b211 */ /* 0x060fe200078408ff */
[----:B------:R-:W5:Y:S02]  /*5680*/  @!P3 LDC.64 R10, c[0x0][0x218] ;  /* 0x00008600ff0abb82 */ /* 0x000f640000000a00 */
[----:B------:R-:W-:Y:S01]  /*5690*/  @!PT LDS RZ, [RZ] ;  /* 0x00000000fffff984 */ /* 0x000fe20000000800 */
[----:B------:R-:W-:Y:S01]  /*56a0*/  @!PT LDS RZ, [RZ] ;  /* 0x00000000fffff984 */ /* 0x000fe20000000800 */
[----:B------:R-:W-:Y:S01]  /*56b0*/  @!PT LDS RZ, [RZ] ;  /* 0x00000000fffff984 */ /* 0x000fe20000000800 */
[----:B------:R3:W-:Y:S01]  /*56c0*/  @!P4 LDGSTS.E.BYPASS.LTC128B.128 [R211+0x8000], desc[UR22][R34.64+0x80] ;  /* 0x0800008022d3cfae */ /* 0x0007e2000b901d56 */
[----:B------:R-:W-:-:S02]  /*56d0*/  @!P3 LEA.HI.X R23, R19, R9, R36, 0x1, P2 ;  /* 0x000000091317b211 */ /* 0x000fc400010f0c24 */
[----:B------:R-:W-:Y:S01]  /*56e0*/  IADD3.X R19, R3, UR13, RZ, P6, !PT ;  /* 0x0000000d03137c10 */ /* 0x000fe2000b7fe4ff */
[----:B------:R1:W-:Y:S01]  /*56f0*/  @P3 STS.128 [R211+0xa000], RZ ;  /* 0x00a000ffd3003388 */ /* 0x0003e20000000c00 */
[CC--:B------:R-:W-:Y:S01]  /*5700*/  @!P5 IADD3 R37, P6, R26.reuse, R133.reuse, RZ ;  /* 0x000000851a25d210 */ /* 0x0c0fe20007fde0ff */
[----:B------:R-:W1:Y:S01]  /*5710*/  @!P5 LDC.64 R8, c[0x0][0x218] ;  /* 0x00008600ff08db82 */ /* 0x000e620000000a00 */
[----:B------:R-:W-:Y:S01]  /*5720*/  @!P4 IADD3 R27, P2, R26, R133, RZ ;  /* 0x000000851a1bc210 */ /* 0x000fe20007f5e0ff */
[----:B------:R-:W-:Y:S01]  /*5730*/  @!PT LDS RZ, [RZ] ;  /* 0x00000000fffff984 */ /* 0x000fe20000000800 */
[----:B------:R-:W-:Y:S01]  /*5740*/  @!PT LDS RZ, [RZ] ;  /* 0x00000000fffff984 */ /* 0x000fe20000000800 */
[----:B------:R-:W-:Y:S01]  /*5750*/  @!PT LDS RZ, [RZ] ;  /* 0x00000000fffff984 */ /* 0x000fe20000000800 */
[----:B------:R3:W-:Y:S02]  /*5760*/  @!P3 LDGSTS.E.BYPASS.LTC128B.128 [R211+0xa000], desc[UR22][R22.64+0x100] ;  /* 0x0a00010016d3bfae */ /* 0x0007e4000b901d56 */
[--C-:B------:R-:W-:Y:S01]  /*5770*/  @!P5 IMAD.X R38, R19, 0x1, R134.reuse, P6 ;  /* 0x000000011326d824 */ /* 0x100fe200030e0686 */
[----:B--2---:R-:W-:Y:S01]  /*5780*/  @!P5 LEA R36, P6, R37, R14, 0x1 ;  /* 0x0000000e2524d211 */ /* 0x004fe200078c08ff */
[----:B------:R-:W-:Y:S01]  /*5790*/  @!P4 IMAD.X R14, R19, 0x1, R134, P2 ;  /* 0x00000001130ec824 */ /* 0x000fe200010e0686 */
[----:B------:R2:W-:Y:S02]  /*57a0*/  @P5 STS.128 [R211+0x6800], RZ ;  /* 0x006800ffd3005388 */ /* 0x0005e40000000c00 */
[----:B------:R-:W-:-:S02]  /*57b0*/  @!P5 LEA.HI.X R37, R37, R15, R38, 0x1, P6 ;  /* 0x0000000f2525d211 */ /* 0x000fc400030f0c26 */
[C---:B----4-:R-:W-:Y:S02]  /*57c0*/  @!P4 LEA R38, P6, R27.reuse, R12, 0x1 ;  /* 0x0000000c1b26c211 */ /* 0x050fe400078c08ff */
[----:B------:R-:W-:Y:S01]  /*57d0*/  @!P3 IADD3 R12, P2, R26, R133, RZ ;  /* 0x000000851a0cb210 */ /* 0x000fe20007f5e0ff */
[----:B------:R-:W-:Y:S01]  /*57e0*/  @!PT LDS RZ, [RZ] ;  /* 0x00000000fffff984 */ /* 0x000fe20000000800 */
[----:B------:R-:W-:Y:S01]  /*57f0*/  @!PT LDS RZ, [RZ] ;  /* 0x00000000fffff984 */ /* 0x000fe20000000800 */
[----:B------:R-:W-:Y:S01]  /*5800*/  @!PT LDS RZ, [RZ] ;  /* 0x00000000fffff984 */ /* 0x000fe20000000800 */
[----:B------:R2:W-:Y:S01]  /*5810*/  @!P5 LDGSTS.E.BYPASS.LTC128B.128 [R211+0x6800], desc[UR22][R36.64] ;  /* 0x0680000024d3dfae */ /* 0x0005e2000b901d56 */
[----:B------:R-:W-:Y:S02]  /*5820*/  @!P4 LEA.HI.X R39, R27, R13, R14, 0x1, P6 ;  /* 0x0000000d1b27c211 */ /* 0x000fe400030f0c0e */
[----:B------:R-:W4:Y:S01]  /*5830*/  @!P4 LDC.64 R14, c[0x0][0x218] ;  /* 0x00008600ff0ecb82 */ /* 0x000f220000000a00 */
[----:B------:R-:W-:Y:S01]  /*5840*/  @!P3 IMAD.X R13, R19, 0x1, R134, P2 ;  /* 0x00000001130db824 */ /* 0x000fe200010e0686 */
[----:B-----5:R-:W-:Y:S01]  /*5850*/  @!P3 LEA R42, P2, R12, R10, 0x1 ;  /* 0x0000000a0c2ab211 */ /* 0x020fe200078408ff */
[----:B------:R2:W-:Y:S01]  /*5860*/  @P4 STS.128 [R211+0x8800], RZ ;  /* 0x008800ffd3004388 */ /* 0x0005e20000000c00 */
[----:B------:R-:W-:-:S02]  /*5870*/  IADD3 R26, P6, R26, UR14, RZ ;  /* 0x0000000e1a1a7c10 */ /* 0x000fc4000ffde0ff */
[----:B------:R-:W-:Y:S01]  /*5880*/  @!P3 LEA.HI.X R43, R12, R11, R13, 0x1, P2 ;  /* 0x0000000b0c2bb211 */ /* 0x000fe200010f0c0d */
[----:B------:R-:W-:Y:S01]  /*5890*/  @!PT LDS RZ, [RZ] ;  /* 0x00000000fffff984 */ /* 0x000fe20000000800 */
[----:B------:R-:W-:Y:S01]  /*58a0*/  @!PT LDS RZ, [RZ] ;  /* 0x00000000fffff984 */ /* 0x000fe20000000800 */
[----:B------:R-:W-:Y:S01]  /*58b0*/  @!PT LDS RZ, [RZ] ;  /* 0x00000000fffff984 */ /* 0x000fe20000000800 */
[----:B------:R2:W-:Y:S01]  /*58c0*/  @!P4 LDGSTS.E.BYPASS.LTC128B.128 [R211+0x8800], desc[UR22][R38.64+0x80] ;  /* 0x0880008026d3cfae */ /* 0x0005e2000b901d56 */
[----:B------:R-:W3:Y:S01]  /*58d0*/  @!P3 LDC.64 R12, c[0x0][0x218] ;  /* 0x00008600ff0cbb82 */ /* 0x000ee20000000a00 */
[----:B------:R-:W-:Y:S02]  /*58e0*/  IADD3.X R19, R19, UR13, RZ, P6, !PT ;  /* 0x0000000d13137c10 */ /* 0x000fe4000b7fe4ff */
[CC--:B------:R-:W-:Y:S01]  /*58f0*/  @!P5 IADD3 R27, P2, R26.reuse, R133.reuse, RZ ;  /* 0x000000851a1bd210 */ /* 0x0c0fe20007f5e0ff */
[----:B------:R2:W-:Y:S01]  /*5900*/  @P3 STS.128 [R211+0xa800], RZ ;  /* 0x00a800ffd3003388 */ /* 0x0005e20000000c00 */
[----:B------:R-:W-:-:S03]  /*5910*/  @!P4 IADD3 R45, P6, R26, R133, RZ ;  /* 0x000000851a2dc210 */ /* 0x000fc60007fde0ff */
[----:B------:R-:W-:Y:S01]  /*5920*/  @!P5 IMAD.X R44, R19, 0x1, R134, P2 ;  /* 0x00000001132cd824 */ /* 0x000fe200010e0686 */
[C---:B-1----:R-:W-:Y:S01]  /*5930*/  @!P5 LEA R46, P2, R27.reuse, R8, 0x1 ;  /* 0x000000081b2ed211 */ /* 0x042fe200078408ff */
[----:B------:R-:W1:Y:S01]  /*5940*/  @!P5 LDC.64 R10, c[0x0][0x218] ;  /* 0x00008600ff0adb82 */ /* 0x000e620000000a00 */
[----:B------:R-:W-:Y:S01]  /*5950*/  @!PT LDS RZ, [RZ] ;  /* 0x00000000fffff984 */ /* 0x000fe20000000800 */
[----:B------:R-:W-:Y:S01]  /*5960*/  @!PT LDS RZ, [RZ] ;  /* 0x00000000fffff984 */ /* 0x000fe20000000800 */
[----:B------:R-:W-:Y:S01]  /*5970*/  @!PT LDS RZ, [RZ] ;  /* 0x00000000fffff984 */ /* 0x000fe20000000800 */
[----:B------:R2:W-:Y:S02]  /*5980*/  @!P3 LDGSTS.E.BYPASS.LTC128B.128 [R211+0xa800], desc[UR22][R42.64+0x100] ;  /* 0x0a8001002ad3bfae */ /* 0x0005e4000b901d56 */
[----:B------:R-:W-:Y:S01]  /*5990*/  @!P5 LEA.HI.X R47, R27, R9, R44, 0x1, P2 ;  /* 0x000000091b2fd211 */ /* 0x000fe200010f0c2c */
[--C-:B------:R-:W-:Y:S01]  /*59a0*/  @!P4 IMAD.X R44, R19, 0x1, R134.reuse, P6 ;  /* 0x00000001132cc824 */ /* 0x100fe200030e0686 */
[C---:B------:R-:W-:Y:S01]  /*59b0*/  @!P3 IADD3 R27, P2, R26.reuse, R133, RZ ;  /* 0x000000851a1bb210 */ /* 0x040fe20007f5e0ff */
[----:B------:R2:W-:Y:S01]  /*59c0*/  @P5 STS.128 [R211+0x7000], RZ ;  /* 0x007000ffd3005388 */ /* 0x0005e20000000c00 */
[----:B----4-:R-:W-:Y:S01]  /*59d0*/  @!P4 LEA R24, P6, R45, R14, 0x1 ;  /* 0x0000000e2d18c211 */ /* 0x010fe200078c08ff */
[----:B------:R-:W4:Y:S02]  /*59e0*/  @!P4 LDC.64 R8, c[0x0][0x218] ;  /* 0x00008600ff08cb82 */ /* 0x000f240000000a00 */
[----:B------:R-:W-:Y:S01]  /*59f0*/  @!P3 IMAD.X R14, R19, 0x1, R134, P2 ;  /* 0x00000001130eb824 */ /* 0x000fe200010e0686 */
[----:B------:R-:W-:Y:S01]  /*5a00*/  @!P4 LEA.HI.X R25, R45, R15, R44, 0x1, P6 ;  /* 0x0000000f2d19c211 */ /* 0x000fe200030f0c2c */
[----:B------:R-:W-:Y:S01]  /*5a10*/  @!PT LDS RZ, [RZ] ;  /* 0x00000000fffff984 */ /* 0x000fe20000000800 */
[----:B------:R-:W-:Y:S01]  /*5a20*/  @!PT LDS RZ, [RZ] ;  /* 0x00000000fffff984 */ /* 0x000fe20000000800 */
[----:B------:R-:W-:Y:S01]  /*5a30*/  @!PT LDS RZ, [RZ] ;  /* 0x00000000fffff984 */ /* 0x000fe20000000800 */
[----:B------:R2:W-:Y:S01]  /*5a40*/  @!P5 LDGSTS.E.BYPASS.LTC128B.128 [R211+0x7000], desc[UR22][R46.64] ;  /* 0x070000002ed3dfae */ /* 0x0005e2000b901d56 */
[----:B------:R-:W-:-:S02]  /*5a50*/  IADD3 R26, P6, R26, UR14, RZ ;  /* 0x0000000e1a1a7c10 */ /* 0x000fc4000ffde0ff */
[----:B---3--:R-:W-:Y:S01]  /*5a60*/  @!P3 LEA R34, P2, R27, R12, 0x1 ;  /* 0x0000000c1b22b211 */ /* 0x008fe200078408ff */
[----:B------:R2:W-:Y:S01]  /*5a70*/  @P4 STS.128 [R211+0x9000], RZ ;  /* 0x009000ffd3004388 */ /* 0x0005e20000000c00 */
[----:B------:R-:W-:Y:S02]  /*5a80*/  IADD3.X R19, R19, UR13, RZ, P6, !PT ;  /* 0x0000000d13137c10 */ /* 0x000fe4000b7fe4ff */
[C---:B------:R-:W-:Y:S01]  /*5a90*/  @!P5 IADD3 R12, P6, R26.reuse, R133, RZ ;  /* 0x000000851a0cd210 */ /* 0x040fe20007fde0ff */
        /* <DEDUP_REMOVED lines=15> */
[----:B----4-:R-:W-:-:S03]  /*5b90*/  @!P4 LEA R8, P2, R13, R8, 0x1 ;  /* 0x000000080d08c211 */ /* 0x010fc600078408ff */
        /* <DEDUP_REMOVED lines=16> */
[----:B--2---:R-:W-:-:S04]  /*5ca0*/  LEA R8, P2, R26, UR10, 0x1 ;  /* 0x0000000a1a087c11 */ /* 0x004fc8000f8408ff */
[----:B------:R-:W-:-:S05]  /*5cb0*/  LEA.HI.X R9, R26, UR11, R19, 0x1, P2 ;  /* 0x0000000b1a097c11 */ /* 0x000fca00090f0c13 */
[----:B------:R-:W-:Y:S01]  /*5cc0*/  @!PT LDS RZ, [RZ] ;  /* 0x00000000fffff984 */ /* 0x000fe20000000800 */
[----:B------:R-:W-:Y:S01]  /*5cd0*/  @!PT LDS RZ, [RZ] ;  /* 0x00000000fffff984 */ /* 0x000fe20000000800 */
[----:B------:R-:W-:Y:S01]  /*5ce0*/  @!PT LDS RZ, [RZ] ;  /* 0x00000000fffff984 */ /* 0x000fe20000000800 */
[----:B------:R1:W-:Y:S04]  /*5cf0*/  LDGSTS.E.BYPASS.LTC128B.128 [R211+0xb800], desc[UR22][R8.64+0x100] ;  /* 0x0b80010008d37fae */ /* 0x0003e8000b901d56 */
.L_x_810:
[----:B------:R-:W-:Y:S05]  /*5d00*/  BSYNC B0 ;  /* 0x0000000000007941 */ /* 0x000fea0003800000 */
.L_x_809:
[----:B------:R-:W0:Y:S01]  /*5d10*/  LDGDEPBAR ;  /* 0x00000000000079af */ /* 0x000e220000000000 */
[----:B------:R-:W-:-:S04]  /*5d20*/  IADD3 R133, P2, R4, R133, RZ ;  /* 0x0000008504857210 */ /* 0x000fc80007f5e0ff */
[----:B------:R-:W-:-:S09]  /*5d30*/  IADD3.X R134, R3, R134, RZ, P2, !PT ;  /* 0x0000008603867210 */ /* 0x000fd200017fe4ff */
.L_x_806:
[----:B------:R-:W-:Y:S01]  /*5d40*/  VIADD R3, R18, UR5 ;  /* 0x0000000512037c36 */ /* 0x000fe20008000000 */
[----:B------:R-:W-:Y:S01]  /*5d50*/  LEA R200, R0, UR4, 0x1 ;  /* 0x0000000400c87c11 */ /* 0x000fe2000f8e08ff */
[----:B------:R-:W-:Y:S01]  /*5d60*/  ULDC UR19, c[0x0][0x2ec] ;  /* 0x0000bb0000137ab9 */ /* 0x000fe20000000800 */
[----:B------:R-:W-:Y:S01]  /*5d70*/  ULDC.64 UR10, c[0x0][0x218] ;  /* 0x00008600000a7ab9 */ /* 0x000fe20000000a00 */
[C---:B------:R-:W-:Y:S02]  /*5d80*/  VIADD R4, R3.reuse, 0x1 ;  /* 0x0000000103047836 */ /* 0x040fe40000000000 */
[C---:B-12---:R-:W-:Y:S01]  /*5d90*/  VIADD R8, R3.reuse, 0x8 ;  /* 0x0000000803087836 */ /* 0x046fe20000000000 */
[----:B------:R-:W-:Y:S01]  /*5da0*/  LDSM.16.MT88.4 R124, [R200+0xc000] ;  /* 0x00c00000c87c783b */ /* 0x000fe20000004200 */
[C---:B------:R-:W-:Y:S01]  /*5db0*/  VIADD R9, R3.reuse, 0x20 ;  /* 0x0000002003097836 */ /* 0x040fe20000000000 */
        /* <DEDUP_REMOVED lines=8> */
[----:B------:R-:W-:Y:S01]  /*5e40*/  FSEL R68, R68, -INF , !P5 ;  /* 0xff80000044447808 */ /* 0x000fe20006800000 */
[----:B------:R-:W-:Y:S01]  /*5e50*/  IMAD R196, R5, 0x2, R198 ;  /* 0x0000000205c47824 */ /* 0x000fe200078e02c6 */
[CC--:B------:R-:W-:Y:S01]  /*5e60*/  ISETP.GE.AND P6, PT, R4.reuse, R135.reuse, PT ;  /* 0x000000870400720c */ /* 0x0c0fe20003fc6270 */
[----:B------:R-:W-:Y:S01]  /*5e70*/  LDSM.16.MT88.4 R116, [R198+0xc000] ;  /* 0x00c00000c674783b */ /* 0x000fe20000004200 */
[-C--:B------:R-:W-:Y:S01]  /*5e80*/  ISETP.GE.AND P5, PT, R4, R2.reuse, PT ;  /* 0x000000020400720c */ /* 0x080fe20003fa6270 */
[----:B------:R-:W-:Y:S01]  /*5e90*/  VIADD R4, R3, 0x11 ;  /* 0x0000001103047836 */ /* 0x000fe20000000000 */
[----:B------:R-:W-:Y:S01]  /*5ea0*/  FSEL R70, R70, -INF , !P2 ;  /* 0xff80000046467808 */ /* 0x000fe20005000000 */
[----:B------:R-:W-:Y:S01]  /*5eb0*/  LDSM.16.MT88.4 R48, [R198+0xe000] ;  /* 0x00e00000c630783b */ /* 0x000fe20000004200 */
[----:B------:R-:W-:Y:S01]  /*5ec0*/  FSEL R28, R28, -INF , !P3 ;  /* 0xff8000001c1c7808 */ /* 0x000fe20005800000 */
[----:B------:R-:W-:Y:S01]  /*5ed0*/  IMAD R197, R5, 0x2, R200 ;  /* 0x0000000205c57824 */ /* 0x000fe200078e02c8 */
[C---:B------:R-:W-:Y:S01]  /*5ee0*/  ISETP.GE.AND P2, PT, R8.reuse, R135, PT ;  /* 0x000000870800720c */ /* 0x040fe20003f46270 */
        /* <DEDUP_REMOVED lines=13> */
[----:B------:R-:W-:Y:S01]  /*5fc0*/  FSEL R10, R16, -INF , !P3 ;  /* 0xff800000100a7808 */ /* 0x000fe20005800000 */
[----:B------:R-:W-:Y:S01]  /*5fd0*/  LDSM.16.MT88.4 R108, [R197+0xc000] ;  /* 0x00c00000c56c783b */ /* 0x000fe20000004200 */
[----:B------:R-:W-:-:S02]  /*5fe0*/  ISETP.GE.AND P5, PT, R8, R135, PT ;  /* 0x000000870800720c */ /* 0x000fc40003fa6270 */
[-C--:B------:R-:W-:Y:S01]  /*5ff0*/  ISETP.GE.AND P2, PT, R8, R2.reuse, PT ;  /* 0x000000020800720c */ /* 0x080fe20003f46270 */
[----:B------:R-:W-:Y:S01]  /*6000*/  LDSM.16.MT88.4 R100, [R196+0xc000] ;  /* 0x00c00000c464783b */ /* 0x000fe20000004200 */
[----:B------:R-:W-:Y:S02]  /*6010*/  FSEL R16, R41, -INF , !P4 ;  /* 0xff80000029107808 */ /* 0x000fe40006000000 */
[CC--:B------:R-:W-:Y:S01]  /*6020*/  ISETP.GE.AND P3, PT, R4.reuse, R135.reuse, PT ;  /* 0x000000870400720c */ /* 0x0c0fe20003f66270 */
[----:B------:R-:W-:Y:S01]  /*6030*/  LDSM.16.MT88.4 R40, [R200+0xe000] ;  /* 0x00e00000c828783b */ /* 0x000fe20000004200 */
[----:B------:R-:W-:Y:S01]  /*6040*/  ISETP.GE.AND P4, PT, R4, R2, PT ;  /* 0x000000020400720c */ /* 0x000fe20003f86270 */
[----:B------:R-:W-:Y:S01]  /*6050*/  VIADD R4, R3, 0x21 ;  /* 0x0000002103047836 */ /* 0x000fe20000000000 */
[----:B------:R-:W-:Y:S01]  /*6060*/  FSEL R8, R17, -INF , !P6 ;  /* 0xff80000011087808 */ /* 0x000fe20007000000 */
[----:B------:R-:W-:Y:S01]  /*6070*/  LDSM.16.MT88.4 R56, [R197+0xe000] ;  /* 0x00e00000c538783b */ /* 0x000fe20000004200 */
[----:B------:R-:W-:-:S02]  /*6080*/  ISETP.GE.AND P6, PT, R3, R135, PT ;  /* 0x000000870300720c */ /* 0x000fc40003fc6270 */
[----:B------:R-:W-:Y:S01]  /*6090*/  FSEL R12, R32, -INF , !P3 ;  /* 0xff800000200c7808 */ /* 0x000fe20005800000 */
[----:B------:R-:W-:Y:S01]  /*60a0*/  LDSM.16.MT88.4 R136, [R196+0x10000] ;  /* 0x01000000c488783b */ /* 0x000fe20000004200 */
[----:B------:R-:W-:Y:S02]  /*60b0*/  FSEL R26, R6, -INF , !P6 ;  /* 0xff800000061a7808 */ /* 0x000fe40007000000 */
[C---:B------:R-:W-:Y:S02]  /*60c0*/  ISETP.GE.AND P6, PT, R4.reuse, R135, PT ;  /* 0x000000870400720c */ /* 0x040fe40003fc6270 */
[-C--:B------:R-:W-:Y:S02]  /*60d0*/  ISETP.GE.AND P3, PT, R4, R2.reuse, PT ;  /* 0x000000020400720c */ /* 0x080fe40003f66270 */
[----:B------:R-:W-:Y:S02]  /*60e0*/  FSEL R4, R21, -INF , !P4 ;  /* 0xff80000015047808 */ /* 0x000fe40006000000 */
[----:B------:R-:W-:-:S02]  /*60f0*/  ISETP.GE.AND P4, PT, R3, R2, PT ;  /* 0x000000020300720c */ /* 0x000fc40003f86270 */
[----:B------:R-:W-:Y:S02]  /*6100*/  FSEL R6, R20, -INF , !P2 ;  /* 0xff80000014067808 */ /* 0x000fe40005000000 */
[----:B------:R-:W-:Y:S02]  /*6110*/  FMNMX.FTZ R11, R26, R68, !PT ;  /* 0x000000441a0b7209 */ /* 0x000fe40007810000 */
[----:B------:R-:W-:Y:S02]  /*6120*/  FSEL R20, R69, -INF , !P4 ;  /* 0xff80000045147808 */ /* 0x000fe40006000000 */
[----:B------:R-:W-:Y:S02]  /*6130*/  FSEL R14, R33, -INF , !P5 ;  /* 0xff800000210e7808 */ /* 0x000fe40006800000 */
[----:B------:R-:W-:Y:S02]  /*6140*/  FMNMX.FTZ R11, R28, R11, !PT ;  /* 0x0000000b1c0b7209 */ /* 0x000fe40007810000 */
[----:B------:R-:W-:-:S02]  /*6150*/  ISETP.GE.AND P5, PT, R9, R135, PT ;  /* 0x000000870900720c */ /* 0x000fc40003fa6270 */
[----:B------:R-:W-:Y:S01]  /*6160*/  ISETP.GE.AND P2, PT, R9, R2, PT ;  /* 0x000000020900720c */ /* 0x000fe20003f46270 */
[----:B------:R-:W-:Y:S01]  /*6170*/  VIADD R9, R3, 0x28 ;  /* 0x0000002803097836 */ /* 0x000fe20000000000 */
[----:B------:R-:W-:Y:S02]  /*6180*/  FMNMX.FTZ R15, R20, R70, !PT ;  /* 0x00000046140f7209 */ /* 0x000fe40007810000 */
[----:B------:R-:W-:Y:S02]  /*6190*/  FMNMX.FTZ R11, R24, R11, !PT ;  /* 0x0000000b180b7209 */ /* 0x000fe40007810000 */
[----:B------:R-:W-:Y:S02]  /*61a0*/  FMNMX.FTZ R15, R30, R15, !PT ;  /* 0x0000000f1e0f7209 */ /* 0x000fe40007810000 */
[----:B------:R-:W-:Y:S02]  /*61b0*/  FSEL R170, R170, -INF , !P5 ;  /* 0xff800000aaaa7808 */ /* 0x000fe40006800000 */
[----:B------:R-:W-:-:S02]  /*61c0*/  FSEL R174, R174, -INF , !P2 ;  /* 0xff800000aeae7808 */ /* 0x000fc40005000000 */
[C---:B------:R-:W-:Y:S02]  /*61d0*/  ISETP.GE.AND P5, PT, R9.reuse, R135, PT ;  /* 0x000000870900720c */ /* 0x040fe40003fa6270 */
[----:B------:R-:W-:Y:S02]  /*61e0*/  ISETP.GE.AND P2, PT, R9, R2, PT ;  /* 0x000000020900720c */ /* 0x000fe40003f46270 */
[----:B------:R-:W-:Y:S01]  /*61f0*/  FMNMX.FTZ R9, R18, R11, !PT ;  /* 0x0000000b12097209 */ /* 0x000fe20007810000 */
[----:B------:R-:W-:Y:S01]  /*6200*/  VIADD R11, R3, 0x29 ;  /* 0x00000029030b7836 */ /* 0x000fe20000000000 */
[----:B------:R-:W-:Y:S02]  /*6210*/  FMNMX.FTZ R15, R22, R15, !PT ;  /* 0x0000000f160f7209 */ /* 0x000fe40007810000 */
[----:B------:R-:W-:Y:S02]  /*6220*/  FMNMX.FTZ R9, R16, R9, !PT ;  /* 0x0000000910097209 */ /* 0x000fe40007810000 */
[----:B------:R-:W-:-:S02]  /*6230*/  FMNMX.FTZ R15, R10, R15, !PT ;  /* 0x0000000f0a0f7209 */ /* 0x000fc40007810000 */
[----:B------:R-:W-:Y:S01]  /*6240*/  FMNMX.FTZ R17, R14, R9, !PT ;  /* 0x000000090e117209 */ /* 0x000fe20007810000 */
[----:B------:R-:W-:Y:S01]  /*6250*/  VIADD R9, R3, 0x38 ;  /* 0x0000003803097836 */ /* 0x000fe20000000000 */
[----:B------:R-:W-:Y:S02]  /*6260*/  FMNMX.FTZ R15, R8, R15, !PT ;  /* 0x0000000f080f7209 */ /* 0x000fe40007810000 */
[----:B------:R-:W-:Y:S02]  /*6270*/  FMNMX.FTZ R17, R12, R17, !PT ;  /* 0x000000110c117209 */ /* 0x000fe40007810000 */
[----:B------:R-:W-:Y:S02]  /*6280*/  FMNMX.FTZ R15, R6, R15, !PT ;  /* 0x0000000f060f7209 */ /* 0x000fe40007810000 */
[----:B------:R-:W-:Y:S02]  /*6290*/  FSEL R222, R222, -INF , !P6 ;  /* 0xff800000dede7808 */ /* 0x000fe40007000000 */
[----:B------:R-:W-:-:S02]  /*62a0*/  FMNMX.FTZ R17, R170, R17, !PT ;  /* 0x00000011aa117209 */ /* 0x000fc40007810000 */
[----:B------:R-:W-:Y:S02]  /*62b0*/  FMNMX.FTZ R15, R4, R15, !PT ;  /* 0x0000000f040f7209 */ /* 0x000fe40007810000 */
[----:B------:R-:W-:Y:S02]  /*62c0*/  ISETP.GE.AND P6, PT, R11, R135, PT ;  /* 0x000000870b00720c */ /* 0x000fe40003fc6270 */
[----:B------:R-:W-:Y:S02]  /*62d0*/  FSEL R172, R172, -INF , !P5 ;  /* 0xff800000acac7808 */ /* 0x000fe40006800000 */
[----:B------:R-:W-:Y:S02]  /*62e0*/  FMNMX.FTZ R17, R222, R17, !PT ;  /* 0x00000011de117209 */ /* 0x000fe40007810000 */
[----:B------:R-:W-:Y:S02]  /*62f0*/  FSEL R176, R176, -INF , !P3 ;  /* 0xff800000b0b07808 */ /* 0x000fe40005800000 */
[----:B------:R-:W-:-:S02]  /*6300*/  FMNMX.FTZ R15, R174, R15, !PT ;  /* 0x0000000fae0f7209 */ /* 0x000fc40007810000 */
[----:B------:R-:W-:Y:S01]  /*6310*/  ISETP.GE.AND P4, PT, R11, R2, PT ;  /* 0x000000020b00720c */ /* 0x000fe20003f86270 */
[----:B------:R-:W-:Y:S01]  /*6320*/  VIADD R11, R3, 0x31 ;  /* 0x00000031030b7836 */ /* 0x000fe20000000000 */
[----:B------:R-:W-:Y:S01]  /*6330*/  ISETP.GE.AND P3, PT, R13, R135, PT ;  /* 0x000000870d00720c */ /* 0x000fe20003f66270 */
[----:B------:R-:W-:Y:S01]  /*6340*/  VIADD R3, R3, 0x39 ;  /* 0x0000003903037836 */ /* 0x000fe20000000000 */
[----:B------:R-:W-:Y:S02]  /*6350*/  FSEL R220, R220, -INF , !P6 ;  /* 0xff800000dcdc7808 */ /* 0x000fe40007000000 */
[----:B------:R-:W-:Y:S02]  /*6360*/  FMNMX.FTZ R17, R172, R17, !PT ;  /* 0x00000011ac117209 */ /* 0x000fe40007810000 */
[----:B------:R-:W-:Y:S02]  /*6370*/  FSEL R146, R146, -INF , !P2 ;  /* 0xff80000092927808 */ /* 0x000fe40005000000 */
[----:B------:R-:W-:-:S02]  /*6380*/  FMNMX.FTZ R15, R176, R15, !PT ;  /* 0x0000000fb00f7209 */ /* 0x000fc40007810000 */
[----:B------:R-:W-:Y:S02]  /*6390*/  FSEL R216, R216, -INF , !P3 ;  /* 0xff800000d8d87808 */ /* 0x000fe40005800000 */
[----:B------:R-:W-:Y:S02]  /*63a0*/  ISETP.GE.AND P5, PT, R11, R135, PT ;  /* 0x000000870b00720c */ /* 0x000fe40003fa6270 */
[----:B------:R-:W-:Y:S02]  /*63b0*/  FMNMX.FTZ R17, R220, R17, !PT ;  /* 0x00000011dc117209 */ /* 0x000fe40007810000 */
[----:B------:R-:W-:Y:S02]  /*63c0*/  ISETP.GE.AND P3, PT, R9, R135, PT ;  /* 0x000000870900720c */ /* 0x000fe40003f66270 */
[----:B------:R-:W-:Y:S02]  /*63d0*/  ISETP.GE.AND P2, PT, R13, R2, PT ;  /* 0x000000020d00720c */ /* 0x000fe40003f46270 */
[----:B------:R-:W-:-:S02]  /*63e0*/  FSEL R144, R144, -INF , !P4 ;  /* 0xff80000090907808 */ /* 0x000fc40006000000 */
[----:B------:R-:W-:Y:S02]  /*63f0*/  FMNMX.FTZ R15, R146, R15, !PT ;  /* 0x0000000f920f7209 */ /* 0x000fe40007810000 */
[----:B------:R-:W-:Y:S02]  /*6400*/  FSEL R182, R182, -INF , !P5 ;  /* 0xff800000b6b67808 */ /* 0x000fe40006800000 */
[----:B------:R-:W-:Y:S02]  /*6410*/  FMNMX.FTZ R17, R216, R17, !PT ;  /* 0x00000011d8117209 */ /* 0x000fe40007810000 */
[----:B------:R-:W-:Y:S02]  /*6420*/  FSEL R150, R150, -INF , !P3 ;  /* 0xff80000096967808 */ /* 0x000fe40005800000 */
[----:B------:R-:W-:Y:S02]  /*6430*/  ISETP.GE.AND P3, PT, R11, R2, PT ;  /* 0x000000020b00720c */ /* 0x000fe40003f66270 */
[----:B------:R-:W-:-:S02]  /*6440*/  FSEL R142, R142, -INF , !P2 ;  /* 0xff8000008e8e7808 */ /* 0x000fc40005000000 */
[----:B------:R-:W-:Y:S02]  /*6450*/  FMNMX.FTZ R15, R144, R15, !PT ;  /* 0x0000000f900f7209 */ /* 0x000fe40007810000 */
[----:B------:R-:W-:Y:S02]  /*6460*/  ISETP.GE.AND P5, PT, R3, R135, PT ;  /* 0x000000870300720c */ /* 0x000fe40003fa6270 */
        /* <DEDUP_REMOVED lines=9> */
[----:B------:R-:W-:-:S02]  /*6500*/  FMNMX.FTZ R13, R148, R17, !PT ;  /* 0x00000011940d7209 */ /* 0x000fc40007810000 */
[----:B------:R-:W-:Y:S02]  /*6510*/  FSEL R178, R178, -INF , !P3 ;  /* 0xff800000b2b27808 */ /* 0x000fe40005800000 */
[----:B------:R-:W-:Y:S01]  /*6520*/  FMNMX.FTZ R15, R180, R15, !PT ;  /* 0x0000000fb40f7209 */ /* 0x000fe20007810000 */
[----:B------:R-:W1:Y:S03]  /*6530*/  SHFL.BFLY PT, R32, R13, 0x2, 0x1f ;  /* 0x0c401f000d207f89 */ /* 0x000e6600000e0000 */
        /* <DEDUP_REMOVED lines=8> */
[----:B------:R-:W-:Y:S01]  /*65c0*/  FMUL.FTZ R141, R132, UR19 ;  /* 0x00000013848d7c20 */ /* 0x000fe20008410000 */
[----:B--2---:R-:W-:-:S04]  /*65d0*/  FMNMX.FTZ R3, R32, R3, !PT ;  /* 0x0000000320037209 */ /* 0x004fc80007810000 */
[----:B------:R-:W-:Y:S02]  /*65e0*/  FSEL R141, R141, RZ, P2 ;  /* 0x000000ff8d8d7208 */ /* 0x000fe40001000000 */
[C---:B------:R-:W-:Y:S01]  /*65f0*/  FSETP.NEU.FTZ.AND P2, PT, R3.reuse, -INF , PT ;  /* 0xff8000000300780b */ /* 0x040fe20003f5d000 */
[----:B------:R-:W-:Y:S02]  /*6600*/  FMUL.FTZ R177, R3, UR19 ;  /* 0x0000001303b17c20 */ /* 0x000fe40008410000 */
[--C-:B------:R-:W-:Y:S01]  /*6610*/  FFMA.FTZ R167, R26, UR19, -R141.reuse ;  /* 0x000000131aa77c23 */ /* 0x100fe2000801088d */
[--C-:B------:R-:W-:Y:S01]  /*6620*/  FFMA.FTZ R166, R68, UR19, -R141.reuse ;  /* 0x0000001344a67c23 */ /* 0x100fe2000801088d */
[--C-:B------:R-:W-:Y:S01]  /*6630*/  FFMA.FTZ R165, R28, UR19, -R141.reuse ;  /* 0x000000131ca57c23 */ /* 0x100fe2000801088d */
[----:B------:R-:W-:Y:S01]  /*6640*/  FSEL R177, R177, RZ, P2 ;  /* 0x000000ffb1b17208 */ /* 0x000fe20001000000 */
[--C-:B------:R-:W-:Y:S01]  /*6650*/  FFMA.FTZ R162, R24, UR19, -R141.reuse ;  /* 0x0000001318a27c23 */ /* 0x100fe2000801088d */
[--C-:B------:R-:W-:Y:S01]  /*6660*/  FFMA.FTZ R161, R18, UR19, -R141.reuse ;  /* 0x0000001312a17c23 */ /* 0x100fe2000801088d */
[----:B------:R-:W-:Y:S01]  /*6670*/  MUFU.EX2 R167, R167 ;  /* 0x000000a700a77308 */ /* 0x000fe20000000800 */
[----:B------:R-:W-:Y:S01]  /*6680*/  FFMA.FTZ R160, R16, UR19, -R141 ;  /* 0x0000001310a07c23 */ /* 0x000fe2000801088d */
[--C-:B------:R-:W-:Y:S01]  /*6690*/  FFMA.FTZ R168, R20, UR19, -R177.reuse ;  /* 0x0000001314a87c23 */ /* 0x100fe200080108b1 */
[--C-:B------:R-:W-:Y:S01]  /*66a0*/  FFMA.FTZ R169, R70, UR19, -R177.reuse ;  /* 0x0000001346a97c23 */ /* 0x100fe200080108b1 */
[--C-:B------:R-:W-:Y:S01]  /*66b0*/  FFMA.FTZ R164, R30, UR19, -R177.reuse ;  /* 0x000000131ea47c23 */ /* 0x100fe200080108b1 */
[----:B------:R-:W-:Y:S01]  /*66c0*/  FFMA.FTZ R163, R22, UR19, -R177 ;  /* 0x0000001316a37c23 */ /* 0x000fe200080108b1 */
[--C-:B------:R-:W-:Y:S01]  /*66d0*/  FFMA.FTZ R159, R14, UR19, -R141.reuse ;  /* 0x000000130e9f7c23 */ /* 0x100fe2000801088d */
[----:B------:R-:W-:Y:S01]  /*66e0*/  FFMA.FTZ R0, R12, UR19, -R141 ;  /* 0x000000130c007c23 */ /* 0x000fe2000801088d */
[----:B------:R-:W1:Y:S01]  /*66f0*/  MUFU.EX2 R166, R166 ;  /* 0x000000a600a67308 */ /* 0x000e620000000800 */
[--C-:B------:R-:W-:Y:S01]  /*6700*/  FFMA.FTZ R158, R10, UR19, -R177.reuse ;  /* 0x000000130a9e7c23 */ /* 0x100fe200080108b1 */
[--C-:B------:R-:W-:Y:S01]  /*6710*/  FFMA.FTZ R157, R8, UR19, -R177.reuse ;  /* 0x00000013089d7c23 */ /* 0x100fe200080108b1 */
[----:B------:R-:W2:Y:S01]  /*6720*/  LDSM.16.MT88.4 R16, [R200+0xc800] ;  /* 0x00c80000c810783b */ /* 0x000ea20000004200 */
[--C-:B------:R-:W-:Y:S01]  /*6730*/  FFMA.FTZ R156, R6, UR19, -R177.reuse ;  /* 0x00000013069c7c23 */ /* 0x100fe200080108b1 */
[--C-:B------:R-:W-:Y:S01]  /*6740*/  FFMA.FTZ R153, R4, UR19, -R177.reuse ;  /* 0x0000001304997c23 */ /* 0x100fe200080108b1 */
[----:B------:R-:W-:Y:S01]  /*6750*/  FFMA.FTZ R175, R176, UR19, -R177 ;  /* 0x00000013b0af7c23 */ /* 0x000fe200080108b1 */
[----:B------:R-:W3:Y:S01]  /*6760*/  LDSM.16.MT88.4 R12, [R198+0xc800] ;  /* 0x00c80000c60c783b */ /* 0x000ee20000004200 */
[----:B------:R-:W-:Y:S01]  /*6770*/  MUFU.EX2 R165, R165 ;  /* 0x000000a500a57308 */ /* 0x000fe20000000800 */
[--C-:B------:R-:W-:Y:S01]  /*6780*/  FFMA.FTZ R170, R170, UR19, -R141.reuse ;  /* 0x00000013aaaa7c23 */ /* 0x100fe2000801088d */
[--C-:B------:R-:W-:Y:S01]  /*6790*/  FFMA.FTZ R171, R222, UR19, -R141.reuse ;  /* 0x00000013deab7c23 */ /* 0x100fe2000801088d */
[----:B------:R-:W4:Y:S01]  /*67a0*/  LDSM.16.MT88.4 R8, [R200+0xe800] ;  /* 0x00e80000c808783b */ /* 0x000f220000004200 */
[--C-:B------:R-:W-:Y:S01]  /*67b0*/  FFMA.FTZ R172, R172, UR19, -R141.reuse ;  /* 0x00000013acac7c23 */ /* 0x100fe2000801088d */
[----:B------:R-:W-:Y:S01]  /*67c0*/  FFMA.FTZ R173, R220, UR19, -R141 ;  /* 0x00000013dcad7c23 */ /* 0x000fe2000801088d */
[--C-:B------:R-:W-:Y:S01]  /*67d0*/  FFMA.FTZ R174, R174, UR19, -R177.reuse ;  /* 0x00000013aeae7c23 */ /* 0x100fe200080108b1 */
[----:B------:R-:W5:Y:S01]  /*67e0*/  LDSM.16.MT88.4 R4, [R198+0xe800] ;  /* 0x00e80000c604783b */ /* 0x000f620000004200 */
[----:B------:R-:W2:Y:S01]  /*67f0*/  MUFU.EX2 R162, R162 ;  /* 0x000000a200a27308 */ /* 0x000ea20000000800 */
[----:B-1----:R-:W-:Y:S01]  /*6800*/  F2FP.F16.F32.PACK_AB R96, R166, R167 ;  /* 0x000000a7a660723e */ /* 0x002fe200000000ff */
[--C-:B------:R-:W-:Y:S01]  /*6810*/  FFMA.FTZ R176, R146, UR19, -R177.reuse ;  /* 0x0000001392b07c23 */ /* 0x100fe200080108b1 */
[----:B------:R-:W-:Y:S01]  /*6820*/  FFMA.FTZ R179, R144, UR19, -R177 ;  /* 0x0000001390b37c23 */ /* 0x000fe200080108b1 */
[----:B------:R-:W-:Y:S01]  /*6830*/  LDSM.16.MT88.4 R28, [R197+0xc800] ;  /* 0x00c80000c51c783b */ /* 0x000fe20000004200 */
[--C-:B------:R-:W-:Y:S01]  /*6840*/  FFMA.FTZ R181, R216, UR19, -R141.reuse ;  /* 0x00000013d8b57c23 */ /* 0x100fe2000801088d */
[--C-:B------:R-:W-:Y:S01]  /*6850*/  FFMA.FTZ R182, R182, UR19, -R141.reuse ;  /* 0x00000013b6b67c23 */ /* 0x100fe2000801088d */
[--C-:B------:R-:W-:Y:S01]  /*6860*/  FFMA.FTZ R183, R150, UR19, -R141.reuse ;  /* 0x0000001396b77c23 */ /* 0x100fe2000801088d */
[----:B------:R-:W-:Y:S01]  /*6870*/  MUFU.EX2 R168, R168 ;  /* 0x000000a800a87308 */ /* 0x000fe20000000800 */
[----:B------:R-:W-:Y:S01]  /*6880*/  LDSM.16.MT88.4 R24, [R196+0xc800] ;  /* 0x00c80000c418783b */ /* 0x000fe20000004200 */
[----:B------:R-:W-:Y:S01]  /*6890*/  FFMA.FTZ R220, R148, UR19, -R141 ;  /* 0x0000001394dc7c23 */ /* 0x000fe2000801088d */
[--C-:B------:R-:W-:Y:S01]  /*68a0*/  FFMA.FTZ R216, R142, UR19, -R177.reuse ;  /* 0x000000138ed87c23 */ /* 0x100fe200080108b1 */
[--C-:B------:R-:W-:Y:S01]  /*68b0*/  FFMA.FTZ R217, R140, UR19, -R177.reuse ;  /* 0x000000138cd97c23 */ /* 0x100fe200080108b1 */
[----:B------:R-:W-:Y:S01]  /*68c0*/  LDSM.16.MT88.4 R20, [R197+0xe800] ;  /* 0x00e80000c514783b */ /* 0x000fe20000004200 */
[--C-:B------:R-:W-:Y:S01]  /*68d0*/  FFMA.FTZ R180, R180, UR19, -R177.reuse ;  /* 0x00000013b4b47c23 */ /* 0x100fe200080108b1 */
[----:B------:R-:W-:Y:S01]  /*68e0*/  FFMA.FTZ R219, R178, UR19, -R177 ;  /* 0x00000013b2db7c23 */ /* 0x000fe200080108b1 */
[----:B------:R-:W1:Y:S01]  /*68f0*/  MUFU.EX2 R169, R169 ;  /* 0x000000a900a97308 */ /* 0x000e620000000800 */
[----:B--2---:R-:W-:Y:S01]  /*6900*/  F2FP.F16.F32.PACK_AB R98, R162, R165 ;  /* 0x000000a5a262723e */ /* 0x004fe200000000ff */
[----:B------:R-:W-:Y:S01]  /*6910*/  LDSM.16.MT88.4 R148, [R196+0x11000] ;  /* 0x01100000c494783b */ /* 0x000fe20000004200 */
[----:B------:R-:W-:-:S03]  /*6920*/  FADD.FTZ R166, R167, R166 ;  /* 0x000000a6a7a67221 */ /* 0x000fc60000010000 */
[----:B------:R-:W-:Y:S01]  /*6930*/  LDSM.16.MT88.4 R140, [R200+0xd800] ;  /* 0x00d80000c88c783b */ /* 0x000fe20000004200 */
[----:B------:R-:W-:Y:S01]  /*6940*/  FADD.FTZ R165, R165, R166 ;  /* 0x000000a6a5a57221 */ /* 0x000fe20000010000 */
[----:B------:R-:W-:Y:S03]  /*6950*/  MUFU.EX2 R164, R164 ;  /* 0x000000a400a47308 */ /* 0x000fe60000000800 */
[----:B------:R-:W-:-:S05]  /*6960*/  FADD.FTZ R162, R162, R165 ;  /* 0x000000a5a2a27221 */ /* 0x000fca0000010000 */
[----:B------:R-:W2:Y:S01]  /*6970*/  MUFU.EX2 R163, R163 ;  /* 0x000000a300a37308 */ /* 0x000ea20000000800 */
[----:B-1----:R-:W-:Y:S01]  /*6980*/  F2FP.F16.F32.PACK_AB R97, R169, R168 ;  /* 0x000000a8a961723e */ /* 0x002fe200000000ff */
[----:B------:R-:W-:-:S06]  /*6990*/  FADD.FTZ R169, R168, R169 ;  /* 0x000000a9a8a97221 */ /* 0x000fcc0000010000 */
[----:B------:R-:W-:Y:S08]  /*69a0*/  MUFU.EX2 R161, R161 ;  /* 0x000000a100a17308 */ /* 0x000ff00000000800 */
[----:B------:R-:W1:Y:S01]  /*69b0*/  MUFU.EX2 R160, R160 ;  /* 0x000000a000a07308 */ /* 0x000e620000000800 */
[----:B--2---:R-:W-:Y:S01]  /*69c0*/  F2FP.F16.F32.PACK_AB R99, R163, R164 ;  /* 0x000000a4a363723e */ /* 0x004fe200000000ff */
[----:B------:R-:W-:-:S04]  /*69d0*/  FADD.FTZ R164, R164, R169 ;  /* 0x000000a9a4a47221 */ /* 0x000fc80000010000 */
[----:B------:R-:W-:Y:S02]  /*69e0*/  FADD.FTZ R163, R163, R164 ;  /* 0x000000a4a3a37221 */ /* 0x000fe40000010000 */
[C---:B------:R-:W-:Y:S01]  /*69f0*/  HMMA.16816.F32 R128, R96.reuse, R124, RZ ;  /* 0x0000007c6080723c */ /* 0x040fe200000018ff */
[----:B------:R-:W-:Y:S05]  /*6a00*/  MUFU.EX2 R159, R159 ;  /* 0x0000009f009f7308 */ /* 0x000fea0000000800 */
[C---:B------:R-:W-:Y:S03]  /*6a10*/  HMMA.16816.F32 R120, R96.reuse, R116, RZ ;  /* 0x000000746078723c */ /* 0x040fe600000018ff */
[----:B------:R-:W2:Y:S01]  /*6a20*/  MUFU.EX2 R0, R0 ;  /* 0x0000000000007308 */ /* 0x000ea20000000800 */
[C---:B-1----:R-:W-:Y:S01]  /*6a30*/  F2FP.F16.F32.PACK_AB R32, R160.reuse, R161 ;  /* 0x000000a1a020723e */ /* 0x042fe200000000ff */
[----:B------:R-:W-:Y:S01]  /*6a40*/  FADD.FTZ R161, R161, R162 ;  /* 0x000000a2a1a17221 */ /* 0x000fe20000010000 */
[----:B------:R-:W-:Y:S03]  /*6a50*/  HMMA.16816.F32 R36, R96, R40, RZ ;  /* 0x000000286024723c */ /* 0x000fe600000018ff */
[----:B------:R-:W-:-:S02]  /*6a60*/  FADD.FTZ R160, R160, R161 ;  /* 0x000000a1a0a07221 */ /* 0x000fc40000010000 */
[----:B------:R-:W-:Y:S01]  /*6a70*/  MUFU.EX2 R158, R158 ;  /* 0x0000009e009e7308 */ /* 0x000fe20000000800 */
[C---:B------:R-:W-:Y:S06]  /*6a80*/  HMMA.16816.F32 R124, R96.reuse, R126, RZ ;  /* 0x0000007e607c723c */ /* 0x040fec00000018ff */
[----:B------:R-:W-:Y:S01]  /*6a90*/  HMMA.16816.F32 R116, R96, R118, RZ ;  /* 0x000000766074723c */ /* 0x000fe200000018ff */
[----:B------:R-:W1:Y:S01]  /*6aa0*/  MUFU.EX2 R157, R157 ;  /* 0x0000009d009d7308 */ /* 0x000e620000000800 */
[----:B--2---:R-:W-:Y:S01]  /*6ab0*/  F2FP.F16.F32.PACK_AB R34, R0, R159 ;  /* 0x0000009f0022723e */ /* 0x004fe200000000ff */
[----:B------:R-:W-:-:S03]  /*6ac0*/  FADD.FTZ R159, R159, R160 ;  /* 0x000000a09f9f7221 */ /* 0x000fc60000010000 */
[C---:B------:R-:W-:Y:S01]  /*6ad0*/  HMMA.16816.F32 R40, R96.reuse, R42, RZ ;  /* 0x0000002a6028723c */ /* 0x040fe200000018ff */
[----:B------:R-:W-:Y:S02]  /*6ae0*/  FADD.FTZ R159, R0, R159 ;  /* 0x0000009f009f7221 */ /* 0x000fe40000010000 */
[----:B------:R-:W-:Y:S03]  /*6af0*/  MUFU.EX2 R156, R156 ;  /* 0x0000009c009c7308 */ /* 0x000fe60000000800 */
[C---:B------:R-:W-:Y:S05]  /*6b00*/  HMMA.16816.F32 R44, R96.reuse, R48, RZ ;  /* 0x00000030602c723c */ /* 0x040fea00000018ff */
[----:B------:R-:W2:Y:S01]  /*6b10*/  MUFU.EX2 R153, R153 ;  /* 0x0000009900997308 */ /* 0x000ea20000000800 */
[----:B-1----:R-:W-:Y:S01]  /*6b20*/  F2FP.F16.F32.PACK_AB R33, R157, R158 ;  /* 0x0000009e9d21723e */ /* 0x002fe200000000ff */
[----:B------:R-:W-:Y:S01]  /*6b30*/  HMMA.16816.F32 R48, R96, R50, RZ ;  /* 0x000000326030723c */ /* 0x000fe200000018ff */
[----:B------:R-:W-:-:S04]  /*6b40*/  FADD.FTZ R158, R158, R163 ;  /* 0x000000a39e9e7221 */ /* 0x000fc80000010000 */
[----:B------:R-:W-:Y:S01]  /*6b50*/  FADD.FTZ R157, R157, R158 ;  /* 0x0000009e9d9d7221 */ /* 0x000fe20000010000 */
[C---:B------:R-:W-:Y:S01]  /*6b60*/  HMMA.16816.F32 R60, R96.reuse, R64, RZ ;  /* 0x00000040603c723c */ /* 0x040fe200000018ff */
[----:B------:R-:W-:Y:S05]  /*6b70*/  MUFU.EX2 R170, R170 ;  /* 0x000000aa00aa7308 */ /* 0x000fea0000000800 */
[----:B------:R-:W-:Y:S01]  /*6b80*/  HMMA.16816.F32 R68, R96, R72, RZ ;  /* 0x000000486044723c */ /* 0x000fe200000018ff */
[----:B--2---:R-:W-:Y:S02]  /*6b90*/  F2FP.F16.F32.PACK_AB R35, R153, R156 ;  /* 0x0000009c9923723e */ /* 0x004fe400000000ff */
[----:B------:R-:W1:Y:S01]  /*6ba0*/  MUFU.EX2 R171, R171 ;  /* 0x000000ab00ab7308 */ /* 0x000e620000000800 */
[----:B------:R-:W-:-:S02]  /*6bb0*/  FADD.FTZ R156, R156, R157 ;  /* 0x0000009d9c9c7221 */ /* 0x000fc40000010000 */
[----:B------:R-:W-:Y:S02]  /*6bc0*/  HMMA.16816.F32 R76, R96, R80, RZ ;  /* 0x00000050604c723c */ /* 0x000fe400000018ff */
[----:B------:R-:W-:-:S04]  /*6bd0*/  FADD.FTZ R153, R153, R156 ;  /* 0x0000009c99997221 */ /* 0x000fc80000010000 */
[C---:B------:R-:W-:Y:S01]  /*6be0*/  HMMA.16816.F32 R128, R32.reuse, R16, R128 ;  /* 0x000000102080723c */ /* 0x040fe20000001880 */
[----:B------:R-:W2:Y:S05]  /*6bf0*/  MUFU.EX2 R172, R172 ;  /* 0x000000ac00ac7308 */ /* 0x000eaa0000000800 */
[C---:B------:R-:W-:Y:S01]  /*6c00*/  HMMA.16816.F32 R124, R32.reuse, R18, R124 ;  /* 0x00000012207c723c */ /* 0x040fe2000000187c */
[----:B------:R-:W5:Y:S02]  /*6c10*/  LDSM.16.MT88.4 R16, [R196+0xe800] ;  /* 0x00e80000c410783b */ /* 0x000f640000004200 */
[----:B------:R-:W4:Y:S01]  /*6c20*/  MUFU.EX2 R173, R173 ;  /* 0x000000ad00ad7308 */ /* 0x000f220000000800 */
[C---:B-1----:R-:W-:Y:S01]  /*6c30*/  F2FP.F16.F32.PACK_AB R144, R171.reuse, R170 ;  /* 0x000000aaab90723e */ /* 0x042fe200000000ff */
[----:B------:R-:W-:Y:S01]  /*6c40*/  FADD.FTZ R170, R170, R159 ;  /* 0x0000009faaaa7221 */ /* 0x000fe20000010000 */
[----:B---3--:R-:W-:Y:S03]  /*6c50*/  HMMA.16816.F32 R120, R32, R12, R120 ;  /* 0x0000000c2078723c */ /* 0x008fe60000001878 */
[----:B------:R-:W-:-:S02]  /*6c60*/  FADD.FTZ R171, R171, R170 ;  /* 0x000000aaabab7221 */ /* 0x000fc40000010000 */
[----:B------:R-:W-:Y:S01]  /*6c70*/  MUFU.EX2 R174, R174 ;  /* 0x000000ae00ae7308 */ /* 0x000fe20000000800 */
[----:B------:R-:W-:Y:S01]  /*6c80*/  HMMA.16816.F32 R116, R32, R14, R116 ;  /* 0x0000000e2074723c */ /* 0x000fe20000001874 */
[----:B------:R-:W1:Y:S01]  /*6c90*/  LDSM.16.MT88.4 R12, [R200+0x10800] ;  /* 0x01080000c80c783b */ /* 0x000e620000004200 */
[----:B--2---:R-:W-:-:S04]  /*6ca0*/  FADD.FTZ R0, R172, R171 ;  /* 0x000000abac007221 */ /* 0x004fc80000010000 */
[----:B----4-:R-:W-:Y:S01]  /*6cb0*/  HMMA.16816.F32 R36, R32, R8, R36 ;  /* 0x000000082024723c */ /* 0x010fe20000001824 */
[----:B------:R-:W2:Y:S01]  /*6cc0*/  MUFU.EX2 R175, R175 ;  /* 0x000000af00af7308 */ /* 0x000ea20000000800 */
[C---:B------:R-:W-:Y:S01]  /*6cd0*/  F2FP.F16.F32.PACK_AB R146, R173.reuse, R172 ;  /* 0x000000acad92723e */ /* 0x040fe200000000ff */
[----:B------:R-:W-:-:S03]  /*6ce0*/  FADD.FTZ R0, R173, R0 ;  /* 0x00000000ad007221 */ /* 0x000fc60000010000 */
[----:B------:R-:W-:Y:S01]  /*6cf0*/  HMMA.16816.F32 R40, R32, R10, R40 ;  /* 0x0000000a2028723c */ /* 0x000fe20000001828 */
[----:B------:R-:W3:Y:S02]  /*6d00*/  LDSM.16.MT88.4 R8, [R198+0x10800] ;  /* 0x01080000c608783b */ /* 0x000ee40000004200 */
[----:B------:R-:W-:Y:S03]  /*6d10*/  MUFU.EX2 R176, R176 ;  /* 0x000000b000b07308 */ /* 0x000fe60000000800 */
[C---:B------:R-:W-:Y:S05]  /*6d20*/  HMMA.16816.F32 R64, R96.reuse, R66, RZ ;  /* 0x000000426040723c */ /* 0x040fea00000018ff */
[----:B------:R-:W4:Y:S01]  /*6d30*/  MUFU.EX2 R179, R179 ;  /* 0x000000b300b37308 */ /* 0x000f220000000800 */
[----:B------:R-:W-:Y:S01]  /*6d40*/  HMMA.16816.F32 R72, R96, R74, RZ ;  /* 0x0000004a6048723c */ /* 0x000fe200000018ff */
[----:B--2---:R-:W-:Y:S01]  /*6d50*/  F2FP.F16.F32.PACK_AB R145, R175, R174 ;  /* 0x000000aeaf91723e */ /* 0x004fe200000000ff */
[----:B------:R-:W-:-:S04]  /*6d60*/  FADD.FTZ R174, R174, R153 ;  /* 0x00000099aeae7221 */ /* 0x000fc80000010000 */
[----:B------:R-:W-:Y:S01]  /*6d70*/  HMMA.16816.F32 R80, R96, R82, RZ ;  /* 0x000000526050723c */ /* 0x000fe200000018ff */
[----:B------:R-:W-:Y:S01]  /*6d80*/  MUFU.EX2 R181, R181 ;  /* 0x000000b500b57308 */ /* 0x000fe20000000800 */
[----:B------:R-:W-:-:S04]  /*6d90*/  FADD.FTZ R175, R175, R174 ;  /* 0x000000aeafaf7221 */ /* 0x000fc80000010000 */
[C---:B-----5:R-:W-:Y:S03]  /*6da0*/  HMMA.16816.F32 R44, R32.reuse, R4, R44 ;  /* 0x00000004202c723c */ /* 0x060fe6000000182c */
[----:B------:R-:W2:Y:S01]  /*6db0*/  MUFU.EX2 R182, R182 ;  /* 0x000000b600b67308 */ /* 0x000ea20000000800 */
[C---:B----4-:R-:W-:Y:S01]  /*6dc0*/  F2FP.F16.F32.PACK_AB R147, R179.reuse, R176 ;  /* 0x000000b0b393723e */ /* 0x050fe200000000ff */
[----:B------:R-:W-:Y:S01]  /*6dd0*/  FADD.FTZ R176, R176, R175 ;  /* 0x000000afb0b07221 */ /* 0x000fe20000010000 */
[C---:B------:R-:W-:Y:S01]  /*6de0*/  HMMA.16816.F32 R48, R32.reuse, R6, R48 ;  /* 0x000000062030723c */ /* 0x040fe20000001830 */
[----:B------:R-:W-:Y:S02]  /*6df0*/  LDSM.16.MT88.4 R4, [R197+0x10800] ;  /* 0x01080000c504783b */ /* 0x000fe40000004200 */
[----:B------:R-:W-:Y:S02]  /*6e00*/  FADD.FTZ R179, R179, R176 ;  /* 0x000000b0b3b37221 */ /* 0x000fe40000010000 */
[----:B------:R-:W-:Y:S01]  /*6e10*/  MUFU.EX2 R183, R183 ;  /* 0x000000b700b77308 */ /* 0x000fe20000000800 */
[C---:B------:R-:W-:Y:S06]  /*6e20*/  HMMA.16816.F32 R60, R32.reuse, R16, R60 ;  /* 0x00000010203c723c */ /* 0x040fec000000183c */
[C---:B------:R-:W-:Y:S01]  /*6e30*/  HMMA.16816.F32 R64, R32.reuse, R18, R64 ;  /* 0x000000122040723c */ /* 0x040fe20000001840 */
[----:B------:R-:W4:Y:S01]  /*6e40*/  LDSM.16.MT88.4 R16, [R200+0xd000] ;  /* 0x00d00000c810783b */ /* 0x000f220000004200 */
[----:B------:R-:W-:Y:S04]  /*6e50*/  MUFU.EX2 R220, R220 ;  /* 0x000000dc00dc7308 */ /* 0x000fe80000000800 */
[C---:B-1----:R-:W-:Y:S04]  /*6e60*/  HMMA.16816.F32 R68, R32.reuse, R12, R68 ;  /* 0x0000000c2044723c */ /* 0x042fe80000001844 */
[----:B------:R-:W-:Y:S02]  /*6e70*/  MUFU.EX2 R216, R216 ;  /* 0x000000d800d87308 */ /* 0x000fe40000000800 */
[C---:B------:R-:W-:Y:S01]  /*6e80*/  HMMA.16816.F32 R72, R32.reuse, R14, R72 ;  /* 0x0000000e2048723c */ /* 0x040fe20000001848 */
[----:B------:R-:W1:Y:S05]  /*6e90*/  LDSM.16.MT88.4 R12, [R198+0xd000] ;  /* 0x00d00000c60c783b */ /* 0x000e6a0000004200 */
[C---:B---3--:R-:W-:Y:S01]  /*6ea0*/  HMMA.16816.F32 R76, R32.reuse, R8, R76 ;  /* 0x00000008204c723c */ /* 0x048fe2000000184c */
[----:B------:R-:W3:Y:S05]  /*6eb0*/  MUFU.EX2 R217, R217 ;  /* 0x000000d900d97308 */ /* 0x000eea0000000800 */
[----:B------:R-:W-:Y:S01]  /*6ec0*/  HMMA.16816.F32 R80, R32, R10, R80 ;  /* 0x0000000a2050723c */ /* 0x000fe20000001850 */
[----:B------:R-:W5:Y:S02]  /*6ed0*/  LDSM.16.MT88.4 R8, [R200+0xf000] ;  /* 0x00f00000c808783b */ /* 0x000f640000004200 */
[----:B------:R-:W-:Y:S03]  /*6ee0*/  MUFU.EX2 R180, R180 ;  /* 0x000000b400b47308 */ /* 0x000fe60000000800 */
[C---:B------:R-:W-:Y:S05]  /*6ef0*/  HMMA.16816.F32 R84, R96.reuse, R88, RZ ;  /* 0x000000586054723c */ /* 0x040fea00000018ff */
[----:B------:R-:W3:Y:S01]  /*6f00*/  MUFU.EX2 R219, R219 ;  /* 0x000000db00db7308 */ /* 0x000ee20000000800 */
[----:B------:R-:W-:Y:S06]  /*6f10*/  HMMA.16816.F32 R88, R96, R90, RZ ;  /* 0x0000005a6058723c */ /* 0x000fec00000018ff */
[C---:B----4-:R-:W-:Y:S06]  /*6f20*/  HMMA.16816.F32 R128, R144.reuse, R16, R128 ;  /* 0x000000109080723c */ /* 0x050fec0000001880 */
[----:B------:R-:W-:Y:S01]  /*6f30*/  HMMA.16816.F32 R124, R144, R18, R124 ;  /* 0x00000012907c723c */ /* 0x000fe2000000187c */
[----:B------:R-:W-:Y:S05]  /*6f40*/  LDSM.16.MT88.4 R16, [R196+0xf000] ;  /* 0x00f00000c410783b */ /* 0x000fea0000004200 */
[C---:B------:R-:W-:Y:S06]  /*6f50*/  HMMA.16816.F32 R84, R32.reuse, R4, R84 ;  /* 0x000000042054723c */ /* 0x040fec0000001854 */
[----:B------:R-:W-:Y:S01]  /*6f60*/  HMMA.16816.F32 R88, R32, R6, R88 ;  /* 0x000000062058723c */ /* 0x000fe20000001858 */
[----:B------:R-:W4:Y:S05]  /*6f70*/  LDSM.16.MT88.4 R4, [R198+0xf000] ;  /* 0x00f00000c604783b */ /* 0x000f2a0000004200 */
        /* <DEDUP_REMOVED lines=13> */
[C---:B----4-:R-:W-:Y:S06]  /*7050*/  HMMA.16816.F32 R44, R144.reuse, R4, R44 ;  /* 0x00000004902c723c */ /* 0x050fec000000182c */
[----:B------:R-:W-:Y:S01]  /*7060*/  HMMA.16816.F32 R48, R144, R6, R48 ;  /* 0x000000069030723c */ /* 0x000fe20000001830 */
[----:B------:R-:W4:Y:S05]  /*7070*/  LDSM.16.MT88.4 R4, [R197+0x11000] ;  /* 0x01100000c504783b */ /* 0x000f2a0000004200 */
[----:B------:R-:W-:Y:S01]  /*7080*/  HMMA.16816.F32 R96, R96, R138, RZ ;  /* 0x0000008a6060723c */ /* 0x000fe200000018ff */
[----:B------:R-:W3:Y:S05]  /*7090*/  LDSM.16.MT88.4 R136, [R196+0x10800] ;  /* 0x01080000c488783b */ /* 0x000eea0000004200 */
[C---:B------:R-:W-:Y:S06]  /*70a0*/  HMMA.16816.F32 R112, R32.reuse, R28, R112 ;  /* 0x0000001c2070723c */ /* 0x040fec0000001870 */
[C---:B------:R-:W-:Y:S01]  /*70b0*/  HMMA.16816.F32 R108, R32.reuse, R30, R108 ;  /* 0x0000001e206c723c */ /* 0x040fe2000000186c */
[----:B------:R-:W3:Y:S05]  /*70c0*/  LDSM.16.MT88.4 R28, [R197+0xd000] ;  /* 0x00d00000c51c783b */ /* 0x000eea0000004200 */
[C---:B------:R-:W-:Y:S06]  /*70d0*/  HMMA.16816.F32 R104, R32.reuse, R24, R104 ;  /* 0x000000182068723c */ /* 0x040fec0000001868 */
[C---:B------:R-:W-:Y:S01]  /*70e0*/  HMMA.16816.F32 R100, R32.reuse, R26, R100 ;  /* 0x0000001a2064723c */ /* 0x040fe20000001864 */
[----:B------:R-:W3:Y:S05]  /*70f0*/  LDSM.16.MT88.4 R24, [R196+0xd000] ;  /* 0x00d00000c418783b */ /* 0x000eea0000004200 */
[C---:B------:R-:W-:Y:S06]  /*7100*/  HMMA.16816.F32 R52, R32.reuse, R20, R52 ;  /* 0x000000142034723c */ /* 0x040fec0000001834 */
[----:B------:R-:W-:Y:S01]  /*7110*/  HMMA.16816.F32 R56, R32, R22, R56 ;  /* 0x000000162038723c */ /* 0x000fe20000001838 */
[----:B------:R-:W3:Y:S05]  /*7120*/  LDSM.16.MT88.4 R20, [R197+0xf000] ;  /* 0x00f00000c514783b */ /* 0x000eea0000004200 */
[C---:B------:R-:W-:Y:S06]  /*7130*/  HMMA.16816.F32 R60, R144.reuse, R16, R60 ;  /* 0x00000010903c723c */ /* 0x040fec000000183c */
[C---:B------:R-:W-:Y:S01]  /*7140*/  HMMA.16816.F32 R64, R144.reuse, R18, R64 ;  /* 0x000000129040723c */ /* 0x040fe20000001840 */
[----:B------:R-:W3:Y:S05]  /*7150*/  LDSM.16.MT88.4 R16, [R198+0xd800] ;  /* 0x00d80000c610783b */ /* 0x000eea0000004200 */
[C---:B-1----:R-:W-:Y:S06]  /*7160*/  HMMA.16816.F32 R68, R144.reuse, R12, R68 ;  /* 0x0000000c9044723c */ /* 0x042fec0000001844 */
[C---:B------:R-:W-:Y:S01]  /*7170*/  HMMA.16816.F32 R72, R144.reuse, R14, R72 ;  /* 0x0000000e9048723c */ /* 0x040fe20000001848 */
[----:B------:R-:W1:Y:S05]  /*7180*/  LDSM.16.MT88.4 R12, [R200+0xf800] ;  /* 0x00f80000c80c783b */ /* 0x000e6a0000004200 */
[C---:B-----5:R-:W-:Y:S06]  /*7190*/  HMMA.16816.F32 R76, R144.reuse, R8, R76 ;  /* 0x00000008904c723c */ /* 0x060fec000000184c */
[C---:B------:R-:W-:Y:S01]  /*71a0*/  HMMA.16816.F32 R80, R144.reuse, R10, R80 ;  /* 0x0000000a9050723c */ /* 0x040fe20000001850 */
[----:B------:R-:W5:Y:S05]  /*71b0*/  LDSM.16.MT88.4 R8, [R196+0xf800] ;  /* 0x00f80000c408783b */ /* 0x000f6a0000004200 */
[C---:B----4-:R-:W-:Y:S06]  /*71c0*/  HMMA.16816.F32 R84, R144.reuse, R4, R84 ;  /* 0x000000049054723c */ /* 0x050fec0000001854 */
[----:B------:R-:W-:Y:S01]  /*71d0*/  HMMA.16816.F32 R88, R144, R6, R88 ;  /* 0x000000069058723c */ /* 0x000fe20000001858 */
[----:B--2---:R-:W-:Y:S01]  /*71e0*/  F2FP.F16.F32.PACK_AB R4, R182, R181 ;  /* 0x000000b5b604723e */ /* 0x004fe200000000ff */
[----:B------:R-:W-:Y:S01]  /*71f0*/  FADD.FTZ R181, R181, R0 ;  /* 0x00000000b5b57221 */ /* 0x000fe20000010000 */
[----:B---3--:R-:W-:Y:S01]  /*7200*/  F2FP.F16.F32.PACK_AB R5, R217, R216 ;  /* 0x000000d8d905723e */ /* 0x008fe200000000ff */
[----:B------:R-:W-:-:S02]  /*7210*/  FADD.FTZ R216, R216, R179 ;  /* 0x000000b3d8d87221 */ /* 0x000fc40000010000 */
[C---:B------:R-:W-:Y:S01]  /*7220*/  HMMA.16816.F32 R92, R32.reuse, R136, R92 ;  /* 0x00000088205c723c */ /* 0x040fe2000000185c */
[----:B------:R-:W-:Y:S01]  /*7230*/  F2FP.F16.F32.PACK_AB R6, R220, R183 ;  /* 0x000000b7dc06723e */ /* 0x000fe200000000ff */
[----:B------:R-:W-:Y:S01]  /*7240*/  FADD.FTZ R182, R182, R181 ;  /* 0x000000b5b6b67221 */ /* 0x000fe20000010000 */
[----:B------:R-:W-:Y:S01]  /*7250*/  F2FP.F16.F32.PACK_AB R7, R219, R180 ;  /* 0x000000b4db07723e */ /* 0x000fe200000000ff */
[----:B------:R-:W-:Y:S01]  /*7260*/  FADD.FTZ R217, R217, R216 ;  /* 0x000000d8d9d97221 */ /* 0x000fe20000010000 */
[----:B------:R-:W-:Y:S01]  /*7270*/  LEA R216, P2, R133, UR10, 0x1 ;  /* 0x0000000a85d87c11 */ /* 0x000fe2000f8408ff */
[----:B------:R-:W-:Y:S01]  /*7280*/  HMMA.16816.F32 R96, R32, R138, R96 ;  /* 0x0000008a2060723c */ /* 0x000fe20000001860 */
[----:B------:R-:W2:Y:S01]  /*7290*/  LDSM.16.MT88.4 R136, [R197+0xd800] ;  /* 0x00d80000c588783b */ /* 0x000ea20000004200 */
[----:B------:R-:W-:Y:S01]  /*72a0*/  FADD.FTZ R183, R183, R182 ;  /* 0x000000b6b7b77221 */ /* 0x000fe20000010000 */
[----:B------:R-:W-:Y:S01]  /*72b0*/  FADD.FTZ R180, R180, R217 ;  /* 0x000000d9b4b47221 */ /* 0x000fe20000010000 */
[----:B------:R-:W-:Y:S01]  /*72c0*/  LEA.HI.X R217, R133, UR11, R134, 0x1, P2 ;  /* 0x0000000b85d97c11 */ /* 0x000fe200090f0c86 */
[----:B------:R-:W3:Y:S01]  /*72d0*/  LDSM.16.MT88.4 R32, [R196+0xd800] ;  /* 0x00d80000c420783b */ /* 0x000ee20000004200 */
[----:B------:R-:W-:Y:S01]  /*72e0*/  HMMA.16816.F32 R112, R144, R28, R112 ;  /* 0x0000001c9070723c */ /* 0x000fe20000001870 */
[----:B------:R-:W-:Y:S01]  /*72f0*/  FADD.FTZ R221, R220, R183 ;  /* 0x000000b7dcdd7221 */ /* 0x000fe20000010000 */
[----:B------:R-:W-:-:S04]  /*7300*/  FADD.FTZ R219, R219, R180 ;  /* 0x000000b4dbdb7221 */ /* 0x000fc80000010000 */
        /* <DEDUP_REMOVED lines=85> */
[----:B------:R-:W-:-:S03]  /*7860*/  ULOP3.LUT UR4, URZ, UR5, URZ, 0x33, !UPT ;  /* 0x000000053f047292 */ /* 0x000fc6000f8e333f */
[----:B------:R-:W-:Y:S02]  /*7870*/  @UP3 UIADD3 UR31, UR31, 0x1, URZ ;  /* 0x000000011f1f3890 */ /* 0x000fe4000fffe03f */
[----:B------:R-:W-:Y:S02]  /*7880*/  @!UP1 UIADD3 UR33, -UR33, URZ, URZ ;  /* 0x0000003f21219290 */ /* 0x000fe4000fffe13f */
[----:B------:R-:W-:Y:S02]  /*7890*/  @!UP0 UIADD3 UR31, -UR31, URZ, URZ ;  /* 0x0000003f1f1f8290 */ /* 0x000fe4000fffe13f */
[----:B------:R-:W-:Y:S02]  /*78a0*/  USEL UR33, UR4, UR33, !UP2 ;  /* 0x0000002104217287 */ /* 0x000fe4000d000000 */
[----:B------:R-:W-:Y:S02]  /*78b0*/  USEL UR4, UR4, UR31, !UP2 ;  /* 0x0000001f04047287 */ /* 0x000fe4000d000000 */
[----:B------:R-:W-:-:S02]  /*78c0*/  UIMAD.WIDE UR26, UR33, 0x4, UR20 ;  /* 0x00000004211a78a5 */ /* 0x000fc4000f8e0214 */
        /* <DEDUP_REMOVED lines=23> */
.L_x_812:
[----:B------:R-:W-:-:S04]  /*7a40*/  LEA R5, -R214, RZ, 0x6 ;  /* 0x000000ffd6057211 */ /* 0x000fc800078e31ff */
[----:B------:R-:W-:-:S07]  /*7a50*/  SHF.R.S32.HI R4, RZ, 0x1f, R5 ;  /* 0x0000001fff047819 */ /* 0x000fce0000011405 */
.L_x_813:
        /* <DEDUP_REMOVED lines=70> */
[--C-:B------:R-:W-:Y:S01]  /*7ec0*/  @!P5 IMAD.X R5, R4, 0x1, R152.reuse, P2 ;  /* 0x000000010405d824 */ /* 0x100fe200010e0698 */
[----:B------:R-:W-:Y:S01]  /*7ed0*/  @!P5 LEA R34, P2, R0, UR6, 0x1 ;  /* 0x000000060022dc11 */ /* 0x000fe2000f8408ff */
[----:B------:R-:W-:Y:S01]  /*7ee0*/  @!PT LDS RZ, [RZ] ;  /* 0x00000000fffff984 */ /* 0x000fe20000000800 */
[----:B------:R-:W-:Y:S01]  /*7ef0*/  @!PT LDS RZ, [RZ] ;  /* 0x00000000fffff984 */ /* 0x000fe20000000800 */
[----:B------:R-:W-:Y:S01]  /*7f00*/  @!PT LDS RZ, [RZ] ;  /* 0x00000000fffff984 */ /* 0x000fe20000000800 */
[----:B------:R2:W-:Y:S01]  /*7f10*/  @!P4 LDGSTS.E.BYPASS.LTC128B.128 [R211+0x10800], desc[UR22][R10.64+0x100] ;  /* 0x108001000ad3cfae */ /* 0x0005e2000b901d56 */
[----:B------:R-:W-:Y:S01]  /*7f20*/  @!P4 IMAD.X R7, R4, 0x1, R152, P1 ;  /* 0x000000010407c824 */ /* 0x000fe200008e0698 */
[----:B------:R-:W-:Y:S01]  /*7f30*/  @!P6 LEA.HI.X R27, R9, R223, R4, 0x1, P3 ;  /* 0x000000df091be211 */ /* 0x000fe200018f0c04 */
[----:B------:R-:W-:Y:S01]  /*7f40*/  IMAD.MOV.U32 R218, RZ, RZ, R236 ;  /* 0x000000ffffda7224 */ /* 0x000fe200078e00ec */
[----:B------:R-:W-:Y:S01]  /*7f50*/  @P6 STS.128 [R211+0xd000], RZ ;  /* 0x00d000ffd3006388 */ /* 0x000fe20000000c00 */
[----:B------:R-:W-:Y:S01]  /*7f60*/  @!P4 LEA R32, P1, R154, UR6, 0x1 ;  /* 0x000000069a20cc11 */ /* 0x000fe2000f8208ff */
[----:B------:R-:W-:Y:S01]  /*7f70*/  IMAD.MOV.U32 R223, RZ, RZ, R237 ;  /* 0x000000ffffdf7224 */ /* 0x000fe200078e00ed */
[----:B------:R-:W-:Y:S01]  /*7f80*/  @!P5 LEA.HI.X R35, R0, UR7, R5, 0x1, P2 ;  /* 0x000000070023dc11 */ /* 0x000fe200090f0c05 */
[----:B------:R-:W-:Y:S01]  /*7f90*/  @!PT LDS RZ, [RZ] ;  /* 0x00000000fffff984 */ /* 0x000fe20000000800 */
[----:B------:R-:W-:Y:S01]  /*7fa0*/  @!PT LDS RZ, [RZ] ;  /* 0x00000000fffff984 */ /* 0x000fe20000000800 */
[----:B------:R-:W-:Y:S01]  /*7fb0*/  @!PT LDS RZ, [RZ] ;  /* 0x00000000fffff984 */ /* 0x000fe20000000800 */
[----:B------:R-:W-:Y:S01]  /*7fc0*/  @!P6 LDGSTS.E.BYPASS.LTC128B.128 [R211+0xd000], desc[UR22][R24.64] ;  /* 0x0d00000018d3efae */ /* 0x000fe2000b901d56 */
[----:B------:R-:W-:-:S03]  /*7fd0*/  @!P4 LEA.HI.X R33, R154, UR7, R7, 0x1, P1 ;  /* 0x000000079a21cc11 */ /* 0x000fc600088f0c07 */
        /* <DEDUP_REMOVED lines=27> */
[----:B------:R-:W-:Y:S04]  /*8190*/  LDSM.16.M88.4 R4, [R204] ;  /* 0x00000000cc04783b */ /* 0x000fe80000000200 */
[----:B--2---:R-:W-:Y:S04]  /*81a0*/  LDSM.16.M88.4 R8, [R203] ;  /* 0x00000000cb08783b */ /* 0x004fe80000000200 */
[----:B------:R-:W2:Y:S04]  /*81b0*/  LDSM.16.M88.4 R136, [R205+0x6800] ;  /* 0x00680000cd88783b */ /* 0x000ea80000000200 */
[----:B------:R-:W-:Y:S04]  /*81c0*/  LDSM.16.M88.4 R148, [R202] ;  /* 0x00000000ca94783b */ /* 0x000fe80000000200 */
[----:B------:R-:W-:Y:S04]  /*81d0*/  LDSM.16.M88.4 R164, [R199+0x6000] ;  /* 0x00600000c7a4783b */ /* 0x000fe80000000200 */
[----:B------:R-:W5:Y:S04]  /*81e0*/  LDSM.16.M88.4 R176, [R205+0x7000] ;  /* 0x00700000cdb0783b */ /* 0x000f680000000200 */
[----:B------:R-:W5:Y:S04]  /*81f0*/  LDSM.16.M88.4 R28, [R205+0x7800] ;  /* 0x00780000cd1c783b */ /* 0x000f680000000200 */
[----:B------:R-:W5:Y:S04]  /*8200*/  LDSM.16.M88.4 R144, [R195] ;  /* 0x00000000c390783b */ /* 0x000f680000000200 */
[----:B---3--:R-:W-:Y:S01]  /*8210*/  LDSM.16.M88.4 R24, [R201] ;  /* 0x00000000c918783b */ /* 0x008fe20000000200 */
[C---:B-1----:R-:W-:Y:S03]  /*8220*/  HMMA.16816.F32 R16, R168.reuse, R12, RZ ;  /* 0x0000000ca810723c */ /* 0x042fe600000018ff */
[----:B------:R-:W1:Y:S04]  /*8230*/  LDSM.16.M88.4 R152, [R192] ;  /* 0x00000000c098783b */ /* 0x000e680000000200 */
[----:B----4-:R-:W3:Y:S01]  /*8240*/  LDSM.16.M88.4 R32, [R194] ;  /* 0x00000000c220783b */ /* 0x010ee20000000200 */
[C---:B------:R-:W-:Y:S03]  /*8250*/  HMMA.16816.F32 R12, R168.reuse, R14, RZ ;  /* 0x0000000ea80c723c */ /* 0x040fe600000018ff */
[----:B------:R-:W4:Y:S03]  /*8260*/  LDSM.16.M88.4 R160, [R193] ;  /* 0x00000000c1a0783b */ /* 0x000f260000000200 */
[C---:B--2---:R-:W-:Y:S01]  /*8270*/  HMMA.16816.F32 R140, R168.reuse, R136, RZ ;  /* 0x00000088a88c723c */ /* 0x044fe200000018ff */
[----:B------:R-:W2:Y:S04]  /*8280*/  LDSM.16.M88.4 R20, [R199+0x6800] ;  /* 0x00680000c714783b */ /* 0x000ea80000000200 */
[----:B------:R-:W-:Y:S01]  /*8290*/  LDSM.16.M88.4 R180, [R205+0x8000] ;  /* 0x00800000cdb4783b */ /* 0x000fe20000000200 */
[----:B------:R-:W-:Y:S03]  /*82a0*/  HMMA.16816.F32 R136, R168, R138, RZ ;  /* 0x0000008aa888723c */ /* 0x000fe600000018ff */
[----:B------:R-:W-:Y:S03]  /*82b0*/  LDSM.16.M88.4 R224, [R199+0x7800] ;  /* 0x00780000c7e0783b */ /* 0x000fe60000000200 */
[C---:B------:R-:W-:Y:S01]  /*82c0*/  HMMA.16816.F32 R16, R4.reuse, R8, R16 ;  /* 0x000000080410723c */ /* 0x040fe20000001810 */
[----:B------:R-:W-:Y:S04]  /*82d0*/  LDSM.16.M88.4 R232, [R192+0x2800] ;  /* 0x00280000c0e8783b */ /* 0x000fe80000000200 */
[----:B------:R-:W-:Y:S01]  /*82e0*/  LDSM.16.M88.4 R228, [R199+0x9000] ;  /* 0x00900000c7e4783b */ /* 0x000fe20000000200 */
[----:B------:R-:W-:Y:S03]  /*82f0*/  HMMA.16816.F32 R12, R4, R10, R12 ;  /* 0x0000000a040c723c */ /* 0x000fe6000000180c */
[----:B------:R-:W-:Y:S03]  /*8300*/  LDSM.16.M88.4 R8, [R199+0x7000] ;  /* 0x00700000c708783b */ /* 0x000fe60000000200 */
[C---:B-----5:R-:W-:Y:S01]  /*8310*/  HMMA.16816.F32 R156, R168.reuse, R176, RZ ;  /* 0x000000b0a89c723c */ /* 0x060fe200000018ff */
[----:B------:R-:W0:Y:S05]  /*8320*/  LDGDEPBAR ;  /* 0x00000000000079af */ /* 0x000e2a0000000000 */
[----:B------:R-:W-:Y:S06]  /*8330*/  HMMA.16816.F32 R176, R168, R178, RZ ;  /* 0x000000b2a8b0723c */ /* 0x000fec00000018ff */
[----:B------:R-:W-:Y:S06]  /*8340*/  HMMA.16816.F32 R16, R148, R164, R16 ;  /* 0x000000a49410723c */ /* 0x000fec0000001810 */
[----:B------:R-:W-:Y:S06]  /*8350*/  HMMA.16816.F32 R172, R168, R28, RZ ;  /* 0x0000001ca8ac723c */ /* 0x000fec00000018ff */
[----:B------:R-:W-:Y:S01]  /*8360*/  HMMA.16816.F32 R12, R148, R166, R12 ;  /* 0x000000a6940c723c */ /* 0x000fe2000000180c */
[----:B------:R-:W-:Y:S05]  /*8370*/  LDSM.16.M88.4 R164, [R192+0x1800] ;  /* 0x00180000c0a4783b */ /* 0x000fea0000000200 */
[----:B------:R-:W-:Y:S01]  /*8380*/  HMMA.16816.F32 R168, R168, R30, RZ ;  /* 0x0000001ea8a8723c */ /* 0x000fe200000018ff */
[----:B------:R-:W5:Y:S05]  /*8390*/  LDSM.16.M88.4 R28, [R206+0x2000] ;  /* 0x00200000ce1c783b */ /* 0x000f6a0000000200 */
[C---:B------:R-:W-:Y:S06]  /*83a0*/  HMMA.16816.F32 R140, R4.reuse, R144, R140 ;  /* 0x00000090048c723c */ /* 0x040fec000000188c */
[----:B------:R-:W-:Y:S01]  /*83b0*/  HMMA.16816.F32 R136, R4, R146, R136 ;  /* 0x000000920488723c */ /* 0x000fe20000001888 */
[----:B------:R-:W5:Y:S05]  /*83c0*/  LDSM.16.M88.4 R144, [R192+0x800] ;  /* 0x00080000c090783b */ /* 0x000f6a0000000200 */
[C---:B-1----:R-:W-:Y:S06]  /*83d0*/  HMMA.16816.F32 R16, R24.reuse, R152, R16 ;  /* 0x000000981810723c */ /* 0x042fec0000001810 */
[----:B------:R-:W-:Y:S01]  /*83e0*/  HMMA.16816.F32 R12, R24, R154, R12 ;  /* 0x0000009a180c723c */ /* 0x000fe2000000180c */
[----:B------:R-:W-:Y:S05]  /*83f0*/  LDSM.16.M88.4 R152, [R205+0x9800] ;  /* 0x00980000cd98783b */ /* 0x000fea0000000200 */
[C---:B---3--:R-:W-:Y:S06]  /*8400*/  HMMA.16816.F32 R156, R4.reuse, R32, R156 ;  /* 0x00000020049c723c */ /* 0x048fec000000189c */
[C---:B------:R-:W-:Y:S01]  /*8410*/  HMMA.16816.F32 R176, R4.reuse, R34, R176 ;  /* 0x0000002204b0723c */ /* 0x040fe200000018b0 */
[----:B------:R-:W-:Y:S05]  /*8420*/  LDSM.16.M88.4 R32, [R192+0x1000] ;  /* 0x00100000c020783b */ /* 0x000fea0000000200 */
[C---:B----4-:R-:W-:Y:S06]  /*8430*/  HMMA.16816.F32 R172, R4.reuse, R160, R172 ;  /* 0x000000a004ac723c */ /* 0x050fec00000018ac */
[----:B------:R-:W-:Y:S01]  /*8440*/  HMMA.16816.F32 R168, R4, R162, R168 ;  /* 0x000000a204a8723c */ /* 0x000fe200000018a8 */
[----:B------:R-:W-:Y:S04]  /*8450*/  LDSM.16.M88.4 R4, [R204+0x2000] ;  /* 0x00200000cc04783b */ /* 0x000fe80000000200 */
[----:B------:R-:W1:Y:S01]  /*8460*/  LDSM.16.M88.4 R160, [R191] ;  /* 0x00000000bfa0783b */ /* 0x000e620000000200 */
[C---:B--2---:R-:W-:Y:S06]  /*8470*/  HMMA.16816.F32 R140, R148.reuse, R20, R140 ;  /* 0x00000014948c723c */ /* 0x044fec000000188c */
[----:B------:R-:W-:Y:S01]  /*8480*/  HMMA.16816.F32 R136, R148, R22, R136 ;  /* 0x000000169488723c */ /* 0x000fe20000001888 */
[----:B------:R-:W2:Y:S05]  /*8490*/  LDSM.16.M88.4 R20, [R205+0x8800] ;  /* 0x00880000cd14783b */ /* 0x000eaa0000000200 */
[C---:B-----5:R-:W-:Y:S06]  /*84a0*/  HMMA.16816.F32 R16, R28.reuse, R180, R16 ;  /* 0x000000b41c10723c */ /* 0x060fec0000001810 */
[----:B------:R-:W-:Y:S01]  /*84b0*/  HMMA.16816.F32 R12, R28, R182, R12 ;  /* 0x000000b61c0c723c */ /* 0x000fe2000000180c */
[----:B------:R-:W-:Y:S05]  /*84c0*/  LDSM.16.M88.4 R180, [R199+0x9800] ;  /* 0x00980000c7b4783b */ /* 0x000fea0000000200 */
[C---:B------:R-:W-:Y:S06]  /*84d0*/  HMMA.16816.F32 R156, R148.reuse, R8, R156 ;  /* 0x00000008949c723c */ /* 0x040fec000000189c */
[C---:B------:R-:W-:Y:S01]  /*84e0*/  HMMA.16816.F32 R176, R148.reuse, R10, R176 ;  /* 0x0000000a94b0723c */ /* 0x040fe200000018b0 */
[----:B------:R-:W-:Y:S05]  /*84f0*/  LDSM.16.M88.4 R8, [R205+0x9000] ;  /* 0x00900000cd08783b */ /* 0x000fea0000000200 */
[C---:B------:R-:W-:Y:S06]  /*8500*/  HMMA.16816.F32 R172, R148.reuse, R224, R172 ;  /* 0x000000e094ac723c */ /* 0x040fec00000018ac */
[----:B------:R-:W-:Y:S01]  /*8510*/  HMMA.16816.F32 R168, R148, R226, R168 ;  /* 0x000000e294a8723c */ /* 0x000fe200000018a8 */
[----:B------:R-:W-:Y:S04]  /*8520*/  LDSM.16.M88.4 R224, [R202+0x2000] ;  /* 0x00200000cae0783b */ /* 0x000fe80000000200 */
[----:B------:R-:W3:Y:S01]  /*8530*/  LDSM.16.M88.4 R148, [R199+0x8000] ;  /* 0x00800000c794783b */ /* 0x000ee20000000200 */
[C---:B------:R-:W-:Y:S06]  /*8540*/  HMMA.16816.F32 R140, R24.reuse, R144, R140 ;  /* 0x00000090188c723c */ /* 0x040fec000000188c */
[----:B------:R-:W-:Y:S01]  /*8550*/  HMMA.16816.F32 R136, R24, R146, R136 ;  /* 0x000000921888723c */ /* 0x000fe20000001888 */
[----:B------:R-:W4:Y:S05]  /*8560*/  LDSM.16.M88.4 R144, [R190] ;  /* 0x00000000be90783b */ /* 0x000f2a0000000200 */
[C---:B-1----:R-:W-:Y:S06]  /*8570*/  HMMA.16816.F32 R16, R4.reuse, R160, R16 ;  /* 0x000000a00410723c */ /* 0x042fec0000001810 */
[----:B------:R-:W-:Y:S01]  /*8580*/  HMMA.16816.F32 R12, R4, R162, R12 ;  /* 0x000000a2040c723c */ /* 0x000fe2000000180c */
[----:B------:R-:W-:Y:S05]  /*8590*/  LDSM.16.M88.4 R160, [R192+0x3000] ;  /* 0x00300000c0a0783b */ /* 0x000fea0000000200 */
[C---:B------:R-:W-:Y:S06]  /*85a0*/  HMMA.16816.F32 R156, R24.reuse, R32, R156 ;  /* 0x00000020189c723c */ /* 0x040fec000000189c */
[C---:B------:R-:W-:Y:S01]  /*85b0*/  HMMA.16816.F32 R176, R24.reuse, R34, R176 ;  /* 0x0000002218b0723c */ /* 0x040fe200000018b0 */
[----:B------:R-:W-:Y:S05]  /*85c0*/  LDSM.16.M88.4 R32, [R189] ;  /* 0x00000000bd20783b */ /* 0x000fea0000000200 */
[C---:B------:R-:W-:Y:S06]  /*85d0*/  HMMA.16816.F32 R172, R24.reuse, R164, R172 ;  /* 0x000000a418ac723c */ /* 0x040fec00000018ac */
[----:B------:R-:W-:Y:S01]  /*85e0*/  HMMA.16816.F32 R168, R24, R166, R168 ;  /* 0x000000a618a8723c */ /* 0x000fe200000018a8 */
[----:B------:R-:W-:Y:S04]  /*85f0*/  LDSM.16.M88.4 R164, [R201+0x2000] ;  /* 0x00200000c9a4783b */ /* 0x000fe80000000200 */
[----:B------:R-:W1:Y:S01]  /*8600*/  LDSM.16.M88.4 R24, [R192+0x2000] ;  /* 0x00200000c018783b */ /* 0x000e620000000200 */
[C---:B--2---:R-:W-:Y:S06]  /*8610*/  HMMA.16816.F32 R140, R28.reuse, R20, R140 ;  /* 0x000000141c8c723c */ /* 0x044fec000000188c */
[----:B------:R-:W-:Y:S01]  /*8620*/  HMMA.16816.F32 R136, R28, R22, R136 ;  /* 0x000000161c88723c */ /* 0x000fe20000001888 */
[----:B------:R-:W2:Y:S05]  /*8630*/  LDSM.16.M88.4 R20, [R199+0x8800] ;  /* 0x00880000c714783b */ /* 0x000eaa0000000200 */
[C---:B---3--:R-:W-:Y:S06]  /*8640*/  HMMA.16816.F32 R16, R224.reuse, R148, R16 ;  /* 0x00000094e010723c */ /* 0x048fec0000001810 */
        /* <DEDUP_REMOVED lines=8> */
[----:B------:R-:W3:Y:S01]  /*86d0*/  LDSM.16.M88.4 R28, [R205+0xa000] ;  /* 0x00a00000cd1c783b */ /* 0x000ee20000000200 */
[C---:B----4-:R-:W-:Y:S06]  /*86e0*/  HMMA.16816.F32 R140, R4.reuse, R144, R140 ;  /* 0x00000090048c723c */ /* 0x050fec000000188c */
[----:B------:R-:W-:Y:S01]  /*86f0*/  HMMA.16816.F32 R136, R4, R146, R136 ;  /* 0x000000920488723c */ /* 0x000fe20000001888 */
[----:B------:R-:W-:Y:S05]  /*8700*/  LDSM.16.M88.4 R144, [R187] ;  /* 0x00000000bb90783b */ /* 0x000fea0000000200 */
[C---:B-1----:R-:W-:Y:S06]  /*8710*/  HMMA.16816.F32 R16, R164.reuse, R24, R16 ;  /* 0x00000018a410723c */ /* 0x042fec0000001810 */
[----:B------:R-:W-:Y:S01]  /*8720*/  HMMA.16816.F32 R12, R164, R26, R12 ;  /* 0x0000001aa40c723c */ /* 0x000fe2000000180c */
[----:B------:R-:W-:Y:S05]  /*8730*/  LDSM.16.M88.4 R24, [R202+0x4000] ;  /* 0x00400000ca18783b */ /* 0x000fea0000000200 */
[C---:B------:R-:W-:Y:S06]  /*8740*/  HMMA.16816.F32 R156, R4.reuse, R32, R156 ;  /* 0x00000020049c723c */ /* 0x040fec000000189c */
[----:B------:R-:W-:Y:S01]  /*8750*/  HMMA.16816.F32 R176, R4, R34, R176 ;  /* 0x0000002204b0723c */ /* 0x000fe200000018b0 */
[----:B------:R-:W1:Y:S05]  /*8760*/  LDSM.16.M88.4 R32, [R204+0x4000] ;  /* 0x00400000cc20783b */ /* 0x000e6a0000000200 */
[----:B--2---:R-:W-:Y:S06]  /*8770*/  HMMA.16816.F32 R140, R224, R20, R140 ;  /* 0x00000014e08c723c */ /* 0x004fec000000188c */
[----:B---3--:R-:W-:Y:S06]  /*8780*/  HMMA.16816.F32 R16, R152, R28, R16 ;  /* 0x0000001c9810723c */ /* 0x008fec0000001810 */
[----:B------:R-:W-:Y:S01]  /*8790*/  HMMA.16816.F32 R136, R224, R22, R136 ;  /* 0x00000016e088723c */ /* 0x000fe20000001888 */
[----:B------:R-:W2:Y:S05]  /*87a0*/  LDSM.16.M88.4 R20, [R199+0xa000] ;  /* 0x00a00000c714783b */ /* 0x000eaa0000000200 */
[----:B------:R-:W-:Y:S01]  /*87b0*/  HMMA.16816.F32 R12, R152, R30, R12 ;  /* 0x0000001e980c723c */ /* 0x000fe2000000180c */
[----:B------:R-:W3:Y:S05]  /*87c0*/  LDSM.16.M88.4 R28, [R186] ;  /* 0x00000000ba1c783b */ /* 0x000eea0000000200 */
[----:B------:R-:W-:Y:S06]  /*87d0*/  HMMA.16816.F32 R140, R164, R232, R140 ;  /* 0x000000e8a48c723c */ /* 0x000fec000000188c */
[----:B------:R-:W-:Y:S06]  /*87e0*/  HMMA.16816.F32 R156, R224, R228, R156 ;  /* 0x000000e4e09c723c */ /* 0x000fec000000189c */
[----:B-1----:R-:W-:Y:S06]  /*87f0*/  HMMA.16816.F32 R16, R32, R144, R16 ;  /* 0x000000902010723c */ /* 0x002fec0000001810 */
[----:B------:R-:W-:Y:S06]  /*8800*/  HMMA.16816.F32 R136, R164, R234, R136 ;  /* 0x000000eaa488723c */ /* 0x000fec0000001888 */
[----:B------:R-:W-:Y:S06]  /*8810*/  HMMA.16816.F32 R172, R4, R8, R172 ;  /* 0x0000000804ac723c */ /* 0x000fec00000018ac */
[----:B------:R-:W-:Y:S01]  /*8820*/  HMMA.16816.F32 R12, R32, R146, R12 ;  /* 0x00000092200c723c */ /* 0x000fe2000000180c */
[----:B------:R-:W1:Y:S05]  /*8830*/  LDSM.16.M88.4 R144, [R205+0xb000] ;  /* 0x00b00000cd90783b */ /* 0x000e6a0000000200 */
[----:B------:R-:W-:Y:S01]  /*8840*/  HMMA.16816.F32 R168, R4, R10, R168 ;  /* 0x0000000a04a8723c */ /* 0x000fe200000018a8 */
[----:B------:R-:W-:Y:S04]  /*8850*/  LDSM.16.M88.4 R8, [R201+0x4000] ;  /* 0x00400000c908783b */ /* 0x000fe80000000200 */
[----:B------:R-:W4:Y:S01]  /*8860*/  LDSM.16.M88.4 R4, [R192+0x4000] ;  /* 0x00400000c004783b */ /* 0x000f220000000200 */
[----:B------:R-:W-:Y:S06]  /*8870*/  HMMA.16816.F32 R140, R152, R148, R140 ;  /* 0x00000094988c723c */ /* 0x000fec000000188c */
[----:B------:R-:W-:Y:S06]  /*8880*/  HMMA.16816.F32 R176, R224, R230, R176 ;  /* 0x000000e6e0b0723c */ /* 0x000fec00000018b0 */
[----:B------:R-:W-:Y:S06]  /*8890*/  HMMA.16816.F32 R156, R164, R160, R156 ;  /* 0x000000a0a49c723c */ /* 0x000fec000000189c */
[----:B--2---:R-:W-:Y:S06]  /*88a0*/  HMMA.16816.F32 R16, R24, R20, R16 ;  /* 0x000000141810723c */ /* 0x004fec0000001810 */
[----:B------:R-:W-:Y:S01]  /*88b0*/  HMMA.16816.F32 R136, R152, R150, R136 ;  /* 0x000000969888723c */ /* 0x000fe20000001888 */
[----:B------:R-:W-:Y:S05]  /*88c0*/  LDSM.16.M88.4 R148, [R192+0x4800] ;  /* 0x00480000c094783b */ /* 0x000fea0000000200 */
[----:B------:R-:W-:Y:S01]  /*88d0*/  HMMA.16816.F32 R228, R224, R180, R172 ;  /* 0x000000b4e0e4723c */ /* 0x000fe200000018ac */
[----:B------:R-:W2:Y:S05]  /*88e0*/  LDSM.16.M88.4 R172, [R199+0xa800] ;  /* 0x00a80000c7ac783b */ /* 0x000eaa0000000200 */
[----:B------:R-:W-:Y:S01]  /*88f0*/  HMMA.16816.F32 R12, R24, R22, R12 ;  /* 0x00000016180c723c */ /* 0x000fe2000000180c */
[----:B------:R-:W5:Y:S05]  /*8900*/  LDSM.16.M88.4 R20, [R185] ;  /* 0x00000000b914783b */ /* 0x000f6a0000000200 */
[----:B---3--:R-:W-:Y:S06]  /*8910*/  HMMA.16816.F32 R140, R32, R28, R140 ;  /* 0x0000001c208c723c */ /* 0x008fec000000188c */
[----:B------:R-:W-:Y:S06]  /*8920*/  HMMA.16816.F32 R176, R164, R162, R176 ;  /* 0x000000a2a4b0723c */ /* 0x000fec00000018b0 */
[----:B-1----:R-:W-:Y:S06]  /*8930*/  HMMA.16816.F32 R156, R152, R144, R156 ;  /* 0x00000090989c723c */ /* 0x002fec000000189c */
[----:B----4-:R-:W-:Y:S06]  /*8940*/  HMMA.16816.F32 R16, R8, R4, R16 ;  /* 0x000000040810723c */ /* 0x010fec0000001810 */
[----:B------:R-:W-:Y:S01]  /*8950*/  HMMA.16816.F32 R136, R32, R30, R136 ;  /* 0x0000001e2088723c */ /* 0x000fe20000001888 */
[----:B------:R-:W1:Y:S05]  /*8960*/  LDSM.16.M88.4 R28, [R192+0x3800] ;  /* 0x00380000c01c783b */ /* 0x000e6a0000000200 */
[----:B------:R-:W-:Y:S01]  /*8970*/  HMMA.16816.F32 R12, R8, R6, R12 ;  /* 0x00000006080c723c */ /* 0x000fe2000000180c */
[----:B------:R-:W3:Y:S05]  /*8980*/  LDSM.16.M88.4 R4, [R199+0xb000] ;  /* 0x00b00000c704783b */ /* 0x000eea0000000200 */
[----:B------:R-:W-:Y:S06]  /*8990*/  HMMA.16816.F32 R168, R224, R182, R168 ;  /* 0x000000b6e0a8723c */ /* 0x000fec00000018a8 */
[----:B--2---:R-:W-:Y:S01]  /*89a0*/  HMMA.16816.F32 R140, R24, R172, R140 ;  /* 0x000000ac188c723c */ /* 0x004fe2000000188c */
[----:B------:R-:W-:Y:S01]  /*89b0*/  FMUL.FTZ R0, R16, UR25 ;  /* 0x0000001910007c20 */ /* 0x000fe20008410000 */
[----:B------:R-:W-:Y:S01]  /*89c0*/  FMUL.FTZ R161, R17, UR25 ;  /* 0x0000001911a17c20 */ /* 0x000fe20008410000 */
[----:B------:R-:W-:-:S03]  /*89d0*/  FMUL.FTZ R160, R18, UR25 ;  /* 0x0000001912a07c20 */ /* 0x000fc60008410000 */
[----:B------:R-:W-:Y:S01]  /*89e0*/  HMMA.16816.F32 R176, R152, R146, R176 ;  /* 0x0000009298b0723c */ /* 0x000fe200000018b0 */
[----:B------:R-:W-:Y:S01]  /*89f0*/  LDSM.16.M88.4 R144, [R192+0x5000] ;  /* 0x00500000c090783b */ /* 0x000fe20000000200 */
[----:B------:R-:W2:Y:S04]  /*8a00*/  MUFU.TANH R161, R161 ;  /* 0x000000a100a17308 */ /* 0x000ea80000002400 */
[----:B-----5:R-:W-:Y:S01]  /*8a10*/  HMMA.16816.F32 R156, R32, R20, R156 ;  /* 0x00000014209c723c */ /* 0x020fe2000000189c */
[----:B------:R-:W-:-:S03]  /*8a20*/  FMUL.FTZ R12, R12, UR25 ;  /* 0x000000190c0c7c20 */ /* 0x000fc60008410000 */
[----:B------:R-:W-:Y:S02]  /*8a30*/  MUFU.TANH R0, R0 ;  /* 0x0000000000007308 */ /* 0x000fe40000002400 */
[----:B------:R-:W-:Y:S01]  /*8a40*/  HMMA.16816.F32 R136, R24, R174, R136 ;  /* 0x000000ae1888723c */ /* 0x000fe20000001888 */
[----:B------:R-:W-:Y:S02]  /*8a50*/  FMUL.FTZ R20, R19, UR25 ;  /* 0x0000001913147c20 */ /* 0x000fe40008410000 */
[----:B------:R-:W4:Y:S03]  /*8a60*/  LDSM.16.M88.4 R16, [R205+0xb800] ;  /* 0x00b80000cd10783b */ /* 0x000f260000000200 */
[----:B-1----:R-:W-:Y:S01]  /*8a70*/  HMMA.16816.F32 R228, R164, R28, R228 ;  /* 0x0000001ca4e4723c */ /* 0x002fe200000018e4 */
[----:B------:R1:W-:Y:S05]  /*8a80*/  MUFU.TANH R21, R12 ;  /* 0x0000000c00157308 */ /* 0x0003ea0000002400 */
[----:B------:R-:W-:Y:S03]  /*8a90*/  HMMA.16816.F32 R140, R8, R148, R140 ;  /* 0x00000094088c723c */ /* 0x000fe6000000188c */
[----:B------:R-:W5:Y:S03]  /*8aa0*/  MUFU.TANH R20, R20 ;  /* 0x0000001400147308 */ /* 0x000f660000002400 */
[----:B------:R-:W-:Y:S01]  /*8ab0*/  HMMA.16816.F32 R176, R32, R22, R176 ;  /* 0x0000001620b0723c */ /* 0x000fe200000018b0 */
[----:B------:R-:W-:-:S04]  /*8ac0*/  FMUL.FTZ R148, R13, UR25 ;  /* 0x000000190d947c20 */ /* 0x000fc80008410000 */
[----:B------:R-:W-:Y:S01]  /*8ad0*/  MUFU.TANH R28, R148 ;  /* 0x00000094001c7308 */ /* 0x000fe20000002400 */
[----:B------:R-:W-:Y:S01]  /*8ae0*/  HMMA.16816.F32 R168, R164, R30, R168 ;  /* 0x0000001ea4a8723c */ /* 0x000fe200000018a8 */
[----:B------:R-:W-:Y:S01]  /*8af0*/  FMUL.FTZ R22, R14, UR25 ;  /* 0x000000190e167c20 */ /* 0x000fe20008410000 */
[----:B------:R-:W-:Y:S02]  /*8b00*/  FMUL.FTZ R23, R15, UR25 ;  /* 0x000000190f177c20 */ /* 0x000fe40008410000 */
[----:B-1----:R-:W1:Y:S02]  /*8b10*/  LDSM.16.M88.4 R12, [R184] ;  /* 0x00000000b80c783b */ /* 0x002e640000000200 */
[----:B---3--:R-:W-:Y:S01]  /*8b20*/  HMMA.16816.F32 R156, R24, R4, R156 ;  /* 0x00000004189c723c */ /* 0x008fe2000000189c */
[----:B------:R-:W3:Y:S05]  /*8b30*/  MUFU.TANH R22, R22 ;  /* 0x0000001600167308 */ /* 0x000eea0000002400 */
[----:B------:R-:W-:Y:S01]  /*8b40*/  FMUL.FTZ R140, R140, UR25 ;  /* 0x000000198c8c7c20 */ /* 0x000fe20008410000 */
[----:B------:R-:W-:Y:S01]  /*8b50*/  HMMA.16816.F32 R136, R8, R150, R136 ;  /* 0x000000960888723c */ /* 0x000fe20000001888 */
[----:B------:R-:W-:Y:S01]  /*8b60*/  FMUL.FTZ R29, R141, UR25 ;  /* 0x000000198d1d7c20 */ /* 0x000fe20008410000 */
[----:B------:R-:W3:Y:S01]  /*8b70*/  MUFU.TANH R23, R23 ;  /* 0x0000001700177308 */ /* 0x000ee20000002400 */
[----:B------:R-:W-:Y:S01]  /*8b80*/  FMUL.FTZ R30, R143, UR25 ;  /* 0x000000198f1e7c20 */ /* 0x000fe20008410000 */
[----:B------:R-:W-:-:S02]  /*8b90*/  FMUL.FTZ R142, R142, UR25 ;  /* 0x000000198e8e7c20 */ /* 0x000fc40008410000 */
[C---:B----4-:R-:W-:Y:S04]  /*8ba0*/  HMMA.16816.F32 R228, R152.reuse, R16, R228 ;  /* 0x0000001098e4723c */ /* 0x050fe800000018e4 */
[----:B------:R4:W3:Y:S02]  /*8bb0*/  MUFU.TANH R151, R140 ;  /* 0x0000008c00977308 */ /* 0x0008e40000002400 */
[----:B------:R-:W-:Y:S01]  /*8bc0*/  HMMA.16816.F32 R168, R152, R18, R168 ;  /* 0x0000001298a8723c */ /* 0x000fe200000018a8 */
[----:B------:R-:W-:Y:S05]  /*8bd0*/  LDSM.16.M88.4 R16, [R192+0x5800] ;  /* 0x00580000c010783b */ /* 0x000fea0000000200 */
[----:B------:R-:W-:Y:S01]  /*8be0*/  HMMA.16816.F32 R176, R24, R6, R176 ;  /* 0x0000000618b0723c */ /* 0x000fe200000018b0 */
[----:B------:R-:W2:Y:S01]  /*8bf0*/  LDSM.16.M88.4 R4, [R199+0xb800] ;  /* 0x00b80000c704783b */ /* 0x000ea20000000200 */
[----:B------:R-:W-:Y:S01]  /*8c00*/  MUFU.TANH R29, R29 ;  /* 0x0000001d001d7308 */ /* 0x000fe20000002400 */
[----:B------:R-:W-:-:S04]  /*8c10*/  DEPBAR.LE SB0, 0x0 ;  /* 0x000080000000791a */ /* 0x000fc80000000000 */
[----:B------:R-:W-:Y:S01]  /*8c20*/  HMMA.16816.F32 R156, R8, R144, R156 ;  /* 0x00000090089c723c */ /* 0x000fe2000000189c */
[----:B------:R-:W-:Y:S01]  /*8c30*/  FMUL.FTZ R31, R136, UR25 ;  /* 0x00000019881f7c20 */ /* 0x000fe20008410000 */
[----:B----4-:R-:W4:Y:S01]  /*8c40*/  S2R R140, SR_TID.X ;  /* 0x00000000008c7919 */ /* 0x010f220000002100 */
[----:B------:R5:W3:Y:S01]  /*8c50*/  MUFU.TANH R174, R142 ;  /* 0x0000008e00ae7308 */ /* 0x000ae20000002400 */
[----:B------:R-:W-:Y:S01]  /*8c60*/  FMUL.FTZ R137, R137, UR25 ;  /* 0x0000001989897c20 */ /* 0x000fe20008410000 */
[----:B------:R-:W-:Y:S01]  /*8c70*/  FMUL.FTZ R138, R138, UR25 ;  /* 0x000000198a8a7c20 */ /* 0x000fe20008410000 */
[----:B-1----:R-:W-:Y:S01]  /*8c80*/  HMMA.16816.F32 R228, R32, R12, R228 ;  /* 0x0000000c20e4723c */ /* 0x002fe200000018e4 */
[----:B------:R-:W-:-:S04]  /*8c90*/  FMUL.FTZ R139, R139, UR25 ;  /* 0x000000198b8b7c20 */ /* 0x000fc80008410000 */
[----:B------:R-:W1:Y:S01]  /*8ca0*/  MUFU.TANH R30, R30 ;  /* 0x0000001e001e7308 */ /* 0x000e620000002400 */
[----:B------:R-:W-:Y:S01]  /*8cb0*/  HMMA.16816.F32 R168, R32, R14, R168 ;  /* 0x0000000e20a8723c */ /* 0x000fe200000018a8 */
[----:B------:R-:W-:-:S05]  /*8cc0*/  IMAD.U32 R12, RZ, RZ, UR16 ;  /* 0x00000010ff0c7e24 */ /* 0x000fca000f8e00ff */
[----:B------:R-:W-:Y:S01]  /*8cd0*/  HMMA.16816.F32 R176, R8, R146, R176 ;  /* 0x0000009208b0723c */ /* 0x000fe200000018b0 */
[----:B------:R-:W1:Y:S05]  /*8ce0*/  MUFU.TANH R31, R31 ;  /* 0x0000001f001f7308 */ /* 0x000e6a0000002400 */
[----:B------:R-:W-:Y:S01]  /*8cf0*/  FMUL.FTZ R144, R159, UR25 ;  /* 0x000000199f907c20 */ /* 0x000fe20008410000 */
[----:B------:R-:W-:Y:S01]  /*8d00*/  FMUL.FTZ R147, R156, UR25 ;  /* 0x000000199c937c20 */ /* 0x000fe20008410000 */
[----:B------:R-:W-:Y:S01]  /*8d10*/  FMUL.FTZ R146, R158, UR25 ;  /* 0x000000199e927c20 */ /* 0x000fe20008410000 */
[----:B------:R-:W-:Y:S01]  /*8d20*/  MUFU.TANH R149, R137 ;  /* 0x0000008900957308 */ /* 0x000fe20000002400 */
[----:B------:R-:W-:Y:S01]  /*8d30*/  FMUL.FTZ R145, R157, UR25 ;  /* 0x000000199d917c20 */ /* 0x000fe20008410000 */
[----:B----4-:R-:W-:Y:S01]  /*8d40*/  IMAD.SHL.U32 R13, R140, 0x2, RZ ;  /* 0x000000028c0d7824 */ /* 0x010fe200078e00ff */
[C---:B--2---:R-:W-:Y:S05]  /*8d50*/  HMMA.16816.F32 R228, R24.reuse, R4, R228 ;  /* 0x0000000418e4723c */ /* 0x044fea00000018e4 */
[----:B------:R-:W2:Y:S01]  /*8d60*/  MUFU.TANH R150, R138 ;  /* 0x0000008a00967308 */ /* 0x000ea20000002400 */
[----:B------:R-:W-:Y:S01]  /*8d70*/  LOP3.LUT R13, R13, 0x6, RZ, 0xc0, !PT ;  /* 0x000000060d0d7812 */ /* 0x000fe200078ec0ff */
[----:B------:R-:W-:Y:S05]  /*8d80*/  HMMA.16816.F32 R168, R24, R6, R168 ;  /* 0x0000000618a8723c */ /* 0x000fea00000018a8 */
[----:B------:R-:W-:Y:S01]  /*8d90*/  FMUL.FTZ R143, R176, UR25 ;  /* 0x00000019b08f7c20 */ /* 0x000fe20008410000 */
[----:B------:R-:W-:Y:S01]  /*8da0*/  FMUL.FTZ R141, R177, UR25 ;  /* 0x00000019b18d7c20 */ /* 0x000fe20008410000 */
[----:B------:R-:W-:Y:S01]  /*8db0*/  IMAD R4, R12, 0x40, R13 ;  /* 0x000000400c047824 */ /* 0x000fe200078e020d */
[----:B------:R4:W2:Y:S01]  /*8dc0*/  MUFU.TANH R148, R139 ;  /* 0x0000008b00947308 */ /* 0x0008a20000002400 */
[----:B-----5:R-:W-:Y:S01]  /*8dd0*/  FMUL.FTZ R142, R178, UR25 ;  /* 0x00000019b28e7c20 */ /* 0x020fe20008410000 */
[----:B------:R-:W-:Y:S01]  /*8de0*/  FMUL.FTZ R140, R179, UR25 ;  /* 0x00000019b38c7c20 */ /* 0x000fe20008410000 */
[----:B------:R-:W-:-:S02]  /*8df0*/  VIADD R5, R4, 0x1 ;  /* 0x0000000104057836 */ /* 0x000fc40000000000 */
[C---:B------:R-:W-:Y:S02]  /*8e00*/  VIADD R12, R4.reuse, 0x8 ;  /* 0x00000008040c7836 */ /* 0x040fe40000000000 */
[C---:B------:R-:W-:Y:S01]  /*8e10*/  VIADD R6, R4.reuse, 0x10 ;  /* 0x0000001004067836 */ /* 0x040fe20000000000 */
[CC--:B------:R-:W-:Y:S01]  /*8e20*/  ISETP.GE.AND P3, PT, R5.reuse, R135.reuse, PT ;  /* 0x000000870500720c */ /* 0x0c0fe20003f66270 */
[----:B------:R-:W5:Y:S01]  /*8e30*/  MUFU.TANH R147, R147 ;  /* 0x0000009300937308 */ /* 0x000f620000002400 */
[-C--:B------:R-:W-:Y:S01]  /*8e40*/  ISETP.GE.AND P2, PT, R5, R2.reuse, PT ;  /* 0x000000020500720c */ /* 0x080fe20003f46270 */
[----:B------:R-:W-:Y:S01]  /*8e50*/  VIADD R13, R4, 0x18 ;  /* 0x00000018040d7836 */ /* 0x000fe20000000000 */
[----:B------:R-:W-:Y:S02]  /*8e60*/  FSEL R5, R161, -INF , !P3 ;  /* 0xff800000a1057808 */ /* 0x000fe40005800000 */
[CC--:B------:R-:W-:Y:S01]  /*8e70*/  ISETP.GE.AND P1, PT, R12.reuse, R135.reuse, PT ;  /* 0x000000870c00720c */ /* 0x0c0fe20003f26270 */
[C---:B------:R-:W-:Y:S01]  /*8e80*/  HMMA.16816.F32 R228, R8.reuse, R16, R228 ;  /* 0x0000001008e4723c */ /* 0x040fe200000018e4 */
[----:B------:R-:W-:Y:S01]  /*8e90*/  ISETP.GE.AND P3, PT, R12, R2, PT ;  /* 0x000000020c00720c */ /* 0x000fe20003f66270 */
[----:B------:R-:W-:Y:S01]  /*8ea0*/  VIADD R12, R4, 0x9 ;  /* 0x00000009040c7836 */ /* 0x000fe20000000000 */
[----:B------:R-:W-:Y:S01]  /*8eb0*/  FSEL R20, R20, -INF , !P2 ;  /* 0xff80000014147808 */ /* 0x000fe20005000000 */
[----:B------:R-:W5:Y:S01]  /*8ec0*/  MUFU.TANH R146, R146 ;  /* 0x0000009200927308 */ /* 0x000f620000002400 */
[----:B------:R-:W-:Y:S01]  /*8ed0*/  FSEL R21, R21, -INF , !P1 ;  /* 0xff80000015157808 */ /* 0x000fe20004800000 */
[----:B------:R-:W-:Y:S01]  /*8ee0*/  HMMA.16816.F32 R8, R8, R18, R168 ;  /* 0x000000120808723c */ /* 0x000fe200000018a8 */
[----:B------:R-:W-:-:S02]  /*8ef0*/  ISETP.GE.AND P2, PT, R12, R135, PT ;  /* 0x000000870c00720c */ /* 0x000fc40003f46270 */
[-C--:B------:R-:W-:Y:S01]  /*8f00*/  ISETP.GE.AND P1, PT, R12, R2.reuse, PT ;  /* 0x000000020c00720c */ /* 0x080fe20003f26270 */
[----:B------:R-:W-:Y:S01]  /*8f10*/  VIADD R12, R4, 0x11 ;  /* 0x00000011040c7836 */ /* 0x000fe20000000000 */
[----:B---3--:R-:W-:Y:S01]  /*8f20*/  FSEL R22, R22, -INF , !P3 ;  /* 0xff80000016167808 */ /* 0x008fe20005800000 */
[----:B------:R-:W3:Y:S01]  /*8f30*/  MUFU.TANH R144, R144 ;  /* 0x0000009000907308 */ /* 0x000ee20000002400 */
[----:B------:R-:W-:Y:S02]  /*8f40*/  ISETP.GE.AND P3, PT, R6, R135, PT ;  /* 0x000000870600720c */ /* 0x000fe40003f66270 */
[----:B------:R-:W-:Y:S02]  /*8f50*/  FSEL R7, R28, -INF , !P2 ;  /* 0xff8000001c077808 */ /* 0x000fe40005000000 */
[----:B------:R-:W-:Y:S02]  /*8f60*/  ISETP.GE.AND P2, PT, R6, R2, PT ;  /* 0x000000020600720c */ /* 0x000fe40003f46270 */
[----:B------:R-:W-:Y:S01]  /*8f70*/  FSEL R6, R23, -INF , !P1 ;  /* 0xff80000017067808 */ /* 0x000fe20004800000 */
[----:B------:R-:W3:Y:S01]  /*8f80*/  MUFU.TANH R143, R143 ;  /* 0x0000008f008f7308 */ /* 0x000ee20000002400 */
[----:B------:R-:W-:-:S02]  /*8f90*/  FSEL R151, R151, -INF , !P3 ;  /* 0xff80000097977808 */ /* 0x000fc40005800000 */
[CC--:B------:R-:W-:Y:S01]  /*8fa0*/  ISETP.GE.AND P1, PT, R12.reuse, R135.reuse, PT ;  /* 0x000000870c00720c */ /* 0x0c0fe20003f26270 */
[----:B------:R-:W-:Y:S01]  /*8fb0*/  FMUL.FTZ R169, R229, UR25 ;  /* 0x00000019e5a97c20 */ /* 0x000fe20008410000 */
[-C--:B------:R-:W-:Y:S01]  /*8fc0*/  ISETP.GE.AND P3, PT, R12, R2.reuse, PT ;  /* 0x000000020c00720c */ /* 0x080fe20003f66270 */
[----:B------:R-:W-:Y:S01]  /*8fd0*/  VIADD R12, R4, 0x19 ;  /* 0x00000019040c7836 */ /* 0x000fe20000000000 */
[----:B------:R-:W-:Y:S01]  /*8fe0*/  FSEL R174, R174, -INF , !P2 ;  /* 0xff800000aeae7808 */ /* 0x000fe20005000000 */
[----:B------:R-:W3:Y:S01]  /*8ff0*/  MUFU.TANH R145, R145 ;  /* 0x0000009100917308 */ /* 0x000ee20000002400 */
[----:B----4-:R-:W-:Y:S01]  /*9000*/  FSEL R139, R29, -INF , !P1 ;  /* 0xff8000001d8b7808 */ /* 0x010fe20004800000 */
[----:B------:R-:W-:Y:S01]  /*9010*/  FMUL.FTZ R166, R230, UR25 ;  /* 0x00000019e6a67c20 */ /* 0x000fe20008410000 */
[CC--:B------:R-:W-:Y:S01]  /*9020*/  ISETP.GE.AND P2, PT, R13.reuse, R135.reuse, PT ;  /* 0x000000870d00720c */ /* 0x0c0fe20003f46270 */
[----:B------:R-:W-:Y:S01]  /*9030*/  FMUL.FTZ R167, R8, UR25 ;  /* 0x0000001908a77c20 */ /* 0x000fe20008410000 */
[-C--:B------:R-:W-:Y:S01]  /*9040*/  ISETP.GE.AND P1, PT, R13, R2.reuse, PT ;  /* 0x000000020d00720c */ /* 0x080fe20003f26270 */
[----:B------:R-:W-:Y:S01]  /*9050*/  VIADD R13, R4, 0x20 ;  /* 0x00000020040d7836 */ /* 0x000fe20000000000 */
[----:B-1----:R-:W-:Y:S01]  /*9060*/  FSEL R176, R30, -INF , !P3 ;  /* 0xff8000001eb07808 */ /* 0x002fe20005800000 */
[----:B------:R-:W1:Y:S01]  /*9070*/  MUFU.TANH R141, R141 ;  /* 0x0000008d008d7308 */ /* 0x000e620000002400 */
[-C--:B------:R-:W-:Y:S01]  /*9080*/  ISETP.GE.AND P3, PT, R12, R135.reuse, PT ;  /* 0x000000870c00720c */ /* 0x080fe20003f66270 */
[----:B------:R-:W-:Y:S01]  /*9090*/  FMUL.FTZ R9, R9, UR25 ;  /* 0x0000001909097c20 */ /* 0x000fe20008410000 */
[----:B------:R-:W-:Y:S01]  /*90a0*/  FSEL R137, R31, -INF , !P2 ;  /* 0xff8000001f897808 */ /* 0x000fe20005000000 */
[----:B------:R-:W-:Y:S01]  /*90b0*/  FMUL.FTZ R228, R228, UR25 ;  /* 0x00000019e4e47c20 */ /* 0x000fe20008410000 */
[-C--:B------:R-:W-:Y:S01]  /*90c0*/  ISETP.GE.AND P2, PT, R12, R2.reuse, PT ;  /* 0x000000020c00720c */ /* 0x080fe20003f46270 */
[----:B------:R-:W-:Y:S01]  /*90d0*/  VIADD R12, R4, 0x21 ;  /* 0x00000021040c7836 */ /* 0x000fe20000000000 */
[----:B--2---:R-:W-:Y:S01]  /*90e0*/  FSEL R150, R150, -INF , !P1 ;  /* 0xff80000096967808 */ /* 0x004fe20004800000 */
[----:B------:R-:W2:Y:S01]  /*90f0*/  MUFU.TANH R142, R142 ;  /* 0x0000008e008e7308 */ /* 0x000ea20000002400 */
[----:B------:R-:W-:Y:S01]  /*9100*/  FSEL R149, R149, -INF , !P3 ;  /* 0xff80000095957808 */ /* 0x000fe20005800000 */
[----:B------:R-:W-:Y:S01]  /*9110*/  FMUL.FTZ R164, R231, UR25 ;  /* 0x00000019e7a47c20 */ /* 0x000fe20008410000 */
[CC--:B------:R-:W-:Y:S01]  /*9120*/  ISETP.GE.AND P1, PT, R13.reuse, R135.reuse, PT ;  /* 0x000000870d00720c */ /* 0x0c0fe20003f26270 */
[C---:B------:R-:W-:Y:S01]  /*9130*/  VIADD R8, R4.reuse, 0x38 ;  /* 0x0000003804087836 */ /* 0x040fe20000000000 */
[-C--:B------:R-:W-:Y:S01]  /*9140*/  ISETP.GE.AND P3, PT, R13, R2.reuse, PT ;  /* 0x000000020d00720c */ /* 0x080fe20003f66270 */
[----:B------:R-:W-:Y:S01]  /*9150*/  VIADD R13, R4, 0x28 ;  /* 0x00000028040d7836 */ /* 0x000fe20000000000 */
[----:B------:R-:W-:Y:S01]  /*9160*/  FSEL R148, R148, -INF , !P2 ;  /* 0xff80000094947808 */ /* 0x000fe20005000000 */
[----:B------:R-:W4:Y:S01]  /*9170*/  MUFU.TANH R140, R140 ;  /* 0x0000008c008c7308 */ /* 0x000f220000002400 */
[----:B-----5:R-:W-:Y:S01]  /*9180*/  FSEL R147, R147, -INF , !P1 ;  /* 0xff80000093937808 */ /* 0x020fe20004800000 */
[----:B------:R-:W-:Y:S01]  /*9190*/  FMUL.FTZ R10, R10, UR25 ;  /* 0x000000190a0a7c20 */ /* 0x000fe20008410000 */
[CC--:B------:R-:W-:Y:S01]  /*91a0*/  ISETP.GE.AND P2, PT, R12.reuse, R135.reuse, PT ;  /* 0x000000870c00720c */ /* 0x0c0fe20003f46270 */
[----:B------:R-:W-:Y:S01]  /*91b0*/  FMUL.FTZ R11, R11, UR25 ;  /* 0x000000190b0b7c20 */ /* 0x000fe20008410000 */
[----:B------:R-:W-:Y:S01]  /*91c0*/  ISETP.GE.AND P1, PT, R12, R2, PT ;  /* 0x000000020c00720c */ /* 0x000fe20003f26270 */
[----:B------:R-:W-:Y:S01]  /*91d0*/  VIADD R12, R4, 0x29 ;  /* 0x00000029040c7836 */ /* 0x000fe20000000000 */
[----:B------:R-:W-:Y:S01]  /*91e0*/  FSEL R146, R146, -INF , !P3 ;  /* 0xff80000092927808 */ /* 0x000fe20005800000 */
[----:B------:R-:W-:Y:S01]  /*91f0*/  MUFU.TANH R169, R169 ;  /* 0x000000a900a97308 */ /* 0x000fe20000002400 */
[----:B------:R-:W-:-:S02]  /*9200*/  ISETP.GE.AND P3, PT, R13, R135, PT ;  /* 0x000000870d00720c */ /* 0x000fc40003f66270 */
[----:B---3--:R-:W-:Y:S02]  /*9210*/  FSEL R144, R144, -INF , !P1 ;  /* 0xff80000090907808 */ /* 0x008fe40004800000 */
[----:B------:R-:W-:Y:S02]  /*9220*/  FSEL R143, R143, -INF , !P3 ;  /* 0xff8000008f8f7808 */ /* 0x000fe40005800000 */
[----:B------:R-:W-:Y:S01]  /*9230*/  FSEL R145, R145, -INF , !P2 ;  /* 0xff80000091917808 */ /* 0x000fe20005000000 */
[----:B------:R-:W3:Y:S01]  /*9240*/  MUFU.TANH R166, R166 ;  /* 0x000000a600a67308 */ /* 0x000ee20000002400 */
[C---:B------:R-:W-:Y:S02]  /*9250*/  ISETP.GE.AND P1, PT, R12.reuse, R135, PT ;  /* 0x000000870c00720c */ /* 0x040fe40003f26270 */
[-C--:B------:R-:W-:Y:S01]  /*9260*/  ISETP.GE.AND P3, PT, R12, R2.reuse, PT ;  /* 0x000000020c00720c */ /* 0x080fe20003f66270 */
[----:B------:R-:W-:Y:S01]  /*9270*/  VIADD R12, R4, 0x30 ;  /* 0x00000030040c7836 */ /* 0x000fe20000000000 */
[----:B------:R-:W-:-:S02]  /*9280*/  ISETP.GE.AND P2, PT, R13, R2, PT ;  /* 0x000000020d00720c */ /* 0x000fc40003f46270 */
[----:B-1----:R-:W-:Y:S01]  /*9290*/  FSEL R141, R141, -INF , !P1 ;  /* 0xff8000008d8d7808 */ /* 0x002fe20004800000 */
[----:B------:R-:W1:Y:S01]  /*92a0*/  MUFU.TANH R167, R167 ;  /* 0x000000a700a77308 */ /* 0x000e620000002400 */
[----:B--2---:R-:W-:Y:S02]  /*92b0*/  FSEL R142, R142, -INF , !P2 ;  /* 0xff8000008e8e7808 */ /* 0x004fe40005000000 */
[CC--:B------:R-:W-:Y:S02]  /*92c0*/  ISETP.GE.AND P2, PT, R12.reuse, R135.reuse, PT ;  /* 0x000000870c00720c */ /* 0x0c0fe40003f46270 */
[----:B------:R-:W-:Y:S01]  /*92d0*/  ISETP.GE.AND P1, PT, R12, R2, PT ;  /* 0x000000020c00720c */ /* 0x000fe20003f26270 */
[----:B------:R-:W-:Y:S01]  /*92e0*/  VIADD R12, R4, 0x31 ;  /* 0x00000031040c7836 */ /* 0x000fe20000000000 */
[----:B----4-:R-:W-:Y:S01]  /*92f0*/  FSEL R140, R140, -INF , !P3 ;  /* 0xff8000008c8c7808 */ /* 0x010fe20005800000 */
[----:B------:R-:W2:Y:S01]  /*9300*/  MUFU.TANH R165, R9 ;  /* 0x0000000900a57308 */ /* 0x000ea20000002400 */
[----:B---3--:R-:W-:Y:S01]  /*9310*/  FSEL R166, R166, -INF , !P1 ;  /* 0xff800000a6a67808 */ /* 0x008fe20004800000 */
[----:B------:R-:W-:Y:S01]  /*9320*/  BAR.SYNC.DEFER_BLOCKING 0x0 ;  /* 0x0000000000007b1d */ /* 0x000fe20000010000 */
[----:B------:R-:W-:-:S02]  /*9330*/  ISETP.GE.AND P3, PT, R12, R135, PT ;  /* 0x000000870c00720c */ /* 0x000fc40003f66270 */
[C---:B------:R-:W-:Y:S02]  /*9340*/  ISETP.GE.AND P1, PT, R8.reuse, R135, PT ;  /* 0x000000870800720c */ /* 0x040fe40003f26270 */
[----:B------:R-:W-:Y:S01]  /*9350*/  FSEL R169, R169, -INF , !P3 ;  /* 0xff800000a9a97808 */ /* 0x000fe20005800000 */
[----:B------:R-:W3:Y:S01]  /*9360*/  MUFU.TANH R171, R228 ;  /* 0x000000e400ab7308 */ /* 0x000ee20000002400 */
[----:B------:R-:W-:Y:S01]  /*9370*/  ISETP.GE.AND P3, PT, R8, R2, PT ;  /* 0x000000020800720c */ /* 0x000fe20003f66270 */
[----:B------:R-:W-:Y:S01]  /*9380*/  VIADD R8, R4, 0x39 ;  /* 0x0000003904087836 */ /* 0x000fe20000000000 */
[----:B-1----:R-:W-:-:S04]  /*9390*/  FSEL R167, R167, -INF , !P1 ;  /* 0xff800000a7a77808 */ /* 0x002fc80004800000 */
[----:B------:R-:W-:Y:S01]  /*93a0*/  ISETP.GE.AND P1, PT, R8, R135, PT ;  /* 0x000000870800720c */ /* 0x000fe20003f26270 */
[----:B------:R-:W1:Y:S03]  /*93b0*/  MUFU.TANH R164, R164 ;  /* 0x000000a400a47308 */ /* 0x000e660000002400 */
[----:B--2---:R-:W-:Y:S02]  /*93c0*/  FSEL R165, R165, -INF , !P1 ;  /* 0xff800000a5a57808 */ /* 0x004fe40004800000 */
[----:B------:R-:W-:-:S03]  /*93d0*/  PLOP3.LUT P1, PT, PT, PT, UP0, 0x80, 0x0 ;  /* 0x000000000000781c */ /* 0x000fc60003f2f008 */
[----:B------:R-:W2:Y:S01]  /*93e0*/  MUFU.TANH R162, R10 ;  /* 0x0000000a00a27308 */ /* 0x000ea20000002400 */
[----:B---3--:R-:W-:Y:S02]  /*93f0*/  FSEL R171, R171, -INF , !P2 ;  /* 0xff800000abab7808 */ /* 0x008fe40005000000 */
[----:B------:R-:W-:-:S05]  /*9400*/  ISETP.GE.AND P2, PT, R12, R2, PT ;  /* 0x000000020c00720c */ /* 0x000fca0003f46270 */
[----:B------:R-:W3:Y:S01]  /*9410*/  MUFU.TANH R160, R160 ;  /* 0x000000a000a07308 */ /* 0x000ee20000002400 */
[----:B-1----:R-:W-:Y:S02]  /*9420*/  FSEL R164, R164, -INF , !P2 ;  /* 0xff800000a4a47808 */ /* 0x002fe40005000000 */
[----:B------:R-:W-:-:S04]  /*9430*/  ISETP.GE.AND P2, PT, R4, R135, PT ;  /* 0x000000870400720c */ /* 0x000fc80003f46270 */
[----:B------:R-:W-:Y:S01]  /*9440*/  FSEL R9, R0, -INF , !P2 ;  /* 0xff80000000097808 */ /* 0x000fe20005000000 */
[----:B------:R-:W1:Y:S01]  /*9450*/  MUFU.TANH R161, R11 ;  /* 0x0000000b00a17308 */ /* 0x000e620000002400 */
[----:B--2---:R-:W-:Y:S02]  /*9460*/  FSEL R162, R162, -INF , !P3 ;  /* 0xff800000a2a27808 */ /* 0x004fe40005800000 */
[-C--:B------:R-:W-:Y:S02]  /*9470*/  ISETP.GE.AND P3, PT, R4, R2.reuse, PT ;  /* 0x000000020400720c */ /* 0x080fe40003f66270 */
[----:B------:R-:W-:Y:S02]  /*9480*/  ISETP.GE.AND P2, PT, R8, R2, PT ;  /* 0x000000020800720c */ /* 0x000fe40003f46270 */
[----:B---3--:R-:W-:Y:S02]  /*9490*/  FSEL R160, R160, -INF , !P3 ;  /* 0xff800000a0a07808 */ /* 0x008fe40005800000 */
[----:B-1----:R-:W-:Y:S01]  /*94a0*/  FSEL R161, R161, -INF , !P2 ;  /* 0xff800000a1a17808 */ /* 0x002fe20005000000 */
        /* <DEDUP_REMOVED lines=73> */
.L_x_815:
[----:B------:R-:W-:-:S04]  /*9940*/  ULEA UR18, -UR8, URZ, 0x6 ;  /* 0x0000003f08127291 */ /* 0x000fc8000f8e313f */
[----:B------:R-:W-:-:S12]  /*9950*/  USHF.R.S32.HI UR6, URZ, 0x1f, UR18 ;  /* 0x0000001f3f067899 */ /* 0x000fd80008011412 */
.L_x_816:
        /* <DEDUP_REMOVED lines=123> */
.L_x_818:
[----:B------:R-:W-:Y:S05]  /*a110*/  BSYNC B0 ;  /* 0x0000000000007941 */ /* 0x000fea0003800000 */
.L_x_817:
[----:B------:R-:W0:Y:S01]  /*a120*/  LDGDEPBAR ;  /* 0x00000000000079af */ /* 0x000e220000000000 */
[----:B-12---:R-:W-:Y:S01]  /*a130*/  IMAD.U32 R11, RZ, RZ, UR18 ;  /* 0x00000012ff0b7e24 */ /* 0x006fe2000f8e00ff */
[----:B------:R-:W-:Y:S01]  /*a140*/  MOV R0, UR6 ;  /* 0x0000000600007c02 */ /* 0x000fe20008000f00 */
[----:B------:R-:W-:-:S03]  /*a150*/  IMAD.U32 R2, RZ, RZ, UR18 ;  /* 0x00000012ff027e24 */ /* 0x000fc6000f8e00ff */
[----:B------:R-:W-:-:S04]  /*a160*/  LEA R216, P1, R11, R216, 0x1 ;  /* 0x000000d80bd87211 */ /* 0x000fc800078208ff */
[----:B------:R-:W-:-:S09]  /*a170*/  LEA.HI.X R217, R2, R217, R0, 0x1, P1 ;  /* 0x000000d902d97211 */ /* 0x000fd200008f0c00 */
.L_x_814:
        /* <DEDUP_REMOVED lines=37> */
[----:B-1----:R-:W-:Y:S02]  /*a3d0*/  FMNMX.FTZ R11, R2, R11, !PT ;  /* 0x0000000b020b7209 */ /* 0x002fe40007810000 */
        /* <DEDUP_REMOVED lines=9> */
[----:B------:R-:W-:-:S04]  /*a470*/  FSEL R168, R168, RZ, P2 ;  /* 0x000000ffa8a87208 */ /* 0x000fc80001000000 */
[----:B------:R-:W-:Y:S01]  /*a480*/  FSEL R163, R163, RZ, P1 ;  /* 0x000000ffa3a37208 */ /* 0x000fe20000800000 */
[--C-:B------:R-:W-:Y:S01]  /*a490*/  FFMA.FTZ R155, R5, UR19, -R168.reuse ;  /* 0x00000013059b7c23 */ /* 0x100fe200080108a8 */
[----:B------:R-:W-:Y:S01]  /*a4a0*/  FSEL R5, R158, RZ, P2 ;  /* 0x000000ff9e057208 */ /* 0x000fe20001000000 */
[--C-:B------:R-:W-:Y:S01]  /*a4b0*/  FFMA.FTZ R156, R9, UR19, -R168.reuse ;  /* 0x00000013099c7c23 */ /* 0x100fe200080108a8 */
[--C-:B------:R-:W-:Y:S01]  /*a4c0*/  FFMA.FTZ R154, R21, UR19, -R168.reuse ;  /* 0x00000013159a7c23 */ /* 0x100fe200080108a8 */
[----:B------:R-:W-:Y:S01]  /*a4d0*/  FFMA.FTZ R159, R6, UR19, -R163 ;  /* 0x00000013069f7c23 */ /* 0x000fe200080108a3 */
[----:B------:R-:W-:Y:S01]  /*a4e0*/  FSEL R6, R157, RZ, P1 ;  /* 0x000000ff9d067208 */ /* 0x000fe20000800000 */
[----:B------:R-:W-:Y:S01]  /*a4f0*/  FADD.FTZ R4, R132, -R5 ;  /* 0x8000000584047221 */ /* 0x000fe20000010000 */
[--C-:B------:R-:W-:Y:S01]  /*a500*/  FFMA.FTZ R152, R160, UR19, -R163.reuse ;  /* 0x00000013a0987c23 */ /* 0x100fe200080108a3 */
[----:B------:R-:W-:Y:S01]  /*a510*/  FFMA.FTZ R153, R7, UR19, -R168 ;  /* 0x0000001307997c23 */ /* 0x000fe200080108a8 */
[--C-:B------:R-:W-:Y:S01]  /*a520*/  FFMA.FTZ R2, R20, UR19, -R163.reuse ;  /* 0x0000001314027c23 */ /* 0x100fe200080108a3 */
[----:B------:R-:W-:Y:S01]  /*a530*/  FADD.FTZ R6, R3, -R6 ;  /* 0x8000000603067221 */ /* 0x000fe20000010000 */
[--C-:B------:R-:W-:Y:S01]  /*a540*/  FFMA.FTZ R0, R22, UR19, -R163.reuse ;  /* 0x0000001316007c23 */ /* 0x100fe200080108a3 */
[----:B------:R-:W-:Y:S01]  /*a550*/  FMUL.FTZ R160, R4, UR19 ;  /* 0x0000001304a07c20 */ /* 0x000fe20008410000 */
[----:B------:R-:W-:Y:S01]  /*a560*/  MUFU.EX2 R156, R156 ;  /* 0x0000009c009c7308 */ /* 0x000fe20000000800 */
[----:B------:R-:W-:Y:S01]  /*a570*/  FMUL.FTZ R3, R6, UR19 ;  /* 0x0000001306037c20 */ /* 0x000fe20008410000 */
[----:B------:R-:W1:Y:S01]  /*a580*/  LDSM.16.MT88.4 R8, [R200+0xc000] ;  /* 0x00c00000c808783b */ /* 0x000e620000004200 */
[--C-:B------:R-:W-:Y:S01]  /*a590*/  FFMA.FTZ R173, R139, UR19, -R168.reuse ;  /* 0x000000138bad7c23 */ /* 0x100fe200080108a8 */
[--C-:B------:R-:W-:Y:S01]  /*a5a0*/  FFMA.FTZ R172, R137, UR19, -R168.reuse ;  /* 0x0000001389ac7c23 */ /* 0x100fe200080108a8 */
[--C-:B------:R-:W-:Y:S01]  /*a5b0*/  FFMA.FTZ R177, R176, UR19, -R163.reuse ;  /* 0x00000013b0b17c23 */ /* 0x100fe200080108a3 */
[----:B------:R-:W2:Y:S01]  /*a5c0*/  LDSM.16.MT88.4 R136, [R196+0x10000] ;  /* 0x01000000c488783b */ /* 0x000ea20000004200 */
[--C-:B------:R-:W-:Y:S01]  /*a5d0*/  FFMA.FTZ R170, R151, UR19, -R168.reuse ;  /* 0x0000001397aa7c23 */ /* 0x100fe200080108a8 */
[----:B------:R-:W3:Y:S01]  /*a5e0*/  MUFU.EX2 R155, R155 ;  /* 0x0000009b009b7308 */ /* 0x000ee20000000800 */
[--C-:B------:R-:W-:Y:S01]  /*a5f0*/  FFMA.FTZ R175, R149, UR19, -R168.reuse ;  /* 0x0000001395af7c23 */ /* 0x100fe200080108a8 */
[--C-:B------:R-:W-:Y:S01]  /*a600*/  FFMA.FTZ R174, R174, UR19, -R163.reuse ;  /* 0x00000013aeae7c23 */ /* 0x100fe200080108a3 */
[--C-:B------:R-:W-:Y:S01]  /*a610*/  FFMA.FTZ R176, R150, UR19, -R163.reuse ;  /* 0x0000001396b07c23 */ /* 0x100fe200080108a3 */
[--C-:B------:R-:W-:Y:S01]  /*a620*/  FFMA.FTZ R179, R148, UR19, -R163.reuse ;  /* 0x0000001394b37c23 */ /* 0x100fe200080108a3 */
[----:B------:R-:W-:Y:S01]  /*a630*/  LDSM.16.MT88.4 R132, [R200+0xc800] ;  /* 0x00c80000c884783b */ /* 0x000fe20000004200 */
[--C-:B------:R-:W-:Y:S01]  /*a640*/  FFMA.FTZ R178, R147, UR19, -R168.reuse ;  /* 0x0000001393b27c23 */ /* 0x100fe200080108a8 */
[--C-:B------:R-:W-:Y:S01]  /*a650*/  FFMA.FTZ R181, R145, UR19, -R168.reuse ;  /* 0x0000001391b57c23 */ /* 0x100fe200080108a8 */
[----:B------:R-:W-:Y:S01]  /*a660*/  MUFU.EX2 R154, R154 ;  /* 0x0000009a009a7308 */ /* 0x000fe20000000800 */
[--C-:B------:R-:W-:Y:S01]  /*a670*/  FFMA.FTZ R182, R146, UR19, -R163.reuse ;  /* 0x0000001392b67c23 */ /* 0x100fe200080108a3 */
[--C-:B------:R-:W-:Y:S01]  /*a680*/  FFMA.FTZ R215, R144, UR19, -R163.reuse ;  /* 0x0000001390d77c23 */ /* 0x100fe200080108a3 */
[--C-:B------:R-:W-:Y:S01]  /*a690*/  FFMA.FTZ R180, R143, UR19, -R168.reuse ;  /* 0x000000138fb47c23 */ /* 0x100fe200080108a8 */
[----:B------:R-:W-:Y:S01]  /*a6a0*/  LDSM.16.MT88.4 R144, [R200+0xf000] ;  /* 0x00f00000c890783b */ /* 0x000fe20000004200 */
[----:B------:R-:W-:Y:S01]  /*a6b0*/  FFMA.FTZ R183, R141, UR19, -R168 ;  /* 0x000000138db77c23 */ /* 0x000fe200080108a8 */
[--C-:B------:R-:W-:Y:S01]  /*a6c0*/  FFMA.FTZ R220, R142, UR19, -R163.reuse ;  /* 0x000000138edc7c23 */ /* 0x100fe200080108a3 */
[--C-:B------:R-:W-:Y:S01]  /*a6d0*/  FFMA.FTZ R225, R140, UR19, -R163.reuse ;  /* 0x000000138ce17c23 */ /* 0x100fe200080108a3 */
[----:B------:R-:W4:Y:S01]  /*a6e0*/  MUFU.EX2 R153, R153 ;  /* 0x0000009900997308 */ /* 0x000f220000000800 */
[----:B---3--:R-:W-:Y:S01]  /*a6f0*/  F2FP.F16.F32.PACK_AB R4, R155, R156 ;  /* 0x0000009c9b04723e */ /* 0x008fe200000000ff */
[----:B------:R-:W-:Y:S01]  /*a700*/  LDSM.16.MT88.4 R140, [R198+0xf000] ;  /* 0x00f00000c68c783b */ /* 0x000fe20000004200 */
[--C-:B------:R-:W-:Y:S01]  /*a710*/  FFMA.FTZ R164, R164, UR19, -R163.reuse ;  /* 0x00000013a4a47c23 */ /* 0x100fe200080108a3 */
[--C-:B------:R-:W-:Y:S01]  /*a720*/  FFMA.FTZ R162, R162, UR19, -R163.reuse ;  /* 0x00000013a2a27c23 */ /* 0x100fe200080108a3 */
[----:B------:R-:W-:Y:S01]  /*a730*/  FFMA.FTZ R161, R161, UR19, -R163 ;  /* 0x00000013a1a17c23 */ /* 0x000fe200080108a3 */
[----:B------:R-:W-:Y:S02]  /*a740*/  LDSM.16.MT88.4 R148, [R196+0xd000] ;  /* 0x00d00000c494783b */ /* 0x000fe40000004200 */
[----:B------:R-:W-:Y:S08]  /*a750*/  MUFU.EX2 R152, R152 ;  /* 0x0000009800987308 */ /* 0x000ff00000000800 */
[----:B------:R-:W3:Y:S01]  /*a760*/  MUFU.EX2 R2, R2 ;  /* 0x0000000200027308 */ /* 0x000ee20000000800 */
[----:B----4-:R-:W-:-:S07]  /*a770*/  F2FP.F16.F32.PACK_AB R6, R153, R154 ;  /* 0x0000009a9906723e */ /* 0x010fce00000000ff */
[----:B------:R-:W-:Y:S08]  /*a780*/  MUFU.EX2 R0, R0 ;  /* 0x0000000000007308 */ /* 0x000ff00000000800 */
[----:B------:R-:W4:Y:S01]  /*a790*/  MUFU.EX2 R159, R159 ;  /* 0x0000009f009f7308 */ /* 0x000f220000000800 */
[----:B---3--:R-:W-:-:S07]  /*a7a0*/  F2FP.F16.F32.PACK_AB R5, R2, R152 ;  /* 0x000000980205723e */ /* 0x008fce00000000ff */
[----:B------:R-:W3:Y:S08]  /*a7b0*/  MUFU.EX2 R160, R160 ;  /* 0x000000a000a07308 */ /* 0x000ef00000000800 */
[----:B------:R-:W5:Y:S01]  /*a7c0*/  MUFU.EX2 R3, R3 ;  /* 0x0000000300037308 */ /* 0x000f620000000800 */
[----:B----4-:R-:W-:-:S07]  /*a7d0*/  F2FP.F16.F32.PACK_AB R7, R159, R0 ;  /* 0x000000009f07723e */ /* 0x010fce00000000ff */
[----:B------:R-:W-:Y:S01]  /*a7e0*/  MUFU.EX2 R170, R170 ;  /* 0x000000aa00aa7308 */ /* 0x000fe20000000800 */
[-C--:B---3--:R-:W-:Y:S01]  /*a7f0*/  FMUL.FTZ R20, R120, R160.reuse ;  /* 0x000000a078147220 */ /* 0x088fe20000410000 */
[-C--:B------:R-:W-:Y:S01]  /*a800*/  FMUL.FTZ R21, R121, R160.reuse ;  /* 0x000000a079157220 */ /* 0x080fe20000410000 */
[-C--:B------:R-:W-:Y:S01]  /*a810*/  FMUL.FTZ R116, R116, R160.reuse ;  /* 0x000000a074747220 */ /* 0x080fe20000410000 */
[-C--:B------:R-:W-:Y:S01]  /*a820*/  FMUL.FTZ R117, R117, R160.reuse ;  /* 0x000000a075757220 */ /* 0x080fe20000410000 */
[-C--:B------:R-:W-:Y:S01]  /*a830*/  FMUL.FTZ R28, R112, R160.reuse ;  /* 0x000000a0701c7220 */ /* 0x080fe20000410000 */
[-C--:B------:R-:W-:Y:S01]  /*a840*/  FMUL.FTZ R29, R113, R160.reuse ;  /* 0x000000a0711d7220 */ /* 0x080fe20000410000 */
[-C--:B------:R-:W-:Y:S01]  /*a850*/  FMUL.FTZ R108, R108, R160.reuse ;  /* 0x000000a06c6c7220 */ /* 0x080fe20000410000 */
[-C--:B------:R-:W-:Y:S01]  /*a860*/  FMUL.FTZ R109, R109, R160.reuse ;  /* 0x000000a06d6d7220 */ /* 0x080fe20000410000 */
[-C--:B-----5:R-:W-:Y:S01]  /*a870*/  FMUL.FTZ R22, R122, R3.reuse ;  /* 0x000000037a167220 */ /* 0x0a0fe20000410000 */
[-C--:B------:R-:W-:Y:S01]  /*a880*/  FMUL.FTZ R23, R123, R3.reuse ;  /* 0x000000037b177220 */ /* 0x080fe20000410000 */
[-C--:B------:R-:W-:Y:S01]  /*a890*/  FMUL.FTZ R118, R118, R3.reuse ;  /* 0x0000000376767220 */ /* 0x080fe20000410000 */
        /* <DEDUP_REMOVED lines=11> */
[C---:B------:R-:W-:Y:S01]  /*a950*/  HMMA.16816.F32 R16, R4.reuse, R18, R116 ;  /* 0x000000120410723c */ /* 0x040fe20000001874 */
[----:B------:R-:W3:Y:S01]  /*a960*/  LDSM.16.MT88.4 R116, [R200+0xe000] ;  /* 0x00e00000c874783b */ /* 0x000ee20000004200 */
        /* <DEDUP_REMOVED lines=9> */
[----:B------:R-:W-:Y:S01]  /*aa00*/  LDSM.16.MT88.4 R128, [R197+0xc800] ;  /* 0x00c80000c580783b */ /* 0x000fe20000004200 */
[C---:B------:R-:W-:Y:S01]  /*aa10*/  HMMA.16816.F32 R24, R4.reuse, R26, R108 ;  /* 0x0000001a0418723c */ /* 0x040fe2000000186c */
[----:B------:R-:W4:Y:S01]  /*aa20*/  MUFU.EX2 R173, R173 ;  /* 0x000000ad00ad7308 */ /* 0x000f220000000800 */
        /* <DEDUP_REMOVED lines=15> */
[----:B------:R-:W-:Y:S01]  /*ab20*/  MUFU.EX2 R172, R172 ;  /* 0x000000ac00ac7308 */ /* 0x000fe20000000800 */
[-C--:B------:R-:W-:Y:S01]  /*ab30*/  FMUL.FTZ R92, R92, R160.reuse ;  /* 0x000000a05c5c7220 */ /* 0x080fe20000410000 */
[-C--:B------:R-:W-:Y:S01]  /*ab40*/  FMUL.FTZ R93, R93, R160.reuse ;  /* 0x000000a05d5d7220 */ /* 0x080fe20000410000 */
[----:B------:R-:W-:Y:S01]  /*ab50*/  LDSM.16.MT88.4 R120, [R200+0xe800] ;  /* 0x00e80000c878783b */ /* 0x000fe20000004200 */
[C---:B------:R-:W-:Y:S01]  /*ab60*/  HMMA.16816.F32 R100, R4.reuse, R32, R108 ;  /* 0x000000200464723c */ /* 0x040fe2000000186c */
[-C--:B------:R-:W-:Y:S01]  /*ab70*/  FMUL.FTZ R94, R94, R3.reuse ;  /* 0x000000035e5e7220 */ /* 0x080fe20000410000 */
[-C--:B------:R-:W-:Y:S01]  /*ab80*/  FMUL.FTZ R95, R95, R3.reuse ;  /* 0x000000035f5f7220 */ /* 0x080fe20000410000 */
[----:B------:R-:W1:Y:S01]  /*ab90*/  LDSM.16.MT88.4 R108, [R197+0xe000] ;  /* 0x00e00000c56c783b */ /* 0x000e620000004200 */
[----:B------:R-:W-:Y:S01]  /*aba0*/  MUFU.EX2 R175, R175 ;  /* 0x000000af00af7308 */ /* 0x000fe20000000800 */
[-C--:B------:R-:W-:Y:S01]  /*abb0*/  FMUL.FTZ R96, R96, R160.reuse ;  /* 0x000000a060607220 */ /* 0x080fe20000410000 */
[----:B------:R-:W-:Y:S01]  /*abc0*/  HMMA.16816.F32 R32, R4, R34, R104 ;  /* 0x000000220420723c */ /* 0x000fe20000001868 */
[-C--:B------:R-:W-:Y:S01]  /*abd0*/  FMUL.FTZ R97, R97, R160.reuse ;  /* 0x000000a061617220 */ /* 0x080fe20000410000 */
[-C--:B------:R-:W-:Y:S01]  /*abe0*/  FMUL.FTZ R98, R98, R3.reuse ;  /* 0x0000000362627220 */ /* 0x080fe20000410000 */
[----:B------:R-:W-:Y:S01]  /*abf0*/  FMUL.FTZ R99, R99, R3 ;  /* 0x0000000363637220 */ /* 0x000fe20000410000 */
[----:B------:R-:W-:-:S02]  /*ac00*/  FFMA.FTZ R156, R221, R160, R156 ;  /* 0x000000a0dd9c7223 */ /* 0x000fc4000001009c */
[----:B------:R-:W-:Y:S01]  /*ac10*/  MUFU.EX2 R174, R174 ;  /* 0x000000ae00ae7308 */ /* 0x000fe20000000800 */
        /* <DEDUP_REMOVED lines=8> */
[----:B------:R-:W5:Y:S01]  /*aca0*/  MUFU.EX2 R177, R177 ;  /* 0x000000b100b17308 */ /* 0x000f620000000800 */
[----:B--2---:R-:W-:Y:S01]  /*acb0*/  HMMA.16816.F32 R92, R4, R136, R92 ;  /* 0x00000088045c723c */ /* 0x004fe2000000185c */
[----:B------:R-:W-:-:S04]  /*acc0*/  FADD.FTZ R155, R155, R156 ;  /* 0x0000009c9b9b7221 */ /* 0x000fc80000010000 */
[----:B------:R-:W-:Y:S01]  /*acd0*/  FADD.FTZ R154, R154, R155 ;  /* 0x0000009b9a9a7221 */ /* 0x000fe20000010000 */
[----:B---3--:R-:W-:Y:S01]  /*ace0*/  HMMA.16816.F32 R40, R4, R116, R104 ;  /* 0x000000740428723c */ /* 0x008fe20000001868 */
[----:B------:R-:W2:Y:S01]  /*acf0*/  LDSM.16.MT88.4 R104, [R196+0xe000] ;  /* 0x00e00000c468783b */ /* 0x000ea20000004200 */
[----:B------:R-:W-:Y:S01]  /*ad00*/  MUFU.EX2 R176, R176 ;  /* 0x000000b000b07308 */ /* 0x000fe20000000800 */
[----:B------:R-:W-:-:S03]  /*ad10*/  FADD.FTZ R153, R153, R154 ;  /* 0x0000009a99997221 */ /* 0x000fc60000010000 */
[----:B------:R-:W-:Y:S01]  /*ad20*/  HMMA.16816.F32 R36, R4, R118, R36 ;  /* 0x000000760424723c */ /* 0x000fe20000001824 */
[-C--:B------:R-:W-:Y:S01]  /*ad30*/  FMUL.FTZ R116, R44, R160.reuse ;  /* 0x000000a02c747220 */ /* 0x080fe20000410000 */
[-C--:B------:R-:W-:Y:S01]  /*ad40*/  FMUL.FTZ R117, R45, R160.reuse ;  /* 0x000000a02d757220 */ /* 0x080fe20000410000 */
[-C--:B------:R-:W-:Y:S01]  /*ad50*/  FMUL.FTZ R44, R48, R160.reuse ;  /* 0x000000a0302c7220 */ /* 0x080fe20000410000 */
[----:B------:R-:W-:Y:S01]  /*ad60*/  FMUL.FTZ R45, R49, R160 ;  /* 0x000000a0312d7220 */ /* 0x000fe20000410000 */
[----:B------:R-:W3:Y:S02]  /*ad70*/  MUFU.EX2 R179, R179 ;  /* 0x000000b300b37308 */ /* 0x000ee40000000800 */
[-C--:B------:R-:W-:Y:S01]  /*ad80*/  FMUL.FTZ R118, R46, R3.reuse ;  /* 0x000000032e767220 */ /* 0x080fe20000410000 */
[-C--:B------:R-:W-:Y:S01]  /*ad90*/  FMUL.FTZ R119, R47, R3.reuse ;  /* 0x000000032f777220 */ /* 0x080fe20000410000 */
[-C--:B------:R-:W-:Y:S01]  /*ada0*/  FMUL.FTZ R46, R50, R3.reuse ;  /* 0x00000003322e7220 */ /* 0x080fe20000410000 */
[----:B------:R-:W-:-:S03]  /*adb0*/  FMUL.FTZ R47, R51, R3 ;  /* 0x00000003332f7220 */ /* 0x000fc60000410000 */
[----:B------:R-:W-:Y:S02]  /*adc0*/  MUFU.EX2 R178, R178 ;  /* 0x000000b200b27308 */ /* 0x000fe40000000800 */
[C---:B------:R-:W-:Y:S06]  /*add0*/  HMMA.16816.F32 R48, R4.reuse, R112, R116 ;  /* 0x000000700430723c */ /* 0x040fec0000001874 */
[C---:B------:R-:W-:Y:S01]  /*ade0*/  HMMA.16816.F32 R44, R4.reuse, R114, R44 ;  /* 0x00000072042c723c */ /* 0x040fe2000000182c */
[-C--:B------:R-:W-:Y:S01]  /*adf0*/  FMUL.FTZ R116, R52, R160.reuse ;  /* 0x000000a034747220 */ /* 0x080fe20000410000 */
[-C--:B------:R-:W-:Y:S01]  /*ae00*/  FMUL.FTZ R117, R53, R160.reuse ;  /* 0x000000a035757220 */ /* 0x080fe20000410000 */
[-C--:B------:R-:W-:Y:S01]  /*ae10*/  FMUL.FTZ R118, R54, R3.reuse ;  /* 0x0000000336767220 */ /* 0x080fe20000410000 */
[-C--:B------:R-:W-:Y:S01]  /*ae20*/  FMUL.FTZ R119, R55, R3.reuse ;  /* 0x0000000337777220 */ /* 0x080fe20000410000 */
[----:B------:R-:W4:Y:S01]  /*ae30*/  LDSM.16.MT88.4 R112, [R200+0x10000] ;  /* 0x01000000c870783b */ /* 0x000f220000004200 */
[-C--:B------:R-:W-:Y:S01]  /*ae40*/  FMUL.FTZ R52, R56, R160.reuse ;  /* 0x000000a038347220 */ /* 0x080fe20000410000 */
[-C--:B------:R-:W-:Y:S01]  /*ae50*/  FMUL.FTZ R53, R57, R160.reuse ;  /* 0x000000a039357220 */ /* 0x080fe20000410000 */
[-C--:B------:R-:W-:Y:S01]  /*ae60*/  FMUL.FTZ R54, R58, R3.reuse ;  /* 0x000000033a367220 */ /* 0x080fe20000410000 */
[-C--:B------:R-:W-:Y:S01]  /*ae70*/  FMUL.FTZ R55, R59, R3.reuse ;  /* 0x000000033b377220 */ /* 0x080fe20000410000 */
[----:B------:R-:W3:Y:S01]  /*ae80*/  MUFU.EX2 R181, R181 ;  /* 0x000000b500b57308 */ /* 0x000ee20000000800 */
[C---:B-1----:R-:W-:Y:S06]  /*ae90*/  HMMA.16816.F32 R56, R4.reuse, R108, R116 ;  /* 0x0000006c0438723c */ /* 0x042fec0000001874 */
[C---:B------:R-:W-:Y:S01]  /*aea0*/  HMMA.16816.F32 R52, R4.reuse, R110, R52 ;  /* 0x0000006e0434723c */ /* 0x040fe20000001834 */
[----:B------:R-:W1:Y:S01]  /*aeb0*/  LDSM.16.MT88.4 R108, [R198+0x10000] ;  /* 0x01000000c66c783b */ /* 0x000e620000004200 */
        /* <DEDUP_REMOVED lines=8> */
[----:B------:R-:W-:Y:S02]  /*af40*/  MUFU.EX2 R180, R180 ;  /* 0x000000b400b47308 */ /* 0x000fe40000000800 */
[C---:B--2---:R-:W-:Y:S06]  /*af50*/  HMMA.16816.F32 R64, R4.reuse, R104, R116 ;  /* 0x000000680440723c */ /* 0x044fec0000001874 */
[C---:B------:R-:W-:Y:S01]  /*af60*/  HMMA.16816.F32 R60, R4.reuse, R106, R60 ;  /* 0x0000006a043c723c */ /* 0x040fe2000000183c */
[-C--:B------:R-:W-:Y:S01]  /*af70*/  FMUL.FTZ R116, R68, R160.reuse ;  /* 0x000000a044747220 */ /* 0x080fe20000410000 */
[-C--:B------:R-:W-:Y:S01]  /*af80*/  FMUL.FTZ R117, R69, R160.reuse ;  /* 0x000000a045757220 */ /* 0x080fe20000410000 */
[-C--:B------:R-:W-:Y:S01]  /*af90*/  FMUL.FTZ R118, R70, R3.reuse ;  /* 0x0000000346767220 */ /* 0x080fe20000410000 */
[-C--:B------:R-:W-:Y:S01]  /*afa0*/  FMUL.FTZ R119, R71, R3.reuse ;  /* 0x0000000347777220 */ /* 0x080fe20000410000 */
[----:B------:R-:W2:Y:S01]  /*afb0*/  LDSM.16.MT88.4 R104, [R197+0x10000] ;  /* 0x01000000c568783b */ /* 0x000ea20000004200 */
[-C--:B------:R-:W-:Y:S01]  /*afc0*/  FMUL.FTZ R68, R72, R160.reuse ;  /* 0x000000a048447220 */ /* 0x080fe20000410000 */
[-C--:B------:R-:W-:Y:S01]  /*afd0*/  FMUL.FTZ R69, R73, R160.reuse ;  /* 0x000000a049457220 */ /* 0x080fe20000410000 */
[-C--:B------:R-:W-:Y:S01]  /*afe0*/  FMUL.FTZ R70, R74, R3.reuse ;  /* 0x000000034a467220 */ /* 0x080fe20000410000 */
[-C--:B------:R-:W-:Y:S01]  /*aff0*/  FMUL.FTZ R71, R75, R3.reuse ;  /* 0x000000034b477220 */ /* 0x080fe20000410000 */
[----:B------:R-:W-:Y:S01]  /*b000*/  MUFU.EX2 R183, R183 ;  /* 0x000000b700b77308 */ /* 0x000fe20000000800 */
[C---:B----4-:R-:W-:Y:S01]  /*b010*/  HMMA.16816.F32 R72, R4.reuse, R112, R116 ;  /* 0x000000700448723c */ /* 0x050fe20000001874 */
[----:B------:R-:W4:Y:S05]  /*b020*/  LDSM.16.MT88.4 R116, [R198+0xc800] ;  /* 0x00c80000c674783b */ /* 0x000f2a0000004200 */
[C---:B------:R-:W-:Y:S01]  /*b030*/  HMMA.16816.F32 R68, R4.reuse, R114, R68 ;  /* 0x000000720444723c */ /* 0x040fe20000001844 */
[-C--:B------:R-:W-:Y:S01]  /*b040*/  FMUL.FTZ R112, R80, R160.reuse ;  /* 0x000000a050707220 */ /* 0x080fe20000410000 */
[-C--:B------:R-:W-:Y:S01]  /*b050*/  FMUL.FTZ R113, R81, R160.reuse ;  /* 0x000000a051717220 */ /* 0x080fe20000410000 */
[-C--:B------:R-:W-:Y:S01]  /*b060*/  FMUL.FTZ R80, R84, R160.reuse ;  /* 0x000000a054507220 */ /* 0x080fe20000410000 */
[----:B------:R-:W-:Y:S01]  /*b070*/  FMUL.FTZ R81, R85, R160 ;  /* 0x000000a055517220 */ /* 0x000fe20000410000 */
[----:B------:R-:W-:Y:S01]  /*b080*/  MUFU.EX2 R182, R182 ;  /* 0x000000b600b67308 */ /* 0x000fe20000000800 */
[----:B-1----:R-:W-:Y:S01]  /*b090*/  HMMA.16816.F32 R76, R4, R108, R76 ;  /* 0x0000006c044c723c */ /* 0x002fe2000000184c */
[-C--:B------:R-:W-:Y:S01]  /*b0a0*/  FMUL.FTZ R114, R82, R3.reuse ;  /* 0x0000000352727220 */ /* 0x080fe20000410000 */
[-C--:B------:R-:W-:Y:S01]  /*b0b0*/  FMUL.FTZ R115, R83, R3.reuse ;  /* 0x0000000353737220 */ /* 0x080fe20000410000 */
[-C--:B------:R-:W-:Y:S01]  /*b0c0*/  FMUL.FTZ R82, R86, R3.reuse ;  /* 0x0000000356527220 */ /* 0x080fe20000410000 */
[-C--:B------:R-:W-:Y:S01]  /*b0d0*/  FMUL.FTZ R83, R87, R3.reuse ;  /* 0x0000000357537220 */ /* 0x080fe20000410000 */
[----:B------:R-:W-:-:S02]  /*b0e0*/  FFMA.FTZ R3, R219, R3, R152 ;  /* 0x00000003db037223 */ /* 0x000fc40000010098 */
[----:B------:R-:W1:Y:S02]  /*b0f0*/  MUFU.EX2 R215, R215 ;  /* 0x000000d700d77308 */ /* 0x000e640000000800 */
[----:B------:R-:W-:Y:S01]  /*b100*/  HMMA.16816.F32 R84, R4, R110, R112 ;  /* 0x0000006e0454723c */ /* 0x000fe20000001870 */
[----:B------:R-:W1:Y:S01]  /*b110*/  LDSM.16.MT88.4 R112, [R198+0xe800] ;  /* 0x00e80000c670783b */ /* 0x000e620000004200 */
[----:B------:R-:W-:-:S03]  /*b120*/  FADD.FTZ R3, R2, R3 ;  /* 0x0000000302037221 */ /* 0x000fc60000010000 */
[----:B------:R-:W1:Y:S01]  /*b130*/  LDSM.16.MT88.4 R108, [R197+0xe800] ;  /* 0x00e80000c56c783b */ /* 0x000e620000004200 */
[----:B------:R-:W-:Y:S01]  /*b140*/  MUFU.EX2 R220, R220 ;  /* 0x000000dc00dc7308 */ /* 0x000fe20000000800 */
[----:B------:R-:W-:Y:S01]  /*b150*/  FADD.FTZ R0, R0, R3 ;  /* 0x0000000300007221 */ /* 0x000fe20000010000 */
[----:B------:R-:W-:-:S03]  /*b160*/  MOV R3, R157 ;  /* 0x0000009d00037202 */ /* 0x000fc60000000f00 */
[----:B------:R-:W-:Y:S01]  /*b170*/  FADD.FTZ R159, R159, R0 ;  /* 0x000000009f9f7221 */ /* 0x000fe20000010000 */
[C---:B--2---:R-:W-:Y:S02]  /*b180*/  HMMA.16816.F32 R80, R4.reuse, R104, R80 ;  /* 0x000000680450723c */ /* 0x044fe40000001850 */
[----:B------:R-:W2:Y:S04]  /*b190*/  MUFU.EX2 R225, R225 ;  /* 0x000000e100e17308 */ /* 0x000ea80000000800 */
[C---:B------:R-:W-:Y:S01]  /*b1a0*/  HMMA.16816.F32 R88, R4.reuse, R106, R88 ;  /* 0x0000006a0458723c */ /* 0x040fe20000001858 */
[----:B------:R-:W-:Y:S01]  /*b1b0*/  F2FP.F16.F32.PACK_AB R104, R173, R170 ;  /* 0x000000aaad68723e */ /* 0x000fe200000000ff */
[----:B------:R-:W-:Y:S01]  /*b1c0*/  FADD.FTZ R170, R170, R153 ;  /* 0x00000099aaaa7221 */ /* 0x000fe20000010000 */
[----:B-----5:R-:W-:Y:S01]  /*b1d0*/  F2FP.F16.F32.PACK_AB R105, R177, R174 ;  /* 0x000000aeb169723e */ /* 0x020fe200000000ff */
[----:B------:R-:W-:Y:S01]  /*b1e0*/  MUFU.EX2 R164, R164 ;  /* 0x000000a400a47308 */ /* 0x000fe20000000800 */
[----:B------:R-:W-:Y:S01]  /*b1f0*/  FADD.FTZ R174, R174, R159 ;  /* 0x0000009faeae7221 */ /* 0x000fe20000010000 */
[----:B------:R-:W-:Y:S01]  /*b200*/  HMMA.16816.F32 R4, R4, R138, R96 ;  /* 0x0000008a0404723c */ /* 0x000fe20000001860 */
[----:B------:R-:W-:Y:S01]  /*b210*/  F2FP.F16.F32.PACK_AB R106, R175, R172 ;  /* 0x000000acaf6a723e */ /* 0x000fe200000000ff */
[----:B------:R-:W-:Y:S01]  /*b220*/  LDSM.16.MT88.4 R96, [R197+0x10800] ;  /* 0x01080000c560783b */ /* 0x000fe20000004200 */
[----:B---3--:R-:W-:Y:S01]  /*b230*/  F2FP.F16.F32.PACK_AB R107, R179, R176 ;  /* 0x000000b0b36b723e */ /* 0x008fe200000000ff */
[----:B------:R-:W-:Y:S01]  /*b240*/  FADD.FTZ R173, R173, R170 ;  /* 0x000000aaadad7221 */ /* 0x000fe20000010000 */
[----:B------:R-:W-:Y:S01]  /*b250*/  FADD.FTZ R177, R177, R174 ;  /* 0x000000aeb1b17221 */ /* 0x000fe20000010000 */
[----:B------:R-:W-:Y:S01]  /*b260*/  LDSM.16.MT88.4 R136, [R196+0xf000] ;  /* 0x00f00000c488783b */ /* 0x000fe20000004200 */
[----:B------:R-:W-:Y:S01]  /*b270*/  MUFU.EX2 R162, R162 ;  /* 0x000000a200a27308 */ /* 0x000fe20000000800 */
[----:B------:R-:W-:Y:S01]  /*b280*/  FADD.FTZ R172, R172, R173 ;  /* 0x000000adacac7221 */ /* 0x000fe20000010000 */
[----:B------:R-:W-:Y:S01]  /*b290*/  FADD.FTZ R176, R176, R177 ;  /* 0x000000b1b0b07221 */ /* 0x000fe20000010000 */
[----:B----4-:R-:W-:Y:S02]  /*b2a0*/  HMMA.16816.F32 R20, R104, R116, R20 ;  /* 0x000000746814723c */ /* 0x010fe40000001814 */
[----:B------:R-:W-:Y:S01]  /*b2b0*/  FADD.FTZ R175, R175, R172 ;  /* 0x000000acafaf7221 */ /* 0x000fe20000010000 */
[----:B------:R-:W-:-:S02]  /*b2c0*/  FADD.FTZ R179, R179, R176 ;  /* 0x000000b0b3b37221 */ /* 0x000fc40000010000 */
[----:B------:R-:W3:Y:S01]  /*b2d0*/  MUFU.EX2 R161, R161 ;  /* 0x000000a100a17308 */ /* 0x000ee20000000800 */
[C---:B------:R-:W-:Y:S01]  /*b2e0*/  HMMA.16816.F32 R16, R104.reuse, R118, R16 ;  /* 0x000000766810723c */ /* 0x040fe20000001810 */
[----:B------:R-:W4:Y:S05]  /*b2f0*/  LDSM.16.MT88.4 R116, [R196+0xe800] ;  /* 0x00e80000c474783b */ /* 0x000f2a0000004200 */
[C---:B------:R-:W-:Y:S06]  /*b300*/  HMMA.16816.F32 R28, R104.reuse, R128, R28 ;  /* 0x00000080681c723c */ /* 0x040fec000000181c */
[C---:B------:R-:W-:Y:S01]  /*b310*/  HMMA.16816.F32 R24, R104.reuse, R130, R24 ;  /* 0x000000826818723c */ /* 0x040fe20000001818 */
[----:B------:R-:W5:Y:S05]  /*b320*/  LDSM.16.MT88.4 R128, [R200+0x10800] ;  /* 0x01080000c880783b */ /* 0x000f6a0000004200 */
[C---:B------:R-:W-:Y:S06]  /*b330*/  HMMA.16816.F32 R100, R104.reuse, R124, R100 ;  /* 0x0000007c6864723c */ /* 0x040fec0000001864 */
[C---:B------:R-:W-:Y:S01]  /*b340*/  HMMA.16816.F32 R32, R104.reuse, R126, R32 ;  /* 0x0000007e6820723c */ /* 0x040fe20000001820 */
[----:B------:R-:W-:Y:S05]  /*b350*/  LDSM.16.MT88.4 R124, [R200+0xd000] ;  /* 0x00d00000c87c783b */ /* 0x000fea0000004200 */
[C---:B-1----:R-:W-:Y:S06]  /*b360*/  HMMA.16816.F32 R48, R104.reuse, R112, R48 ;  /* 0x000000706830723c */ /* 0x042fec0000001830 */
[C---:B------:R-:W-:Y:S01]  /*b370*/  HMMA.16816.F32 R44, R104.reuse, R114, R44 ;  /* 0x00000072682c723c */ /* 0x040fe2000000182c */
[----:B------:R-:W1:Y:S05]  /*b380*/  LDSM.16.MT88.4 R112, [R196+0x10800] ;  /* 0x01080000c470783b */ /* 0x000e6a0000004200 */
[C---:B------:R-:W-:Y:S06]  /*b390*/  HMMA.16816.F32 R56, R104.reuse, R108, R56 ;  /* 0x0000006c6838723c */ /* 0x040fec0000001838 */
[C---:B------:R-:W-:Y:S01]  /*b3a0*/  HMMA.16816.F32 R52, R104.reuse, R110, R52 ;  /* 0x0000006e6834723c */ /* 0x040fe20000001834 */
[----:B------:R-:W3:Y:S05]  /*b3b0*/  LDSM.16.MT88.4 R108, [R197+0xd000] ;  /* 0x00d00000c56c783b */ /* 0x000eea0000004200 */
[C---:B------:R-:W-:Y:S06]  /*b3c0*/  HMMA.16816.F32 R12, R104.reuse, R132, R12 ;  /* 0x00000084680c723c */ /* 0x040fec000000180c */
[C---:B------:R-:W-:Y:S01]  /*b3d0*/  HMMA.16816.F32 R8, R104.reuse, R134, R8 ;  /* 0x000000866808723c */ /* 0x040fe20000001808 */
[----:B------:R-:W-:Y:S05]  /*b3e0*/  LDSM.16.MT88.4 R132, [R197+0xf000] ;  /* 0x00f00000c584783b */ /* 0x000fea0000004200 */
[C---:B------:R-:W-:Y:S06]  /*b3f0*/  HMMA.16816.F32 R40, R104.reuse, R120, R40 ;  /* 0x000000786828723c */ /* 0x040fec0000001828 */
[C---:B------:R-:W-:Y:S01]  /*b400*/  HMMA.16816.F32 R36, R104.reuse, R122, R36 ;  /* 0x0000007a6824723c */ /* 0x040fe20000001824 */
[----:B------:R-:W3:Y:S05]  /*b410*/  LDSM.16.MT88.4 R120, [R198+0x10800] ;  /* 0x01080000c678783b */ /* 0x000eea0000004200 */
[C---:B----4-:R-:W-:Y:S06]  /*b420*/  HMMA.16816.F32 R64, R104.reuse, R116, R64 ;  /* 0x000000746840723c */ /* 0x050fec0000001840 */
[C---:B------:R-:W-:Y:S01]  /*b430*/  HMMA.16816.F32 R60, R104.reuse, R118, R60 ;  /* 0x00000076683c723c */ /* 0x040fe2000000183c */
[----:B------:R-:W4:Y:S05]  /*b440*/  LDSM.16.MT88.4 R116, [R198+0xd000] ;  /* 0x00d00000c674783b */ /* 0x000f2a0000004200 */
[C---:B------:R-:W-:Y:S06]  /*b450*/  HMMA.16816.F32 R80, R104.reuse, R96, R80 ;  /* 0x000000606850723c */ /* 0x040fec0000001850 */
[----:B------:R-:W-:Y:S01]  /*b460*/  HMMA.16816.F32 R88, R104, R98, R88 ;  /* 0x000000626858723c */ /* 0x000fe20000001858 */
[----:B------:R-:W-:Y:S01]  /*b470*/  F2FP.F16.F32.PACK_AB R96, R181, R178 ;  /* 0x000000b2b560723e */ /* 0x000fe200000000ff */
[----:B------:R-:W-:Y:S01]  /*b480*/  FADD.FTZ R178, R178, R175 ;  /* 0x000000afb2b27221 */ /* 0x000fe20000010000 */
[----:B------:R-:W-:Y:S01]  /*b490*/  F2FP.F16.F32.PACK_AB R97, R215, R182 ;  /* 0x000000b6d761723e */ /* 0x000fe200000000ff */
[----:B------:R-:W-:-:S02]  /*b4a0*/  FADD.FTZ R182, R182, R179 ;  /* 0x000000b3b6b67221 */ /* 0x000fc40000010000 */
[C---:B-----5:R-:W-:Y:S01]  /*b4b0*/  HMMA.16816.F32 R72, R104.reuse, R128, R72 ;  /* 0x000000806848723c */ /* 0x060fe20000001848 */
[----:B------:R-:W-:Y:S01]  /*b4c0*/  F2FP.F16.F32.PACK_AB R98, R183, R180 ;  /* 0x000000b4b762723e */ /* 0x000fe200000000ff */
[----:B------:R-:W-:Y:S01]  /*b4d0*/  FADD.FTZ R181, R181, R178 ;  /* 0x000000b2b5b57221 */ /* 0x000fe20000010000 */
[----:B--2---:R-:W-:Y:S01]  /*b4e0*/  F2FP.F16.F32.PACK_AB R99, R225, R220 ;  /* 0x000000dce163723e */ /* 0x004fe200000000ff */
[----:B------:R-:W-:Y:S02]  /*b4f0*/  FADD.FTZ R215, R215, R182 ;  /* 0x000000b6d7d77221 */ /* 0x000fe40000010000 */
[----:B------:R-:W-:Y:S01]  /*b500*/  HMMA.16816.F32 R68, R104, R130, R68 ;  /* 0x000000826844723c */ /* 0x000fe20000001844 */
[----:B------:R-:W-:Y:S01]  /*b510*/  FADD.FTZ R180, R180, R181 ;  /* 0x000000b5b4b47221 */ /* 0x000fe20000010000 */
[----:B------:R-:W-:-:S03]  /*b520*/  FADD.FTZ R0, R220, R215 ;  /* 0x000000d7dc007221 */ /* 0x000fc60000010000 */
[----:B------:R-:W-:Y:S01]  /*b530*/  FADD.FTZ R183, R183, R180 ;  /* 0x000000b4b7b77221 */ /* 0x000fe20000010000 */
[----:B-1----:R-:W-:Y:S01]  /*b540*/  HMMA.16816.F32 R92, R104, R112, R92 ;  /* 0x00000070685c723c */ /* 0x002fe2000000185c */
[----:B------:R-:W-:-:S05]  /*b550*/  FADD.FTZ R0, R225, R0 ;  /* 0x00000000e1007221 */ /* 0x000fca0000010000 */
[----:B------:R-:W-:Y:S06]  /*b560*/  HMMA.16816.F32 R4, R104, R114, R4 ;  /* 0x000000726804723c */ /* 0x000fec0000001804 */
[C---:B------:R-:W-:Y:S06]  /*b570*/  HMMA.16816.F32 R128, R96.reuse, R124, R12 ;  /* 0x0000007c6080723c */ /* 0x040fec000000180c */
[C---:B------:R-:W-:Y:S01]  /*b580*/  HMMA.16816.F32 R124, R96.reuse, R126, R8 ;  /* 0x0000007e607c723c */ /* 0x040fe20000001808 */
[----:B------:R-:W1:Y:S05]  /*b590*/  LDSM.16.MT88.4 R8, [R200+0x11000] ;  /* 0x01100000c808783b */ /* 0x000e6a0000004200 */
[C---:B---3--:R-:W-:Y:S06]  /*b5a0*/  HMMA.16816.F32 R112, R96.reuse, R108, R28 ;  /* 0x0000006c6070723c */ /* 0x048fec000000181c */
[C---:B------:R-:W-:Y:S06]  /*b5b0*/  HMMA.16816.F32 R28, R96.reuse, R144, R40 ;  /* 0x00000090601c723c */ /* 0x040fec0000001828 */
[----:B------:R-:W-:Y:S01]  /*b5c0*/  HMMA.16816.F32 R40, R96, R146, R36 ;  /* 0x000000926028723c */ /* 0x000fe20000001824 */
[----:B------:R-:W2:Y:S04]  /*b5d0*/  LDSM.16.MT88.4 R36, [R198+0x11000] ;  /* 0x01100000c624783b */ /* 0x000ea80000004200 */
[----:B------:R-:W-:Y:S01]  /*b5e0*/  LDSM.16.MT88.4 R144, [R196+0x11000] ;  /* 0x01100000c490783b */ /* 0x000fe20000004200 */
[C---:B------:R-:W-:Y:S06]  /*b5f0*/  HMMA.16816.F32 R76, R104.reuse, R120, R76 ;  /* 0x00000078684c723c */ /* 0x040fec000000184c */
[----:B------:R-:W-:Y:S01]  /*b600*/  HMMA.16816.F32 R84, R104, R122, R84 ;  /* 0x0000007a6854723c */ /* 0x000fe20000001854 */
[----:B------:R-:W-:Y:S05]  /*b610*/  LDSM.16.MT88.4 R104, [R197+0xd800] ;  /* 0x00d80000c568783b */ /* 0x000fea0000004200 */
[C---:B----4-:R-:W-:Y:S06]  /*b620*/  HMMA.16816.F32 R120, R96.reuse, R116, R20 ;  /* 0x000000746078723c */ /* 0x050fec0000001814 */
[C---:B------:R-:W-:Y:S06]  /*b630*/  HMMA.16816.F32 R20, R96.reuse, R132, R56 ;  /* 0x000000846014723c */ /* 0x040fec0000001838 */
[C---:B------:R-:W-:Y:S01]  /*b640*/  HMMA.16816.F32 R56, R96.reuse, R134, R52 ;  /* 0x000000866038723c */ /* 0x040fe20000001834 */
[----:B------:R-:W3:Y:S04]  /*b650*/  LDSM.16.MT88.4 R132, [R197+0x11000] ;  /* 0x01100000c584783b */ /* 0x000ee80000004200 */
[----:B------:R-:W-:Y:S01]  /*b660*/  LDSM.16.MT88.4 R52, [R198+0xf800] ;  /* 0x00f80000c634783b */ /* 0x000fe20000004200 */
[C---:B-1----:R-:W-:Y:S06]  /*b670*/  HMMA.16816.F32 R12, R96.reuse, R8, R72 ;  /* 0x00000008600c723c */ /* 0x042fec0000001848 */
[C---:B------:R-:W-:Y:S01]  /*b680*/  HMMA.16816.F32 R72, R96.reuse, R10, R68 ;  /* 0x0000000a6048723c */ /* 0x040fe20000001844 */
[----:B------:R-:W-:Y:S05]  /*b690*/  LDSM.16.MT88.4 R68, [R196+0xf800] ;  /* 0x00f80000c444783b */ /* 0x000fea0000004200 */
[C---:B------:R-:W-:Y:S06]  /*b6a0*/  HMMA.16816.F32 R108, R96.reuse, R110, R24 ;  /* 0x0000006e606c723c */ /* 0x040fec0000001818 */
[C---:B--2---:R-:W-:Y:S06]  /*b6b0*/  HMMA.16816.F32 R76, R96.reuse, R36, R76 ;  /* 0x00000024604c723c */ /* 0x044fec000000184c */
[C---:B------:R-:W-:Y:S01]  /*b6c0*/  HMMA.16816.F32 R8, R96.reuse, R38, R84 ;  /* 0x000000266008723c */ /* 0x040fe20000001854 */
[----:B------:R-:W1:Y:S05]  /*b6d0*/  LDSM.16.MT88.4 R36, [R196+0xd800] ;  /* 0x00d80000c424783b */ /* 0x000e6a0000004200 */
[C---:B------:R-:W-:Y:S06]  /*b6e0*/  HMMA.16816.F32 R24, R96.reuse, R140, R48 ;  /* 0x0000008c6018723c */ /* 0x040fec0000001830 */
[C---:B------:R-:W-:Y:S06]  /*b6f0*/  HMMA.16816.F32 R116, R96.reuse, R118, R16 ;  /* 0x000000766074723c */ /* 0x040fec0000001810 */
[C---:B------:R-:W-:Y:S01]  /*b700*/  HMMA.16816.F32 R48, R96.reuse, R142, R44 ;  /* 0x0000008e6030723c */ /* 0x040fe2000000182c */
[----:B------:R-:W2:Y:S04]  /*b710*/  LDSM.16.MT88.4 R44, [R200+0xf800] ;  /* 0x00f80000c82c783b */ /* 0x000ea80000004200 */
[----:B------:R-:W-:Y:S01]  /*b720*/  LDSM.16.MT88.4 R140, [R200+0xd800] ;  /* 0x00d80000c88c783b */ /* 0x000fe20000004200 */
[C---:B------:R-:W-:Y:S06]  /*b730*/  HMMA.16816.F32 R16, R96.reuse, R136, R64 ;  /* 0x000000886010723c */ /* 0x040fec0000001840 */
[C---:B------:R-:W-:Y:S01]  /*b740*/  HMMA.16816.F32 R64, R96.reuse, R138, R60 ;  /* 0x0000008a6040723c */ /* 0x040fe2000000183c */
[----:B------:R-:W4:Y:S04]  /*b750*/  LDSM.16.MT88.4 R60, [R197+0xf800] ;  /* 0x00f80000c53c783b */ /* 0x000f280000004200 */
[----:B------:R-:W5:Y:S01]  /*b760*/  LDSM.16.MT88.4 R136, [R198+0xd800] ;  /* 0x00d80000c688783b */ /* 0x000f620000004200 */
[C---:B------:R-:W-:Y:S06]  /*b770*/  HMMA.16816.F32 R32, R96.reuse, R150, R32 ;  /* 0x000000966020723c */ /* 0x040fec0000001820 */
[----:B------:R-:W-:Y:S01]  /*b780*/  HMMA.16816.F32 R100, R96, R148, R100 ;  /* 0x000000946064723c */ /* 0x000fe20000001864 */
[--C-:B------:R-:W-:Y:S01]  /*b790*/  FFMA.FTZ R151, R165, UR19, -R168.reuse ;  /* 0x00000013a5977c23 */ /* 0x100fe200080108a8 */
[----:B------:R-:W-:Y:S01]  /*b7a0*/  FFMA.FTZ R150, R167, UR19, -R168 ;  /* 0x00000013a7967c23 */ /* 0x000fe200080108a8 */
[----:B------:R-:W-:-:S03]  /*b7b0*/  FFMA.FTZ R165, R166, UR19, -R163 ;  /* 0x00000013a6a57c23 */ /* 0x000fc600080108a3 */
[C---:B---3--:R-:W-:Y:S01]  /*b7c0*/  HMMA.16816.F32 R84, R96.reuse, R132, R80 ;  /* 0x000000846054723c */ /* 0x048fe20000001850 */
[--C-:B------:R-:W-:Y:S01]  /*b7d0*/  FFMA.FTZ R148, R171, UR19, -R168.reuse ;  /* 0x00000013ab947c23 */ /* 0x100fe200080108a8 */
[----:B------:R-:W-:Y:S01]  /*b7e0*/  FFMA.FTZ R149, R169, UR19, -R168 ;  /* 0x00000013a9957c23 */ /* 0x000fe200080108a8 */
[----:B------:R-:W-:Y:S01]  /*b7f0*/  MUFU.EX2 R150, R150 ;  /* 0x0000009600967308 */ /* 0x000fe20000000800 */
[----:B------:R-:W3:Y:S02]  /*b800*/  LDSM.16.MT88.4 R80, [R198+0x11800] ;  /* 0x01180000c650783b */ /* 0x000ee40000004200 */
[C---:B------:R-:W-:Y:S02]  /*b810*/  HMMA.16816.F32 R88, R96.reuse, R134, R88 ;  /* 0x000000866058723c */ /* 0x040fe40000001858 */
[----:B------:R-:W3:Y:S03]  /*b820*/  LDSM.16.MT88.4 R132, [R200+0x11800] ;  /* 0x01180000c884783b */ /* 0x000ee60000004200 */
[----:B------:R-:W-:Y:S01]  /*b830*/  MUFU.EX2 R148, R148 ;  /* 0x0000009400947308 */ /* 0x000fe20000000800 */
[C---:B------:R-:W-:Y:S06]  /*b840*/  HMMA.16816.F32 R92, R96.reuse, R144, R92 ;  /* 0x00000090605c723c */ /* 0x040fec000000185c */
[----:B------:R-:W-:Y:S01]  /*b850*/  HMMA.16816.F32 R4, R96, R146, R4 ;  /* 0x000000926004723c */ /* 0x000fe20000001804 */
[----:B------:R-:W1:Y:S06]  /*b860*/  MUFU.EX2 R149, R149 ;  /* 0x0000009500957308 */ /* 0x000e6c0000000800 */
[----:B------:R-:W-:-:S02]  /*b870*/  F2FP.F16.F32.PACK_AB R99, R161, R162 ;  /* 0x000000a2a163723e */ /* 0x000fc400000000ff */
[----:B------:R-:W2:Y:S08]  /*b880*/  MUFU.EX2 R151, R151 ;  /* 0x0000009700977308 */ /* 0x000eb00000000800 */
[----:B------:R-:W4:Y:S01]  /*b890*/  MUFU.EX2 R165, R165 ;  /* 0x000000a500a57308 */ /* 0x000f220000000800 */
[----:B-1----:R-:W-:Y:S01]  /*b8a0*/  F2FP.F16.F32.PACK_AB R96, R149, R148 ;  /* 0x000000949560723e */ /* 0x002fe200000000ff */
[----:B------:R-:W-:-:S04]  /*b8b0*/  FADD.FTZ R148, R148, R183 ;  /* 0x000000b794947221 */ /* 0x000fc80000010000 */
[----:B------:R-:W-:Y:S01]  /*b8c0*/  FADD.FTZ R149, R149, R148 ;  /* 0x0000009495957221 */ /* 0x000fe20000010000 */
[----:B--2---:R-:W-:-:S03]  /*b8d0*/  F2FP.F16.F32.PACK_AB R98, R151, R150 ;  /* 0x000000969762723e */ /* 0x004fc600000000ff */
[----:B------:R-:W-:-:S04]  /*b8e0*/  FADD.FTZ R150, R150, R149 ;  /* 0x0000009596967221 */ /* 0x000fc80000010000 */
[----:B------:R-:W-:Y:S01]  /*b8f0*/  FADD.FTZ R221, R151, R150 ;  /* 0x0000009697dd7221 */ /* 0x000fe20000010000 */
[----:B----4-:R-:W-:Y:S01]  /*b900*/  F2FP.F16.F32.PACK_AB R97, R164, R165 ;  /* 0x000000a5a461723e */ /* 0x010fe200000000ff */
[----:B------:R-:W-:-:S04]  /*b910*/  FADD.FTZ R165, R165, R0 ;  /* 0x00000000a5a57221 */ /* 0x000fc80000010000 */
[----:B------:R-:W-:Y:S02]  /*b920*/  FADD.FTZ R165, R164, R165 ;  /* 0x000000a5a4a57221 */ /* 0x000fe40000010000 */
[----:B------:R-:W-:Y:S02]  /*b930*/  HMMA.16816.F32 R112, R96, R104, R112 ;  /* 0x000000686070723c */ /* 0x000fe40000001870 */
[----:B------:R-:W-:-:S04]  /*b940*/  FADD.FTZ R162, R162, R165 ;  /* 0x000000a5a2a27221 */ /* 0x000fc80000010000 */
        /* <DEDUP_REMOVED lines=10> */
[C---:B-----5:R-:W-:Y:S06]  /*b9f0*/  HMMA.16816.F32 R120, R96.reuse, R136, R120 ;  /* 0x000000886078723c */ /* 0x060fec0000001878 */
[C---:B------:R-:W-:Y:S01]  /*ba00*/  HMMA.16816.F32 R116, R96.reuse, R138, R116 ;  /* 0x0000008a6074723c */ /* 0x040fe20000001874 */
[----:B------:R-:W1:Y:S05]  /*ba10*/  LDSM.16.MT88.4 R136, [R197+0x11800] ;  /* 0x01180000c588783b */ /* 0x000e6a0000004200 */
[C---:B------:R-:W-:Y:S01]  /*ba20*/  HMMA.16816.F32 R60, R96.reuse, R68, R16 ;  /* 0x00000044603c723c */ /* 0x040fe20000001810 */
[----:B------:R-:W2:Y:S05]  /*ba30*/  LDSM.16.MT88.4 R16, [R196+0x11800] ;  /* 0x01180000c410783b */ /* 0x000eaa0000004200 */
[C---:B------:R-:W-:Y:S06]  /*ba40*/  HMMA.16816.F32 R64, R96.reuse, R70, R64 ;  /* 0x000000466040723c */ /* 0x040fec0000001840 */
[C---:B---3--:R-:W-:Y:S06]  /*ba50*/  HMMA.16816.F32 R76, R96.reuse, R80, R76 ;  /* 0x00000050604c723c */ /* 0x048fec000000184c */
[C---:B------:R-:W-:Y:S06]  /*ba60*/  HMMA.16816.F32 R128, R96.reuse, R140, R128 ;  /* 0x0000008c6080723c */ /* 0x040fec0000001880 */
[C---:B------:R-:W-:Y:S06]  /*ba70*/  HMMA.16816.F32 R124, R96.reuse, R142, R124 ;  /* 0x0000008e607c723c */ /* 0x040fec000000187c */
[C---:B------:R-:W-:Y:S06]  /*ba80*/  HMMA.16816.F32 R68, R96.reuse, R132, R12 ;  /* 0x000000846044723c */ /* 0x040fec000000180c */
[----:B------:R-:W-:Y:S01]  /*ba90*/  HMMA.16816.F32 R72, R96, R134, R72 ;  /* 0x000000866048723c */ /* 0x000fe20000001848 */
[----:B------:R-:W-:-:S05]  /*baa0*/  MOV R132, R158 ;  /* 0x0000009e00847202 */ /* 0x000fca0000000f00 */
[C---:B------:R-:W-:Y:S06]  /*bab0*/  HMMA.16816.F32 R80, R96.reuse, R82, R8 ;  /* 0x000000526050723c */ /* 0x040fec0000001808 */
[C---:B-1----:R-:W-:Y:S06]  /*bac0*/  HMMA.16816.F32 R84, R96.reuse, R136, R84 ;  /* 0x000000886054723c */ /* 0x042fec0000001854 */
[C---:B------:R-:W-:Y:S06]  /*bad0*/  HMMA.16816.F32 R88, R96.reuse, R138, R88 ;  /* 0x0000008a6058723c */ /* 0x040fec0000001858 */
[C---:B--2---:R-:W-:Y:S06]  /*bae0*/  HMMA.16816.F32 R92, R96.reuse, R16, R92 ;  /* 0x00000010605c723c */ /* 0x044fec000000185c */
[----:B------:R-:W-:-:S15]  /*baf0*/  HMMA.16816.F32 R96, R96, R18, R4 ;  /* 0x000000126060723c */ /* 0x000fde0000001804 */
[----:B------:R-:W-:-:S09]  /*bb00*/  NOP ;  /* 0x0000000000007918 */ /* 0x000fd20000000000 */
.L_x_811:
        /* <DEDUP_REMOVED lines=19> */
[----:B------:R-:W-:-:S04]  /*bc40*/  UISETP.NE.AND UP0, UPT, UR7, URZ, UPT ;  /* 0x0000003f0700728c */ /* 0x000fc8000bf05270 */
        /* <DEDUP_REMOVED lines=16> */
[----:B------:R-:W-:Y:S01]  /*bd50*/  ULDC UR11, c[0x0][0x2d0] ;  /* 0x0000b400000b7ab9 */ /* 0x000fe20000000800 */
[----:B------:R-:W-:Y:S02]  /*bd60*/  ULDC UR10, c[0x0][0x39c] ;  /* 0x0000e700000a7ab9 */ /* 0x000fe40000000800 */
[----:B------:R-:W-:Y:S01]  /*bd70*/  UIMAD.WIDE.U32 UR26, UR27, UR9, UR26 ;  /* 0x000000091b1a72a5 */ /* 0x000fe2000f8e001a */
[----:B------:R-:W-:-:S02]  /*bd80*/  ULDC UR4, c[0x0][0x2ec] ;  /* 0x0000bb0000047ab9 */ /* 0x000fc40000000800 */
[----:B------:R-:W-:-:S04]  /*bd90*/  UMOV UR9, UR29 ;  /* 0x0000001d00097c82 */ /* 0x000fc80008000000 */
[----:B------:R-:W-:-:S05]  /*bda0*/  UMOV UR19, UR27 ;  /* 0x0000001b00137c82 */ /* 0x000fca0008000000 */
.L_x_823:
        /* <DEDUP_REMOVED lines=43> */
[----:B------:R-:W-:Y:S01]  /*c060*/  IMAD.U32 R2, RZ, RZ, UR33 ;  /* 0x00000021ff027e24 */ /* 0x000fe2000f8e00ff */
[----:B------:R-:W-:Y:S01]  /*c070*/  MOV R6, UR33 ;  /* 0x0000002100067c02 */ /* 0x000fe20008000f00 */
[----:B------:R-:W-:Y:S01]  /*c080*/  IMAD.U32 R4, RZ, RZ, UR31 ;  /* 0x0000001fff047e24 */ /* 0x000fe2000f8e00ff */
[----:B------:R-:W-:Y:S02]  /*c090*/  MOV R3, UR31 ;  /* 0x0000001f00037c02 */ /* 0x000fe40008000f00 */
[----:B------:R-:W-:Y:S02]  /*c0a0*/  LEA R6, P1, R6, UR20, 0x2 ;  /* 0x0000001406067c11 */ /* 0x000fe4000f8210ff */
[----:B------:R-:W-:Y:S02]  /*c0b0*/  LEA R4, P2, R4, UR20, 0x2 ;  /* 0x0000001404047c11 */ /* 0x000fe4000f8410ff */
[----:B------:R-:W-:Y:S02]  /*c0c0*/  LEA.HI.X.SX32 R7, R2, UR21, 0x2, P1 ;  /* 0x0000001502077c11 */ /* 0x000fe400088f16ff */
[----:B------:R-:W-:Y:S02]  /*c0d0*/  LEA.HI.X.SX32 R5, R3, UR21, 0x2, P2 ;  /* 0x0000001503057c11 */ /* 0x000fe400090f16ff */
[----:B------:R-:W-:Y:S01]  /*c0e0*/  R2UR UR27, R7 ;  /* 0x00000000071b72ca */ /* 0x000fe200000e0000 */
[----:B------:R-:W1:Y:S01]  /*c0f0*/  LDC.64 R2, c[0x0][0x238] ;  /* 0x00008e00ff027b82 */ /* 0x000e620000000a00 */
[----:B------:R-:W-:Y:S02]  /*c100*/  R2UR UR28, R4 ;  /* 0x00000000041c72ca */ /* 0x000fe400000e0000 */
[----:B------:R-:W-:Y:S02]  /*c110*/  R2UR UR29, R5 ;  /* 0x00000000051d72ca */ /* 0x000fe400000e0000 */
[----:B------:R-:W-:Y:S03]  /*c120*/  R2UR UR26, R6 ;  /* 0x00000000061a72ca */ /* 0x000fe600000e0000 */
[----:B------:R-:W2:Y:S04]  /*c130*/  LDC.64 R4, c[0x0][0x250] ;  /* 0x00009400ff047b82 */ /* 0x000ea80000000a00 */
[----:B------:R-:W-:Y:S01]  /*c140*/  IMAD.U32 R13, RZ, RZ, UR27 ;  /* 0x0000001bff0d7e24 */ /* 0x000fe2000f8e00ff */
[----:B------:R-:W-:Y:S01]  /*c150*/  UIADD3 UR27, UR33, -UR31, URZ ;  /* 0x8000001f211b7290 */ /* 0x000fe2000fffe03f */
[----:B------:R-:W-:Y:S02]  /*c160*/  MOV R10, UR28 ;  /* 0x0000001c000a7c02 */ /* 0x000fe40008000f00 */
[----:B------:R-:W-:Y:S01]  /*c170*/  IMAD.U32 R11, RZ, RZ, UR29 ;  /* 0x0000001dff0b7e24 */ /* 0x000fe2000f8e00ff */
[----:B------:R-:W-:Y:S01]  /*c180*/  UIMAD UR27, UR27, UR7, -0x40 ;  /* 0xffffffc01b1b74a4 */ /* 0x000fe2000f8e0207 */
[----:B------:R-:W-:Y:S03]  /*c190*/  IMAD.U32 R12, RZ, RZ, UR26 ;  /* 0x0000001aff0c7e24 */ /* 0x000fe6000f8e00ff */
[----:B------:R-:W3:Y:S01]  /*c1a0*/  LDG.E R7, desc[UR22][R10.64] ;  /* 0x000000160a077981 */ /* 0x000ee2000c1e1900 */
[----:B------:R-:W-:Y:S03]  /*c1b0*/  USHF.R.S32.HI UR26, URZ, 0x1f, UR27 ;  /* 0x0000001f3f1a7899 */ /* 0x000fe6000801141b */
[----:B------:R-:W3:Y:S03]  /*c1c0*/  LDG.E R8, desc[UR22][R12.64] ;  /* 0x000000160c087981 */ /* 0x000ee6000c1e1900 */
        /* <DEDUP_REMOVED lines=11> */
.L_x_820:
[CC--:B------:R-:W-:Y:S01]  /*c280*/  LEA R2, P1, R3.reuse, R218.reuse, 0x1 ;  /* 0x000000da03027211 */ /* 0x0c0fe200078208ff */
[----:B------:R-:W-:Y:S01]  /*c290*/  @P5 STS.128 [R211+0xc000], RZ ;  /* 0x00c000ffd3005388 */ /* 0x000fe20000000c00 */
[C---:B------:R-:W-:Y:S01]  /*c2a0*/  IADD3 R225, P2, R210.reuse, R3, RZ ;  /* 0x00000003d2e17210 */ /* 0x040fe20007f5e0ff */
[----:B------:R-:W-:Y:S01]  /*c2b0*/  UISETP.GE.AND UP2, UPT, UR16, 0x2, UPT ;  /* 0x000000021000788c */ /* 0x000fe2000bf46270 */
[-C--:B------:R-:W-:Y:S02]  /*c2c0*/  LEA.HI.X R3, R3, R223.reuse, R132, 0x1, P1 ;  /* 0x000000df03037211 */ /* 0x080fe400008f0c84 */
[----:B------:R-:W-:Y:S02]  /*c2d0*/  @!P5 LEA R228, P6, R225, R218, 0x1 ;  /* 0x000000dae1e4d211 */ /* 0x000fe400078c08ff */
[----:B------:R-:W-:Y:S01]  /*c2e0*/  IADD3.X R134, R209, R132, RZ, P2, !PT ;  /* 0x00000084d1867210 */ /* 0x000fe200017fe4ff */
        /* <DEDUP_REMOVED lines=8> */
[C---:B------:R-:W-:Y:S01]  /*c370*/  @!P3 LEA R224, P1, R225.reuse, R218, 0x1 ;  /* 0x000000dae1e0b211 */ /* 0x040fe200078208ff */
[----:B------:R-:W-:Y:S01]  /*c380*/  @!PT LDS RZ, [RZ] ;  /* 0x00000000fffff984 */ /* 0x000fe20000000800 */
[----:B------:R-:W-:Y:S01]  /*c390*/  @!PT LDS RZ, [RZ] ;  /* 0x00000000fffff984 */ /* 0x000fe20000000800 */
[----:B------:R-:W-:Y:S01]  /*c3a0*/  @!PT LDS RZ, [RZ] ;  /* 0x00000000fffff984 */ /* 0x000fe20000000800 */
[----:B------:R-:W-:Y:S01]  /*c3b0*/  @!P4 LDGSTS.E.BYPASS.LTC128B.128 [R211+0xe000], desc[UR22][R2.64+0x80] ;  /* 0x0e00008002d3cfae */ /* 0x000fe2000b901d56 */
[C---:B------:R-:W-:Y:S02]  /*c3c0*/  IADD3 R133, P6, R210.reuse, R225, RZ ;  /* 0x000000e1d2857210 */ /* 0x040fe40007fde0ff */
[-C--:B------:R-:W-:Y:S01]  /*c3d0*/  @!P3 LEA.HI.X R225, R225, R223.reuse, R134, 0x1, P1 ;  /* 0x000000dfe1e1b211 */ /* 0x080fe200008f0c86 */
[----:B------:R-:W-:Y:S01]  /*c3e0*/  @P3 STS.128 [R211+0x10000], RZ ;  /* 0x010000ffd3003388 */ /* 0x000fe20000000c00 */
[----:B------:R-:W-:Y:S02]  /*c3f0*/  IADD3.X R134, R209, R134, RZ, P6, !PT ;  /* 0x00000086d1867210 */ /* 0x000fe400037fe4ff */
        /* <DEDUP_REMOVED lines=14> */
[----:B------:R-:W-:Y:S02]  /*c4e0*/  IADD3 R132, P6, R210, R133, RZ ;  /* 0x00000085d2847210 */ /* 0x000fe40007fde0ff */
        /* <DEDUP_REMOVED lines=11> */
[CCC-:B------:R-:W-:Y:S02]  /*c5a0*/  @!P4 LEA.HI.X R237, R132.reuse, R223.reuse, R134.reuse, 0x1, P2 ;  /* 0x000000df84edc211 */ /* 0x1c0fe400010f0c86 */
[C---:B------:R-:W-:Y:S01]  /*c5b0*/  @!P3 LEA R222, P1, R132.reuse, R218, 0x1 ;  /* 0x000000da84deb211 */ /* 0x040fe200078208ff */
[----:B------:R-:W-:Y:S01]  /*c5c0*/  @!PT LDS RZ, [RZ] ;  /* 0x00000000fffff984 */ /* 0x000fe20000000800 */
[----:B------:R-:W-:Y:S01]  /*c5d0*/  @!PT LDS RZ, [RZ] ;  /* 0x00000000fffff984 */ /* 0x000fe20000000800 */
[----:B------:R-:W-:Y:S01]  /*c5e0*/  @!PT LDS RZ, [RZ] ;  /* 0x00000000fffff984 */ /* 0x000fe20000000800 */
[----:B------:R-:W-:Y:S01]  /*c5f0*/  @!P3 LDGSTS.E.BYPASS.LTC128B.128 [R211+0x10800], desc[UR22][R224.64+0x100] ;  /* 0x10800100e0d3bfae */ /* 0x000fe2000b901d56 */
[----:B------:R-:W-:Y:S02]  /*c600*/  MOV R218, R2 ;  /* 0x0000000200da7202 */ /* 0x000fe40000000f00 */
[----:B------:R-:W-:Y:S01]  /*c610*/  @!P3 LEA.HI.X R223, R132, R223, R134, 0x1, P1 ;  /* 0x000000df84dfb211 */ /* 0x000fe200008f0c86 */
[----:B------:R-:W-:Y:S01]  /*c620*/  @P5 STS.128 [R211+0xd000], RZ ;  /* 0x00d000ffd3005388 */ /* 0x000fe20000000c00 */
[----:B------:R-:W-:Y:S03]  /*c630*/  PLOP3.LUT P1, PT, PT, PT, UP2, 0x80, 0x0 ;  /* 0x000000000000781c */ /* 0x000fe60003f2f028 */
        /* <DEDUP_REMOVED lines=35> */
[----:B-1----:R-:W-:Y:S03]  /*c870*/  MOV R223, R3 ;  /* 0x0000000300df7202 */ /* 0x002fe60000000f00 */
[----:B------:R-:W-:Y:S04]  /*c880*/  LDSM.16.M88.4 R156, [R204] ;  /* 0x00000000cc9c783b */ /* 0x000fe80000000200 */
[----:B------:R-:W1:Y:S04]  /*c890*/  LDSM.16.M88.4 R160, [R203] ;  /* 0x00000000cba0783b */ /* 0x000e680000000200 */
[----:B------:R-:W1:Y:S04]  /*c8a0*/  LDSM.16.M88.4 R164, [R195] ;  /* 0x00000000c3a4783b */ /* 0x000e680000000200 */
[----:B------:R-:W1:Y:S04]  /*c8b0*/  LDSM.16.M88.4 R168, [R194] ;  /* 0x00000000c2a8783b */ /* 0x000e680000000200 */
[----:B------:R-:W1:Y:S01]  /*c8c0*/  LDSM.16.M88.4 R172, [R193] ;  /* 0x00000000c1ac783b */ /* 0x000e620000000200 */
[C---:B--2---:R-:W-:Y:S03]  /*c8d0*/  HMMA.16816.F32 R4, R136.reuse, R140, RZ ;  /* 0x0000008c8804723c */ /* 0x044fe600000018ff */
[----:B------:R-:W-:Y:S04]  /*c8e0*/  LDSM.16.M88.4 R176, [R202] ;  /* 0x00000000cab0783b */ /* 0x000fe80000000200 */
[----:B------:R-:W2:Y:S01]  /*c8f0*/  LDSM.16.M88.4 R180, [R199+0x6000] ;  /* 0x00600000c7b4783b */ /* 0x000ea20000000200 */
[C---:B------:R-:W-:Y:S03]  /*c900*/  HMMA.16816.F32 R8, R136.reuse, R142, RZ ;  /* 0x0000008e8808723c */ /* 0x040fe600000018ff */
[----:B------:R-:W-:Y:S03]  /*c910*/  LDSM.16.M88.4 R140, [R199+0x7000] ;  /* 0x00700000c78c783b */ /* 0x000fe60000000200 */
[C---:B---3--:R-:W-:Y:S06]  /*c920*/  HMMA.16816.F32 R12, R136.reuse, R144, RZ ;  /* 0x00000090880c723c */ /* 0x048fec00000018ff */
[C---:B------:R-:W-:Y:S01]  /*c930*/  HMMA.16816.F32 R16, R136.reuse, R146, RZ ;  /* 0x000000928810723c */ /* 0x040fe200000018ff */
[----:B------:R-:W-:Y:S05]  /*c940*/  LDSM.16.M88.4 R144, [R199+0x7800] ;  /* 0x00780000c790783b */ /* 0x000fea0000000200 */
[C---:B----4-:R-:W-:Y:S06]  /*c950*/  HMMA.16816.F32 R20, R136.reuse, R148, RZ ;  /* 0x000000948814723c */ /* 0x050fec00000018ff */
[C---:B------:R-:W-:Y:S01]  /*c960*/  HMMA.16816.F32 R24, R136.reuse, R150, RZ ;  /* 0x000000968818723c */ /* 0x040fe200000018ff */
[----:B------:R-:W-:Y:S05]  /*c970*/  LDSM.16.M88.4 R148, [R201] ;  /* 0x00000000c994783b */ /* 0x000fea0000000200 */
[C---:B-----5:R-:W-:Y:S06]  /*c980*/  HMMA.16816.F32 R28, R136.reuse, R152, RZ ;  /* 0x00000098881c723c */ /* 0x060fec00000018ff */
[----:B------:R-:W-:Y:S01]  /*c990*/  HMMA.16816.F32 R32, R136, R154, RZ ;  /* 0x0000009a8820723c */ /* 0x000fe200000018ff */
[----:B------:R-:W3:Y:S04]  /*c9a0*/  LDSM.16.M88.4 R136, [R199+0x6800] ;  /* 0x00680000c788783b */ /* 0x000ee80000000200 */
[----:B------:R-:W4:Y:S01]  /*c9b0*/  LDSM.16.M88.4 R152, [R192] ;  /* 0x00000000c098783b */ /* 0x000f220000000200 */
[C---:B-1----:R-:W-:Y:S06]  /*c9c0*/  HMMA.16816.F32 R4, R156.reuse, R160, R4 ;  /* 0x000000a09c04723c */ /* 0x042fec0000001804 */
[C---:B------:R-:W-:Y:S01]  /*c9d0*/  HMMA.16816.F32 R8, R156.reuse, R162, R8 ;  /* 0x000000a29c08723c */ /* 0x040fe20000001808 */
[----:B------:R-:W-:Y:S05]  /*c9e0*/  LDSM.16.M88.4 R160, [R192+0x1000] ;  /* 0x00100000c0a0783b */ /* 0x000fea0000000200 */
[C---:B------:R-:W-:Y:S06]  /*c9f0*/  HMMA.16816.F32 R12, R156.reuse, R164, R12 ;  /* 0x000000a49c0c723c */ /* 0x040fec000000180c */
[C---:B------:R-:W-:Y:S01]  /*ca00*/  HMMA.16816.F32 R16, R156.reuse, R166, R16 ;  /* 0x000000a69c10723c */ /* 0x040fe20000001810 */
[----:B------:R-:W-:Y:S05]  /*ca10*/  LDSM.16.M88.4 R164, [R192+0x1800] ;  /* 0x00180000c0a4783b */ /* 0x000fea0000000200 */
[C---:B------:R-:W-:Y:S06]  /*ca20*/  HMMA.16816.F32 R20, R156.reuse, R168, R20 ;  /* 0x000000a89c14723c */ /* 0x040fec0000001814 */
[C---:B------:R-:W-:Y:S01]  /*ca30*/  HMMA.16816.F32 R24, R156.reuse, R170, R24 ;  /* 0x000000aa9c18723c */ /* 0x040fe20000001818 */
[----:B------:R-:W-:Y:S05]  /*ca40*/  LDSM.16.M88.4 R168, [R206+0x2000] ;  /* 0x00200000cea8783b */ /* 0x000fea0000000200 */
[C---:B------:R-:W-:Y:S06]  /*ca50*/  HMMA.16816.F32 R28, R156.reuse, R172, R28 ;  /* 0x000000ac9c1c723c */ /* 0x040fec000000181c */
[----:B------:R-:W-:Y:S01]  /*ca60*/  HMMA.16816.F32 R32, R156, R174, R32 ;  /* 0x000000ae9c20723c */ /* 0x000fe20000001820 */
[----:B------:R-:W1:Y:S04]  /*ca70*/  LDSM.16.M88.4 R156, [R192+0x800] ;  /* 0x00080000c09c783b */ /* 0x000e680000000200 */
[----:B------:R-:W5:Y:S01]  /*ca80*/  LDSM.16.M88.4 R172, [R205+0x8000] ;  /* 0x00800000cdac783b */ /* 0x000f620000000200 */
[C---:B--2---:R-:W-:Y:S06]  /*ca90*/  HMMA.16816.F32 R4, R176.reuse, R180, R4 ;  /* 0x000000b4b004723c */ /* 0x044fec0000001804 */
[C---:B------:R-:W-:Y:S01]  /*caa0*/  HMMA.16816.F32 R8, R176.reuse, R182, R8 ;  /* 0x000000b6b008723c */ /* 0x040fe20000001808 */
[----:B------:R-:W-:Y:S05]  /*cab0*/  LDSM.16.M88.4 R180, [R191] ;  /* 0x00000000bfb4783b */ /* 0x000fea0000000200 */
[C---:B---3--:R-:W-:Y:S06]  /*cac0*/  HMMA.16816.F32 R12, R176.reuse, R136, R12 ;  /* 0x00000088b00c723c */ /* 0x048fec000000180c */
[C---:B------:R-:W-:Y:S01]  /*cad0*/  HMMA.16816.F32 R16, R176.reuse, R138, R16 ;  /* 0x0000008ab010723c */ /* 0x040fe20000001810 */
[----:B------:R-:W2:Y:S05]  /*cae0*/  LDSM.16.M88.4 R136, [R205+0x8800] ;  /* 0x00880000cd88783b */ /* 0x000eaa0000000200 */
[C---:B------:R-:W-:Y:S06]  /*caf0*/  HMMA.16816.F32 R20, R176.reuse, R140, R20 ;  /* 0x0000008cb014723c */ /* 0x040fec0000001814 */
[C---:B------:R-:W-:Y:S01]  /*cb00*/  HMMA.16816.F32 R24, R176.reuse, R142, R24 ;  /* 0x0000008eb018723c */ /* 0x040fe20000001818 */
[----:B------:R-:W3:Y:S05]  /*cb10*/  LDSM.16.M88.4 R140, [R205+0x9000] ;  /* 0x00900000cd8c783b */ /* 0x000eea0000000200 */
[C---:B------:R-:W-:Y:S06]  /*cb20*/  HMMA.16816.F32 R28, R176.reuse, R144, R28 ;  /* 0x00000090b01c723c */ /* 0x040fec000000181c */
[----:B------:R-:W-:Y:S01]  /*cb30*/  HMMA.16816.F32 R32, R176, R146, R32 ;  /* 0x00000092b020723c */ /* 0x000fe20000001820 */
[----:B------:R-:W3:Y:S04]  /*cb40*/  LDSM.16.M88.4 R144, [R205+0x9800] ;  /* 0x00980000cd90783b */ /* 0x000ee80000000200 */
[----:B------:R-:W3:Y:S01]  /*cb50*/  LDSM.16.M88.4 R176, [R204+0x2000] ;  /* 0x00200000ccb0783b */ /* 0x000ee20000000200 */
[C---:B----4-:R-:W-:Y:S06]  /*cb60*/  HMMA.16816.F32 R4, R148.reuse, R152, R4 ;  /* 0x000000989404723c */ /* 0x050fec0000001804 */
[C---:B------:R-:W-:Y:S01]  /*cb70*/  HMMA.16816.F32 R8, R148.reuse, R154, R8 ;  /* 0x0000009a9408723c */ /* 0x040fe20000001808 */
[----:B------:R-:W-:Y:S05]  /*cb80*/  LDSM.16.M88.4 R152, [R189] ;  /* 0x00000000bd98783b */ /* 0x000fea0000000200 */
[C---:B-1----:R-:W-:Y:S06]  /*cb90*/  HMMA.16816.F32 R12, R148.reuse, R156, R12 ;  /* 0x0000009c940c723c */ /* 0x042fec000000180c */
[C---:B------:R-:W-:Y:S01]  /*cba0*/  HMMA.16816.F32 R16, R148.reuse, R158, R16 ;  /* 0x0000009e9410723c */ /* 0x040fe20000001810 */
[----:B------:R-:W-:Y:S05]  /*cbb0*/  LDSM.16.M88.4 R156, [R188] ;  /* 0x00000000bc9c783b */ /* 0x000fea0000000200 */
[C---:B------:R-:W-:Y:S06]  /*cbc0*/  HMMA.16816.F32 R20, R148.reuse, R160, R20 ;  /* 0x000000a09414723c */ /* 0x040fec0000001814 */
[C---:B------:R-:W-:Y:S01]  /*cbd0*/  HMMA.16816.F32 R24, R148.reuse, R162, R24 ;  /* 0x000000a29418723c */ /* 0x040fe20000001818 */
[----:B------:R-:W-:Y:S05]  /*cbe0*/  LDSM.16.M88.4 R160, [R202+0x2000] ;  /* 0x00200000caa0783b */ /* 0x000fea0000000200 */
[C---:B------:R-:W-:Y:S06]  /*cbf0*/  HMMA.16816.F32 R28, R148.reuse, R164, R28 ;  /* 0x000000a4941c723c */ /* 0x040fec000000181c */
[----:B------:R-:W-:Y:S01]  /*cc00*/  HMMA.16816.F32 R32, R148, R166, R32 ;  /* 0x000000a69420723c */ /* 0x000fe20000001820 */
[----:B------:R-:W1:Y:S04]  /*cc10*/  LDSM.16.M88.4 R148, [R190] ;  /* 0x00000000be94783b */ /* 0x000e680000000200 */
[----:B------:R-:W4:Y:S01]  /*cc20*/  LDSM.16.M88.4 R164, [R199+0x8000] ;  /* 0x00800000c7a4783b */ /* 0x000f220000000200 */
[C---:B-----5:R-:W-:Y:S06]  /*cc30*/  HMMA.16816.F32 R4, R168.reuse, R172, R4 ;  /* 0x000000aca804723c */ /* 0x060fec0000001804 */
[C---:B------:R-:W-:Y:S01]  /*cc40*/  HMMA.16816.F32 R8, R168.reuse, R174, R8 ;  /* 0x000000aea808723c */ /* 0x040fe20000001808 */
[----:B------:R-:W-:Y:S05]  /*cc50*/  LDSM.16.M88.4 R172, [R192+0x2000] ;  /* 0x00200000c0ac783b */ /* 0x000fea0000000200 */
[C---:B--2---:R-:W-:Y:S06]  /*cc60*/  HMMA.16816.F32 R12, R168.reuse, R136, R12 ;  /* 0x00000088a80c723c */ /* 0x044fec000000180c */
[C---:B------:R-:W-:Y:S01]  /*cc70*/  HMMA.16816.F32 R16, R168.reuse, R138, R16 ;  /* 0x0000008aa810723c */ /* 0x040fe20000001810 */
[----:B------:R-:W2:Y:S05]  /*cc80*/  LDSM.16.M88.4 R136, [R199+0x8800] ;  /* 0x00880000c788783b */ /* 0x000eaa0000000200 */
[C---:B---3--:R-:W-:Y:S06]  /*cc90*/  HMMA.16816.F32 R20, R168.reuse, R140, R20 ;  /* 0x0000008ca814723c */ /* 0x048fec0000001814 */
[C---:B------:R-:W-:Y:S01]  /*cca0*/  HMMA.16816.F32 R24, R168.reuse, R142, R24 ;  /* 0x0000008ea818723c */ /* 0x040fe20000001818 */
[----:B------:R-:W3:Y:S05]  /*ccb0*/  LDSM.16.M88.4 R140, [R199+0x9000] ;  /* 0x00900000c78c783b */ /* 0x000eea0000000200 */
[C---:B------:R-:W-:Y:S06]  /*ccc0*/  HMMA.16816.F32 R28, R168.reuse, R144, R28 ;  /* 0x00000090a81c723c */ /* 0x040fec000000181c */
[----:B------:R-:W-:Y:S01]  /*ccd0*/  HMMA.16816.F32 R32, R168, R146, R32 ;  /* 0x00000092a820723c */ /* 0x000fe20000001820 */
[----:B------:R-:W5:Y:S04]  /*cce0*/  LDSM.16.M88.4 R144, [R199+0x9800] ;  /* 0x00980000c790783b */ /* 0x000f680000000200 */
[----:B------:R-:W5:Y:S01]  /*ccf0*/  LDSM.16.M88.4 R168, [R201+0x2000] ;  /* 0x00200000c9a8783b */ /* 0x000f620000000200 */
[C---:B------:R-:W-:Y:S06]  /*cd00*/  HMMA.16816.F32 R4, R176.reuse, R180, R4 ;  /* 0x000000b4b004723c */ /* 0x040fec0000001804 */
[C---:B------:R-:W-:Y:S01]  /*cd10*/  HMMA.16816.F32 R8, R176.reuse, R182, R8 ;  /* 0x000000b6b008723c */ /* 0x040fe20000001808 */
[----:B------:R-:W-:Y:S05]  /*cd20*/  LDSM.16.M88.4 R180, [R205+0xa000] ;  /* 0x00a00000cdb4783b */ /* 0x000fea0000000200 */
[C---:B-1----:R-:W-:Y:S06]  /*cd30*/  HMMA.16816.F32 R12, R176.reuse, R148, R12 ;  /* 0x00000094b00c723c */ /* 0x042fec000000180c */
[C---:B------:R-:W-:Y:S01]  /*cd40*/  HMMA.16816.F32 R16, R176.reuse, R150, R16 ;  /* 0x00000096b010723c */ /* 0x040fe20000001810 */
[----:B------:R-:W1:Y:S05]  /*cd50*/  LDSM.16.M88.4 R148, [R192+0x2800] ;  /* 0x00280000c094783b */ /* 0x000e6a0000000200 */
[C---:B------:R-:W-:Y:S06]  /*cd60*/  HMMA.16816.F32 R20, R176.reuse, R152, R20 ;  /* 0x00000098b014723c */ /* 0x040fec0000001814 */
[C---:B------:R-:W-:Y:S01]  /*cd70*/  HMMA.16816.F32 R24, R176.reuse, R154, R24 ;  /* 0x0000009ab018723c */ /* 0x040fe20000001818 */
[----:B------:R-:W1:Y:S05]  /*cd80*/  LDSM.16.M88.4 R152, [R192+0x3000] ;  /* 0x00300000c098783b */ /* 0x000e6a0000000200 */
[C---:B------:R-:W-:Y:S06]  /*cd90*/  HMMA.16816.F32 R28, R176.reuse, R156, R28 ;  /* 0x0000009cb01c723c */ /* 0x040fec000000181c */
[----:B------:R-:W-:Y:S01]  /*cda0*/  HMMA.16816.F32 R32, R176, R158, R32 ;  /* 0x0000009eb020723c */ /* 0x000fe20000001820 */
[----:B------:R-:W1:Y:S04]  /*cdb0*/  LDSM.16.M88.4 R156, [R192+0x3800] ;  /* 0x00380000c09c783b */ /* 0x000e680000000200 */
[----:B------:R-:W1:Y:S01]  /*cdc0*/  LDSM.16.M88.4 R176, [R206+0x4000] ;  /* 0x00400000ceb0783b */ /* 0x000e620000000200 */
[C---:B----4-:R-:W-:Y:S06]  /*cdd0*/  HMMA.16816.F32 R4, R160.reuse, R164, R4 ;  /* 0x000000a4a004723c */ /* 0x050fec0000001804 */
[C---:B------:R-:W-:Y:S01]  /*cde0*/  HMMA.16816.F32 R8, R160.reuse, R166, R8 ;  /* 0x000000a6a008723c */ /* 0x040fe20000001808 */
[----:B------:R-:W-:Y:S05]  /*cdf0*/  LDSM.16.M88.4 R164, [R187] ;  /* 0x00000000bba4783b */ /* 0x000fea0000000200 */
[C---:B--2---:R-:W-:Y:S06]  /*ce00*/  HMMA.16816.F32 R12, R160.reuse, R136, R12 ;  /* 0x00000088a00c723c */ /* 0x044fec000000180c */
[C---:B------:R-:W-:Y:S01]  /*ce10*/  HMMA.16816.F32 R16, R160.reuse, R138, R16 ;  /* 0x0000008aa010723c */ /* 0x040fe20000001810 */
[----:B------:R-:W2:Y:S05]  /*ce20*/  LDSM.16.M88.4 R136, [R205+0xa800] ;  /* 0x00a80000cd88783b */ /* 0x000eaa0000000200 */
[C---:B---3--:R-:W-:Y:S06]  /*ce30*/  HMMA.16816.F32 R20, R160.reuse, R140, R20 ;  /* 0x0000008ca014723c */ /* 0x048fec0000001814 */
[C---:B------:R-:W-:Y:S01]  /*ce40*/  HMMA.16816.F32 R24, R160.reuse, R142, R24 ;  /* 0x0000008ea018723c */ /* 0x040fe20000001818 */
[----:B------:R-:W3:Y:S05]  /*ce50*/  LDSM.16.M88.4 R140, [R205+0xb000] ;  /* 0x00b00000cd8c783b */ /* 0x000eea0000000200 */
[C---:B-----5:R-:W-:Y:S06]  /*ce60*/  HMMA.16816.F32 R28, R160.reuse, R144, R28 ;  /* 0x00000090a01c723c */ /* 0x060fec000000181c */
[----:B------:R-:W-:Y:S01]  /*ce70*/  HMMA.16816.F32 R32, R160, R146, R32 ;  /* 0x00000092a020723c */ /* 0x000fe20000001820 */
[----:B------:R-:W4:Y:S04]  /*ce80*/  LDSM.16.M88.4 R144, [R205+0xb800] ;  /* 0x00b80000cd90783b */ /* 0x000f280000000200 */
[----:B------:R-:W5:Y:S01]  /*ce90*/  LDSM.16.M88.4 R160, [R204+0x4000] ;  /* 0x00400000cca0783b */ /* 0x000f620000000200 */
[C---:B------:R-:W-:Y:S06]  /*cea0*/  HMMA.16816.F32 R4, R168.reuse, R172, R4 ;  /* 0x000000aca804723c */ /* 0x040fec0000001804 */
[C---:B------:R-:W-:Y:S01]  /*ceb0*/  HMMA.16816.F32 R8, R168.reuse, R174, R8 ;  /* 0x000000aea808723c */ /* 0x040fe20000001808 */
[----:B------:R-:W-:Y:S05]  /*cec0*/  LDSM.16.M88.4 R172, [R199+0xa000] ;  /* 0x00a00000c7ac783b */ /* 0x000fea0000000200 */
[C---:B-1----:R-:W-:Y:S06]  /*ced0*/  HMMA.16816.F32 R12, R168.reuse, R148, R12 ;  /* 0x00000094a80c723c */ /* 0x042fec000000180c */
[C---:B------:R-:W-:Y:S01]  /*cee0*/  HMMA.16816.F32 R16, R168.reuse, R150, R16 ;  /* 0x00000096a810723c */ /* 0x040fe20000001810 */
[----:B------:R-:W1:Y:S05]  /*cef0*/  LDSM.16.M88.4 R148, [R186] ;  /* 0x00000000ba94783b */ /* 0x000e6a0000000200 */
[C---:B------:R-:W-:Y:S06]  /*cf00*/  HMMA.16816.F32 R20, R168.reuse, R152, R20 ;  /* 0x00000098a814723c */ /* 0x040fec0000001814 */
[C---:B------:R-:W-:Y:S01]  /*cf10*/  HMMA.16816.F32 R24, R168.reuse, R154, R24 ;  /* 0x0000009aa818723c */ /* 0x040fe20000001818 */
[----:B------:R-:W1:Y:S05]  /*cf20*/  LDSM.16.M88.4 R152, [R185] ;  /* 0x00000000b998783b */ /* 0x000e6a0000000200 */
[C---:B------:R-:W-:Y:S06]  /*cf30*/  HMMA.16816.F32 R28, R168.reuse, R156, R28 ;  /* 0x0000009ca81c723c */ /* 0x040fec000000181c */
[----:B------:R-:W-:Y:S01]  /*cf40*/  HMMA.16816.F32 R32, R168, R158, R32 ;  /* 0x0000009ea820723c */ /* 0x000fe20000001820 */
[----:B------:R-:W1:Y:S04]  /*cf50*/  LDSM.16.M88.4 R156, [R184] ;  /* 0x00000000b89c783b */ /* 0x000e680000000200 */
[----:B------:R-:W1:Y:S01]  /*cf60*/  LDSM.16.M88.4 R168, [R202+0x4000] ;  /* 0x00400000caa8783b */ /* 0x000e620000000200 */
[C---:B------:R-:W-:Y:S06]  /*cf70*/  HMMA.16816.F32 R4, R176.reuse, R180, R4 ;  /* 0x000000b4b004723c */ /* 0x040fec0000001804 */
        /* <DEDUP_REMOVED lines=8> */
[C---:B----4-:R-:W-:Y:S06]  /*d000*/  HMMA.16816.F32 R28, R176.reuse, R144, R28 ;  /* 0x00000090b01c723c */ /* 0x050fec000000181c */
[----:B------:R-:W-:Y:S01]  /*d010*/  HMMA.16816.F32 R32, R176, R146, R32 ;  /* 0x00000092b020723c */ /* 0x000fe20000001820 */
[----:B------:R-:W4:Y:S04]  /*d020*/  LDSM.16.M88.4 R144, [R199+0xb800] ;  /* 0x00b80000c790783b */ /* 0x000f280000000200 */
[----:B------:R-:W4:Y:S01]  /*d030*/  LDSM.16.M88.4 R176, [R201+0x4000] ;  /* 0x00400000c9b0783b */ /* 0x000f220000000200 */
[C---:B-----5:R-:W-:Y:S06]  /*d040*/  HMMA.16816.F32 R4, R160.reuse, R164, R4 ;  /* 0x000000a4a004723c */ /* 0x060fec0000001804 */
[C---:B------:R-:W-:Y:S06]  /*d050*/  HMMA.16816.F32 R8, R160.reuse, R166, R8 ;  /* 0x000000a6a008723c */ /* 0x040fec0000001808 */
[C---:B-1----:R-:W-:Y:S06]  /*d060*/  HMMA.16816.F32 R12, R160.reuse, R148, R12 ;  /* 0x00000094a00c723c */ /* 0x042fec000000180c */
[C---:B------:R-:W-:Y:S06]  /*d070*/  HMMA.16816.F32 R16, R160.reuse, R150, R16 ;  /* 0x00000096a010723c */ /* 0x040fec0000001810 */
[C---:B------:R-:W-:Y:S06]  /*d080*/  HMMA.16816.F32 R20, R160.reuse, R152, R20 ;  /* 0x00000098a014723c */ /* 0x040fec0000001814 */
[C---:B------:R-:W-:Y:S06]  /*d090*/  HMMA.16816.F32 R24, R160.reuse, R154, R24 ;  /* 0x0000009aa018723c */ /* 0x040fec0000001818 */
[C---:B------:R-:W-:Y:S06]  /*d0a0*/  HMMA.16816.F32 R28, R160.reuse, R156, R28 ;  /* 0x0000009ca01c723c */ /* 0x040fec000000181c */
[----:B------:R-:W-:Y:S06]  /*d0b0*/  HMMA.16816.F32 R32, R160, R158, R32 ;  /* 0x0000009ea020723c */ /* 0x000fec0000001820 */
[C---:B------:R-:W-:Y:S06]  /*d0c0*/  HMMA.16816.F32 R4, R168.reuse, R172, R4 ;  /* 0x000000aca804723c */ /* 0x040fec0000001804 */
[C---:B------:R-:W-:Y:S06]  /*d0d0*/  HMMA.16816.F32 R8, R168.reuse, R174, R8 ;  /* 0x000000aea808723c */ /* 0x040fec0000001808 */
[C---:B--2---:R-:W-:Y:S06]  /*d0e0*/  HMMA.16816.F32 R12, R168.reuse, R136, R12 ;  /* 0x00000088a80c723c */ /* 0x044fec000000180c */
[C---:B------:R-:W-:Y:S01]  /*d0f0*/  HMMA.16816.F32 R16, R168.reuse, R138, R16 ;  /* 0x0000008aa810723c */ /* 0x040fe20000001810 */
[----:B------:R-:W1:Y:S05]  /*d100*/  LDSM.16.M88.4 R136, [R192+0x4800] ;  /* 0x00480000c088783b */ /* 0x000e6a0000000200 */
[C---:B---3--:R-:W-:Y:S06]  /*d110*/  HMMA.16816.F32 R20, R168.reuse, R140, R20 ;  /* 0x0000008ca814723c */ /* 0x048fec0000001814 */
[C---:B------:R-:W-:Y:S01]  /*d120*/  HMMA.16816.F32 R24, R168.reuse, R142, R24 ;  /* 0x0000008ea818723c */ /* 0x040fe20000001818 */
[----:B------:R-:W2:Y:S05]  /*d130*/  LDSM.16.M88.4 R140, [R192+0x5000] ;  /* 0x00500000c08c783b */ /* 0x000eaa0000000200 */
[C---:B----4-:R-:W-:Y:S06]  /*d140*/  HMMA.16816.F32 R28, R168.reuse, R144, R28 ;  /* 0x00000090a81c723c */ /* 0x050fec000000181c */
[----:B------:R-:W-:Y:S06]  /*d150*/  HMMA.16816.F32 R32, R168, R146, R32 ;  /* 0x00000092a820723c */ /* 0x000fec0000001820 */
[C---:B------:R-:W-:Y:S06]  /*d160*/  HMMA.16816.F32 R4, R176.reuse, R180, R4 ;  /* 0x000000b4b004723c */ /* 0x040fec0000001804 */
[C---:B------:R-:W-:Y:S06]  /*d170*/  HMMA.16816.F32 R8, R176.reuse, R182, R8 ;  /* 0x000000b6b008723c */ /* 0x040fec0000001808 */
[C---:B-1----:R-:W-:Y:S06]  /*d180*/  HMMA.16816.F32 R12, R176.reuse, R136, R12 ;  /* 0x00000088b00c723c */ /* 0x042fec000000180c */
[C---:B------:R-:W-:Y:S01]  /*d190*/  HMMA.16816.F32 R16, R176.reuse, R138, R16 ;  /* 0x0000008ab010723c */ /* 0x040fe20000001810 */
[----:B------:R-:W1:Y:S01]  /*d1a0*/  LDSM.16.M88.4 R136, [R192+0x5800] ;  /* 0x00580000c088783b */ /* 0x000e620000000200 */
[----:B------:R-:W-:Y:S04]  /*d1b0*/  DEPBAR.LE SB0, 0x0 ;  /* 0x000080000000791a */ /* 0x000fe80000000000 */
[----:B------:R-:W-:Y:S01]  /*d1c0*/  BAR.SYNC.DEFER_BLOCKING 0x0 ;  /* 0x0000000000007b1d */ /* 0x000fe20000010000 */
[C---:B--2---:R-:W-:Y:S05]  /*d1d0*/  HMMA.16816.F32 R20, R176.reuse, R140, R20 ;  /* 0x0000008cb014723c */ /* 0x044fea0000001814 */
[----:B------:R-:W-:Y:S01]  /*d1e0*/  FMUL.FTZ R246, R4, UR10 ;  /* 0x0000000a04f67c20 */ /* 0x000fe20008410000 */
[C---:B------:R-:W-:Y:S05]  /*d1f0*/  HMMA.16816.F32 R24, R176.reuse, R142, R24 ;  /* 0x0000008eb018723c */ /* 0x040fea0000001818 */
[----:B------:R-:W2:Y:S01]  /*d200*/  MUFU.TANH R246, R246 ;  /* 0x000000f600f67308 */ /* 0x000ea20000002400 */
[----:B------:R-:W-:Y:S01]  /*d210*/  FMUL.FTZ R244, R5, UR10 ;  /* 0x0000000a05f47c20 */ /* 0x000fe20008410000 */
[----:B------:R-:W-:Y:S01]  /*d220*/  FMUL.FTZ R245, R6, UR10 ;  /* 0x0000000a06f57c20 */ /* 0x000fe20008410000 */
[----:B------:R-:W-:Y:S03]  /*d230*/  FMUL.FTZ R249, R7, UR10 ;  /* 0x0000000a07f97c20 */ /* 0x000fe60008410000 */
[----:B------:R-:W-:Y:S01]  /*d240*/  FMUL.FTZ R250, R8, UR10 ;  /* 0x0000000a08fa7c20 */ /* 0x000fe20008410000 */
[----:B------:R-:W-:Y:S03]  /*d250*/  FMUL.FTZ R248, R9, UR10 ;  /* 0x0000000a09f87c20 */ /* 0x000fe60008410000 */
[----:B------:R-:W3:Y:S01]  /*d260*/  MUFU.TANH R244, R244 ;  /* 0x000000f400f47308 */ /* 0x000ee20000002400 */
[----:B------:R-:W-:Y:S01]  /*d270*/  FMUL.FTZ R247, R10, UR10 ;  /* 0x0000000a0af77c20 */ /* 0x000fe20008410000 */
[----:B------:R-:W-:Y:S01]  /*d280*/  FMUL.FTZ R251, R11, UR10 ;  /* 0x0000000a0bfb7c20 */ /* 0x000fe20008410000 */
[----:B------:R-:W-:Y:S01]  /*d290*/  FMUL.FTZ R242, R12, UR10 ;  /* 0x0000000a0cf27c20 */ /* 0x000fe20008410000 */
[----:B------:R-:W-:Y:S01]  /*d2a0*/  FMUL.FTZ R240, R13, UR10 ;  /* 0x0000000a0df07c20 */ /* 0x000fe20008410000 */
[----:B------:R-:W-:Y:S01]  /*d2b0*/  FMUL.FTZ R243, R14, UR10 ;  /* 0x0000000a0ef37c20 */ /* 0x000fe20008410000 */
[----:B------:R-:W-:Y:S01]  /*d2c0*/  FMUL.FTZ R241, R15, UR10 ;  /* 0x0000000a0ff17c20 */ /* 0x000fe20008410000 */
[----:B------:R-:W-:Y:S03]  /*d2d0*/  FMUL.FTZ R238, R16, UR10 ;  /* 0x0000000a10ee7c20 */ /* 0x000fe60008410000 */
[----:B------:R-:W4:Y:S01]  /*d2e0*/  MUFU.TANH R245, R245 ;  /* 0x000000f500f57308 */ /* 0x000f220000002400 */
[----:B------:R-:W-:Y:S01]  /*d2f0*/  FMUL.FTZ R236, R17, UR10 ;  /* 0x0000000a11ec7c20 */ /* 0x000fe20008410000 */
[----:B------:R-:W-:Y:S01]  /*d300*/  FMUL.FTZ R239, R18, UR10 ;  /* 0x0000000a12ef7c20 */ /* 0x000fe20008410000 */
[----:B------:R-:W-:Y:S01]  /*d310*/  FMUL.FTZ R237, R19, UR10 ;  /* 0x0000000a13ed7c20 */ /* 0x000fe20008410000 */
[----:B------:R-:W-:Y:S01]  /*d320*/  FMUL.FTZ R234, R20, UR10 ;  /* 0x0000000a14ea7c20 */ /* 0x000fe20008410000 */
[----:B------:R-:W-:Y:S01]  /*d330*/  FMUL.FTZ R232, R21, UR10 ;  /* 0x0000000a15e87c20 */ /* 0x000fe20008410000 */
[----:B------:R-:W-:Y:S01]  /*d340*/  FMUL.FTZ R235, R22, UR10 ;  /* 0x0000000a16eb7c20 */ /* 0x000fe20008410000 */
[C---:B-1----:R-:W-:Y:S03]  /*d350*/  HMMA.16816.F32 R28, R176.reuse, R136, R28 ;  /* 0x00000088b01c723c */ /* 0x042fe6000000181c */
[----:B------:R-:W1:Y:S01]  /*d360*/  MUFU.TANH R249, R249 ;  /* 0x000000f900f97308 */ /* 0x000e620000002400 */
[----:B------:R-:W-:Y:S01]  /*d370*/  FMUL.FTZ R233, R23, UR10 ;  /* 0x0000000a17e97c20 */ /* 0x000fe20008410000 */
[----:B------:R-:W-:Y:S01]  /*d380*/  FMUL.FTZ R230, R24, UR10 ;  /* 0x0000000a18e67c20 */ /* 0x000fe20008410000 */
[----:B------:R-:W-:Y:S01]  /*d390*/  FMUL.FTZ R228, R25, UR10 ;  /* 0x0000000a19e47c20 */ /* 0x000fe20008410000 */
[----:B------:R-:W-:Y:S06]  /*d3a0*/  HMMA.16816.F32 R32, R176, R138, R32 ;  /* 0x0000008ab020723c */ /* 0x000fec0000001820 */
[----:B------:R-:W1:Y:S01]  /*d3b0*/  MUFU.TANH R250, R250 ;  /* 0x000000fa00fa7308 */ /* 0x000e620000002400 */
[----:B------:R-:W-:Y:S01]  /*d3c0*/  FMUL.FTZ R231, R26, UR10 ;  /* 0x0000000a1ae77c20 */ /* 0x000fe20008410000 */
[----:B------:R-:W-:Y:S08]  /*d3d0*/  FMUL.FTZ R229, R27, UR10 ;  /* 0x0000000a1be57c20 */ /* 0x000ff00008410000 */
[----:B------:R-:W1:Y:S01]  /*d3e0*/  MUFU.TANH R248, R248 ;  /* 0x000000f800f87308 */ /* 0x000e620000002400 */
[----:B------:R-:W-:Y:S09]  /*d3f0*/  FMUL.FTZ R226, R28, UR10 ;  /* 0x0000000a1ce27c20 */ /* 0x000ff20008410000 */
[----:B------:R-:W1:Y:S01]  /*d400*/  MUFU.TANH R247, R247 ;  /* 0x000000f700f77308 */ /* 0x000e620000002400 */
[----:B------:R-:W-:Y:S01]  /*d410*/  FMUL.FTZ R224, R29, UR10 ;  /* 0x0000000a1de07c20 */ /* 0x000fe20008410000 */
[----:B------:R-:W-:Y:S01]  /*d420*/  FMUL.FTZ R227, R30, UR10 ;  /* 0x0000000a1ee37c20 */ /* 0x000fe20008410000 */
[----:B------:R-:W-:Y:S01]  /*d430*/  FMUL.FTZ R225, R31, UR10 ;  /* 0x0000000a1fe17c20 */ /* 0x000fe20008410000 */
[----:B------:R-:W-:Y:S01]  /*d440*/  FMUL.FTZ R222, R32, UR10 ;  /* 0x0000000a20de7c20 */ /* 0x000fe20008410000 */
[----:B------:R-:W-:Y:S01]  /*d450*/  FMUL.FTZ R220, R33, UR10 ;  /* 0x0000000a21dc7c20 */ /* 0x000fe20008410000 */
[----:B------:R-:W-:Y:S04]  /*d460*/  FMUL.FTZ R134, R34, UR10 ;  /* 0x0000000a22867c20 */ /* 0x000fe80008410000 */
[----:B------:R-:W1:Y:S01]  /*d470*/  MUFU.TANH R251, R251 ;  /* 0x000000fb00fb7308 */ /* 0x000e620000002400 */
[----:B------:R-:W-:Y:S09]  /*d480*/  FMUL.FTZ R35, R35, UR10 ;  /* 0x0000000a23237c20 */ /* 0x000ff20008410000 */
[----:B------:R-:W1:Y:S10]  /*d490*/  MUFU.TANH R242, R242 ;  /* 0x000000f200f27308 */ /* 0x000e740000002400 */
        /* <DEDUP_REMOVED lines=22> */
[----:B------:R1:W1:Y:S01]  /*d600*/  MUFU.TANH R133, R35 ;  /* 0x0000002300857308 */ /* 0x0002620000002400 */
[----:B--234-:R-:W-:Y:S05]  /*d610*/  @!P1 BRA `(.L_x_821) ;  /* 0x00000008007c9947 */ /* 0x01cfea0003800000 */
        /* <DEDUP_REMOVED lines=44> */
[----:B------:R-:W2:Y:S01]  /*d8e0*/  LDC.64 R2, c[0x0][0x230] ;  /* 0x00008c00ff027b82 */ /* 0x000ea20000000a00 */
[----:B------:R-:W-:Y:S02]  /*d8f0*/  R2UR UR27, R7 ;  /* 0x00000000071b72ca */ /* 0x000fe400000e0000 */
[----:B------:R-:W-:Y:S02]  /*d900*/  R2UR UR28, R8 ;  /* 0x00000000081c72ca */ /* 0x000fe400000e0000 */
[----:B------:R-:W-:Y:S03]  /*d910*/  R2UR UR26, R6 ;  /* 0x00000000061a72ca */ /* 0x000fe600000e0000 */
[----:B------:R-:W3:Y:S01]  /*d920*/  LDC.64 R4, c[0x0][0x248] ;  /* 0x00009200ff047b82 */ /* 0x000ee20000000a00 */
[----:B------:R-:W-:Y:S05]  /*d930*/  R2UR UR29, R9 ;  /* 0x00000000091d72ca */ /* 0x000fea00000e0000 */
[----:B------:R-:W-:Y:S01]  /*d940*/  IMAD.U32 R13, RZ, RZ, UR27 ;  /* 0x0000001bff0d7e24 */ /* 0x000fe2000f8e00ff */
[----:B------:R-:W-:Y:S01]  /*d950*/  UIADD3 UR27, UR33, -UR31, URZ ;  /* 0x8000001f211b7290 */ /* 0x000fe2000fffe03f */
[----:B------:R-:W-:Y:S02]  /*d960*/  MOV R10, UR28 ;  /* 0x0000001c000a7c02 */ /* 0x000fe40008000f00 */
[----:B------:R-:W-:Y:S01]  /*d970*/  IMAD.U32 R12, RZ, RZ, UR26 ;  /* 0x0000001aff0c7e24 */ /* 0x000fe2000f8e00ff */
[----:B------:R-:W-:Y:S03]  /*d980*/  UIMAD UR27, UR27, UR7, -0x40 ;  /* 0xffffffc01b1b74a4 */ /* 0x000fe6000f8e0207 */
[----:B------:R-:W-:Y:S01]  /*d990*/  IMAD.U32 R11, RZ, RZ, UR29 ;  /* 0x0000001dff0b7e24 */ /* 0x000fe2000f8e00ff */
[----:B------:R-:W4:Y:S01]  /*d9a0*/  LDG.E R8, desc[UR22][R12.64] ;  /* 0x000000160c087981 */ /* 0x000f22000c1e1900 */
[----:B------:R-:W-:Y:S03]  /*d9b0*/  USHF.R.S32.HI UR26, URZ, 0x1f, UR27 ;  /* 0x0000001f3f1a7899 */ /* 0x000fe6000801141b */
[----:B------:R-:W4:Y:S03]  /*d9c0*/  LDG.E R7, desc[UR22][R10.64] ;  /* 0x000000160a077981 */ /* 0x000f26000c1e1900 */
[C---:B---3--:R-:W-:Y:S04]  /*d9d0*/  IMAD R6, R4.reuse, UR26, RZ ;  /* 0x0000001a04067c24 */ /* 0x048fe8000f8e02ff */
[----:B------:R-:W-:Y:S02]  /*d9e0*/  IMAD R6, R5, UR27, R6 ;  /* 0x0000001b05067c24 */ /* 0x000fe4000f8e0206 */
[----:B----4-:R-:W-:Y:S02]  /*d9f0*/  IMAD.IADD R7, R7, 0x1, -R8 ;  /* 0x0000000107077824 */ /* 0x010fe400078e0a08 */
[----:B------:R-:W-:Y:S03]  /*da00*/  IMAD.WIDE.U32 R8, R4, UR27, RZ ;  /* 0x0000001b04087c25 */ /* 0x000fe6000f8e00ff */
[----:B------:R-:W-:Y:S02]  /*da10*/  SHF.R.S32.HI R5, RZ, 0x1f, R7 ;  /* 0x0000001fff057819 */ /* 0x000fe40000011407 */
[----:B------:R-:W-:Y:S03]  /*da20*/  IADD3 R9, R9, R6, RZ ;  /* 0x0000000609097210 */ /* 0x000fe60007ffe0ff */
[-C--:B--2---:R-:W-:Y:S02]  /*da30*/  IMAD R4, R5, R2.reuse, RZ ;  /* 0x0000000205047224 */ /* 0x084fe400078e02ff */
[C---:B------:R-:W-:Y:S04]  /*da40*/  IMAD.WIDE.U32 R8, R7.reuse, R2, R8 ;  /* 0x0000000207087225 */ /* 0x040fe800078e0008 */
[----:B------:R-:W-:Y:S02]  /*da50*/  IMAD R4, R7, R3, R4 ;  /* 0x0000000307047224 */ /* 0x000fe400078e0204 */
[----:B------:R-:W-:Y:S03]  /*da60*/  IMAD.MOV.U32 R3, RZ, RZ, R8 ;  /* 0x000000ffff037224 */ /* 0x000fe600078e0008 */
[----:B------:R-:W-:Y:S07]  /*da70*/  IADD3 R2, R9, R4, RZ ;  /* 0x0000000409027210 */ /* 0x000fee0007ffe0ff */
.L_x_822:
        /* <DEDUP_REMOVED lines=27> */
[CC--:B------:R-:W-:Y:S02]  /*dc30*/  @!P3 LEA R14, P1, R3.reuse, R216.reuse, 0x1 ;  /* 0x000000d8030eb211 */ /* 0x0c0fe400078208ff */
[----:B------:R-:W-:Y:S01]  /*dc40*/  IADD3.X R4, R4, UR13, RZ, P6, !PT ;  /* 0x0000000d04047c10 */ /* 0x000fe2000b7fe4ff */
[----:B------:R2:W-:Y:S01]  /*dc50*/  @P5 STS.128 [R211+0x6800], RZ ;  /* 0x006800ffd3005388 */ /* 0x0005e20000000c00 */
[CC--:B------:R-:W-:Y:S02]  /*dc60*/  @!P5 LEA R18, P6, R3.reuse, R216.reuse, 0x1 ;  /* 0x000000d80312d211 */ /* 0x0c0fe400078c08ff */
[CCC-:B------:R-:W-:Y:S01]  /*dc70*/  @!P4 LEA.HI.X R17, R3.reuse, R217.reuse, R4.reuse, 0x1, P2 ;  /* 0x000000d90311c211 */ /* 0x1c0fe200010f0c04 */
[----:B------:R-:W-:Y:S01]  /*dc80*/  @!PT LDS RZ, [RZ] ;  /* 0x00000000fffff984 */ /* 0x000fe20000000800 */
[----:B------:R-:W-:Y:S01]  /*dc90*/  @!PT LDS RZ, [RZ] ;  /* 0x00000000fffff984 */ /* 0x000fe20000000800 */
[----:B------:R-:W-:Y:S01]  /*dca0*/  @!PT LDS RZ, [RZ] ;  /* 0x00000000fffff984 */ /* 0x000fe20000000800 */
[----:B------:R2:W-:Y:S01]  /*dcb0*/  @!P5 LDGSTS.E.BYPASS.LTC128B.128 [R211+0x6800], desc[UR22][R10.64] ;  /* 0x068000000ad3dfae */ /* 0x0005e2000b901d56 */
[CCC-:B------:R-:W-:Y:S02]  /*dcc0*/  @!P5 LEA.HI.X R19, R3.reuse, R217.reuse, R4.reuse, 0x1, P6 ;  /* 0x000000d90313d211 */ /* 0x1c0fe400030f0c04 */
[CC--:B------:R-:W-:Y:S01]  /*dcd0*/  @!P3 LEA.HI.X R15, R3.reuse, R217.reuse, R4, 0x1, P1 ;  /* 0x000000d9030fb211 */ /* 0x0c0fe200008f0c04 */
[----:B------:R2:W-:Y:S01]  /*dce0*/  @P4 STS.128 [R211+0x8800], RZ ;  /* 0x008800ffd3004388 */ /* 0x0005e20000000c00 */
[----:B------:R-:W-:Y:S03]  /*dcf0*/  IADD3 R2, P6, R3, UR14, RZ ;  /* 0x0000000e03027c10 */ /* 0x000fe6000ffde0ff */
[----:B------:R-:W-:Y:S01]  /*dd00*/  @!PT LDS RZ, [RZ] ;  /* 0x00000000fffff984 */ /* 0x000fe20000000800 */
[----:B------:R-:W-:Y:S01]  /*dd10*/  @!PT LDS RZ, [RZ] ;  /* 0x00000000fffff984 */ /* 0x000fe20000000800 */
[----:B------:R-:W-:Y:S01]  /*dd20*/  @!PT LDS RZ, [RZ] ;  /* 0x00000000fffff984 */ /* 0x000fe20000000800 */
[----:B------:R2:W-:Y:S01]  /*dd30*/  @!P4 LDGSTS.E.BYPASS.LTC128B.128 [R211+0x8800], desc[UR22][R8.64+0x80] ;  /* 0x0880008008d3cfae */ /* 0x0005e2000b901d56 */
[CC--:B------:R-:W-:Y:S02]  /*dd40*/  @!P4 LEA R20, P2, R2.reuse, R216.reuse, 0x1 ;  /* 0x000000d80214c211 */ /* 0x0c0fe400078408ff */
[-C--:B------:R-:W-:Y:S01]  /*dd50*/  @!P3 LEA R24, P1, R2, R216.reuse, 0x1 ;  /* 0x000000d80218b211 */ /* 0x080fe200078208ff */
[----:B------:R2:W-:Y:S01]  /*dd60*/  @P3 STS.128 [R211+0xa800], RZ ;  /* 0x00a800ffd3003388 */ /* 0x0005e20000000c00 */
[----:B------:R-:W-:Y:S02]  /*dd70*/  IADD3.X R4, R4, UR13, RZ, P6, !PT ;  /* 0x0000000d04047c10 */ /* 0x000fe4000b7fe4ff */
[C---:B------:R-:W-:Y:S01]  /*dd80*/  @!P5 LEA R22, P6, R2.reuse, R216, 0x1 ;  /* 0x000000d80216d211 */ /* 0x040fe200078c08ff */
[----:B------:R-:W-:Y:S01]  /*dd90*/  @!PT LDS RZ, [RZ] ;  /* 0x00000000fffff984 */ /* 0x000fe20000000800 */
[----:B------:R-:W-:Y:S01]  /*dda0*/  @!PT LDS RZ, [RZ] ;  /* 0x00000000fffff984 */ /* 0x000fe20000000800 */
[----:B------:R-:W-:Y:S01]  /*ddb0*/  @!PT LDS RZ, [RZ] ;  /* 0x00000000fffff984 */ /* 0x000fe20000000800 */
[----:B------:R2:W-:Y:S01]  /*ddc0*/  @!P3 LDGSTS.E.BYPASS.LTC128B.128 [R211+0xa800], desc[UR22][R6.64+0x100] ;  /* 0x0a80010006d3bfae */ /* 0x0005e2000b901d56 */
[CC--:B------:R-:W-:Y:S01]  /*ddd0*/  @!P4 LEA.HI.X R21, R2.reuse, R217.reuse, R4, 0x1, P2 ;  /* 0x000000d90215c211 */ /* 0x0c0fe200010f0c04 */
[----:B------:R-:W-:Y:S01]  /*dde0*/  IMAD.MOV.U32 R216, RZ, RZ, R12 ;  /* 0x000000ffffd87224 */ /* 0x000fe200078e000c */
[CCC-:B------:R-:W-:Y:S01]  /*ddf0*/  @!P5 LEA.HI.X R23, R2.reuse, R217.reuse, R4.reuse, 0x1, P6 ;  /* 0x000000d90217d211 */ /* 0x1c0fe200030f0c04 */
[----:B------:R2:W-:Y:S01]  /*de00*/  @P5 STS.128 [R211+0x7000], RZ ;  /* 0x007000ffd3005388 */ /* 0x0005e20000000c00 */
[----:B------:R-:W-:Y:S01]  /*de10*/  @!P3 LEA.HI.X R25, R2, R217, R4, 0x1, P1 ;  /* 0x000000d90219b211 */ /* 0x000fe200008f0c04 */
[----:B------:R-:W-:Y:S02]  /*de20*/  IMAD.MOV.U32 R217, RZ, RZ, R13 ;  /* 0x000000ffffd97224 */ /* 0x000fe400078e000d */
        /* <DEDUP_REMOVED lines=30> */
.L_x_821:
[----:B------:R-:W-:Y:S01]  /*e010*/  FMNMX.FTZ R5, R246, R135, !PT ;  /* 0x00000087f6057209 */ /* 0x000fe20007810000 */
[----:B--2---:R-:W-:Y:S01]  /*e020*/  LDSM.16.MT88.4 R16, [R200+0xc000] ;  /* 0x00c00000c810783b */ /* 0x004fe20000004200 */
[----:B------:R-:W-:Y:S01]  /*e030*/  FMNMX.FTZ R2, R245, R0, !PT ;  /* 0x00000000f5027209 */ /* 0x000fe20007810000 */
[----:B------:R-:W-:Y:S01]  /*e040*/  UISETP.GT.AND UP2, UPT, UR16, 0x1, UPT ;  /* 0x000000011000788c */ /* 0x000fe2000bf44270 */
[----:B------:R-:W-:Y:S01]  /*e050*/  FMNMX.FTZ R5, R244, R5, !PT ;  /* 0x00000005f4057209 */ /* 0x000fe20007810000 */
[----:B------:R-:W-:Y:S01]  /*e060*/  UIADD3 UR16, UR16, -0x1, URZ ;  /* 0xffffffff10107890 */ /* 0x000fe2000fffe03f */
[----:B-1----:R-:W-:Y:S02]  /*e070*/  FMNMX.FTZ R2, R249, R2, !PT ;  /* 0x00000002f9027209 */ /* 0x002fe40007810000 */
        /* <DEDUP_REMOVED lines=34> */
[----:B------:R-:W-:Y:S03]  /*e2a0*/  FMNMX.FTZ R7, R133, R2, !PT ;  /* 0x0000000285077209 */ /* 0x000fe60007810000 */
[----:B------:R-:W1:Y:S08]  /*e2b0*/  SHFL.BFLY PT, R3, R6, 0x2, 0x1f ;  /* 0x0c401f0006037f89 */ /* 0x000e7000000e0000 */
[----:B------:R-:W2:Y:S08]  /*e2c0*/  SHFL.BFLY PT, R2, R7, 0x2, 0x1f ;  /* 0x0c401f0007027f89 */ /* 0x000eb000000e0000 */
[----:B------:R-:W-:Y:S01]  /*e2d0*/  LDSM.16.MT88.4 R160, [R200+0x11800] ;  /* 0x01180000c8a0783b */ /* 0x000fe20000004200 */
[----:B-1----:R-:W-:Y:S02]  /*e2e0*/  FMNMX.FTZ R9, R6, R3, !PT ;  /* 0x0000000306097209 */ /* 0x002fe40007810000 */
[----:B--2---:R-:W-:Y:S05]  /*e2f0*/  FMNMX.FTZ R4, R7, R2, !PT ;  /* 0x0000000207047209 */ /* 0x004fea0007810000 */
[----:B------:R-:W1:Y:S08]  /*e300*/  SHFL.BFLY PT, R132, R9, 0x1, 0x1f ;  /* 0x0c201f0009847f89 */ /* 0x000e7000000e0000 */
[----:B------:R-:W2:Y:S01]  /*e310*/  SHFL.BFLY PT, R3, R4, 0x1, 0x1f ;  /* 0x0c201f0004037f89 */ /* 0x000ea200000e0000 */
[----:B-1----:R-:W-:Y:S02]  /*e320*/  FMNMX.FTZ R132, R9, R132, !PT ;  /* 0x0000008409847209 */ /* 0x002fe40007810000 */
[----:B--2---:R-:W-:Y:S03]  /*e330*/  FMNMX.FTZ R3, R4, R3, !PT ;  /* 0x0000000304037209 */ /* 0x004fe60007810000 */
[C---:B------:R-:W-:Y:S01]  /*e340*/  FMUL.FTZ R145, R132.reuse, UR4 ;  /* 0x0000000484917c20 */ /* 0x040fe20008410000 */
[C---:B------:R-:W-:Y:S01]  /*e350*/  FSETP.NEU.FTZ.AND P1, PT, R132.reuse, -INF , PT ;  /* 0xff8000008400780b */ /* 0x040fe20003f3d000 */
[----:B------:R-:W-:Y:S01]  /*e360*/  FADD.FTZ R2, -R132, R135 ;  /* 0x0000008784027221 */ /* 0x000fe20000010100 */
[----:B------:R-:W-:Y:S01]  /*e370*/  MOV R135, R132 ;  /* 0x0000008400877202 */ /* 0x000fe20000000f00 */
[----:B------:R-:W-:Y:S01]  /*e380*/  FMUL.FTZ R144, R3, UR4 ;  /* 0x0000000403907c20 */ /* 0x000fe20008410000 */
[----:B------:R-:W-:Y:S01]  /*e390*/  FSEL R145, R145, RZ, P1 ;  /* 0x000000ff91917208 */ /* 0x000fe20000800000 */
[C---:B------:R-:W-:Y:S01]  /*e3a0*/  FADD.FTZ R0, -R3.reuse, R0 ;  /* 0x0000000003007221 */ /* 0x040fe20000010100 */
[----:B------:R-:W-:Y:S01]  /*e3b0*/  FSETP.NEU.FTZ.AND P1, PT, R3, -INF , PT ;  /* 0xff8000000300780b */ /* 0x000fe20003f3d000 */
[----:B------:R-:W-:Y:S02]  /*e3c0*/  FMUL.FTZ R5, R2, UR4 ;  /* 0x0000000402057c20 */ /* 0x000fe40008410000 */
[--C-:B------:R-:W-:Y:S01]  /*e3d0*/  FFMA.FTZ R173, R246, UR4, -R145.reuse ;  /* 0x00000004f6ad7c23 */ /* 0x100fe20008010891 */
[----:B------:R-:W-:Y:S01]  /*e3e0*/  FSEL R144, R144, RZ, P1 ;  /* 0x000000ff90907208 */ /* 0x000fe20000800000 */
[--C-:B------:R-:W-:Y:S01]  /*e3f0*/  FFMA.FTZ R169, R244, UR4, -R145.reuse ;  /* 0x00000004f4a97c23 */ /* 0x100fe20008010891 */
[--C-:B------:R-:W-:Y:S01]  /*e400*/  FFMA.FTZ R168, R250, UR4, -R145.reuse ;  /* 0x00000004faa87c23 */ /* 0x100fe20008010891 */
[--C-:B------:R-:W-:Y:S01]  /*e410*/  FFMA.FTZ R167, R248, UR4, -R145.reuse ;  /* 0x00000004f8a77c23 */ /* 0x100fe20008010891 */
[----:B------:R-:W-:Y:S01]  /*e420*/  FMUL.FTZ R6, R0, UR4 ;  /* 0x0000000400067c20 */ /* 0x000fe20008410000 */
[--C-:B------:R-:W-:Y:S01]  /*e430*/  FFMA.FTZ R171, R245, UR4, -R144.reuse ;  /* 0x00000004f5ab7c23 */ /* 0x100fe20008010890 */
[--C-:B------:R-:W-:Y:S01]  /*e440*/  FFMA.FTZ R166, R249, UR4, -R144.reuse ;  /* 0x00000004f9a67c23 */ /* 0x100fe20008010890 */
[--C-:B------:R-:W-:Y:S01]  /*e450*/  FFMA.FTZ R165, R247, UR4, -R144.reuse ;  /* 0x00000004f7a57c23 */ /* 0x100fe20008010890 */
[--C-:B------:R-:W-:Y:S01]  /*e460*/  FFMA.FTZ R164, R251, UR4, -R144.reuse ;  /* 0x00000004fba47c23 */ /* 0x100fe20008010890 */
[----:B------:R-:W1:Y:S01]  /*e470*/  MUFU.EX2 R2, R5 ;  /* 0x0000000500027308 */ /* 0x000e620000000800 */
[--C-:B------:R-:W-:Y:S01]  /*e480*/  FFMA.FTZ R172, R243, UR4, -R144.reuse ;  /* 0x00000004f3ac7c23 */ /* 0x100fe20008010890 */
[--C-:B------:R-:W-:Y:S01]  /*e490*/  FFMA.FTZ R177, R241, UR4, -R144.reuse ;  /* 0x00000004f1b17c23 */ /* 0x100fe20008010890 */
[--C-:B------:R-:W-:Y:S01]  /*e4a0*/  FFMA.FTZ R176, R239, UR4, -R144.reuse ;  /* 0x00000004efb07c23 */ /* 0x100fe20008010890 */
[--C-:B------:R-:W-:Y:S01]  /*e4b0*/  FFMA.FTZ R181, R237, UR4, -R144.reuse ;  /* 0x00000004edb57c23 */ /* 0x100fe20008010890 */
[--C-:B------:R-:W-:Y:S01]  /*e4c0*/  FFMA.FTZ R180, R235, UR4, -R144.reuse ;  /* 0x00000004ebb47c23 */ /* 0x100fe20008010890 */
[--C-:B------:R-:W-:Y:S01]  /*e4d0*/  FFMA.FTZ R233, R233, UR4, -R144.reuse ;  /* 0x00000004e9e97c23 */ /* 0x100fe20008010890 */
[--C-:B------:R-:W-:Y:S03]  /*e4e0*/  FFMA.FTZ R229, R229, UR4, -R144.reuse ;  /* 0x00000004e5e57c23 */ /* 0x100fe60008010890 */
[----:B------:R-:W2:Y:S01]  /*e4f0*/  MUFU.EX2 R0, R6 ;  /* 0x0000000600007308 */ /* 0x000ea20000000800 */
[--C-:B------:R-:W-:Y:S01]  /*e500*/  FFMA.FTZ R225, R225, UR4, -R144.reuse ;  /* 0x00000004e1e17c23 */ /* 0x100fe20008010890 */
[--C-:B------:R-:W-:Y:S01]  /*e510*/  FFMA.FTZ R134, R134, UR4, -R144.reuse ;  /* 0x0000000486867c23 */ /* 0x100fe20008010890 */
[--C-:B------:R-:W-:Y:S01]  /*e520*/  FFMA.FTZ R133, R133, UR4, -R144.reuse ;  /* 0x0000000485857c23 */ /* 0x100fe20008010890 */
[--C-:B------:R-:W-:Y:S01]  /*e530*/  FFMA.FTZ R170, R242, UR4, -R145.reuse ;  /* 0x00000004f2aa7c23 */ /* 0x100fe20008010891 */
[--C-:B------:R-:W-:Y:S01]  /*e540*/  FFMA.FTZ R175, R240, UR4, -R145.reuse ;  /* 0x00000004f0af7c23 */ /* 0x100fe20008010891 */
[--C-:B------:R-:W-:Y:S01]  /*e550*/  FFMA.FTZ R174, R238, UR4, -R145.reuse ;  /* 0x00000004eeae7c23 */ /* 0x100fe20008010891 */
[--C-:B------:R-:W-:Y:S03]  /*e560*/  FFMA.FTZ R179, R236, UR4, -R145.reuse ;  /* 0x00000004ecb37c23 */ /* 0x100fe60008010891 */
[----:B------:R-:W-:Y:S01]  /*e570*/  MUFU.EX2 R173, R173 ;  /* 0x000000ad00ad7308 */ /* 0x000fe20000000800 */
[C---:B-1----:R-:W-:Y:S01]  /*e580*/  FMUL.FTZ R4, R2.reuse, R128 ;  /* 0x0000008002047220 */ /* 0x042fe20000410000 */
[C---:B------:R-:W-:Y:S01]  /*e590*/  FMUL.FTZ R5, R2.reuse, R129 ;  /* 0x0000008102057220 */ /* 0x040fe20000410000 */
[C---:B------:R-:W-:Y:S01]  /*e5a0*/  FMUL.FTZ R8, R2.reuse, R124 ;  /* 0x0000007c02087220 */ /* 0x040fe20000410000 */
[C---:B------:R-:W-:Y:S01]  /*e5b0*/  FMUL.FTZ R9, R2.reuse, R125 ;  /* 0x0000007d02097220 */ /* 0x040fe20000410000 */
[C---:B------:R-:W-:Y:S01]  /*e5c0*/  FMUL.FTZ R12, R2.reuse, R120 ;  /* 0x00000078020c7220 */ /* 0x040fe20000410000 */
[C---:B------:R-:W-:Y:S01]  /*e5d0*/  FMUL.FTZ R13, R2.reuse, R121 ;  /* 0x00000079020d7220 */ /* 0x040fe20000410000 */
[----:B------:R-:W-:Y:S03]  /*e5e0*/  FMUL.FTZ R20, R2, R112 ;  /* 0x0000007002147220 */ /* 0x000fe60000410000 */
[----:B------:R-:W1:Y:S01]  /*e5f0*/  MUFU.EX2 R169, R169 ;  /* 0x000000a900a97308 */ /* 0x000e620000000800 */
[C---:B--2---:R-:W-:Y:S01]  /*e600*/  FMUL.FTZ R6, R0.reuse, R130 ;  /* 0x0000008200067220 */ /* 0x044fe20000410000 */
[C---:B------:R-:W-:Y:S01]  /*e610*/  FMUL.FTZ R7, R0.reuse, R131 ;  /* 0x0000008300077220 */ /* 0x040fe20000410000 */
[C---:B------:R-:W-:Y:S01]  /*e620*/  FMUL.FTZ R10, R0.reuse, R126 ;  /* 0x0000007e000a7220 */ /* 0x040fe20000410000 */
[C---:B------:R-:W-:Y:S01]  /*e630*/  FMUL.FTZ R11, R0.reuse, R127 ;  /* 0x0000007f000b7220 */ /* 0x040fe20000410000 */
[C---:B------:R-:W-:Y:S01]  /*e640*/  FMUL.FTZ R14, R0.reuse, R122 ;  /* 0x0000007a000e7220 */ /* 0x040fe20000410000 */
[----:B------:R-:W-:Y:S01]  /*e650*/  FMUL.FTZ R15, R0, R123 ;  /* 0x0000007b000f7220 */ /* 0x000fe20000410000 */
[----:B------:R-:W-:Y:S03]  /*e660*/  FMUL.FTZ R21, R2, R113 ;  /* 0x0000007102157220 */ /* 0x000fe60000410000 */
[----:B------:R-:W-:Y:S01]  /*e670*/  MUFU.EX2 R171, R171 ;  /* 0x000000ab00ab7308 */ /* 0x000fe20000000800 */
[----:B------:R-:W2:Y:S01]  /*e680*/  LDSM.16.MT88.4 R120, [R200+0xe000] ;  /* 0x00e00000c878783b */ /* 0x000ea20000004200 */
[C---:B------:R-:W-:Y:S01]  /*e690*/  FMUL.FTZ R22, R0.reuse, R114 ;  /* 0x0000007200167220 */ /* 0x040fe20000410000 */
[----:B------:R-:W-:Y:S01]  /*e6a0*/  FMUL.FTZ R23, R0, R115 ;  /* 0x0000007300177220 */ /* 0x000fe20000410000 */
[C---:B------:R-:W-:Y:S01]  /*e6b0*/  FMUL.FTZ R28, R2.reuse, R104 ;  /* 0x00000068021c7220 */ /* 0x040fe20000410000 */
[----:B------:R-:W-:Y:S01]  /*e6c0*/  FMUL.FTZ R29, R2, R105 ;  /* 0x00000069021d7220 */ /* 0x000fe20000410000 */
[C---:B------:R-:W-:Y:S01]  /*e6d0*/  FMUL.FTZ R30, R0.reuse, R106 ;  /* 0x0000006a001e7220 */ /* 0x040fe20000410000 */
[----:B------:R-:W-:Y:S03]  /*e6e0*/  FMUL.FTZ R31, R0, R107 ;  /* 0x0000006b001f7220 */ /* 0x000fe60000410000 */
[----:B------:R-:W3:Y:S01]  /*e6f0*/  MUFU.EX2 R166, R166 ;  /* 0x000000a600a67308 */ /* 0x000ee20000000800 */
[----:B-1----:R-:W-:Y:S01]  /*e700*/  F2FP.F16.F32.PACK_AB R128, R169, R173 ;  /* 0x000000ada980723e */ /* 0x002fe200000000ff */
[----:B------:R-:W1:Y:S01]  /*e710*/  LDSM.16.MT88.4 R104, [R198+0xe000] ;  /* 0x00e00000c668783b */ /* 0x000e620000004200 */
[C---:B------:R-:W-:Y:S01]  /*e720*/  FMUL.FTZ R36, R2.reuse, R36 ;  /* 0x0000002402247220 */ /* 0x040fe20000410000 */
[----:B------:R-:W-:Y:S01]  /*e730*/  FMUL.FTZ R37, R2, R37 ;  /* 0x0000002502257220 */ /* 0x000fe20000410000 */
[C---:B------:R-:W-:Y:S01]  /*e740*/  FMUL.FTZ R38, R0.reuse, R38 ;  /* 0x0000002600267220 */ /* 0x040fe20000410000 */
[----:B------:R-:W-:Y:S01]  /*e750*/  FMUL.FTZ R39, R0, R39 ;  /* 0x0000002700277220 */ /* 0x000fe20000410000 */
[C---:B------:R-:W-:Y:S03]  /*e760*/  FMUL.FTZ R40, R2.reuse, R40 ;  /* 0x0000002802287220 */ /* 0x040fe60000410000 */
[----:B------:R-:W-:Y:S01]  /*e770*/  MUFU.EX2 R168, R168 ;  /* 0x000000a800a87308 */ /* 0x000fe20000000800 */
[----:B------:R-:W-:Y:S01]  /*e780*/  FMUL.FTZ R41, R2, R41 ;  /* 0x0000002902297220 */ /* 0x000fe20000410000 */
[----:B------:R-:W-:Y:S01]  /*e790*/  LDSM.16.MT88.4 R112, [R200+0x10000] ;  /* 0x01000000c870783b */ /* 0x000fe20000004200 */
[C---:B------:R-:W-:Y:S01]  /*e7a0*/  FMUL.FTZ R42, R0.reuse, R42 ;  /* 0x0000002a002a7220 */ /* 0x040fe20000410000 */
[----:B------:R-:W-:Y:S01]  /*e7b0*/  FMUL.FTZ R43, R0, R43 ;  /* 0x0000002b002b7220 */ /* 0x000fe20000410000 */
[C---:B------:R-:W-:Y:S01]  /*e7c0*/  FMUL.FTZ R44, R2.reuse, R44 ;  /* 0x0000002c022c7220 */ /* 0x040fe20000410000 */
[----:B------:R-:W-:Y:S01]  /*e7d0*/  FMUL.FTZ R45, R2, R45 ;  /* 0x0000002d022d7220 */ /* 0x000fe20000410000 */
[----:B------:R-:W-:Y:S03]  /*e7e0*/  FMUL.FTZ R46, R0, R46 ;  /* 0x0000002e002e7220 */ /* 0x000fe60000410000 */
[----:B------:R-:W4:Y:S01]  /*e7f0*/  MUFU.EX2 R167, R167 ;  /* 0x000000a700a77308 */ /* 0x000f220000000800 */
[----:B---3--:R-:W-:Y:S01]  /*e800*/  F2FP.F16.F32.PACK_AB R129, R166, R171 ;  /* 0x000000aba681723e */ /* 0x008fe200000000ff */
[----:B------:R-:W-:Y:S01]  /*e810*/  LDSM.16.MT88.4 R124, [R200+0xe800] ;  /* 0x00e80000c87c783b */ /* 0x000fe20000004200 */
        /* <DEDUP_REMOVED lines=12> */
[C---:B------:R-:W-:Y:S03]  /*e8e0*/  FMUL.FTZ R58, R0.reuse, R58 ;  /* 0x0000003a003a7220 */ /* 0x040fe60000410000 */
[----:B------:R-:W3:Y:S01]  /*e8f0*/  MUFU.EX2 R164, R164 ;  /* 0x000000a400a47308 */ /* 0x000ee20000000800 */
[----:B----4-:R-:W-:Y:S01]  /*e900*/  F2FP.F16.F32.PACK_AB R130, R167, R168 ;  /* 0x000000a8a782723e */ /* 0x010fe200000000ff */
        /* <DEDUP_REMOVED lines=15> */
[----:B---3--:R-:W-:Y:S01]  /*ea00*/  F2FP.F16.F32.PACK_AB R131, R164, R165 ;  /* 0x000000a5a483723e */ /* 0x008fe200000000ff */
[C---:B------:R-:W-:Y:S01]  /*ea10*/  FMUL.FTZ R74, R0.reuse, R74 ;  /* 0x0000004a004a7220 */ /* 0x040fe20000410000 */
[----:B------:R-:W-:Y:S01]  /*ea20*/  FMUL.FTZ R75, R0, R75 ;  /* 0x0000004b004b7220 */ /* 0x000fe20000410000 */
[C---:B------:R-:W-:Y:S01]  /*ea30*/  FMUL.FTZ R76, R2.reuse, R76 ;  /* 0x0000004c024c7220 */ /* 0x040fe20000410000 */
[----:B------:R-:W-:Y:S01]  /*ea40*/  FMUL.FTZ R77, R2, R77 ;  /* 0x0000004d024d7220 */ /* 0x000fe20000410000 */
[C---:B------:R-:W-:Y:S01]  /*ea50*/  FMUL.FTZ R78, R0.reuse, R78 ;  /* 0x0000004e004e7220 */ /* 0x040fe20000410000 */
[----:B------:R-:W-:Y:S01]  /*ea60*/  FMUL.FTZ R79, R0, R79 ;  /* 0x0000004f004f7220 */ /* 0x000fe20000410000 */
[C---:B------:R-:W-:Y:S01]  /*ea70*/  HMMA.16816.F32 R4, R128.reuse, R16, R4 ;  /* 0x000000108004723c */ /* 0x040fe20000001804 */
[----:B------:R-:W-:Y:S01]  /*ea80*/  MUFU.EX2 R170, R170 ;  /* 0x000000aa00aa7308 */ /* 0x000fe20000000800 */
[----:B------:R-:W-:Y:S03]  /*ea90*/  PLOP3.LUT P1, PT, PT, PT, UP2, 0x80, 0x0 ;  /* 0x000000000000781c */ /* 0x000fe60003f2f028 */
[C---:B------:R-:W-:Y:S01]  /*eaa0*/  FMUL.FTZ R80, R2.reuse, R80 ;  /* 0x0000005002507220 */ /* 0x040fe20000410000 */
[C---:B------:R-:W-:Y:S05]  /*eab0*/  HMMA.16816.F32 R8, R128.reuse, R18, R8 ;  /* 0x000000128008723c */ /* 0x040fea0000001808 */
[----:B------:R-:W3:Y:S01]  /*eac0*/  MUFU.EX2 R175, R175 ;  /* 0x000000af00af7308 */ /* 0x000ee20000000800 */
[C---:B------:R-:W-:Y:S01]  /*ead0*/  FMUL.FTZ R16, R2.reuse, R116 ;  /* 0x0000007402107220 */ /* 0x040fe20000410000 */
[C---:B------:R-:W-:Y:S04]  /*eae0*/  HMMA.16816.F32 R12, R128.reuse, R24, R12 ;  /* 0x00000018800c723c */ /* 0x040fe8000000180c */
[----:B------:R-:W-:Y:S01]  /*eaf0*/  FMUL.FTZ R17, R2, R117 ;  /* 0x0000007502117220 */ /* 0x000fe20000410000 */
[C---:B------:R-:W-:Y:S01]  /*eb00*/  FMUL.FTZ R18, R0.reuse, R118 ;  /* 0x0000007600127220 */ /* 0x040fe20000410000 */
[----:B------:R-:W-:Y:S01]  /*eb10*/  FMUL.FTZ R19, R0, R119 ;  /* 0x0000007700137220 */ /* 0x000fe20000410000 */
[C---:B------:R-:W-:Y:S01]  /*eb20*/  FMUL.FTZ R24, R2.reuse, R108 ;  /* 0x0000006c02187220 */ /* 0x040fe20000410000 */
[----:B------:R-:W-:Y:S01]  /*eb30*/  LDSM.16.MT88.4 R116, [R197+0xc800] ;  /* 0x00c80000c574783b */ /* 0x000fe20000004200 */
[----:B------:R-:W-:Y:S02]  /*eb40*/  MUFU.EX2 R172, R172 ;  /* 0x000000ac00ac7308 */ /* 0x000fe40000000800 */
[C---:B------:R-:W-:Y:S01]  /*eb50*/  FMUL.FTZ R25, R2.reuse, R109 ;  /* 0x0000006d02197220 */ /* 0x040fe20000410000 */
[----:B------:R-:W-:Y:S01]  /*eb60*/  FMUL.FTZ R81, R2, R81 ;  /* 0x0000005102517220 */ /* 0x000fe20000410000 */
[C---:B------:R-:W-:Y:S01]  /*eb70*/  FMUL.FTZ R82, R0.reuse, R82 ;  /* 0x0000005200527220 */ /* 0x040fe20000410000 */
[C---:B------:R-:W-:Y:S03]  /*eb80*/  HMMA.16816.F32 R16, R128.reuse, R26, R16 ;  /* 0x0000001a8010723c */ /* 0x040fe60000001810 */
[----:B------:R-:W-:Y:S01]  /*eb90*/  FMUL.FTZ R83, R0, R83 ;  /* 0x0000005300537220 */ /* 0x000fe20000410000 */
[C---:B------:R-:W-:Y:S01]  /*eba0*/  FMUL.FTZ R84, R2.reuse, R84 ;  /* 0x0000005402547220 */ /* 0x040fe20000410000 */
[----:B------:R-:W-:Y:S01]  /*ebb0*/  FMUL.FTZ R85, R2, R85 ;  /* 0x0000005502557220 */ /* 0x000fe20000410000 */
[C---:B------:R-:W-:Y:S01]  /*ebc0*/  HMMA.16816.F32 R20, R128.reuse, R32, R20 ;  /* 0x000000208014723c */ /* 0x040fe20000001814 */
[----:B------:R-:W4:Y:S04]  /*ebd0*/  MUFU.EX2 R177, R177 ;  /* 0x000000b100b17308 */ /* 0x000f280000000800 */
[C---:B------:R-:W-:Y:S01]  /*ebe0*/  FMUL.FTZ R26, R0.reuse, R110 ;  /* 0x0000006e001a7220 */ /* 0x040fe20000410000 */
[----:B------:R-:W-:Y:S01]  /*ebf0*/  FMUL.FTZ R27, R0, R111 ;  /* 0x0000006f001b7220 */ /* 0x000fe20000410000 */
[C---:B------:R-:W-:Y:S01]  /*ec00*/  FMUL.FTZ R32, R2.reuse, R100 ;  /* 0x0000006402207220 */ /* 0x040fe20000410000 */
[----:B------:R-:W5:Y:S03]  /*ec10*/  LDSM.16.MT88.4 R108, [R197+0xe000] ;  /* 0x00e00000c56c783b */ /* 0x000f660000004200 */
[----:B------:R-:W-:Y:S01]  /*ec20*/  MUFU.EX2 R174, R174 ;  /* 0x000000ae00ae7308 */ /* 0x000fe20000000800 */
        /* <DEDUP_REMOVED lines=9> */
[C---:B------:R-:W-:Y:S01]  /*ecc0*/  FMUL.FTZ R35, R0.reuse, R103 ;  /* 0x0000006700237220 */ /* 0x040fe20000410000 */
[C---:B------:R-:W-:Y:S01]  /*ecd0*/  FMUL.FTZ R90, R0.reuse, R90 ;  /* 0x0000005a005a7220 */ /* 0x040fe20000410000 */
[----:B------:R-:W3:Y:S03]  /*ece0*/  LDSM.16.MT88.4 R100, [R196+0xe000] ;  /* 0x00e00000c464783b */ /* 0x000ee60000004200 */
[----:B------:R-:W-:Y:S01]  /*ecf0*/  MUFU.EX2 R176, R176 ;  /* 0x000000b000b07308 */ /* 0x000fe20000000800 */
[----:B------:R-:W-:Y:S01]  /*ed00*/  FMUL.FTZ R91, R0, R91 ;  /* 0x0000005b005b7220 */ /* 0x000fe20000410000 */
[C---:B------:R-:W-:Y:S01]  /*ed10*/  FMUL.FTZ R92, R2.reuse, R92 ;  /* 0x0000005c025c7220 */ /* 0x040fe20000410000 */
[C---:B------:R-:W-:Y:S02]  /*ed20*/  HMMA.16816.F32 R32, R128.reuse, R138, R32 ;  /* 0x0000008a8020723c */ /* 0x040fe40000001820 */
[----:B------:R-:W-:Y:S05]  /*ed30*/  LDSM.16.MT88.4 R136, [R198+0xe800] ;  /* 0x00e80000c688783b */ /* 0x000fea0000004200 */
[----:B------:R-:W4:Y:S01]  /*ed40*/  MUFU.EX2 R181, R181 ;  /* 0x000000b500b57308 */ /* 0x000f220000000800 */
[----:B------:R-:W-:Y:S01]  /*ed50*/  FMUL.FTZ R93, R2, R93 ;  /* 0x0000005d025d7220 */ /* 0x000fe20000410000 */
[C---:B--2---:R-:W-:Y:S03]  /*ed60*/  HMMA.16816.F32 R36, R128.reuse, R120, R36 ;  /* 0x000000788024723c */ /* 0x044fe60000001824 */
[C---:B------:R-:W-:Y:S03]  /*ed70*/  FMUL.FTZ R94, R0.reuse, R94 ;  /* 0x0000005e005e7220 */ /* 0x040fe60000410000 */
[C---:B------:R-:W-:Y:S01]  /*ed80*/  HMMA.16816.F32 R40, R128.reuse, R122, R40 ;  /* 0x0000007a8028723c */ /* 0x040fe20000001828 */
[----:B------:R-:W-:Y:S01]  /*ed90*/  LDSM.16.MT88.4 R120, [R196+0xc800] ;  /* 0x00c80000c478783b */ /* 0x000fe20000004200 */
[----:B------:R-:W-:Y:S03]  /*eda0*/  MUFU.EX2 R180, R180 ;  /* 0x000000b400b47308 */ /* 0x000fe60000000800 */
[----:B------:R-:W-:Y:S01]  /*edb0*/  FMUL.FTZ R95, R0, R95 ;  /* 0x0000005f005f7220 */ /* 0x000fe20000410000 */
[C---:B-1----:R-:W-:Y:S06]  /*edc0*/  HMMA.16816.F32 R44, R128.reuse, R104, R44 ;  /* 0x00000068802c723c */ /* 0x042fec000000182c */
[----:B------:R-:W-:Y:S01]  /*edd0*/  MUFU.EX2 R233, R233 ;  /* 0x000000e900e97308 */ /* 0x000fe20000000800 */
[C---:B------:R-:W-:Y:S01]  /*ede0*/  FMUL.FTZ R96, R2.reuse, R96 ;  /* 0x0000006002607220 */ /* 0x040fe20000410000 */
[C---:B------:R-:W-:Y:S01]  /*edf0*/  HMMA.16816.F32 R48, R128.reuse, R106, R48 ;  /* 0x0000006a8030723c */ /* 0x040fe20000001830 */
[----:B------:R-:W1:Y:S02]  /*ee00*/  LDSM.16.MT88.4 R104, [R198+0x10000] ;  /* 0x01000000c668783b */ /* 0x000e640000004200 */
[----:B------:R-:W-:Y:S03]  /*ee10*/  FMUL.FTZ R97, R2, R97 ;  /* 0x0000006102617220 */ /* 0x000fe60000410000 */
[C---:B-----5:R-:W-:Y:S02]  /*ee20*/  HMMA.16816.F32 R52, R128.reuse, R108, R52 ;  /* 0x0000006c8034723c */ /* 0x060fe40000001834 */
[----:B------:R-:W-:Y:S03]  /*ee30*/  MUFU.EX2 R229, R229 ;  /* 0x000000e500e57308 */ /* 0x000fe60000000800 */
[C---:B------:R-:W-:Y:S01]  /*ee40*/  FMUL.FTZ R98, R0.reuse, R98 ;  /* 0x0000006200627220 */ /* 0x040fe20000410000 */
[C---:B------:R-:W-:Y:S01]  /*ee50*/  HMMA.16816.F32 R56, R128.reuse, R110, R56 ;  /* 0x0000006e8038723c */ /* 0x040fe20000001838 */
[----:B------:R-:W-:Y:S05]  /*ee60*/  LDSM.16.MT88.4 R108, [R200+0xc800] ;  /* 0x00c80000c86c783b */ /* 0x000fea0000004200 */
[----:B------:R-:W-:Y:S01]  /*ee70*/  MUFU.EX2 R225, R225 ;  /* 0x000000e100e17308 */ /* 0x000fe20000000800 */
[----:B------:R-:W-:Y:S01]  /*ee80*/  FMUL.FTZ R99, R0, R99 ;  /* 0x0000006300637220 */ /* 0x000fe20000410000 */
[C---:B---3--:R-:W-:Y:S03]  /*ee90*/  HMMA.16816.F32 R60, R128.reuse, R100, R60 ;  /* 0x00000064803c723c */ /* 0x048fe6000000183c */
[--C-:B------:R-:W-:Y:S03]  /*eea0*/  FFMA.FTZ R235, R228, UR4, -R145.reuse ;  /* 0x00000004e4eb7c23 */ /* 0x100fe60008010891 */
[C---:B------:R-:W-:Y:S01]  /*eeb0*/  HMMA.16816.F32 R64, R128.reuse, R102, R64 ;  /* 0x000000668040723c */ /* 0x040fe20000001840 */
[----:B------:R-:W2:Y:S01]  /*eec0*/  LDSM.16.MT88.4 R100, [R197+0x10000] ;  /* 0x01000000c564783b */ /* 0x000ea20000004200 */
[----:B------:R-:W-:Y:S03]  /*eed0*/  MUFU.EX2 R134, R134 ;  /* 0x0000008600867308 */ /* 0x000fe60000000800 */
[--C-:B------:R-:W-:Y:S01]  /*eee0*/  FFMA.FTZ R228, R231, UR4, -R144.reuse ;  /* 0x00000004e7e47c23 */ /* 0x100fe20008010890 */
[C---:B------:R-:W-:Y:S06]  /*eef0*/  HMMA.16816.F32 R68, R128.reuse, R112, R68 ;  /* 0x000000708044723c */ /* 0x040fec0000001844 */
[----:B------:R-:W-:Y:S01]  /*ef00*/  MUFU.EX2 R235, R235 ;  /* 0x000000eb00eb7308 */ /* 0x000fe20000000800 */
[--C-:B------:R-:W-:Y:S01]  /*ef10*/  FFMA.FTZ R178, R234, UR4, -R145.reuse ;  /* 0x00000004eab27c23 */ /* 0x100fe20008010891 */
[C---:B------:R-:W-:Y:S01]  /*ef20*/  HMMA.16816.F32 R72, R128.reuse, R114, R72 ;  /* 0x000000728048723c */ /* 0x040fe20000001848 */
[----:B------:R-:W-:Y:S02]  /*ef30*/  LDSM.16.MT88.4 R112, [R198+0xc800] ;  /* 0x00c80000c670783b */ /* 0x000fe40000004200 */
[--C-:B------:R-:W-:Y:S03]  /*ef40*/  FFMA.FTZ R183, R232, UR4, -R145.reuse ;  /* 0x00000004e8b77c23 */ /* 0x100fe60008010891 */
[C---:B-1----:R-:W-:Y:S02]  /*ef50*/  HMMA.16816.F32 R76, R128.reuse, R104, R76 ;  /* 0x00000068804c723c */ /* 0x042fe4000000184c */
[----:B------:R-:W-:Y:S03]  /*ef60*/  MUFU.EX2 R178, R178 ;  /* 0x000000b200b27308 */ /* 0x000fe60000000800 */
[--C-:B------:R-:W-:Y:S01]  /*ef70*/  FFMA.FTZ R182, R230, UR4, -R145.reuse ;  /* 0x00000004e6b67c23 */ /* 0x100fe20008010891 */
[C---:B------:R-:W-:Y:S01]  /*ef80*/  HMMA.16816.F32 R80, R128.reuse, R106, R80 ;  /* 0x0000006a8050723c */ /* 0x040fe20000001850 */
[----:B------:R-:W1:Y:S05]  /*ef90*/  LDSM.16.MT88.4 R104, [R196+0x10000] ;  /* 0x01000000c468783b */ /* 0x000e6a0000004200 */
[----:B------:R-:W3:Y:S01]  /*efa0*/  MUFU.EX2 R183, R183 ;  /* 0x000000b700b77308 */ /* 0x000ee20000000800 */
[--C-:B------:R-:W-:Y:S01]  /*efb0*/  FFMA.FTZ R231, R224, UR4, -R145.reuse ;  /* 0x00000004e0e77c23 */ /* 0x100fe20008010891 */
[----:B------:R-:W-:Y:S03]  /*efc0*/  FFMA.FTZ R224, R227, UR4, -R144 ;  /* 0x00000004e3e07c23 */ /* 0x000fe60008010890 */
[--C-:B------:R-:W-:Y:S01]  /*efd0*/  FFMA.FTZ R226, R226, UR4, -R145.reuse ;  /* 0x00000004e2e27c23 */ /* 0x100fe20008010891 */
[--C-:B------:R-:W-:Y:S01]  /*efe0*/  FFMA.FTZ R222, R222, UR4, -R145.reuse ;  /* 0x00000004dede7c23 */ /* 0x100fe20008010891 */
[----:B------:R-:W-:Y:S03]  /*eff0*/  FFMA.FTZ R145, R220, UR4, -R145 ;  /* 0x00000004dc917c23 */ /* 0x000fe60008010891 */
[----:B------:R-:W5:Y:S01]  /*f000*/  MUFU.EX2 R182, R182 ;  /* 0x000000b600b67308 */ /* 0x000f620000000800 */
[----:B------:R-:W-:Y:S01]  /*f010*/  FFMA.FTZ R173, R2, R221, R173 ;  /* 0x000000dd02ad7223 */ /* 0x000fe200000100ad */
[----:B------:R-:W-:Y:S01]  /*f020*/  FFMA.FTZ R171, R0, R219, R171 ;  /* 0x000000db00ab7223 */ /* 0x000fe200000100ab */
[----:B------:R-:W-:Y:S01]  /*f030*/  MOV R0, R3 ;  /* 0x0000000300007202 */ /* 0x000fe20000000f00 */
[C---:B--2---:R-:W-:Y:S06]  /*f040*/  HMMA.16816.F32 R84, R128.reuse, R100, R84 ;  /* 0x000000648054723c */ /* 0x044fec0000001854 */
[----:B------:R2:W-:Y:S01]  /*f050*/  MUFU.EX2 R227, R145 ;  /* 0x0000009100e37308 */ /* 0x0005e20000000800 */
[----:B------:R-:W-:Y:S01]  /*f060*/  FADD.FTZ R173, R169, R173 ;  /* 0x000000ada9ad7221 */ /* 0x000fe20000010000 */
[----:B------:R-:W-:Y:S01]  /*f070*/  FADD.FTZ R166, R166, R171 ;  /* 0x000000aba6a67221 */ /* 0x000fe20000010000 */
[C---:B------:R-:W-:Y:S03]  /*f080*/  HMMA.16816.F32 R88, R128.reuse, R102, R88 ;  /* 0x000000668058723c */ /* 0x040fe60000001858 */
[----:B------:R-:W-:Y:S04]  /*f090*/  F2FP.F16.F32.PACK_AB R100, R175, R170 ;  /* 0x000000aaaf64723e */ /* 0x000fe800000000ff */
[----:B------:R-:W5:Y:S01]  /*f0a0*/  MUFU.EX2 R228, R228 ;  /* 0x000000e400e47308 */ /* 0x000f620000000800 */
[----:B----4-:R-:W-:Y:S03]  /*f0b0*/  F2FP.F16.F32.PACK_AB R101, R177, R172 ;  /* 0x000000acb165723e */ /* 0x010fe600000000ff */
[----:B------:R-:W-:Y:S01]  /*f0c0*/  FADD.FTZ R168, R168, R173 ;  /* 0x000000ada8a87221 */ /* 0x000fe20000010000 */
[----:B------:R-:W-:Y:S01]  /*f0d0*/  F2FP.F16.F32.PACK_AB R102, R179, R174 ;  /* 0x000000aeb366723e */ /* 0x000fe200000000ff */
[----:B------:R-:W-:Y:S01]  /*f0e0*/  FADD.FTZ R165, R165, R166 ;  /* 0x000000a6a5a57221 */ /* 0x000fe20000010000 */
[----:B------:R-:W-:Y:S01]  /*f0f0*/  F2FP.F16.F32.PACK_AB R103, R181, R176 ;  /* 0x000000b0b567723e */ /* 0x000fe200000000ff */
[----:B--2---:R-:W-:Y:S02]  /*f100*/  LDSM.16.MT88.4 R144, [R200+0xf800] ;  /* 0x00f80000c890783b */ /* 0x004fe40000004200 */
[----:B------:R-:W-:Y:S01]  /*f110*/  MUFU.EX2 R226, R226 ;  /* 0x000000e200e27308 */ /* 0x000fe20000000800 */
[----:B------:R-:W-:Y:S01]  /*f120*/  FADD.FTZ R167, R167, R168 ;  /* 0x000000a8a7a77221 */ /* 0x000fe20000010000 */
[----:B------:R-:W-:Y:S01]  /*f130*/  FADD.FTZ R165, R164, R165 ;  /* 0x000000a5a4a57221 */ /* 0x000fe20000010000 */
[C---:B-1----:R-:W-:Y:S03]  /*f140*/  HMMA.16816.F32 R92, R128.reuse, R104, R92 ;  /* 0x00000068805c723c */ /* 0x042fe6000000185c */
[----:B------:R-:W-:Y:S01]  /*f150*/  FADD.FTZ R170, R170, R167 ;  /* 0x000000a7aaaa7221 */ /* 0x000fe20000010000 */
[----:B------:R-:W-:Y:S03]  /*f160*/  FADD.FTZ R172, R172, R165 ;  /* 0x000000a5acac7221 */ /* 0x000fe60000010000 */
[----:B------:R-:W1:Y:S01]  /*f170*/  MUFU.EX2 R231, R231 ;  /* 0x000000e700e77308 */ /* 0x000e620000000800 */
[----:B------:R-:W-:Y:S01]  /*f180*/  HMMA.16816.F32 R96, R128, R106, R96 ;  /* 0x0000006a8060723c */ /* 0x000fe20000001860 */
[----:B------:R-:W2:Y:S02]  /*f190*/  LDSM.16.MT88.4 R104, [R196+0xe800] ;  /* 0x00e80000c468783b */ /* 0x000ea40000004200 */
[----:B------:R-:W-:Y:S03]  /*f1a0*/  FADD.FTZ R175, R175, R170 ;  /* 0x000000aaafaf7221 */ /* 0x000fe60000010000 */
[C---:B------:R-:W-:Y:S03]  /*f1b0*/  HMMA.16816.F32 R4, R100.reuse, R108, R4 ;  /* 0x0000006c6404723c */ /* 0x040fe60000001804 */
[----:B------:R-:W4:Y:S01]  /*f1c0*/  MUFU.EX2 R224, R224 ;  /* 0x000000e000e07308 */ /* 0x000f220000000800 */
[----:B------:R-:W-:Y:S01]  /*f1d0*/  LDSM.16.MT88.4 R128, [R196+0xd000] ;  /* 0x00d00000c480783b */ /* 0x000fe20000004200 */
[----:B------:R-:W-:Y:S01]  /*f1e0*/  FADD.FTZ R177, R177, R172 ;  /* 0x000000acb1b17221 */ /* 0x000fe20000010000 */
[C---:B------:R-:W-:Y:S07]  /*f1f0*/  HMMA.16816.F32 R8, R100.reuse, R110, R8 ;  /* 0x0000006e6408723c */ /* 0x040fee0000001808 */
[----:B------:R-:W4:Y:S01]  /*f200*/  MUFU.EX2 R222, R222 ;  /* 0x000000de00de7308 */ /* 0x000f220000000800 */
[----:B------:R-:W3:Y:S01]  /*f210*/  LDSM.16.MT88.4 R108, [R200+0x10800] ;  /* 0x01080000c86c783b */ /* 0x000ee20000004200 */
[C---:B------:R-:W-:Y:S08]  /*f220*/  HMMA.16816.F32 R12, R100.reuse, R112, R12 ;  /* 0x00000070640c723c */ /* 0x040ff0000000180c */
[----:B------:R-:W4:Y:S01]  /*f230*/  MUFU.EX2 R133, R133 ;  /* 0x0000008500857308 */ /* 0x000f220000000800 */
[C---:B------:R-:W-:Y:S01]  /*f240*/  HMMA.16816.F32 R16, R100.reuse, R114, R16 ;  /* 0x000000726410723c */ /* 0x040fe20000001810 */
[----:B------:R-:W5:Y:S02]  /*f250*/  LDSM.16.MT88.4 R112, [R198+0x10800] ;  /* 0x01080000c670783b */ /* 0x000f640000004200 */
[----:B------:R-:W-:Y:S03]  /*f260*/  FADD.FTZ R174, R174, R175 ;  /* 0x000000afaeae7221 */ /* 0x000fe60000010000 */
[C---:B------:R-:W-:Y:S05]  /*f270*/  HMMA.16816.F32 R20, R100.reuse, R116, R20 ;  /* 0x000000746414723c */ /* 0x040fea0000001814 */
[----:B------:R-:W-:Y:S01]  /*f280*/  FADD.FTZ R176, R176, R177 ;  /* 0x000000b1b0b07221 */ /* 0x000fe20000010000 */
[C---:B------:R-:W-:Y:S01]  /*f290*/  HMMA.16816.F32 R24, R100.reuse, R118, R24 ;  /* 0x000000766418723c */ /* 0x040fe20000001818 */
[----:B------:R-:W1:Y:S04]  /*f2a0*/  LDSM.16.MT88.4 R116, [R197+0x10800] ;  /* 0x01080000c574783b */ /* 0x000e680000004200 */
[----:B------:R-:W-:Y:S01]  /*f2b0*/  FADD.FTZ R179, R179, R174 ;  /* 0x000000aeb3b37221 */ /* 0x000fe20000010000 */
[C---:B------:R-:W-:Y:S05]  /*f2c0*/  HMMA.16816.F32 R28, R100.reuse, R120, R28 ;  /* 0x00000078641c723c */ /* 0x040fea000000181c */
[----:B------:R-:W-:Y:S01]  /*f2d0*/  FADD.FTZ R181, R181, R176 ;  /* 0x000000b0b5b57221 */ /* 0x000fe20000010000 */
[C---:B------:R-:W-:Y:S01]  /*f2e0*/  HMMA.16816.F32 R32, R100.reuse, R122, R32 ;  /* 0x0000007a6420723c */ /* 0x040fe20000001820 */
[----:B------:R-:W-:Y:S05]  /*f2f0*/  LDSM.16.MT88.4 R120, [R200+0xd000] ;  /* 0x00d00000c878783b */ /* 0x000fea0000004200 */
[C---:B------:R-:W-:Y:S06]  /*f300*/  HMMA.16816.F32 R36, R100.reuse, R124, R36 ;  /* 0x0000007c6424723c */ /* 0x040fec0000001824 */
        /* <DEDUP_REMOVED lines=8> */
[C---:B--2---:R-:W-:Y:S06]  /*f390*/  HMMA.16816.F32 R60, R100.reuse, R104, R60 ;  /* 0x00000068643c723c */ /* 0x044fec000000183c */
[C---:B------:R-:W-:Y:S01]  /*f3a0*/  HMMA.16816.F32 R64, R100.reuse, R106, R64 ;  /* 0x0000006a6440723c */ /* 0x040fe20000001840 */
[----:B------:R-:W2:Y:S05]  /*f3b0*/  LDSM.16.MT88.4 R104, [R196+0x10800] ;  /* 0x01080000c468783b */ /* 0x000eaa0000004200 */
[C---:B---3--:R-:W-:Y:S06]  /*f3c0*/  HMMA.16816.F32 R68, R100.reuse, R108, R68 ;  /* 0x0000006c6444723c */ /* 0x048fec0000001844 */
[C---:B------:R-:W-:Y:S05]  /*f3d0*/  HMMA.16816.F32 R72, R100.reuse, R110, R72 ;  /* 0x0000006e6448723c */ /* 0x040fea0000001848 */
[----:B------:R-:W-:Y:S01]  /*f3e0*/  F2FP.F16.F32.PACK_AB R108, R183, R178 ;  /* 0x000000b2b76c723e */ /* 0x000fe200000000ff */
[C---:B-----5:R-:W-:Y:S05]  /*f3f0*/  HMMA.16816.F32 R76, R100.reuse, R112, R76 ;  /* 0x00000070644c723c */ /* 0x060fea000000184c */
[----:B------:R-:W-:Y:S01]  /*f400*/  F2FP.F16.F32.PACK_AB R109, R233, R180 ;  /* 0x000000b4e96d723e */ /* 0x000fe200000000ff */
[C---:B------:R-:W-:Y:S01]  /*f410*/  HMMA.16816.F32 R80, R100.reuse, R114, R80 ;  /* 0x000000726450723c */ /* 0x040fe20000001850 */
[----:B------:R-:W3:Y:S04]  /*f420*/  LDSM.16.MT88.4 R112, [R197+0xd000] ;  /* 0x00d00000c570783b */ /* 0x000ee80000004200 */
[----:B------:R-:W-:Y:S01]  /*f430*/  F2FP.F16.F32.PACK_AB R110, R235, R182 ;  /* 0x000000b6eb6e723e */ /* 0x000fe200000000ff */
[C---:B-1----:R-:W-:Y:S05]  /*f440*/  HMMA.16816.F32 R84, R100.reuse, R116, R84 ;  /* 0x000000746454723c */ /* 0x042fea0000001854 */
[----:B------:R-:W-:Y:S01]  /*f450*/  F2FP.F16.F32.PACK_AB R111, R229, R228 ;  /* 0x000000e4e56f723e */ /* 0x000fe200000000ff */
[C---:B------:R-:W-:Y:S01]  /*f460*/  HMMA.16816.F32 R88, R100.reuse, R118, R88 ;  /* 0x000000766458723c */ /* 0x040fe20000001858 */
[----:B------:R-:W1:Y:S04]  /*f470*/  LDSM.16.MT88.4 R116, [R198+0xf000] ;  /* 0x00f00000c674783b */ /* 0x000e680000004200 */
[----:B------:R-:W-:Y:S01]  /*f480*/  FADD.FTZ R178, R178, R179 ;  /* 0x000000b3b2b27221 */ /* 0x000fe20000010000 */
[C---:B--2---:R-:W-:Y:S05]  /*f490*/  HMMA.16816.F32 R92, R100.reuse, R104, R92 ;  /* 0x00000068645c723c */ /* 0x044fea000000185c */
[----:B------:R-:W-:Y:S01]  /*f4a0*/  FADD.FTZ R180, R180, R181 ;  /* 0x000000b5b4b47221 */ /* 0x000fe20000010000 */
[----:B------:R-:W-:Y:S01]  /*f4b0*/  HMMA.16816.F32 R96, R100, R106, R96 ;  /* 0x0000006a6460723c */ /* 0x000fe20000001860 */
[----:B------:R-:W2:Y:S04]  /*f4c0*/  LDSM.16.MT88.4 R100, [R196+0xf000] ;  /* 0x00f00000c464783b */ /* 0x000ea80000004200 */
[----:B------:R-:W-:Y:S01]  /*f4d0*/  FADD.FTZ R183, R183, R178 ;  /* 0x000000b2b7b77221 */ /* 0x000fe20000010000 */
[C---:B------:R-:W-:Y:S03]  /*f4e0*/  HMMA.16816.F32 R4, R108.reuse, R120, R4 ;  /* 0x000000786c04723c */ /* 0x040fe60000001804 */
[----:B------:R-:W5:Y:S02]  /*f4f0*/  LDSM.16.MT88.4 R104, [R200+0x11000] ;  /* 0x01100000c868783b */ /* 0x000f640000004200 */
[----:B------:R-:W-:Y:S01]  /*f500*/  FADD.FTZ R233, R233, R180 ;  /* 0x000000b4e9e97221 */ /* 0x000fe20000010000 */
[C---:B------:R-:W-:Y:S05]  /*f510*/  HMMA.16816.F32 R8, R108.reuse, R122, R8 ;  /* 0x0000007a6c08723c */ /* 0x040fea0000001808 */
[----:B------:R-:W-:Y:S01]  /*f520*/  LDSM.16.MT88.4 R120, [R196+0x11000] ;  /* 0x01100000c478783b */ /* 0x000fe20000004200 */
[C---:B------:R-:W-:Y:S05]  /*f530*/  HMMA.16816.F32 R12, R108.reuse, R124, R12 ;  /* 0x0000007c6c0c723c */ /* 0x040fea000000180c */
[----:B------:R-:W-:Y:S01]  /*f540*/  FADD.FTZ R182, R182, R183 ;  /* 0x000000b7b6b67221 */ /* 0x000fe20000010000 */
[C---:B------:R-:W-:Y:S01]  /*f550*/  HMMA.16816.F32 R16, R108.reuse, R126, R16 ;  /* 0x0000007e6c10723c */ /* 0x040fe20000001810 */
[----:B------:R-:W-:Y:S04]  /*f560*/  LDSM.16.MT88.4 R124, [R200+0xd800] ;  /* 0x00d80000c87c783b */ /* 0x000fe80000004200 */
[----:B------:R-:W-:Y:S01]  /*f570*/  FADD.FTZ R228, R228, R233 ;  /* 0x000000e9e4e47221 */ /* 0x000fe20000010000 */
[C---:B---3--:R-:W-:Y:S05]  /*f580*/  HMMA.16816.F32 R20, R108.reuse, R112, R20 ;  /* 0x000000706c14723c */ /* 0x048fea0000001814 */
[----:B------:R-:W-:Y:S01]  /*f590*/  FADD.FTZ R235, R235, R182 ;  /* 0x000000b6ebeb7221 */ /* 0x000fe20000010000 */
[C---:B------:R-:W-:Y:S01]  /*f5a0*/  HMMA.16816.F32 R24, R108.reuse, R114, R24 ;  /* 0x000000726c18723c */ /* 0x040fe20000001818 */
[----:B------:R-:W3:Y:S04]  /*f5b0*/  LDSM.16.MT88.4 R112, [R198+0x11000] ;  /* 0x01100000c670783b */ /* 0x000ee80000004200 */
[----:B------:R-:W-:Y:S01]  /*f5c0*/  FADD.FTZ R229, R229, R228 ;  /* 0x000000e4e5e57221 */ /* 0x000fe20000010000 */
[C---:B------:R-:W-:Y:S06]  /*f5d0*/  HMMA.16816.F32 R28, R108.reuse, R128, R28 ;  /* 0x000000806c1c723c */ /* 0x040fec000000181c */
[C---:B------:R-:W-:Y:S06]  /*f5e0*/  HMMA.16816.F32 R32, R108.reuse, R130, R32 ;  /* 0x000000826c20723c */ /* 0x040fec0000001820 */
[C---:B------:R-:W-:Y:S06]  /*f5f0*/  HMMA.16816.F32 R36, R108.reuse, R136, R36 ;  /* 0x000000886c24723c */ /* 0x040fec0000001824 */
[C---:B------:R-:W-:Y:S05]  /*f600*/  HMMA.16816.F32 R40, R108.reuse, R138, R40 ;  /* 0x0000008a6c28723c */ /* 0x040fea0000001828 */
[----:B------:R-:W-:Y:S01]  /*f610*/  F2FP.F16.F32.PACK_AB R136, R231, R226 ;  /* 0x000000e2e788723e */ /* 0x000fe200000000ff */
[C---:B-1----:R-:W-:Y:S05]  /*f620*/  HMMA.16816.F32 R44, R108.reuse, R116, R44 ;  /* 0x000000746c2c723c */ /* 0x042fea000000182c */
[----:B----4-:R-:W-:Y:S01]  /*f630*/  F2FP.F16.F32.PACK_AB R137, R225, R224 ;  /* 0x000000e0e189723e */ /* 0x010fe200000000ff */
[C---:B------:R-:W-:Y:S01]  /*f640*/  HMMA.16816.F32 R48, R108.reuse, R118, R48 ;  /* 0x000000766c30723c */ /* 0x040fe20000001830 */
[----:B------:R-:W1:Y:S04]  /*f650*/  LDSM.16.MT88.4 R116, [R197+0x11000] ;  /* 0x01100000c574783b */ /* 0x000e680000004200 */
[----:B------:R-:W-:Y:S01]  /*f660*/  F2FP.F16.F32.PACK_AB R138, R227, R222 ;  /* 0x000000dee38a723e */ /* 0x000fe200000000ff */
[C---:B------:R-:W-:Y:S05]  /*f670*/  HMMA.16816.F32 R52, R108.reuse, R140, R52 ;  /* 0x0000008c6c34723c */ /* 0x040fea0000001834 */
[----:B------:R-:W-:Y:S01]  /*f680*/  F2FP.F16.F32.PACK_AB R139, R133, R134 ;  /* 0x00000086858b723e */ /* 0x000fe200000000ff */
[C---:B------:R-:W-:Y:S01]  /*f690*/  HMMA.16816.F32 R56, R108.reuse, R142, R56 ;  /* 0x0000008e6c38723c */ /* 0x040fe20000001838 */
[----:B------:R-:W-:Y:S04]  /*f6a0*/  LDSM.16.MT88.4 R140, [R196+0xd800] ;  /* 0x00d80000c48c783b */ /* 0x000fe80000004200 */
[----:B------:R-:W-:Y:S01]  /*f6b0*/  FADD.FTZ R226, R226, R235 ;  /* 0x000000ebe2e27221 */ /* 0x000fe20000010000 */
[C---:B--2---:R-:W-:Y:S05]  /*f6c0*/  HMMA.16816.F32 R60, R108.reuse, R100, R60 ;  /* 0x000000646c3c723c */ /* 0x044fea000000183c */
[----:B------:R-:W-:Y:S01]  /*f6d0*/  FADD.FTZ R224, R224, R229 ;  /* 0x000000e5e0e07221 */ /* 0x000fe20000010000 */
[C---:B------:R-:W-:Y:S01]  /*f6e0*/  HMMA.16816.F32 R64, R108.reuse, R102, R64 ;  /* 0x000000666c40723c */ /* 0x040fe20000001840 */
[----:B------:R-:W2:Y:S04]  /*f6f0*/  LDSM.16.MT88.4 R100, [R198+0xd800] ;  /* 0x00d80000c664783b */ /* 0x000ea80000004200 */
[----:B------:R-:W-:Y:S01]  /*f700*/  FADD.FTZ R231, R231, R226 ;  /* 0x000000e2e7e77221 */ /* 0x000fe20000010000 */
[C---:B-----5:R-:W-:Y:S05]  /*f710*/  HMMA.16816.F32 R68, R108.reuse, R104, R68 ;  /* 0x000000686c44723c */ /* 0x060fea0000001844 */
[----:B------:R-:W-:Y:S01]  /*f720*/  FADD.FTZ R225, R225, R224 ;  /* 0x000000e0e1e17221 */ /* 0x000fe20000010000 */
[C---:B------:R-:W-:Y:S01]  /*f730*/  HMMA.16816.F32 R72, R108.reuse, R106, R72 ;  /* 0x0000006a6c48723c */ /* 0x040fe20000001848 */
[----:B------:R-:W4:Y:S04]  /*f740*/  LDSM.16.MT88.4 R104, [R197+0xd800] ;  /* 0x00d80000c568783b */ /* 0x000f280000004200 */
[----:B------:R-:W-:Y:S01]  /*f750*/  FADD.FTZ R222, R222, R231 ;  /* 0x000000e7dede7221 */ /* 0x000fe20000010000 */
[C---:B---3--:R-:W-:Y:S05]  /*f760*/  HMMA.16816.F32 R76, R108.reuse, R112, R76 ;  /* 0x000000706c4c723c */ /* 0x048fea000000184c */
[----:B------:R-:W-:Y:S01]  /*f770*/  FADD.FTZ R134, R134, R225 ;  /* 0x000000e186867221 */ /* 0x000fe20000010000 */
[C---:B------:R-:W-:Y:S05]  /*f780*/  HMMA.16816.F32 R80, R108.reuse, R114, R80 ;  /* 0x000000726c50723c */ /* 0x040fea0000001850 */
[----:B------:R-:W-:Y:S01]  /*f790*/  FADD.FTZ R221, R227, R222 ;  /* 0x000000dee3dd7221 */ /* 0x000fe20000010000 */
[C---:B-1----:R-:W-:Y:S05]  /*f7a0*/  HMMA.16816.F32 R84, R108.reuse, R116, R84 ;  /* 0x000000746c54723c */ /* 0x042fea0000001854 */
[----:B------:R-:W-:Y:S01]  /*f7b0*/  FADD.FTZ R219, R133, R134 ;  /* 0x0000008685db7221 */ /* 0x000fe20000010000 */
[C---:B------:R-:W-:Y:S06]  /*f7c0*/  HMMA.16816.F32 R88, R108.reuse, R118, R88 ;  /* 0x000000766c58723c */ /* 0x040fec0000001858 */
[C---:B------:R-:W-:Y:S06]  /*f7d0*/  HMMA.16816.F32 R92, R108.reuse, R120, R92 ;  /* 0x000000786c5c723c */ /* 0x040fec000000185c */
[----:B------:R-:W-:Y:S06]  /*f7e0*/  HMMA.16816.F32 R96, R108, R122, R96 ;  /* 0x0000007a6c60723c */ /* 0x000fec0000001860 */
[C---:B------:R-:W-:Y:S01]  /*f7f0*/  HMMA.16816.F32 R128, R136.reuse, R124, R4 ;  /* 0x0000007c8880723c */ /* 0x040fe20000001804 */
[----:B------:R-:W1:Y:S05]  /*f800*/  LDSM.16.MT88.4 R4, [R198+0x11800] ;  /* 0x01180000c604783b */ /* 0x000e6a0000004200 */
[C---:B------:R-:W-:Y:S03]  /*f810*/  HMMA.16816.F32 R124, R136.reuse, R126, R8 ;  /* 0x0000007e887c723c */ /* 0x040fe60000001808 */
[----:B------:R-:W3:Y:S03]  /*f820*/  LDSM.16.MT88.4 R8, [R197+0x11800] ;  /* 0x01180000c508783b */ /* 0x000ee60000004200 */
[C---:B--2---:R-:W-:Y:S05]  /*f830*/  HMMA.16816.F32 R120, R136.reuse, R100, R12 ;  /* 0x000000648878723c */ /* 0x044fea000000180c */
[----:B------:R-:W2:Y:S01]  /*f840*/  LDSM.16.MT88.4 R12, [R196+0x11800] ;  /* 0x01180000c40c783b */ /* 0x000ea20000004200 */
        /* <DEDUP_REMOVED lines=17> */
[C---:B---3--:R-:W-:Y:S06]  /*f960*/  HMMA.16816.F32 R84, R136.reuse, R8, R84 ;  /* 0x000000088854723c */ /* 0x048fec0000001854 */
[C---:B------:R-:W-:Y:S06]  /*f970*/  HMMA.16816.F32 R88, R136.reuse, R10, R88 ;  /* 0x0000000a8858723c */ /* 0x040fec0000001858 */
[C---:B--2---:R-:W-:Y:S06]  /*f980*/  HMMA.16816.F32 R92, R136.reuse, R12, R92 ;  /* 0x0000000c885c723c */ /* 0x044fec000000185c */
[----:B------:R-:W-:Y:S01]  /*f990*/  HMMA.16816.F32 R96, R136, R14, R96 ;  /* 0x0000000e8860723c */ /* 0x000fe20000001860 */
[----:B------:R-:W-:Y:S11]  /*f9a0*/  @!UPT UIADD3 URZ, URZ, URZ, URZ ;  /* 0x0000003f3f3ff290 */ /* 0x000ff6000fffe03f */
[----:B------:R-:W-:Y:S01]  /*f9b0*/  @!UPT UIADD3 URZ, URZ, URZ, URZ ;  /* 0x0000003f3f3ff290 */ /* 0x000fe2000fffe03f */
[----:B------:R-:W-:Y:S11]  /*f9c0*/  @P1 BRA `(.L_x_823) ;  /* 0xffffffc000f81947 */ /* 0x000ff6000383ffff */
.L_x_819:
        /* <DEDUP_REMOVED lines=265> */
.L_x_824:
        /* <DEDUP_REMOVED lines=10> */
.L_x_825:
[----:B------:R-:W-:Y:S01]  /*10b00*/  S2UR UR6, SR_CTAID.Z ;  /* 0x00000000000679c3 */ /* 0x000fe20000002700 */
[----:B------:R-:W-:Y:S01]  /*10b10*/  ULDC UR4, c[0x0][0x270] ;  /* 0x00009c0000047ab9 */ /* 0x000fe20000000800 */
[----:B------:R-:W-:-:S06]  /*10b20*/  ULDC UR15, c[0x0][0x2c4] ;  /* 0x0000b100000f7ab9 */ /* 0x000fcc0000000800 */
[----:B------:R-:W1:Y:S02]  /*10b30*/  S2UR UR5, SR_CTAID.Y ;  /* 0x00000000000579c3 */ /* 0x000e640000002600 */
[----:B-1----:R-:W-:-:S04]  /*10b40*/  UIMAD UR4, UR5, UR4, UR6 ;  /* 0x00000004050472a4 */ /* 0x002fc8000f8e0206 */
[----:B------:R-:W-:Y:S02]  /*10b50*/  UIMAD UR15, UR4, UR15, URZ ;  /* 0x0000000f040f72a4 */ /* 0x000fe4000f8e023f */
.L_x_826:
        /* <DEDUP_REMOVED lines=32> */
.L_x_828:
[----:B------:R-:W-:Y:S05]  /*10d60*/  BSYNC B0 ;  /* 0x0000000000007941 */ /* 0x000fea0003800000 */
.L_x_827:
        /* <DEDUP_REMOVED lines=51> */
.L_x_830:
[----:B------:R-:W-:Y:S05]  /*110a0*/  BSYNC B0 ;  /* 0x0000000000007941 */ /* 0x000fea0003800000 */
.L_x_829:
        /* <DEDUP_REMOVED lines=23> */
.L_x_832:
[----:B------:R-:W-:Y:S05]  /*11220*/  BSYNC B0 ;  /* 0x0000000000007941 */ /* 0x000fea0003800000 */
.L_x_831:
        /* <DEDUP_REMOVED lines=23> */
.L_x_834:
[----:B------:R-:W-:Y:S05]  /*113a0*/  BSYNC B0 ;  /* 0x0000000000007941 */ /* 0x000fea0003800000 */
.L_x_833:
        /* <DEDUP_REMOVED lines=22> */
.L_x_835:
        /* <DEDUP_REMOVED lines=15> */
.L_x_4159:


//--------------------- .text._ZN5flash24flash_fwd_splitkv_kernelI23Flash_fwd_kernel_traitsILi192ELi64ELi64ELi4ELb0ELb0EN7cutlass6half_tE19Flash_kernel_traitsILi192ELi64ELi64ELi4ES3_EELb1ELb0ELb0ELb0ELb0ELb0ELb0ELb1EEEvNS_16Flash_fwd_paramsE --------------------------
	.section	.text._ZN5flash24flash_fwd_splitkv_kernelI23Flash_fwd_kernel_traitsILi192ELi64ELi64ELi4ELb0ELb0EN7cutlass6half_tE19Flash_kernel_traitsILi192ELi64ELi64ELi4ES3_EELb1ELb0ELb0ELb0ELb0ELb0ELb0ELb1EEEvNS_16Flash_fwd_paramsE,"ax",@progbits
	.align	128
        .global         _ZN5flash24flash_fwd_splitkv_kernelI23Flash_fwd_kernel_traitsILi192ELi64ELi64ELi4ELb0ELb0EN7cutlass6half_tE19Flash_kernel_traitsILi192ELi64ELi64ELi4ES3_EELb1ELb0ELb0ELb0ELb0ELb0ELb0ELb1EEEvNS_16Flash_fwd_paramsE
        .type           _ZN5flash24flash_fwd_splitkv_kernelI23Flash_fwd_kernel_traitsILi192ELi64ELi64ELi4ELb0ELb0EN7cutlass6half_tE19Flash_kernel_traitsILi192ELi64ELi64ELi4ES3_EELb1ELb0ELb0ELb0ELb0ELb0ELb0ELb1EEEvNS_16Flash_fwd_paramsE,@function
        .size           _ZN5flash24flash_fwd_splitkv_kernelI23Flash_fwd_kernel_traitsILi192ELi64ELi64ELi4ELb0ELb0EN7cutlass6half_tE19Flash_kernel_traitsILi192ELi64ELi64ELi4ES3_EELb1ELb0ELb0ELb0ELb0ELb0ELb0ELb1EEEvNS_16Flash_fwd_paramsE,(.L_x_4160 - _ZN5flash24flash_fwd_splitkv_kernelI23Flash_fwd_kernel_traitsILi192ELi64ELi64ELi4ELb0ELb0EN7cutlass6half_tE19Flash_kernel_traitsILi192ELi64ELi64ELi4ES3_EELb1ELb0ELb0ELb0ELb0ELb0ELb0ELb1EEEvNS_16Flash_fwd_paramsE)
        .other          _ZN5flash24flash_fwd_splitkv_kernelI23Flash_fwd_kernel_traitsILi192ELi64ELi64ELi4ELb0ELb0EN7cutlass6half_tE19Flash_kernel_traitsILi192ELi64ELi64ELi4ES3_EELb1ELb0ELb0ELb0ELb0ELb0ELb0ELb1EEEvNS_16Flash_fwd_paramsE,@"STO_CUDA_ENTRY STV_DEFAULT"
_ZN5flash24flash_fwd_splitkv_kernelI23Flash_fwd_kernel_traitsILi192ELi64ELi64ELi4ELb0ELb0EN7cutlass6half_tE19Flash_kernel_traitsILi192ELi64ELi64ELi4ES3_EELb1ELb0ELb0ELb0ELb0ELb0ELb0ELb1EEEvNS_16Flash_fwd_paramsE:
.text._ZN5flash24flash_fwd_splitkv_kernelI23Flash_fwd_kernel_traitsILi192ELi64ELi64ELi4ELb0ELb0EN7cutlass6half_tE19Flash_kernel_traitsILi192ELi64ELi64ELi4ES3_EELb1ELb0ELb0ELb0ELb0ELb0ELb0ELb1EEEvNS_16Flash_fwd_paramsE:
[----:B------:R-:W-:Y:S08]  /*0000*/  LDC R1, c[0x0][0x28] ;  /* 0x00000a00ff017b82 */ /* 0x000ff00000000800 */
[----:B------:R-:W1:Y:S01]  /*0010*/  LDC.64 R2, c[0x0][0x2f0] ;  /* 0x0000bc00ff027b82 */ /* 0x000e620000000a00 */
[----:B------:R-:W2:Y:S01]  /*0020*/  S2R R9, SR_CTAID.Y ;  /* 0x0000000000097919 */ /* 0x000ea20000002600 */
[----:B------:R-:W-:Y:S01]  /*0030*/  IMAD.MOV.U32 R202, RZ, RZ, -0x1 ;  /* 0xffffffffffca7424 */ /* 0x000fe200078e00ff */
[----:B------:R-:W-:Y:S01]  /*0040*/  ULDC.64 UR6, c[0x0][0x208] ;  /* 0x0000820000067ab9 */ /* 0x000fe20000000a00 */
[----:B------:R-:W-:-:S04]  /*0050*/  ULDC.64 UR8, c[0x0][0x300] ;  /* 0x0000c00000087ab9 */ /* 0x000fc80000000a00 */
[----:B------:R-:W2:Y:S08]  /*0060*/  LDC.64 R4, c[0x0][0x2f0] ;  /* 0x0000bc00ff047b82 */ /* 0x000eb00000000a00 */
[----:B------:R-:W3:Y:S01]  /*0070*/  LDC.U8 R0, c[0x0][0x3c2] ;  /* 0x0000f080ff007b82 */ /* 0x000ee20000000000 */
[----:B-1----:R-:W-:-:S07]  /*0080*/  ISETP.NE.U32.AND P0, PT, R2, RZ, PT ;  /* 0x000000ff0200720c */ /* 0x002fce0003f05070 */
[----:B------:R-:W1:Y:S01]  /*0090*/  LDC.64 R158, c[0x0][0x300] ;  /* 0x0000c000ff9e7b82 */ /* 0x000e620000000a00 */
[----:B------:R-:W-:-:S07]  /*00a0*/  ISETP.NE.AND.EX P0, PT, R3, RZ, PT, P0 ;  /* 0x000000ff0300720c */ /* 0x000fce0003f05300 */
[----:B------:R-:W4:Y:S01]  /*00b0*/  LDC.64 R2, c[0x0][0x2f8] ;  /* 0x0000be00ff027b82 */ /* 0x000f220000000a00 */
[----:B--2---:R-:W-:-:S05]  /*00c0*/  IMAD.WIDE R6, R9, 0x4, R4 ;  /* 0x0000000409067825 */ /* 0x004fca00078e0204 */
[----:B------:R-:W2:Y:S02]  /*00d0*/  @P0 LDG.E R202, desc[UR6][R6.64] ;  /* 0x0000000606ca0981 */ /* 0x000ea4000c1e1900 */
[----:B------:R-:W1:Y:S02]  /*00e0*/  LDC.64 R4, c[0x0][0x2f8] ;  /* 0x0000be00ff047b82 */ /* 0x000e640000000a00 */
[----:B------:R-:W2:Y:S01]  /*00f0*/  @P0 LDG.E R201, desc[UR6][R6.64+0x4] ;  /* 0x0000040606c90981 */ /* 0x000ea2000c1e1900 */
[----:B---3--:R-:W-:Y:S02]  /*0100*/  ISETP.NE.AND P1, PT, R0, RZ, PT ;  /* 0x000000ff0000720c */ /* 0x008fe40003f25270 */
[----:B------:R-:W-:-:S04]  /*0110*/  ISETP.NE.U32.AND P5, PT, RZ, UR8, PT ;  /* 0x00000008ff007c0c */ /* 0x000fc8000bfa5070 */
[----:B------:R-:W-:Y:S02]  /*0120*/  ISETP.NE.AND.EX P5, PT, RZ, UR9, PT, P5 ;  /* 0x00000009ff007c0c */ /* 0x000fe4000bfa5350 */
[----:B----4-:R-:W-:-:S04]  /*0130*/  ISETP.EQ.U32.AND P2, PT, R2, RZ, PT ;  /* 0x000000ff0200720c */ /* 0x010fc80003f42070 */
[----:B------:R-:W-:Y:S01]  /*0140*/  ISETP.EQ.OR.EX P2, PT, R3, RZ, !P1, P2 ;  /* 0x000000ff0300720c */ /* 0x000fe20004f42720 */
[----:B------:R-:W-:Y:S02]  /*0150*/  IMAD.MOV.U32 R13, RZ, RZ, -0x1 ;  /* 0xffffffffff0d7424 */ /* 0x000fe400078e00ff */
[----:B------:R-:W-:Y:S02]  /*0160*/  IMAD.MOV.U32 R8, RZ, RZ, RZ ;  /* 0x000000ffff087224 */ /* 0x000fe400078e00ff */
[----:B-1----:R-:W-:-:S04]  /*0170*/  IMAD.WIDE R4, R9, 0x4, R4 ;  /* 0x0000000409047825 */ /* 0x002fc800078e0204 */
[----:B------:R-:W-:-:S04]  /*0180*/  IMAD.WIDE R158, R9, 0x4, R158 ;  /* 0x00000004099e7825 */ /* 0x000fc800078e029e */
[----:B------:R1:W5:Y:S04]  /*0190*/  @!P2 LDG.E R13, desc[UR6][R4.64] ;  /* 0x00000006040da981 */ /* 0x000368000c1e1900 */
[----:B------:R1:W5:Y:S01]  /*01a0*/  @P5 LDG.E R8, desc[UR6][R158.64] ;  /* 0x000000069e085981 */ /* 0x000362000c1e1900 */
[----:B------:R-:W3:Y:S01]  /*01b0*/  S2R R27, SR_CTAID.X ;  /* 0x00000000001b7919 */ /* 0x000ee20000002500 */
[----:B------:R-:W4:Y:S01]  /*01c0*/  S2R R154, SR_CTAID.Z ;  /* 0x00000000009a7919 */ /* 0x000f220000002700 */
[--C-:B------:R-:W-:Y:S01]  /*01d0*/  SHF.R.S32.HI R11, RZ, 0x1f, R9.reuse ;  /* 0x0000001fff0b7819 */ /* 0x100fe20000011409 */
[----:B------:R-:W-:Y:S02]  /*01e0*/  IMAD.MOV.U32 R15, RZ, RZ, R9 ;  /* 0x000000ffff0f7224 */ /* 0x000fe400078e0009 */
[----:B--2---:R-:W-:-:S06]  /*01f0*/  @P0 IMAD.IADD R201, R201, 0x1, -R202 ;  /* 0x00000001c9c90824 */ /* 0x004fcc00078e0aca */
[----:B------:R-:W2:Y:S01]  /*0200*/  @!P0 LDC R201, c[0x0][0x2c4] ;  /* 0x0000b100ffc98b82 */ /* 0x000ea20000000800 */
[----:B------:R-:W-:-:S04]  /*0210*/  ISETP.NE.U32.AND P0, PT, R2, RZ, PT ;  /* 0x000000ff0200720c */ /* 0x000fc80003f05070 */
[----:B------:R-:W-:-:S13]  /*0220*/  ISETP.NE.AND.EX P0, PT, R3, RZ, PT, P0 ;  /* 0x000000ff0300720c */ /* 0x000fda0003f05300 */
[----:B-1-34-:R-:W-:Y:S05]  /*0230*/  @!P0 BRA `(.L_x_836) ;  /* 0x0000000000108947 */ /* 0x01afea0003800000 */
[----:B------:R-:W3:Y:S02]  /*0240*/  @P1 LDG.E R0, desc[UR6][R4.64+0x4] ;  /* 0x0000040604001981 */ /* 0x000ee4000c1e1900 */
[----:B---3-5:R-:W-:-:S06]  /*0250*/  @P1 IADD3 R69, R0, -R13, RZ ;  /* 0x8000000d00451210 */ /* 0x028fcc0007ffe0ff */
[----:B------:R3:W5:Y:S01]  /*0260*/  @!P1 LDG.E R69, desc[UR6][R4.64] ;  /* 0x0000000604459981 */ /* 0x000762000c1e1900 */
[----:B------:R-:W-:Y:S05]  /*0270*/  BRA `(.L_x_837) ;  /* 0x0000000000047947 */ /* 0x000fea0003800000 */
.L_x_836:
[----:B------:R-:W1:Y:S02]  /*0280*/  LDC R69, c[0x0][0x2c8] ;  /* 0x0000b200ff457b82 */ /* 0x000e640000000800 */
.L_x_837:
[----:B------:R-:W4:Y:S02]  /*0290*/  LDC.64 R2, c[0x0][0x308] ;  /* 0x0000c200ff027b82 */ /* 0x000f240000000a00 */
[----:B----4-:R-:W-:-:S04]  /*02a0*/  ISETP.NE.U32.AND P1, PT, R2, RZ, PT ;  /* 0x000000ff0200720c */ /* 0x010fc80003f25070 */
[----:B------:R-:W-:-:S13]  /*02b0*/  ISETP.NE.AND.EX P1, PT, R3, RZ, PT, P1 ;  /* 0x000000ff0300720c */ /* 0x000fda0003f25310 */
[----:B------:R-:W3:Y:S01]  /*02c0*/  @P1 LDC.64 R2, c[0x0][0x308] ;  /* 0x0000c200ff021b82 */ /* 0x000ee20000000a00 */
[----:B------:R-:W-:-:S07]  /*02d0*/  IMAD.SHL.U32 R60, R27, 0x40, RZ ;  /* 0x000000401b3c7824 */ /* 0x000fce00078e00ff */
[----:B------:R-:W4:Y:S01]  /*02e0*/  @!P1 LDC R0, c[0x0][0x2cc] ;  /* 0x0000b300ff009b82 */ /* 0x000f220000000800 */
[----:B---3--:R-:W-:-:S07]  /*02f0*/  @P1 IMAD.WIDE R4, R9, 0x4, R2 ;  /* 0x0000000409041825 */ /* 0x008fce00078e0202 */
[----:B------:R-:W3:Y:S01]  /*0300*/  @!P1 LDC.64 R2, c[0x0][0x318] ;  /* 0x0000c600ff029b82 */ /* 0x000ee20000000a00 */
[----:B------:R1:W5:Y:S01]  /*0310*/  @P1 LDG.E R5, desc[UR6][R4.64] ;  /* 0x0000000604051981 */ /* 0x000362000c1e1900 */
[----:B--2---:R-:W-:-:S13]  /*0320*/  ISETP.GT.AND P0, PT, R201, R60, PT ;  /* 0x0000003cc900720c */ /* 0x004fda0003f04270 */
[----:B----4-:R-:W-:Y:S05]  /*0330*/  @!P0 EXIT ;  /* 0x000000000000894d */ /* 0x010fea0003800000 */
[----:B------:R-:W2:Y:S01]  /*0340*/  LDC R7, c[0x0][0x398] ;  /* 0x0000e600ff077b82 */ /* 0x000ea20000000800 */
[----:B---3--:R-:W-:Y:S01]  /*0350*/  @!P1 ISETP.NE.U32.AND P0, PT, R2, RZ, PT ;  /* 0x000000ff0200920c */ /* 0x008fe20003f05070 */
[--C-:B-1---5:R-:W-:Y:S01]  /*0360*/  IMAD.IADD R69, R69, 0x1, -R8.reuse ;  /* 0x0000000145457824 */ /* 0x122fe200078e0a08 */
[----:B------:R-:W-:Y:S01]  /*0370*/  ULDC UR5, c[0x0][0x2c8] ;  /* 0x0000b20000057ab9 */ /* 0x000fe20000000800 */
[----:B------:R-:W-:Y:S01]  /*0380*/  @P1 IMAD.IADD R62, R5, 0x1, -R8 ;  /* 0x00000001053e1824 */ /* 0x000fe200078e0a08 */
[----:B------:R-:W-:Y:S01]  /*0390*/  @!P1 ISETP.NE.AND.EX P0, PT, R3, RZ, PT, P0 ;  /* 0x000000ff0300920c */ /* 0x000fe20003f05300 */
[----:B------:R-:W-:Y:S01]  /*03a0*/  UIADD3 UR5, UR5, 0x3f, URZ ;  /* 0x0000003f05057890 */ /* 0x000fe2000fffe03f */
[----:B------:R-:W-:Y:S01]  /*03b0*/  IADD3 R3, -R201, 0x7f, R60 ;  /* 0x0000007fc9037810 */ /* 0x000fe20007ffe13c */
[----:B------:R-:W1:Y:S01]  /*03c0*/  S2R R125, SR_TID.X ;  /* 0x00000000007d7919 */ /* 0x000e620000002100 */
[----:B------:R-:W-:Y:S01]  /*03d0*/  @!P1 SEL R0, R0, RZ, P0 ;  /* 0x000000ff00009207 */ /* 0x000fe20000000000 */
[----:B------:R-:W-:-:S04]  /*03e0*/  USHF.R.S32.HI UR4, URZ, 0x1f, UR5 ;  /* 0x0000001f3f047899 */ /* 0x000fc80008011405 */
[----:B------:R-:W-:Y:S01]  /*03f0*/  @!P1 IMAD.IADD R62, R69, 0x1, R0 ;  /* 0x00000001453e9824 */ /* 0x000fe200078e0200 */
[----:B------:R-:W-:-:S03]  /*0400*/  ULEA.HI UR4, UR4, UR5, URZ, 0x6 ;  /* 0x0000000504047291 */ /* 0x000fc6000f8f303f */
[----:B------:R-:W-:Y:S01]  /*0410*/  VIADD R5, R62, 0x3f ;  /* 0x0000003f3e057836 */ /* 0x000fe20000000000 */
[----:B------:R-:W-:-:S04]  /*0420*/  USHF.R.S32.HI UR4, URZ, 0x6, UR4 ;  /* 0x000000063f047899 */ /* 0x000fc80008011404 */
[----:B------:R-:W-:Y:S02]  /*0430*/  SHF.R.S32.HI R2, RZ, 0x1f, R5 ;  /* 0x0000001fff027819 */ /* 0x000fe40000011405 */
[----:B--2---:R-:W-:Y:S02]  /*0440*/  IADD3 R3, R3, R7, R62 ;  /* 0x0000000703037210 */ /* 0x004fe40007ffe03e */
[----:B------:R-:W-:Y:S02]  /*0450*/  LEA.HI R2, R2, R5, RZ, 0x6 ;  /* 0x0000000502027211 */ /* 0x000fe400078f30ff */
[----:B------:R-:W-:Y:S02]  /*0460*/  SHF.R.S32.HI R0, RZ, 0x1f, R3 ;  /* 0x0000001fff007819 */ /* 0x000fe40000011403 */
[----:B------:R-:W-:Y:S02]  /*0470*/  SHF.R.S32.HI R2, RZ, 0x6, R2 ;  /* 0x00000006ff027819 */ /* 0x000fe40000011402 */
[----:B------:R-:W-:-:S04]  /*0480*/  LEA.HI R0, R0, R3, RZ, 0x6 ;  /* 0x0000000300007211 */ /* 0x000fc800078f30ff */
[----:B------:R-:W-:-:S04]  /*0490*/  SHF.R.S32.HI R3, RZ, 0x6, R0 ;  /* 0x00000006ff037819 */ /* 0x000fc80000011400 */
[----:B------:R-:W-:-:S04]  /*04a0*/  VIMNMX3 R134, R2, UR4, R3, PT ;  /* 0x0000000402867c0f */ /* 0x000fc8000b800103 */
[----:B------:R-:W-:-:S13]  /*04b0*/  ISETP.GT.AND P0, PT, R134, RZ, PT ;  /* 0x000000ff8600720c */ /* 0x000fda0003f04270 */
[----:B-1----:R-:W-:Y:S05]  /*04c0*/  @P0 BRA `(.L_x_838) ;  /* 0x0000000800400947 */ /* 0x002fea0003800000 */
[----:B------:R-:W-:Y:S01]  /*04d0*/  ISETP.NE.AND P0, PT, R202, -0x1, PT ;  /* 0xffffffffca00780c */ /* 0x000fe20003f05270 */
[----:B------:R-:W1:Y:S01]  /*04e0*/  LDC.64 R4, c[0x0][0x298] ;  /* 0x0000a600ff047b82 */ /* 0x000e620000000a00 */
[----:B------:R-:W-:Y:S01]  /*04f0*/  SHF.R.S32.HI R0, RZ, 0x1f, R125 ;  /* 0x0000001fff007819 */ /* 0x000fe2000001147d */
[----:B------:R-:W-:Y:S01]  /*0500*/  ULDC UR4, c[0x0][0x270] ;  /* 0x00009c0000047ab9 */ /* 0x000fe20000000800 */
[----:B------:R-:W-:Y:S01]  /*0510*/  IADD3 R201, -R60, R201, RZ ;  /* 0x000000c93cc97210 */ /* 0x000fe20007ffe1ff */
[----:B------:R-:W-:Y:S01]  /*0520*/  BSSY B0, `(.L_x_839) ;  /* 0x0000037000007945 */ /* 0x000fe20003800000 */
[----:B------:R-:W-:-:S04]  /*0530*/  LEA.HI R0, R0, R125, RZ, 0x3 ;  /* 0x0000007d00007211 */ /* 0x000fc800078f18ff */
[----:B------:R-:W-:Y:S02]  /*0540*/  LOP3.LUT R10, R0, 0xfffffff8, RZ, 0xc0, !PT ;  /* 0xfffffff8000a7812 */ /* 0x000fe400078ec0ff */
[----:B------:R-:W-:Y:S01]  /*0550*/  SHF.R.S32.HI R0, RZ, 0x3, R0 ;  /* 0x00000003ff007819 */ /* 0x000fe20000011400 */
[----:B------:R-:W2:Y:S02]  /*0560*/  @!P0 LDC.64 R2, c[0x0][0x290] ;  /* 0x0000a400ff028b82 */ /* 0x000ea40000000a00 */
[----:B------:R-:W-:Y:S01]  /*0570*/  IMAD.IADD R125, R125, 0x1, -R10 ;  /* 0x000000017d7d7824 */ /* 0x000fe200078e0a0a */
[----:B------:R-:W-:-:S04]  /*0580*/  IADD3 R10, R0, 0x20, RZ ;  /* 0x00000020000a7810 */ /* 0x000fc80007ffe0ff */
[----:B------:R-:W-:Y:S01]  /*0590*/  ISETP.NE.AND P6, PT, R125, RZ, PT ;  /* 0x000000ff7d00720c */ /* 0x000fe20003fc5270 */
[----:B-1----:R-:W-:-:S04]  /*05a0*/  @P0 IMAD.WIDE.U32 R6, R202, R4, RZ ;  /* 0x00000004ca060225 */ /* 0x002fc800078e00ff */
[----:B------:R-:W-:Y:S01]  /*05b0*/  @P0 IMAD R202, R202, R5, R7 ;  /* 0x00000005caca0224 */ /* 0x000fe200078e0207 */
[----:B------:R-:W-:-:S05]  /*05c0*/  SHF.R.S32.HI R7, RZ, 0x1f, R60 ;  /* 0x0000001fff077819 */ /* 0x000fca000001143c */
[----:B------:R-:W-:Y:S02]  /*05d0*/  IMAD R7, R7, R4, RZ ;  /* 0x0000000407077224 */ /* 0x000fe400078e02ff */
[-C--:B--2---:R-:W-:Y:S02]  /*05e0*/  @!P0 IMAD R8, R11, R2.reuse, RZ ;  /* 0x000000020b088224 */ /* 0x084fe400078e02ff */
[----:B------:R-:W-:Y:S01]  /*05f0*/  @!P0 IMAD.WIDE.U32 R12, R9, R2, RZ ;  /* 0x00000002090c8225 */ /* 0x000fe200078e00ff */
[----:B------:R-:W-:-:S03]  /*0600*/  SHF.R.S32.HI R2, RZ, 0x1f, R154 ;  /* 0x0000001fff027819 */ /* 0x000fc6000001149a */
[----:B------:R-:W-:Y:S02]  /*0610*/  @!P0 IMAD R3, R9, R3, R8 ;  /* 0x0000000309038224 */ /* 0x000fe400078e0208 */
[----:B------:R-:W-:Y:S02]  /*0620*/  IMAD.SHL.U32 R8, R125, 0x8, RZ ;  /* 0x000000087d087824 */ /* 0x000fe400078e00ff */
[----:B------:R-:W-:Y:S01]  /*0630*/  IMAD R11, R9, UR4, R154 ;  /* 0x00000004090b7c24 */ /* 0x000fe2000f8e029a */
[----:B------:R-:W-:Y:S01]  /*0640*/  ULDC UR4, c[0x0][0x2c4] ;  /* 0x0000b10000047ab9 */ /* 0x000fe20000000800 */
[C---:B------:R-:W-:Y:S01]  /*0650*/  IMAD R7, R60.reuse, R5, R7 ;  /* 0x000000053c077224 */ /* 0x040fe200078e0207 */
[----:B------:R-:W-:Y:S01]  /*0660*/  SHF.R.S32.HI R9, RZ, 0x1f, R8 ;  /* 0x0000001fff097819 */ /* 0x000fe20000011408 */
[----:B------:R-:W-:Y:S01]  /*0670*/  IMAD R11, R11, UR4, R60 ;  /* 0x000000040b0b7c24 */ /* 0x000fe2000f8e023c */
[----:B------:R-:W-:Y:S01]  /*0680*/  @!P0 IADD3 R202, R13, R3, RZ ;  /* 0x000000030dca8210 */ /* 0x000fe20007ffe0ff */
[----:B------:R-:W-:Y:S01]  /*0690*/  @!P0 IMAD.MOV.U32 R6, RZ, RZ, R12 ;  /* 0x000000ffff068224 */ /* 0x000fe200078e000c */
[----:B------:R-:W-:Y:S01]  /*06a0*/  ULDC.64 UR4, c[0x0][0x2a0] ;  /* 0x0000a80000047ab9 */ /* 0x000fe20000000a00 */
[----:B------:R-:W-:-:S04]  /*06b0*/  IMAD.WIDE.U32 R60, R60, R4, R8 ;  /* 0x000000043c3c7225 */ /* 0x000fc800078e0008 */
[----:B------:R-:W-:Y:S01]  /*06c0*/  IMAD R17, R2, UR4, RZ ;  /* 0x0000000402117c24 */ /* 0x000fe2000f8e02ff */
[----:B------:R-:W-:Y:S01]  /*06d0*/  IADD3 R12, P0, R6, R60, RZ ;  /* 0x0000003c060c7210 */ /* 0x000fe20007f1e0ff */
[----:B------:R-:W-:Y:S02]  /*06e0*/  VIADD R6, R0, 0x10 ;  /* 0x0000001000067836 */ /* 0x000fe40000000000 */
[----:B------:R-:W-:Y:S01]  /*06f0*/  IMAD R17, R154, UR5, R17 ;  /* 0x000000059a117c24 */ /* 0x000fe2000f8e0211 */
[----:B------:R-:W-:Y:S02]  /*0700*/  IADD3.X R13, R202, R61, R7, P0, !PT ;  /* 0x0000003dca0d7210 */ /* 0x000fe400007fe407 */
[-C--:B------:R-:W-:Y:S02]  /*0710*/  ISETP.GE.AND P0, PT, R0, R201.reuse, PT ;  /* 0x000000c90000720c */ /* 0x080fe40003f06270 */
[-C--:B------:R-:W-:Y:S01]  /*0720*/  ISETP.GE.AND P1, PT, R6, R201.reuse, PT ;  /* 0x000000c90600720c */ /* 0x080fe20003f26270 */
[----:B------:R-:W-:Y:S01]  /*0730*/  IMAD.WIDE.U32 R154, R154, UR4, R12 ;  /* 0x000000049a9a7c25 */ /* 0x000fe2000f8e000c */
[----:B------:R-:W-:-:S02]  /*0740*/  ISETP.GE.OR P4, PT, R6, R201, P6 ;  /* 0x000000c90600720c */ /* 0x000fc40003786670 */
[----:B------:R-:W-:Y:S01]  /*0750*/  SHF.R.S32.HI R6, RZ, 0x1f, R0 ;  /* 0x0000001fff067819 */ /* 0x000fe20000011400 */
[C---:B------:R-:W-:Y:S01]  /*0760*/  VIADD R12, R8.reuse, 0x40 ;  /* 0x00000040080c7836 */ /* 0x040fe20000000000 */
[----:B------:R-:W-:Y:S01]  /*0770*/  IADD3 R7, R8, 0x80, RZ ;  /* 0x0000008008077810 */ /* 0x000fe20007ffe0ff */
[----:B------:R-:W-:-:S04]  /*0780*/  IMAD.IADD R17, R155, 0x1, R17 ;  /* 0x000000019b117824 */ /* 0x000fc800078e0211 */
[----:B------:R-:W-:Y:S05]  /*0790*/  @P0 BRA `(.L_x_840) ;  /* 0x00000000003c0947 */ /* 0x000fea0003800000 */
        /* <DEDUP_REMOVED lines=15> */
.L_x_840:
[----:B------:R-:W-:Y:S05]  /*0890*/  BSYNC B0 ;  /* 0x0000000000007941 */ /* 0x000fea0003800000 */
.L_x_839:
[----:B------:R-:W-:Y:S01]  /*08a0*/  BSSY B0, `(.L_x_841) ;  /* 0x0000015000007945 */ /* 0x000fe20003800000 */
[----:B------:R-:W-:-:S03]  /*08b0*/  ISETP.GE.AND P0, PT, R10, R201, PT ;  /* 0x000000c90a00720c */ /* 0x000fc60003f06270 */
        /* <DEDUP_REMOVED lines=12> */
[----:B-1----:R-:W-:-:S03]  /*0980*/  LEA R18, P5, R14, UR4, 0x1 ;  /* 0x000000040e127c11 */ /* 0x002fc6000f8a08ff */
[----:B------:R-:W-:-:S04]  /*0990*/  IMAD R2, R3, R5, R2 ;  /* 0x0000000503027224 */ /* 0x000fc800078e0202 */
[----:B------:R-:W-:-:S05]  /*09a0*/  IMAD.IADD R2, R15, 0x1, R2 ;  /* 0x000000010f027824 */ /* 0x000fca00078e0202 */
[----:B------:R-:W-:-:S05]  /*09b0*/  LEA.HI.X R19, R14, UR5, R2, 0x1, P5 ;  /* 0x000000050e137c11 */ /* 0x000fca000a8f0c02 */
[----:B------:R2:W-:Y:S04]  /*09c0*/  @!P3 STG.E.128 desc[UR6][R18.64], RZ ;  /* 0x000000ff1200b986 */ /* 0x0005e8000c101d06 */
[----:B------:R2:W-:Y:S04]  /*09d0*/  @!P2 STG.E.128 desc[UR6][R18.64+0x80], RZ ;  /* 0x000080ff1200a986 */ /* 0x0005e8000c101d06 */
[----:B------:R2:W-:Y:S02]  /*09e0*/  @!P1 STG.E.128 desc[UR6][R18.64+0x100], RZ ;  /* 0x000100ff12009986 */ /* 0x0005e4000c101d06 */
.L_x_842:
[----:B------:R-:W-:Y:S05]  /*09f0*/  BSYNC B0 ;  /* 0x0000000000007941 */ /* 0x000fea0003800000 */
.L_x_841:
[----:B------:R-:W-:Y:S01]  /*0a00*/  BSSY B0, `(.L_x_843) ;  /* 0x0000016000007945 */ /* 0x000fe20003800000 */
[----:B------:R-:W-:Y:S02]  /*0a10*/  ISETP.GE.OR P3, PT, R10, R201, P6 ;  /* 0x000000c90a00720c */ /* 0x000fe40003766670 */
        /* <DEDUP_REMOVED lines=13> */
[----:B-12---:R-:W-:-:S03]  /*0af0*/  LEA R18, P5, R14, UR4, 0x1 ;  /* 0x000000040e127c11 */ /* 0x006fc6000f8a08ff */
[----:B------:R-:W-:-:S04]  /*0b00*/  IMAD R2, R3, R5, R2 ;  /* 0x0000000503027224 */ /* 0x000fc800078e0202 */
[----:B------:R-:W-:-:S05]  /*0b10*/  IMAD.IADD R3, R15, 0x1, R2 ;  /* 0x000000010f037824 */ /* 0x000fca00078e0202 */
[----:B------:R-:W-:-:S05]  /*0b20*/  LEA.HI.X R19, R14, UR5, R3, 0x1, P5 ;  /* 0x000000050e137c11 */ /* 0x000fca000a8f0c03 */
[----:B------:R3:W-:Y:S04]  /*0b30*/  @!P2 STG.E.128 desc[UR6][R18.64], RZ ;  /* 0x000000ff1200a986 */ /* 0x0007e8000c101d06 */
[----:B------:R3:W-:Y:S04]  /*0b40*/  @!P1 STG.E.128 desc[UR6][R18.64+0x80], RZ ;  /* 0x000080ff12009986 */ /* 0x0007e8000c101d06 */
[----:B------:R3:W-:Y:S02]  /*0b50*/  @!P0 STG.E.128 desc[UR6][R18.64+0x100], RZ ;  /* 0x000100ff12008986 */ /* 0x0007e4000c101d06 */
.L_x_844:
[----:B------:R-:W-:Y:S05]  /*0b60*/  BSYNC B0 ;  /* 0x0000000000007941 */ /* 0x000fea0003800000 */
.L_x_843:
[-C--:B------:R-:W-:Y:S01]  /*0b70*/  ISETP.GE.AND P0, PT, R10, R201.reuse, PT ;  /* 0x000000c90a00720c */ /* 0x080fe20003f06270 */
[----:B------:R-:W-:Y:S01]  /*0b80*/  BSSY B0, `(.L_x_845) ;  /* 0x0000015000007945 */ /* 0x000fe20003800000 */
[----:B------:R-:W-:Y:S02]  /*0b90*/  IADD3 R2, P2, R11, R0, RZ ;  /* 0x000000000b027210 */ /* 0x000fe40007f5e0ff */
[----:B------:R-:W-:-:S09]  /*0ba0*/  ISETP.GE.OR P5, PT, R0, R201, P6 ;  /* 0x000000c90000720c */ /* 0x000fd200037a6670 */
[----:B------:R-:W-:Y:S05]  /*0bb0*/  @P0 BRA `(.L_x_846) ;  /* 0x0000000000440947 */ /* 0x000fea0003800000 */
[----:B------:R-:W-:Y:S01]  /*0bc0*/  IADD3 R3, P0, R0, 0x30, RZ ;  /* 0x0000003000037810 */ /* 0x000fe20007f1e0ff */
[----:B------:R-:W-:Y:S01]  /*0bd0*/  IMAD.MOV.U32 R16, RZ, RZ, R154 ;  /* 0x000000ffff107224 */ /* 0x000fe200078e009a */
[----:B------:R-:W-:Y:S01]  /*0be0*/  ULDC UR8, c[0x0][0x2d0] ;  /* 0x0000b40000087ab9 */ /* 0x000fe20000000800 */
[----:B------:R-:W-:Y:S02]  /*0bf0*/  ULDC.64 UR4, c[0x0][0x280] ;  /* 0x0000a00000047ab9 */ /* 0x000fe40000000a00 */
[----:B------:R-:W-:Y:S01]  /*0c00*/  IMAD.X R9, RZ, RZ, R6, P0 ;  /* 0x000000ffff097224 */ /* 0x000fe200000e0606 */
[----:B------:R-:W-:Y:S01]  /*0c10*/  ISETP.GE.AND P0, PT, R8, UR8, PT ;  /* 0x0000000808007c0c */ /* 0x000fe2000bf06270 */
[----:B------:R-:W-:-:S04]  /*0c20*/  IMAD.WIDE.U32 R16, R3, R4, R16 ;  /* 0x0000000403107225 */ /* 0x000fc800078e0010 */
[----:B------:R-:W-:Y:S01]  /*0c30*/  IMAD R0, R9, R4, RZ ;  /* 0x0000000409007224 */ /* 0x000fe200078e02ff */
[----:B------:R-:W-:-:S03]  /*0c40*/  LEA R4, P1, R16, UR4, 0x1 ;  /* 0x0000000410047c11 */ /* 0x000fc6000f8208ff */
[----:B------:R-:W-:-:S04]  /*0c50*/  IMAD R3, R3, R5, R0 ;  /* 0x0000000503037224 */ /* 0x000fc800078e0200 */
[----:B------:R-:W-:-:S05]  /*0c60*/  IMAD.IADD R3, R17, 0x1, R3 ;  /* 0x0000000111037824 */ /* 0x000fca00078e0203 */
[----:B------:R-:W-:Y:S02]  /*0c70*/  LEA.HI.X R5, R16, UR5, R3, 0x1, P1 ;  /* 0x0000000510057c11 */ /* 0x000fe400088f0c03 */
[----:B------:R-:W-:-:S03]  /*0c80*/  ISETP.GE.AND P1, PT, R12, UR8, PT ;  /* 0x000000080c007c0c */ /* 0x000fc6000bf26270 */
[----:B------:R4:W-:Y:S01]  /*0c90*/  @!P0 STG.E.128 desc[UR6][R4.64], RZ ;  /* 0x000000ff04008986 */ /* 0x0009e2000c101d06 */
[----:B------:R-:W-:-:S09]  /*0ca0*/  ISETP.GE.AND P0, PT, R7, UR8, PT ;  /* 0x0000000807007c0c */ /* 0x000fd2000bf06270 */
[----:B------:R4:W-:Y:S04]  /*0cb0*/  @!P1 STG.E.128 desc[UR6][R4.64+0x80], RZ ;  /* 0x000080ff04009986 */ /* 0x0009e8000c101d06 */
[----:B------:R4:W-:Y:S02]  /*0cc0*/  @!P0 STG.E.128 desc[UR6][R4.64+0x100], RZ ;  /* 0x000100ff04008986 */ /* 0x0009e4000c101d06 */
.L_x_846:
[----:B------:R-:W-:Y:S05]  /*0cd0*/  BSYNC B0 ;  /* 0x0000000000007941 */ /* 0x000fea0003800000 */
.L_x_845:
[----:B------:R-:W-:Y:S01]  /*0ce0*/  ISETP.GE.OR P6, PT, R10, R201, P6 ;  /* 0x000000c90a00720c */ /* 0x000fe200037c6670 */
[----:B------:R-:W-:Y:S01]  /*0cf0*/  ULDC.64 UR4, c[0x0][0x2b0] ;  /* 0x0000ac0000047ab9 */ /* 0x000fe20000000a00 */
[----:B------:R-:W-:Y:S01]  /*0d00*/  LEA.HI.X.SX32 R11, R11, R6, 0x1, P2 ;  /* 0x000000060b0b7211 */ /* 0x000fe200010f0eff */
[----:B------:R-:W-:Y:S01]  /*0d10*/  @!P5 IMAD.MOV.U32 R9, RZ, RZ, 0x7f800000 ;  /* 0x7f800000ff09d424 */ /* 0x000fe200078e00ff */
[C---:B----4-:R-:W-:Y:S01]  /*0d20*/  LEA R4, P0, R2.reuse, UR4, 0x2 ;  /* 0x0000000402047c11 */ /* 0x050fe2000f8010ff */
[----:B------:R-:W-:Y:S02]  /*0d30*/  @!P4 IMAD.MOV.U32 R7, RZ, RZ, 0x7f800000 ;  /* 0x7f800000ff07c424 */ /* 0x000fe400078e00ff */
[----:B------:R-:W-:Y:S01]  /*0d40*/  @!P3 IMAD.MOV.U32 R3, RZ, RZ, 0x7f800000 ;  /* 0x7f800000ff03b424 */ /* 0x000fe200078e00ff */
[----:B------:R-:W-:-:S05]  /*0d50*/  LEA.HI.X R5, R2, UR5, R11, 0x2, P0 ;  /* 0x0000000502057c11 */ /* 0x000fca00080f140b */
[----:B------:R4:W-:Y:S04]  /*0d60*/  @!P5 STG.E desc[UR6][R4.64], R9 ;  /* 0x000000090400d986 */ /* 0x0009e8000c101906 */
[----:B------:R4:W-:Y:S04]  /*0d70*/  @!P4 STG.E desc[UR6][R4.64+0x40], R7 ;  /* 0x000040070400c986 */ /* 0x0009e8000c101906 */
[----:B------:R4:W-:Y:S01]  /*0d80*/  @!P3 STG.E desc[UR6][R4.64+0x80], R3 ;  /* 0x000080030400b986 */ /* 0x0009e2000c101906 */
[----:B------:R-:W-:Y:S05]  /*0d90*/  @P6 EXIT ;  /* 0x000000000000694d */ /* 0x000fea0003800000 */
[----:B----4-:R-:W-:-:S05]  /*0da0*/  MOV R3, 0x7f800000 ;  /* 0x7f80000000037802 */ /* 0x010fca0000000f00 */
[----:B------:R-:W-:Y:S01]  /*0db0*/  STG.E desc[UR6][R4.64+0xc0], R3 ;  /* 0x0000c00304007986 */ /* 0x000fe2000c101906 */
[----:B------:R-:W-:Y:S05]  /*0dc0*/  EXIT ;  /* 0x000000000000794d */ /* 0x000fea0003800000 */
.L_x_838:
[----:B------:R-:W1:Y:S08]  /*0dd0*/  LDC.64 R2, c[0x0][0x368] ;  /* 0x0000da00ff027b82 */ /* 0x000e700000000a00 */
[----:B------:R-:W2:Y:S01]  /*0de0*/  LDC.64 R4, c[0x0][0x370] ;  /* 0x0000dc00ff047b82 */ /* 0x000ea20000000a00 */
[----:B-1----:R-:W-:-:S04]  /*0df0*/  ISETP.NE.U32.AND P0, PT, R2, RZ, PT ;  /* 0x000000ff0200720c */ /* 0x002fc80003f05070 */
[----:B------:R-:W-:-:S13]  /*0e00*/  ISETP.NE.AND.EX P0, PT, R3, RZ, PT, P0 ;  /* 0x000000ff0300720c */ /* 0x000fda0003f05300 */
[----:B------:R-:W1:Y:S02]  /*0e10*/  @P0 LDC.64 R2, c[0x0][0x368] ;  /* 0x0000da00ff020b82 */ /* 0x000e640000000a00 */
[----:B-1----:R-:W-:-:S05]  /*0e20*/  @P0 IMAD.WIDE R2, R9, 0x4, R2 ;  /* 0x0000000409020825 */ /* 0x002fca00078e0202 */
[----:B------:R1:W5:Y:S01]  /*0e30*/  @P0 LDG.E R9, desc[UR6][R2.64] ;  /* 0x0000000602090981 */ /* 0x000362000c1e1900 */
[----:B--2---:R-:W-:Y:S02]  /*0e40*/  ISETP.NE.U32.AND P0, PT, R4, RZ, PT ;  /* 0x000000ff0400720c */ /* 0x004fe40003f05070 */
[----:B------:R-:W-:Y:S02]  /*0e50*/  CS2R R204, SRZ ;  /* 0x0000000000cc7805 */ /* 0x000fe4000001ff00 */
[----:B------:R-:W-:Y:S02]  /*0e60*/  PLOP3.LUT P3, PT, PT, PT, PT, 0x8, 0x0 ;  /* 0x000000000000781c */ /* 0x000fe40003f6e170 */
[----:B------:R-:W-:-:S13]  /*0e70*/  ISETP.NE.AND.EX P0, PT, R5, RZ, PT, P0 ;  /* 0x000000ff0500720c */ /* 0x000fda0003f05300 */
[----:B------:R-:W-:Y:S05]  /*0e80*/  @!P0 BRA `(.L_x_847) ;  /* 0x0000000000288947 */ /* 0x000fea0003800000 */
[----:B-1----:R-:W1:Y:S02]  /*0e90*/  LDC.64 R2, c[0x0][0x378] ;  /* 0x0000de00ff027b82 */ /* 0x002e640000000a00 */
[-C--:B-1----:R-:W-:Y:S02]  /*0ea0*/  IMAD R0, R11, R2.reuse, RZ ;  /* 0x000000020b007224 */ /* 0x082fe400078e02ff */
[----:B------:R-:W-:-:S04]  /*0eb0*/  IMAD.WIDE.U32 R6, R15, R2, RZ ;  /* 0x000000020f067225 */ /* 0x000fc800078e00ff */
[----:B------:R-:W-:Y:S01]  /*0ec0*/  IMAD R3, R15, R3, R0 ;  /* 0x000000030f037224 */ /* 0x000fe200078e0200 */
[----:B------:R-:W-:-:S03]  /*0ed0*/  LEA R204, P0, R6, R4, 0x2 ;  /* 0x0000000406cc7211 */ /* 0x000fc600078010ff */
[----:B------:R-:W-:Y:S01]  /*0ee0*/  IMAD.IADD R3, R7, 0x1, R3 ;  /* 0x0000000107037824 */ /* 0x000fe200078e0203 */
[----:B------:R-:W-:-:S04]  /*0ef0*/  ISETP.NE.U32.AND P3, PT, R204, RZ, PT ;  /* 0x000000ffcc00720c */ /* 0x000fc80003f65070 */
[----:B------:R-:W-:-:S04]  /*0f00*/  SHF.L.U64.HI R6, R6, 0x2, R3 ;  /* 0x0000000206067819 */ /* 0x000fc80000010203 */
[----:B------:R-:W-:-:S04]  /*0f10*/  IADD3.X R205, R6, R5, RZ, P0, !PT ;  /* 0x0000000506cd7210 */ /* 0x000fc800007fe4ff */
[----:B------:R-:W-:-:S13]  /*0f20*/  ISETP.NE.AND.EX P3, PT, R205, RZ, PT, P3 ;  /* 0x000000ffcd00720c */ /* 0x000fda0003f65330 */
.L_x_847:
[----:B------:R-:W-:Y:S05]  /*0f30*/  @!P3 BRA `(.L_x_848) ;  /* 0x000000040044b947 */ /* 0x000fea0003800000 */
[----:B------:R-:W1:Y:S01]  /*0f40*/  LDC R13, c[0x0][0x380] ;  /* 0x0000e000ff0d7b82 */ /* 0x000e620000000800 */
[----:B------:R-:W-:Y:S01]  /*0f50*/  LEA R48, R134, 0xffffffc0, 0x6 ;  /* 0xffffffc086307811 */ /* 0x000fe200078e30ff */
[----:B------:R-:W-:-:S06]  /*0f60*/  ULDC.64 UR4, c[0x0][0x260] ;  /* 0x0000980000047ab9 */ /* 0x000fcc0000000a00 */
[----:B-----5:R-:W2:Y:S08]  /*0f70*/  LDC R9, c[0x0][0x278] ;  /* 0x00009e00ff097b82 */ /* 0x020eb00000000800 */
[----:B------:R-:W3:Y:S01]  /*0f80*/  LDC.64 R162, c[0x0][0x248] ;  /* 0x00009200ffa27b82 */ /* 0x000ee20000000a00 */
[----:B-1----:R-:W-:-:S04]  /*0f90*/  IABS R2, R13 ;  /* 0x0000000d00027213 */ /* 0x002fc80000000000 */
[----:B------:R-:W1:Y:S08]  /*0fa0*/  I2F.RP R6, R2 ;  /* 0x0000000200067306 */ /* 0x000e700000209400 */
[----:B-1----:R-:W1:Y:S02]  /*0fb0*/  MUFU.RCP R4, R6 ;  /* 0x0000000600047308 */ /* 0x002e640000001000 */
[----:B-1----:R-:W-:-:S06]  /*0fc0*/  IADD3 R4, R4, 0xffffffe, RZ ;  /* 0x0ffffffe04047810 */ /* 0x002fcc0007ffe0ff */
[----:B------:R-:W1:Y:S02]  /*0fd0*/  F2I.FTZ.U32.TRUNC.NTZ R5, R4 ;  /* 0x0000000400057305 */ /* 0x000e64000021f000 */
[----:B-1----:R-:W-:Y:S01]  /*0fe0*/  IMAD.MOV R3, RZ, RZ, -R5 ;  /* 0x000000ffff037224 */ /* 0x002fe200078e0a05 */
[----:B------:R-:W-:-:S03]  /*0ff0*/  MOV R4, RZ ;  /* 0x000000ff00047202 */ /* 0x000fc60000000f00 */
[----:B------:R-:W-:Y:S01]  /*1000*/  IMAD R0, R3, R2, RZ ;  /* 0x0000000203007224 */ /* 0x000fe200078e02ff */
[----:B------:R-:W-:-:S03]  /*1010*/  IABS R3, R48 ;  /* 0x0000003000037213 */ /* 0x000fc60000000000 */
[----:B------:R-:W-:-:S06]  /*1020*/  IMAD.HI.U32 R0, R5, R0, R4 ;  /* 0x0000000005007227 */ /* 0x000fcc00078e0004 */
[----:B------:R-:W-:-:S04]  /*1030*/  IMAD.HI.U32 R23, R0, R3, RZ ;  /* 0x0000000300177227 */ /* 0x000fc800078e00ff */
[----:B------:R-:W-:-:S04]  /*1040*/  IMAD.MOV R0, RZ, RZ, -R23 ;  /* 0x000000ffff007224 */ /* 0x000fc800078e0a17 */
        /* <DEDUP_REMOVED lines=8> */
[----:B------:R-:W-:-:S05]  /*10d0*/  @P2 IADD3 R23, R23, 0x1, RZ ;  /* 0x0000000117172810 */ /* 0x000fca0007ffe0ff */
[----:B------:R-:W-:Y:S01]  /*10e0*/  @!P0 IMAD.MOV R23, RZ, RZ, -R23 ;  /* 0x000000ffff178224 */ /* 0x000fe200078e0a17 */
[----:B------:R-:W-:-:S05]  /*10f0*/  @!P1 LOP3.LUT R23, RZ, R13, RZ, 0x33, !PT ;  /* 0x0000000dff179212 */ /* 0x000fca00078e33ff */
[----:B------:R-:W-:-:S05]  /*1100*/  IMAD.WIDE R16, R23, 0x4, R204 ;  /* 0x0000000417107825 */ /* 0x000fca00078e02cc */
[----:B------:R-:W4:Y:S01]  /*1110*/  LDG.E R6, desc[UR6][R16.64] ;  /* 0x0000000610067981 */ /* 0x000f22000c1e1900 */
[----:B--2---:R-:W-:Y:S02]  /*1120*/  IABS R0, R9 ;  /* 0x0000000900007213 */ /* 0x004fe40000000000 */
[----:B------:R-:W-:Y:S02]  /*1130*/  IADD3 R23, -R23, RZ, RZ ;  /* 0x000000ff17177210 */ /* 0x000fe40007ffe1ff */
[----:B------:R-:W1:Y:S03]  /*1140*/  I2F.RP R7, R0 ;  /* 0x0000000000077306 */ /* 0x000e660000209400 */
[----:B------:R-:W-:-:S05]  /*1150*/  IMAD R23, R13, R23, R48 ;  /* 0x000000170d177224 */ /* 0x000fca00078e0230 */
[----:B------:R-:W-:Y:S01]  /*1160*/  SHF.R.S32.HI R21, RZ, 0x1f, R23 ;  /* 0x0000001fff157819 */ /* 0x000fe20000011417 */
[----:B-1----:R-:W1:Y:S02]  /*1170*/  MUFU.RCP R4, R7 ;  /* 0x0000000700047308 */ /* 0x002e640000001000 */
[----:B-1----:R-:W-:-:S06]  /*1180*/  IADD3 R4, R4, 0xffffffe, RZ ;  /* 0x0ffffffe04047810 */ /* 0x002fcc0007ffe0ff */
[----:B------:R-:W1:Y:S02]  /*1190*/  F2I.FTZ.U32.TRUNC.NTZ R5, R4 ;  /* 0x0000000400057305 */ /* 0x000e64000021f000 */
[----:B-1----:R-:W-:Y:S01]  /*11a0*/  IMAD.MOV R2, RZ, RZ, -R5 ;  /* 0x000000ffff027224 */ /* 0x002fe200078e0a05 */
[----:B------:R-:W-:-:S03]  /*11b0*/  MOV R4, RZ ;  /* 0x000000ff00047202 */ /* 0x000fc60000000f00 */
[----:B------:R-:W-:Y:S01]  /*11c0*/  IMAD R3, R2, R0, RZ ;  /* 0x0000000002037224 */ /* 0x000fe200078e02ff */
[----:B------:R-:W-:-:S03]  /*11d0*/  IABS R2, R154 ;  /* 0x0000009a00027213 */ /* 0x000fc60000000000 */
[----:B------:R-:W-:Y:S02]  /*11e0*/  IMAD.HI.U32 R3, R5, R3, R4 ;  /* 0x0000000305037227 */ /* 0x000fe400078e0004 */
[----:B------:R-:W1:Y:S04]  /*11f0*/  LDC.64 R4, c[0x0][0x230] ;  /* 0x00008c00ff047b82 */ /* 0x000e680000000a00 */
[----:B------:R-:W-:-:S04]  /*1200*/  IMAD.HI.U32 R8, R3, R2, RZ ;  /* 0x0000000203087227 */ /* 0x000fc800078e00ff */
[----:B------:R-:W-:-:S04]  /*1210*/  IMAD.MOV R3, RZ, RZ, -R8 ;  /* 0x000000ffff037224 */ /* 0x000fc800078e0a08 */
[----:B------:R-:W-:-:S05]  /*1220*/  IMAD R3, R0, R3, R2 ;  /* 0x0000000300037224 */ /* 0x000fca00078e0202 */
[----:B------:R-:W-:-:S13]  /*1230*/  ISETP.GT.U32.AND P1, PT, R0, R3, PT ;  /* 0x000000030000720c */ /* 0x000fda0003f24070 */
[-C--:B------:R-:W-:Y:S01]  /*1240*/  @!P1 IADD3 R3, R3, -R0.reuse, RZ ;  /* 0x8000000003039210 */ /* 0x080fe20007ffe0ff */
[----:B------:R-:W-:Y:S01]  /*1250*/  @!P1 VIADD R8, R8, 0x1 ;  /* 0x0000000108089836 */ /* 0x000fe20000000000 */
[----:B------:R-:W-:Y:S02]  /*1260*/  ISETP.NE.AND P1, PT, R9, RZ, PT ;  /* 0x000000ff0900720c */ /* 0x000fe40003f25270 */
[----:B------:R-:W-:Y:S02]  /*1270*/  ISETP.GE.U32.AND P2, PT, R3, R0, PT ;  /* 0x000000000300720c */ /* 0x000fe40003f46070 */
[----:B------:R-:W-:Y:S01]  /*1280*/  LOP3.LUT R0, R154, R9, RZ, 0x3c, !PT ;  /* 0x000000099a007212 */ /* 0x000fe200078e3cff */
[----:B------:R-:W2:Y:S03]  /*1290*/  LDC.64 R2, c[0x0][0x238] ;  /* 0x00008e00ff027b82 */ /* 0x000ea60000000a00 */
[----:B------:R-:W-:-:S07]  /*12a0*/  ISETP.GE.AND P0, PT, R0, RZ, PT ;  /* 0x000000ff0000720c */ /* 0x000fce0003f06270 */
[----:B------:R-:W-:Y:S01]  /*12b0*/  @P2 VIADD R8, R8, 0x1 ;  /* 0x0000000108082836 */ /* 0x000fe20000000000 */
[----:B----4-:R-:W-:Y:S01]  /*12c0*/  SHF.R.S32.HI R7, RZ, 0x1f, R6 ;  /* 0x0000001fff077819 */ /* 0x010fe20000011406 */
[----:B-1----:R-:W-:-:S04]  /*12d0*/  IMAD.WIDE.U32 R12, R6, R4, RZ ;  /* 0x00000004060c7225 */ /* 0x002fc800078e00ff */
[----:B------:R-:W-:Y:S02]  /*12e0*/  IMAD R0, R7, R4, RZ ;  /* 0x0000000407007224 */ /* 0x000fe400078e02ff */
[----:B---3--:R-:W-:Y:S02]  /*12f0*/  IMAD R4, R21, R162, RZ ;  /* 0x000000a215047224 */ /* 0x008fe400078e02ff */
[C---:B------:R-:W-:Y:S01]  /*1300*/  IMAD R5, R6.reuse, R5, R0 ;  /* 0x0000000506057224 */ /* 0x040fe200078e0200 */
[----:B------:R-:W-:Y:S01]  /*1310*/  MOV R0, R8 ;  /* 0x0000000800007202 */ /* 0x000fe20000000f00 */
[----:B------:R-:W-:Y:S02]  /*1320*/  IMAD R4, R23, R163, R4 ;  /* 0x000000a317047224 */ /* 0x000fe400078e0204 */
[----:B--2---:R-:W-:Y:S01]  /*1330*/  IMAD R7, R7, R2, RZ ;  /* 0x0000000207077224 */ /* 0x004fe200078e02ff */
[----:B------:R-:W-:Y:S01]  /*1340*/  IADD3 R13, R13, R5, RZ ;  /* 0x000000050d0d7210 */ /* 0x000fe20007ffe0ff */
[----:B------:R-:W-:Y:S01]  /*1350*/  @!P0 IMAD.MOV R0, RZ, RZ, -R0 ;  /* 0x000000ffff008224 */ /* 0x000fe200078e0a00 */
[----:B------:R-:W-:Y:S01]  /*1360*/  @!P1 LOP3.LUT R0, RZ, R9, RZ, 0x33, !PT ;  /* 0x00000009ff009212 */ /* 0x000fe200078e33ff */
[----:B------:R-:W-:-:S02]  /*1370*/  IMAD R3, R6, R3, R7 ;  /* 0x0000000306037224 */ /* 0x000fc400078e0207 */
[----:B------:R-:W-:Y:S01]  /*1380*/  IMAD.WIDE.U32 R8, R23, R162, R12 ;  /* 0x000000a217087225 */ /* 0x000fe200078e000c */
[----:B------:R-:W-:-:S03]  /*1390*/  SHF.R.S32.HI R5, RZ, 0x1f, R0 ;  /* 0x0000001fff057819 */ /* 0x000fc60000011400 */
[----:B------:R-:W-:Y:S01]  /*13a0*/  IMAD.IADD R13, R9, 0x1, R4 ;  /* 0x00000001090d7824 */ /* 0x000fe200078e0204 */
[----:B------:R-:W-:Y:S01]  /*13b0*/  MOV R12, R8 ;  /* 0x00000008000c7202 */ /* 0x000fe20000000f00 */
[----:B------:R-:W-:Y:S02]  /*13c0*/  IMAD R9, R5, UR4, RZ ;  /* 0x0000000405097c24 */ /* 0x000fe4000f8e02ff */
[----:B------:R-:W-:-:S04]  /*13d0*/  IMAD.WIDE.U32 R6, R6, R2, RZ ;  /* 0x0000000206067225 */ /* 0x000fc800078e00ff */
[C---:B------:R-:W-:Y:S01]  /*13e0*/  IMAD R9, R0.reuse, UR5, R9 ;  /* 0x0000000500097c24 */ /* 0x040fe2000f8e0209 */
[----:B------:R-:W-:Y:S01]  /*13f0*/  MOV R20, R6 ;  /* 0x0000000600147202 */ /* 0x000fe20000000f00 */
[----:B------:R-:W-:-:S04]  /*1400*/  IMAD.WIDE.U32 R12, R0, UR4, R12 ;  /* 0x00000004000c7c25 */ /* 0x000fc8000f8e000c */
[----:B------:R-:W-:Y:S01]  /*1410*/  IMAD.IADD R25, R7, 0x1, R3 ;  /* 0x0000000107197824 */ /* 0x000fe200078e0203 */
[----:B------:R-:W-:Y:S02]  /*1420*/  IADD3 R19, R13, R9, RZ ;  /* 0x000000090d137210 */ /* 0x000fe40007ffe0ff */
[----:B------:R-:W-:Y:S01]  /*1430*/  MOV R4, R12 ;  /* 0x0000000c00047202 */ /* 0x000fe20000000f00 */
[----:B------:R-:W-:Y:S06]  /*1440*/  BRA `(.L_x_849) ;  /* 0x0000000400447947 */ /* 0x000fec0003800000 */
.L_x_848:
[----:B------:R-:W1:Y:S01]  /*1450*/  LDC R17, c[0x0][0x278] ;  /* 0x00009e00ff117b82 */ /* 0x000e620000000800 */
[----:B------:R-:W-:Y:S02]  /*1460*/  MOV R4, RZ ;  /* 0x000000ff00047202 */ /* 0x000fe40000000f00 */
[----:B------:R-:W-:Y:S02]  /*1470*/  ISETP.NE.AND P4, PT, R13, -0x1, PT ;  /* 0xffffffff0d00780c */ /* 0x000fe40003f85270 */
[----:B------:R-:W-:-:S04]  /*1480*/  LEA R48, R134, 0xffffffc0, 0x6 ;  /* 0xffffffc086307811 */ /* 0x000fc800078e30ff */
[----:B------:R-:W-:-:S07]  /*1490*/  SHF.R.S32.HI R21, RZ, 0x1f, R48 ;  /* 0x0000001fff157819 */ /* 0x000fce0000011430 */
[----:B------:R-:W2:Y:S01]  /*14a0*/  @P4 LDC.64 R162, c[0x0][0x248] ;  /* 0x00009200ffa24b82 */ /* 0x000ea20000000a00 */
[----:B------:R-:W-:Y:S01]  /*14b0*/  @P4 IMAD.IADD R18, R8, 0x1, R13 ;  /* 0x0000000108124824 */ /* 0x000fe200078e020d */
[----:B-1----:R-:W-:-:S04]  /*14c0*/  IABS R3, R17 ;  /* 0x0000001100037213 */ /* 0x002fc80000000000 */
[----:B------:R-:W1:Y:S08]  /*14d0*/  I2F.RP R7, R3 ;  /* 0x0000000300077306 */ /* 0x000e700000209400 */
[----:B-1----:R-:W1:Y:S02]  /*14e0*/  MUFU.RCP R6, R7 ;  /* 0x0000000700067308 */ /* 0x002e640000001000 */
[----:B-1----:R-:W-:-:S06]  /*14f0*/  VIADD R6, R6, 0xffffffe ;  /* 0x0ffffffe06067836 */ /* 0x002fcc0000000000 */
[----:B------:R-:W1:Y:S02]  /*1500*/  F2I.FTZ.U32.TRUNC.NTZ R5, R6 ;  /* 0x0000000600057305 */ /* 0x000e64000021f000 */
[----:B-1----:R-:W-:Y:S01]  /*1510*/  IMAD.MOV R0, RZ, RZ, -R5 ;  /* 0x000000ffff007224 */ /* 0x002fe200078e0a05 */
[----:B------:R-:W1:Y:S03]  /*1520*/  @P4 LDC.64 R6, c[0x0][0x250] ;  /* 0x00009400ff064b82 */ /* 0x000e660000000a00 */
[----:B------:R-:W-:Y:S01]  /*1530*/  IMAD R2, R0, R3, RZ ;  /* 0x0000000300027224 */ /* 0x000fe200078e02ff */
[----:B------:R-:W-:-:S03]  /*1540*/  IABS R0, R154 ;  /* 0x0000009a00007213 */ /* 0x000fc60000000000 */
[----:B------:R-:W-:-:S04]  /*1550*/  IMAD.HI.U32 R5, R5, R2, R4 ;  /* 0x0000000205057227 */ /* 0x000fc800078e0004 */
[----:B------:R-:W-:-:S04]  /*1560*/  IMAD.MOV.U32 R4, RZ, RZ, R0 ;  /* 0x000000ffff047224 */ /* 0x000fc800078e0000 */
[----:B------:R-:W-:-:S04]  /*1570*/  IMAD.HI.U32 R0, R5, R4, RZ ;  /* 0x0000000405007227 */ /* 0x000fc800078e00ff */
[----:B------:R-:W-:Y:S02]  /*1580*/  IMAD.MOV R2, RZ, RZ, -R0 ;  /* 0x000000ffff027224 */ /* 0x000fe400078e0a00 */
[----:B--2---:R-:W-:Y:S02]  /*1590*/  @P4 IMAD R5, R18, R163, RZ ;  /* 0x000000a312054224 */ /* 0x004fe400078e02ff */
[----:B------:R-:W-:Y:S01]  /*15a0*/  IMAD R2, R3, R2, R4 ;  /* 0x0000000203027224 */ /* 0x000fe200078e0204 */
[----:B------:R-:W-:Y:S01]  /*15b0*/  LOP3.LUT R4, R154, R17, RZ, 0x3c, !PT ;  /* 0x000000119a047212 */ /* 0x000fe200078e3cff */
[----:B------:R-:W-:-:S03]  /*15c0*/  @P4 IMAD.WIDE.U32 R18, R18, R162, RZ ;  /* 0x000000a212124225 */ /* 0x000fc600078e00ff */
[----:B------:R-:W-:Y:S02]  /*15d0*/  ISETP.GT.U32.AND P0, PT, R3, R2, PT ;  /* 0x000000020300720c */ /* 0x000fe40003f04070 */
[----:B------:R-:W-:Y:S02]  /*15e0*/  ISETP.GE.AND P1, PT, R4, RZ, PT ;  /* 0x000000ff0400720c */ /* 0x000fe40003f26270 */
[----:B------:R-:W-:Y:S02]  /*15f0*/  @P4 IADD3 R5, R19, R5, RZ ;  /* 0x0000000513054210 */ /* 0x000fe40007ffe0ff */
[----:B------:R-:W-:-:S07]  /*1600*/  @P4 MOV R10, R18 ;  /* 0x00000012000a4202 */ /* 0x000fce0000000f00 */
[-C--:B------:R-:W-:Y:S02]  /*1610*/  @!P0 IADD3 R2, R2, -R3.reuse, RZ ;  /* 0x8000000302028210 */ /* 0x080fe40007ffe0ff */
[----:B------:R-:W-:Y:S02]  /*1620*/  @!P0 IADD3 R0, R0, 0x1, RZ ;  /* 0x0000000100008810 */ /* 0x000fe40007ffe0ff */
[----:B------:R-:W-:Y:S02]  /*1630*/  ISETP.GE.U32.AND P2, PT, R2, R3, PT ;  /* 0x000000030200720c */ /* 0x000fe40003f46070 */
[----:B------:R-:W2:Y:S01]  /*1640*/  LDC.64 R2, c[0x0][0x260] ;  /* 0x00009800ff027b82 */ /* 0x000ea20000000a00 */
[----:B------:R-:W-:-:S10]  /*1650*/  ISETP.NE.AND P0, PT, R17, RZ, PT ;  /* 0x000000ff1100720c */ /* 0x000fd40003f05270 */
[----:B------:R-:W-:-:S04]  /*1660*/  @P2 VIADD R0, R0, 0x1 ;  /* 0x0000000100002836 */ /* 0x000fc80000000000 */
[----:B------:R-:W-:Y:S01]  /*1670*/  @!P1 IMAD.MOV R0, RZ, RZ, -R0 ;  /* 0x000000ffff009224 */ /* 0x000fe200078e0a00 */
[----:B-1----:R-:W-:Y:S06]  /*1680*/  @P4 BRA `(.L_x_850) ;  /* 0x0000000000344947 */ /* 0x002fec0003800000 */
[----:B------:R-:W1:Y:S01]  /*1690*/  LDC.64 R162, c[0x0][0x248] ;  /* 0x00009200ffa27b82 */ /* 0x000e620000000a00 */
[----:B------:R-:W-:-:S07]  /*16a0*/  SHF.R.S32.HI R19, RZ, 0x1f, R8 ;  /* 0x0000001fff137819 */ /* 0x000fce0000011408 */
[----:B------:R-:W3:Y:S01]  /*16b0*/  LDC.64 R4, c[0x0][0x230] ;  /* 0x00008c00ff047b82 */ /* 0x000ee20000000a00 */
[-C--:B-1----:R-:W-:Y:S01]  /*16c0*/  IMAD R12, R19, R162.reuse, RZ ;  /* 0x000000a2130c7224 */ /* 0x082fe200078e02ff */
[----:B-----5:R-:W-:Y:S01]  /*16d0*/  SHF.R.S32.HI R19, RZ, 0x1f, R9 ;  /* 0x0000001fff137819 */ /* 0x020fe20000011409 */
[----:B------:R-:W-:-:S04]  /*16e0*/  IMAD.WIDE.U32 R22, R8, R162, RZ ;  /* 0x000000a208167225 */ /* 0x000fc800078e00ff */
[----:B------:R-:W-:Y:S02]  /*16f0*/  IMAD R12, R8, R163, R12 ;  /* 0x000000a3080c7224 */ /* 0x000fe400078e020c */
[----:B---3--:R-:W-:-:S03]  /*1700*/  IMAD R10, R19, R4, RZ ;  /* 0x00000004130a7224 */ /* 0x008fc600078e02ff */
[----:B------:R-:W-:Y:S01]  /*1710*/  IADD3 R23, R23, R12, RZ ;  /* 0x0000000c17177210 */ /* 0x000fe20007ffe0ff */
[C---:B------:R-:W-:Y:S02]  /*1720*/  IMAD R5, R9.reuse, R5, R10 ;  /* 0x0000000509057224 */ /* 0x040fe400078e020a */
[----:B------:R-:W-:-:S05]  /*1730*/  IMAD.WIDE.U32 R22, R9, R4, R22 ;  /* 0x0000000409167225 */ /* 0x000fca00078e0016 */
[----:B------:R-:W-:Y:S02]  /*1740*/  IADD3 R5, R23, R5, RZ ;  /* 0x0000000517057210 */ /* 0x000fe40007ffe0ff */
[----:B------:R-:W-:-:S07]  /*1750*/  MOV R10, R22 ;  /* 0x00000016000a7202 */ /* 0x000fce0000000f00 */
.L_x_850:
[----:B------:R-:W-:Y:S01]  /*1760*/  @!P0 LOP3.LUT R0, RZ, R17, RZ, 0x33, !PT ;  /* 0x00000011ff008212 */ /* 0x000fe200078e33ff */
[----:B------:R-:W-:Y:S01]  /*1770*/  IMAD R4, R21, R162, RZ ;  /* 0x000000a215047224 */ /* 0x000fe200078e02ff */
[----:B------:R-:W-:Y:S02]  /*1780*/  MOV R16, R10 ;  /* 0x0000000a00107202 */ /* 0x000fe40000000f00 */
[----:B------:R-:W-:Y:S01]  /*1790*/  MOV R17, R5 ;  /* 0x0000000500117202 */ /* 0x000fe20000000f00 */
[-C--:B------:R-:W-:Y:S01]  /*17a0*/  IMAD R4, R163, R48.reuse, R4 ;  /* 0x00000030a3047224 */ /* 0x080fe200078e0204 */
[----:B------:R-:W-:Y:S02]  /*17b0*/  SHF.R.S32.HI R5, RZ, 0x1f, R0 ;  /* 0x0000001fff057819 */ /* 0x000fe40000011400 */
[----:B------:R-:W-:Y:S01]  /*17c0*/  @P4 IADD3 R13, R8, R13, RZ ;  /* 0x0000000d080d4210 */ /* 0x000fe20007ffe0ff */
[-C--:B------:R-:W-:Y:S01]  /*17d0*/  IMAD.WIDE.U32 R16, R162, R48.reuse, R16 ;  /* 0x00000030a2107225 */ /* 0x080fe200078e0010 */
[----:B------:R-:W-:-:S03]  /*17e0*/  MOV R23, R48 ;  /* 0x0000003000177202 */ /* 0x000fc60000000f00 */
[----:B------:R-:W-:Y:S01]  /*17f0*/  @P4 IMAD.WIDE.U32 R18, R13, R6, RZ ;  /* 0x000000060d124225 */ /* 0x000fe200078e00ff */
[----:B------:R-:W-:-:S03]  /*1800*/  IADD3 R17, R17, R4, RZ ;  /* 0x0000000411117210 */ /* 0x000fc60007ffe0ff */
[----:B--2---:R-:W-:Y:S01]  /*1810*/  IMAD R4, R5, R2, RZ ;  /* 0x0000000205047224 */ /* 0x004fe200078e02ff */
[----:B------:R-:W-:Y:S01]  /*1820*/  @P4 MOV R20, R18 ;  /* 0x0000001200144202 */ /* 0x000fe20000000f00 */
[----:B------:R-:W-:-:S04]  /*1830*/  IMAD.WIDE.U32 R16, R0, R2, R16 ;  /* 0x0000000200107225 */ /* 0x000fc800078e0010 */
[----:B------:R-:W-:Y:S01]  /*1840*/  IMAD R3, R0, R3, R4 ;  /* 0x0000000300037224 */ /* 0x000fe200078e0204 */
[----:B------:R-:W-:Y:S01]  /*1850*/  MOV R4, R16 ;  /* 0x0000001000047202 */ /* 0x000fe20000000f00 */
[----:B------:R-:W-:-:S03]  /*1860*/  @P4 IMAD R25, R13, R7, R19 ;  /* 0x000000070d194224 */ /* 0x000fc600078e0213 */
[----:B------:R-:W-:Y:S01]  /*1870*/  IADD3 R19, R17, R3, RZ ;  /* 0x0000000311137210 */ /* 0x000fe20007ffe0ff */
[----:B------:R-:W-:Y:S06]  /*1880*/  @P4 BRA `(.L_x_849) ;  /* 0x0000000000344947 */ /* 0x000fec0003800000 */
[----:B------:R-:W1:Y:S01]  /*1890*/  LDC.64 R6, c[0x0][0x250] ;  /* 0x00009400ff067b82 */ /* 0x000e620000000a00 */
[----:B------:R-:W-:-:S07]  /*18a0*/  SHF.R.S32.HI R13, RZ, 0x1f, R8 ;  /* 0x0000001fff0d7819 */ /* 0x000fce0000011408 */
[----:B------:R-:W2:Y:S01]  /*18b0*/  LDC.64 R2, c[0x0][0x238] ;  /* 0x00008e00ff027b82 */ /* 0x000ea20000000a00 */
[-C--:B-1----:R-:W-:Y:S01]  /*18c0*/  IMAD R10, R13, R6.reuse, RZ ;  /* 0x000000060d0a7224 */ /* 0x082fe200078e02ff */
[----:B-----5:R-:W-:Y:S01]  /*18d0*/  SHF.R.S32.HI R13, RZ, 0x1f, R9 ;  /* 0x0000001fff0d7819 */ /* 0x020fe20000011409 */
[----:B------:R-:W-:-:S04]  /*18e0*/  IMAD.WIDE.U32 R16, R8, R6, RZ ;  /* 0x0000000608107225 */ /* 0x000fc800078e00ff */
[----:B------:R-:W-:Y:S02]  /*18f0*/  IMAD R7, R8, R7, R10 ;  /* 0x0000000708077224 */ /* 0x000fe400078e020a */
[----:B--2---:R-:W-:-:S03]  /*1900*/  IMAD R6, R13, R2, RZ ;  /* 0x000000020d067224 */ /* 0x004fc600078e02ff */
[----:B------:R-:W-:Y:S01]  /*1910*/  IADD3 R17, R17, R7, RZ ;  /* 0x0000000711117210 */ /* 0x000fe20007ffe0ff */
[C---:B------:R-:W-:Y:S02]  /*1920*/  IMAD R3, R9.reuse, R3, R6 ;  /* 0x0000000309037224 */ /* 0x040fe400078e0206 */
[----:B------:R-:W-:-:S05]  /*1930*/  IMAD.WIDE.U32 R16, R9, R2, R16 ;  /* 0x0000000209107225 */ /* 0x000fca00078e0010 */
[----:B------:R-:W-:Y:S02]  /*1940*/  IADD3 R25, R17, R3, RZ ;  /* 0x0000000311197210 */ /* 0x000fe40007ffe0ff */
[----:B------:R-:W-:-:S07]  /*1950*/  MOV R20, R16 ;  /* 0x0000001000147202 */ /* 0x000fce0000000f00 */
.L_x_849:
[----:B------:R1:W5:Y:S01]  /*1960*/  @P5 LDG.E R17, desc[UR6][R158.64] ;  /* 0x000000069e115981 */ /* 0x000362000c1e1900 */
[----:B------:R-:W-:Y:S01]  /*1970*/  ISETP.NE.AND P0, PT, R202, -0x1, PT ;  /* 0xffffffffca00780c */ /* 0x000fe20003f05270 */
[----:B------:R-:W2:Y:S01]  /*1980*/  LDC.64 R2, c[0x0][0x240] ;  /* 0x00009000ff027b82 */ /* 0x000ea20000000a00 */
[----:B------:R-:W-:Y:S01]  /*1990*/  SHF.R.S32.HI R8, RZ, 0x1f, R125 ;  /* 0x0000001fff087819 */ /* 0x000fe2000001147d */
[----:B------:R-:W-:Y:S01]  /*19a0*/  ULDC UR5, c[0x0][0x2d0] ;  /* 0x0000b40000057ab9 */ /* 0x000fe20000000800 */
[----:B------:R-:W-:Y:S01]  /*19b0*/  ULDC.64 UR10, c[0x0][0x268] ;  /* 0x00009a00000a7ab9 */ /* 0x000fe20000000a00 */
[----:B------:R-:W-:Y:S01]  /*19c0*/  SHF.R.S32.HI R68, RZ, 0x1f, R69 ;  /* 0x0000001fff447819 */ /* 0x000fe20000011445 */
[----:B------:R-:W-:Y:S01]  /*19d0*/  IMAD.MOV.U32 R47, RZ, RZ, 0x10 ;  /* 0x00000010ff2f7424 */ /* 0x000fe200078e00ff */
[CC--:B------:R-:W-:Y:S01]  /*19e0*/  LEA.HI R152, R8.reuse, R125.reuse, RZ, 0x3 ;  /* 0x0000007d08987211 */ /* 0x0c0fe200078f18ff */
[----:B------:R-:W-:Y:S01]  /*19f0*/  IMAD.MOV.U32 R45, RZ, RZ, 0x20 ;  /* 0x00000020ff2d7424 */ /* 0x000fe200078e00ff */
[----:B------:R-:W-:Y:S01]  /*1a00*/  LEA.HI R64, R8, R125, RZ, 0x4 ;  /* 0x0000007d08407211 */ /* 0x000fe200078f20ff */
[----:B------:R-:W3:Y:S01]  /*1a10*/  LDC R144, c[0x0][0x2e0] ;  /* 0x0000b800ff907b82 */ /* 0x000ee20000000800 */
[----:B------:R-:W-:Y:S01]  /*1a20*/  LOP3.LUT R10, R152, 0xfffffff8, RZ, 0xc0, !PT ;  /* 0xfffffff8980a7812 */ /* 0x000fe200078ec0ff */
[----:B------:R-:W-:Y:S01]  /*1a30*/  IMAD.SHL.U32 R200, R162, 0x10, RZ ;  /* 0x00000010a2c87824 */ /* 0x000fe200078e00ff */
[----:B-----5:R-:W-:-:S02]  /*1a40*/  SHF.R.S32.HI R9, RZ, 0x4, R64 ;  /* 0x00000004ff097819 */ /* 0x020fc40000011440 */
[----:B------:R-:W-:Y:S01]  /*1a50*/  SHF.R.S32.HI R152, RZ, 0x3, R152 ;  /* 0x00000003ff987819 */ /* 0x000fe20000011498 */
[C---:B------:R-:W-:Y:S01]  /*1a60*/  IMAD.IADD R63, R125.reuse, 0x1, -R10 ;  /* 0x000000017d3f7824 */ /* 0x040fe200078e0a0a */
[C---:B------:R-:W-:Y:S01]  /*1a70*/  LOP3.LUT R16, R64.reuse, 0xfffffff0, RZ, 0xc0, !PT ;  /* 0xfffffff040107812 */ /* 0x040fe200078ec0ff */
[----:B------:R-:W4:Y:S01]  /*1a80*/  @!P0 LDC.64 R6, c[0x0][0x228] ;  /* 0x00008a00ff068b82 */ /* 0x000f220000000a00 */
[----:B------:R-:W-:Y:S01]  /*1a90*/  LEA.HI R64, R64, R9, RZ, 0x1 ;  /* 0x0000000940407211 */ /* 0x000fe200078f08ff */
[----:B------:R-:W-:Y:S01]  /*1aa0*/  IMAD.SHL.U32 R29, R152, 0x40, RZ ;  /* 0x00000040981d7824 */ /* 0x000fe200078e00ff */
[----:B------:R-:W-:Y:S01]  /*1ab0*/  SHF.R.S32.HI R153, RZ, 0x1f, R152 ;  /* 0x0000001fff997819 */ /* 0x000fe20000011498 */
[----:B------:R-:W-:Y:S01]  /*1ac0*/  IMAD.IADD R16, R125, 0x1, -R16 ;  /* 0x000000017d107824 */ /* 0x000fe200078e0a10 */
[----:B------:R-:W-:Y:S01]  /*1ad0*/  LOP3.LUT R64, R64, 0xfffffffe, RZ, 0xc0, !PT ;  /* 0xfffffffe40407812 */ /* 0x000fe200078ec0ff */
[----:B------:R-:W-:Y:S01]  /*1ae0*/  IMAD.SHL.U32 R12, R63, 0x8, RZ ;  /* 0x000000083f0c7824 */ /* 0x000fe200078e00ff */
[----:B------:R-:W-:Y:S01]  /*1af0*/  LOP3.LUT R29, R29, 0x1c0, RZ, 0xc0, !PT ;  /* 0x000001c01d1d7812 */ /* 0x000fe200078ec0ff */
[----:B------:R-:W1:Y:S01]  /*1b00*/  LDC.64 R160, c[0x0][0x250] ;  /* 0x00009400ffa07b82 */ /* 0x000e620000000a00 */
[----:B------:R-:W-:Y:S01]  /*1b10*/  SHF.R.S32.HI R13, RZ, 0x1f, R16 ;  /* 0x0000001fff0d7819 */ /* 0x000fe20000011410 */
[----:B------:R-:W-:Y:S01]  /*1b20*/  VIADD R10, R12, 0x40 ;  /* 0x000000400c0a7836 */ /* 0x000fe20000000000 */
[----:B------:R-:W-:Y:S01]  /*1b30*/  SHF.R.U32.HI R148, RZ, 0x3, R29 ;  /* 0x00000003ff947819 */ /* 0x000fe2000001161d */
[----:B------:R-:W-:Y:S01]  /*1b40*/  IMAD.IADD R64, R9, 0x1, -R64 ;  /* 0x0000000109407824 */ /* 0x000fe200078e0a40 */
[----:B------:R-:W-:Y:S01]  /*1b50*/  LOP3.LUT R9, R29, 0x38, R12, 0xf8, !PT ;  /* 0x000000381d097812 */ /* 0x000fe200078ef80c */
[----:B--2---:R-:W-:Y:S01]  /*1b60*/  @P0 IMAD.WIDE.U32 R28, R202, R2, RZ ;  /* 0x00000002ca1c0225 */ /* 0x004fe200078e00ff */
[----:B------:R-:W-:-:S02]  /*1b70*/  LEA.HI R14, R13, R16, RZ, 0x3 ;  /* 0x000000100d0e7211 */ /* 0x000fc400078f18ff */
[----:B------:R-:W-:Y:S01]  /*1b80*/  ISETP.GE.AND P1, PT, R10, UR5, PT ;  /* 0x000000050a007c0c */ /* 0x000fe2000bf26270 */
[----:B------:R-:W-:Y:S01]  /*1b90*/  IMAD.WIDE R26, R27, 0x40, R152 ;  /* 0x000000401b1a7825 */ /* 0x000fe200078e0298 */
[----:B------:R-:W-:Y:S02]  /*1ba0*/  LOP3.LUT R148, R9, R148, RZ, 0x3c, !PT ;  /* 0x0000009409947212 */ /* 0x000fe400078e3cff */
[----:B------:R-:W-:Y:S01]  /*1bb0*/  LOP3.LUT R9, R14, 0xfffffff8, RZ, 0xc0, !PT ;  /* 0xfffffff80e097812 */ /* 0x000fe200078ec0ff */
[----:B------:R-:W-:Y:S01]  /*1bc0*/  IMAD.SHL.U32 R141, R63, 0x4, RZ ;  /* 0x000000043f8d7824 */ /* 0x000fe200078e00ff */
[----:B------:R-:W-:Y:S01]  /*1bd0*/  SEL R146, RZ, 0xffffffff, P1 ;  /* 0xffffffffff927807 */ /* 0x000fe20000800000 */
[-C--:B----4-:R-:W-:Y:S01]  /*1be0*/  @!P0 IMAD R18, R11, R6.reuse, RZ ;  /* 0x000000060b128224 */ /* 0x090fe200078e02ff */
[----:B------:R-:W-:Y:S01]  /*1bf0*/  LEA.HI R13, R8, R125, RZ, 0x6 ;  /* 0x0000007d080d7211 */ /* 0x000fe200078f30ff */
[----:B------:R-:W-:Y:S01]  /*1c00*/  @!P0 IMAD.WIDE.U32 R32, R15, R6, RZ ;  /* 0x000000060f208225 */ /* 0x000fe200078e00ff */
[----:B------:R-:W-:-:S02]  /*1c10*/  ISETP.GE.AND P2, PT, R12, UR5, PT ;  /* 0x000000050c007c0c */ /* 0x000fc4000bf46270 */
[----:B------:R-:W-:Y:S01]  /*1c20*/  LEA.HI R68, R68, R69, RZ, 0x6 ;  /* 0x0000004544447211 */ /* 0x000fe200078f30ff */
[----:B------:R-:W-:Y:S01]  /*1c30*/  IMAD.IADD R16, R16, 0x1, -R9 ;  /* 0x0000000110107824 */ /* 0x000fe200078e0a09 */
[----:B------:R-:W-:Y:S01]  /*1c40*/  SEL R9, RZ, 0x1, P2 ;  /* 0x00000001ff097807 */ /* 0x000fe20001000000 */
[----:B------:R-:W-:Y:S01]  /*1c50*/  IMAD.SHL.U32 R146, R146, 0x2, RZ ;  /* 0x0000000292927824 */ /* 0x000fe200078e00ff */
[----:B------:R-:W-:Y:S01]  /*1c60*/  IADD3 R30, P1, R12, R20, RZ ;  /* 0x000000140c1e7210 */ /* 0x000fe20007f3e0ff */
[----:B------:R-:W-:Y:S01]  /*1c70*/  IMAD.SHL.U32 R13, R13, 0x8, RZ ;  /* 0x000000080d0d7824 */ /* 0x000fe200078e00ff */
[----:B------:R-:W-:Y:S01]  /*1c80*/  SHF.R.S32.HI R68, RZ, 0x6, R68 ;  /* 0x00000006ff447819 */ /* 0x000fe20000011444 */
[----:B------:R-:W-:Y:S01]  /*1c90*/  @!P0 IMAD R7, R15, R7, R18 ;  /* 0x000000070f078224 */ /* 0x000fe200078e0212 */
[----:B------:R-:W-:Y:S01]  /*1ca0*/  LOP3.LUT R146, R146, 0x2, R9, 0xe2, !PT ;  /* 0x0000000292927812 */ /* 0x000fe200078ee209 */
[----:B------:R-:W-:Y:S01]  /*1cb0*/  @!P0 IMAD.MOV.U32 R28, RZ, RZ, R32 ;  /* 0x000000ffff1c8224 */ /* 0x000fe200078e0020 */
[----:B------:R-:W-:Y:S01]  /*1cc0*/  LOP3.LUT R148, R148, 0xfffffe00, R13, 0xf8, !PT ;  /* 0xfffffe0094947812 */ /* 0x000fe200078ef80d */
[----:B------:R-:W-:Y:S01]  /*1cd0*/  @P0 IMAD R9, R202, R3, R29 ;  /* 0x00000003ca090224 */ /* 0x000fe200078e021d */
[----:B------:R-:W-:Y:S01]  /*1ce0*/  SHF.R.S32.HI R13, RZ, 0x1f, R12 ;  /* 0x0000001fff0d7819 */ /* 0x000fe2000001140c */
[----:B------:R-:W-:Y:S01]  /*1cf0*/  @!P0 IMAD.IADD R9, R33, 0x1, R7 ;  /* 0x0000000121098824 */ /* 0x000fe200078e0207 */
[----:B------:R-:W-:Y:S01]  /*1d00*/  IADD3 R28, P0, R12, R28, RZ ;  /* 0x0000001c0c1c7210 */ /* 0x000fe20007f1e0ff */
[----:B------:R-:W-:Y:S01]  /*1d10*/  IMAD R29, R5, UR10, RZ ;  /* 0x0000000a051d7c24 */ /* 0x000fe2000f8e02ff */
[----:B------:R-:W-:Y:S01]  /*1d20*/  VIMNMX R68, RZ, R68, !PT ;  /* 0x00000044ff447248 */ /* 0x000fe20007fe0100 */
[C---:B------:R-:W-:Y:S01]  /*1d30*/  IMAD.SHL.U32 R46, R16.reuse, 0x40, RZ ;  /* 0x00000040102e7824 */ /* 0x040fe200078e00ff */
[----:B------:R-:W-:Y:S01]  /*1d40*/  LOP3.LUT P4, RZ, R16, 0x4, RZ, 0xc0, !PT ;  /* 0x0000000410ff7812 */ /* 0x000fe2000788c0ff */
[----:B------:R-:W-:Y:S01]  /*1d50*/  IMAD R6, R0, UR11, R29 ;  /* 0x0000000b00067c24 */ /* 0x000fe2000f8e021d */
[----:B------:R-:W-:Y:S01]  /*1d60*/  LOP3.LUT P2, RZ, R16, 0x2, RZ, 0xc0, !PT ;  /* 0x0000000210ff7812 */ /* 0x000fe2000784c0ff */
[C---:B------:R-:W-:Y:S01]  /*1d70*/  IMAD.X R29, R13.reuse, 0x1, R9, P0 ;  /* 0x000000010d1d7824 */ /* 0x040fe200000e0609 */
[----:B------:R-:W-:Y:S01]  /*1d80*/  IADD3 R136, P0, R152, R23, RZ ;  /* 0x0000001798887210 */ /* 0x000fe20007f1e0ff */
[----:B------:R-:W-:Y:S01]  /*1d90*/  IMAD.X R31, R13, 0x1, R25, P1 ;  /* 0x000000010d1f7824 */ /* 0x000fe200008e0619 */
[----:B---3--:R-:W-:Y:S01]  /*1da0*/  LEA.HI R144, R144, R144, RZ, 0x1 ;  /* 0x0000009090907211 */ /* 0x008fe200078f08ff */
[----:B------:R-:W-:Y:S01]  /*1db0*/  IMAD R16, R27, R2, RZ ;  /* 0x000000021b107224 */ /* 0x000fe200078e02ff */
[----:B------:R-:W-:Y:S01]  /*1dc0*/  LOP3.LUT R46, R46, 0x1c0, RZ, 0xc0, !PT ;  /* 0x000001c02e2e7812 */ /* 0x000fe200078ec0ff */
[----:B------:R-:W-:Y:S01]  /*1dd0*/  IMAD.X R21, R153, 0x1, R21, P0 ;  /* 0x0000000199157824 */ /* 0x000fe200000e0615 */
[----:B------:R-:W-:Y:S01]  /*1de0*/  IADD3 R150, P0, R12, R4, RZ ;  /* 0x000000040c967210 */ /* 0x000fe20007f1e0ff */
[----:B------:R-:W-:Y:S01]  /*1df0*/  IMAD.WIDE.U32 R28, R26, R2, R28 ;  /* 0x000000021a1c7225 */ /* 0x000fe200078e001c */
[----:B------:R-:W-:-:S02]  /*1e00*/  SHF.R.S32.HI R2, RZ, 0x1f, R154 ;  /* 0x0000001fff027819 */ /* 0x000fc4000001149a */
[----:B------:R-:W-:Y:S01]  /*1e10*/  SHF.R.S32.HI R145, RZ, 0x1, R144 ;  /* 0x00000001ff917819 */ /* 0x000fe20000011490 */
[----:B------:R-:W-:Y:S01]  /*1e20*/  IMAD.SHL.U32 R25, R64, 0x8, RZ ;  /* 0x0000000840197824 */ /* 0x000fe200078e00ff */
[----:B------:R-:W-:Y:S01]  /*1e30*/  SHF.L.U64.HI R199, R162, 0x4, R163 ;  /* 0x00000004a2c77819 */ /* 0x000fe200000102a3 */
[----:B------:R-:W-:Y:S01]  /*1e40*/  IMAD.X R151, R13, 0x1, R19, P0 ;  /* 0x000000010d977824 */ /* 0x000fe200000e0613 */
[----:B------:R-:W-:Y:S01]  /*1e50*/  ISETP.GT.AND P0, PT, R134, R68, PT ;  /* 0x000000448600720c */ /* 0x000fe20003f04270 */
[----:B------:R-:W-:Y:S01]  /*1e60*/  IMAD.WIDE.U32 R30, R0, UR10, R30 ;  /* 0x0000000a001e7c25 */ /* 0x000fe2000f8e001e */
[----:B------:R-:W-:Y:S01]  /*1e70*/  ULDC.64 UR10, c[0x0][0x258] ;  /* 0x00009600000a7ab9 */ /* 0x000fe20000000a00 */
[----:B------:R-:W-:Y:S02]  /*1e80*/  LOP3.LUT R25, R46, 0x8, R25, 0xf8, !PT ;  /* 0x000000082e197812 */ /* 0x000fe400078ef819 */
[----:B------:R-:W-:Y:S01]  /*1e90*/  VIADD R9, R12, 0x80 ;  /* 0x000000800c097836 */ /* 0x000fe20000000000 */
[----:B------:R-:W-:Y:S01]  /*1ea0*/  SHF.R.U32.HI R46, RZ, 0x3, R46 ;  /* 0x00000003ff2e7819 */ /* 0x000fe2000001162e */
[----:B------:R-:W-:Y:S01]  /*1eb0*/  IMAD R3, R26, R3, R16 ;  /* 0x000000031a037224 */ /* 0x000fe200078e0210 */
[----:B-1----:R-:W-:Y:S01]  /*1ec0*/  SHF.L.U64.HI R197, R160, 0x4, R161 ;  /* 0x00000004a0c57819 */ /* 0x002fe200000102a1 */
[----:B------:R-:W-:Y:S01]  /*1ed0*/  IMAD R157, R2, UR10, RZ ;  /* 0x0000000a029d7c24 */ /* 0x000fe2000f8e02ff */
[----:B------:R-:W-:Y:S01]  /*1ee0*/  LEA.HI R2, R8, R125, RZ, 0x5 ;  /* 0x0000007d08027211 */ /* 0x000fe200078f28ff */
[----:B------:R-:W-:Y:S01]  /*1ef0*/  IMAD.IADD R7, R31, 0x1, R6 ;  /* 0x000000011f077824 */ /* 0x000fe200078e0206 */
[----:B------:R-:W-:Y:S01]  /*1f00*/  ISETP.GE.AND P1, PT, R9, UR5, PT ;  /* 0x0000000509007c0c */ /* 0x000fe2000bf26270 */
[----:B------:R-:W-:Y:S01]  /*1f10*/  IMAD R21, R21, R160, RZ ;  /* 0x000000a015157224 */ /* 0x000fe200078e02ff */
[----:B------:R-:W-:Y:S01]  /*1f20*/  LOP3.LUT R46, R25, R46, RZ, 0x3c, !PT ;  /* 0x0000002e192e7212 */ /* 0x000fe200078e3cff */
[----:B------:R-:W-:Y:S01]  /*1f30*/  IMAD R142, R152, R145, R141 ;  /* 0x00000091988e7224 */ /* 0x000fe200078e028d */
[----:B------:R-:W-:Y:S01]  /*1f40*/  SHF.R.S32.HI R61, RZ, 0x5, R2 ;  /* 0x00000005ff3d7819 */ /* 0x000fe20000011402 */
[----:B------:R-:W-:Y:S01]  /*1f50*/  IMAD.MOV.U32 R6, RZ, RZ, R30 ;  /* 0x000000ffff067224 */ /* 0x000fe200078e001e */
[----:B------:R-:W-:Y:S01]  /*1f60*/  LOP3.LUT R2, R2, 0xffffffe0, RZ, 0xc0, !PT ;  /* 0xffffffe002027812 */ /* 0x000fe200078ec0ff */
[----:B------:R-:W-:Y:S01]  /*1f70*/  IMAD.IADD R29, R29, 0x1, R3 ;  /* 0x000000011d1d7824 */ /* 0x000fe200078e0203 */
[----:B------:R-:W-:Y:S01]  /*1f80*/  SEL R23, RZ, 0x4, P1 ;  /* 0x00000004ff177807 */ /* 0x000fe20000800000 */
[----:B------:R-:W-:Y:S01]  /*1f90*/  IMAD R149, R153, R162, RZ ;  /* 0x000000a299957224 */ /* 0x000fe200078e02ff */
[--C-:B------:R-:W-:Y:S01]  /*1fa0*/  SHF.R.S32.HI R124, RZ, 0x1f, R142.reuse ;  /* 0x0000001fff7c7819 */ /* 0x100fe2000001148e */
[----:B------:R-:W-:Y:S01]  /*1fb0*/  IMAD.SHL.U32 R25, R14, 0x40, RZ ;  /* 0x000000400e197824 */ /* 0x000fe200078e00ff */
[----:B------:R-:W-:Y:S01]  /*1fc0*/  LOP3.LUT R146, R146, R23, RZ, 0xfc, !PT ;  /* 0x0000001792927212 */ /* 0x000fe200078efcff */
[----:B------:R-:W-:Y:S01]  /*1fd0*/  IMAD R157, R154, UR11, R157 ;  /* 0x0000000b9a9d7c24 */ /* 0x000fe2000f8e029d */
[----:B------:R-:W-:Y:S01]  /*1fe0*/  SEL R47, R47, 0xfffffff0, !P2 ;  /* 0xfffffff02f2f7807 */ /* 0x000fe20005000000 */
[----:B------:R-:W-:Y:S01]  /*1ff0*/  IMAD R133, R136, R161, R21 ;  /* 0x000000a188857224 */ /* 0x000fe200078e0215 */
[----:B------:R-:W-:Y:S01]  /*2000*/  LOP3.LUT R46, R46, 0xfffffe00, R25, 0xf8, !PT ;  /* 0xfffffe002e2e7812 */ /* 0x000fe200078ef819 */
[----:B------:R-:W-:Y:S01]  /*2010*/  IMAD.IADD R141, R141, 0x1, R142 ;  /* 0x000000018d8d7824 */ /* 0x000fe200078e028e */
[----:B------:R-:W-:Y:S01]  /*2020*/  SEL R45, R45, 0xffffffe0, !P4 ;  /* 0xffffffe02d2d7807 */ /* 0x000fe20006000000 */
[----:B------:R-:W-:-:S03]  /*2030*/  IMAD.WIDE.U32 R154, R154, UR10, R28 ;  /* 0x0000000a9a9a7c25 */ /* 0x000fc6000f8e001c */
[----:B------:R-:W-:Y:S01]  /*2040*/  SHF.R.S32.HI R123, RZ, 0x1f, R141 ;  /* 0x0000001fff7b7819 */ /* 0x000fe2000001148d */
[----:B------:R-:W-:-:S04]  /*2050*/  IMAD.WIDE.U32 R136, R136, R160, R6 ;  /* 0x000000a088887225 */ /* 0x000fc800078e0006 */
[C---:B------:R-:W-:Y:S02]  /*2060*/  IMAD R149, R152.reuse, R163, R149 ;  /* 0x000000a398957224 */ /* 0x040fe400078e0295 */
[----:B------:R-:W-:-:S04]  /*2070*/  IMAD.WIDE.U32 R150, R152, R162, R150 ;  /* 0x000000a298967225 */ /* 0x000fc800078e0096 */
[----:B------:R-:W-:Y:S02]  /*2080*/  IMAD.SHL.U32 R198, R160, 0x10, RZ ;  /* 0x00000010a0c67824 */ /* 0x000fe400078e00ff */
[----:B------:R-:W-:Y:S02]  /*2090*/  IMAD.IADD R147, R125, 0x1, -R2 ;  /* 0x000000017d937824 */ /* 0x000fe400078e0a02 */
[----:B------:R-:W-:Y:S02]  /*20a0*/  IMAD.SHL.U32 R143, R145, 0x10, RZ ;  /* 0x00000010918f7824 */ /* 0x000fe400078e00ff */
[----:B------:R-:W-:Y:S02]  /*20b0*/  IMAD.IADD R149, R151, 0x1, R149 ;  /* 0x0000000197957824 */ /* 0x000fe400078e0295 */
[----:B------:R-:W-:Y:S02]  /*20c0*/  IMAD.IADD R157, R155, 0x1, R157 ;  /* 0x000000019b9d7824 */ /* 0x000fe400078e029d */
[----:B------:R-:W-:-:S02]  /*20d0*/  IMAD.IADD R133, R137, 0x1, R133 ;  /* 0x0000000189857824 */ /* 0x000fc400078e0285 */
[----:B------:R-:W-:Y:S01]  /*20e0*/  @!P5 IMAD.MOV.U32 R17, RZ, RZ, RZ ;  /* 0x000000ffff11d224 */ /* 0x000fe200078e00ff */
[----:B------:R-:W-:Y:S06]  /*20f0*/  @!P0 BRA `(.L_x_851) ;  /* 0x0000009400148947 */ /* 0x000fec0003800000 */
[----:B------:R-:W1:Y:S01]  /*2100*/  LDC.64 R2, c[0x0][0x338] ;  /* 0x0000ce00ff027b82 */ /* 0x000e620000000a00 */
[----:B------:R-:W-:Y:S01]  /*2110*/  ULDC.64 UR12, c[0x0][0x330] ;  /* 0x0000cc00000c7ab9 */ /* 0x000fe20000000a00 */
[----:B------:R-:W-:Y:S01]  /*2120*/  SHF.R.S32.HI R7, RZ, 0x1f, R48 ;  /* 0x0000001fff077819 */ /* 0x000fe20000011430 */
[C---:B------:R-:W-:Y:S01]  /*2130*/  IMAD R4, R11.reuse, UR12, RZ ;  /* 0x0000000c0b047c24 */ /* 0x040fe2000f8e02ff */
[--C-:B------:R-:W-:Y:S01]  /*2140*/  SHF.R.S32.HI R8, RZ, 0x1f, R69.reuse ;  /* 0x0000001fff087819 */ /* 0x100fe20000011445 */
[----:B------:R-:W-:Y:S01]  /*2150*/  ULDC.64 UR10, c[0x0][0x328] ;  /* 0x0000ca00000a7ab9 */ /* 0x000fe20000000a00 */
[----:B------:R-:W-:Y:S01]  /*2160*/  IADD3 R6, P1, P0, R48, R152, -R69 ;  /* 0x0000009830067210 */ /* 0x000fe2000783e845 */
[----:B------:R-:W-:Y:S01]  /*2170*/  IMAD R14, R11, UR10, RZ ;  /* 0x0000000a0b0e7c24 */ /* 0x000fe2000f8e02ff */
[----:B------:R-:W-:Y:S01]  /*2180*/  ULDC.64 UR14, c[0x0][0x350] ;  /* 0x0000d400000e7ab9 */ /* 0x000fe20000000a00 */
[----:B------:R-:W-:Y:S01]  /*2190*/  IMAD.WIDE.U32 R18, R15, UR12, R12 ;  /* 0x0000000c0f127c25 */ /* 0x000fe2000f8e000c */
[----:B------:R-:W-:Y:S01]  /*21a0*/  IADD3.X R7, R7, R153, ~R8, P1, P0 ;  /* 0x0000009907077210 */ /* 0x000fe20000fe0c08 */
[----:B------:R-:W-:Y:S01]  /*21b0*/  ULDC UR4, c[0x0][0x2e0] ;  /* 0x0000b80000047ab9 */ /* 0x000fe20000000800 */
[----:B------:R-:W-:Y:S01]  /*21c0*/  SHF.L.U32 R99, R161, 0x5, RZ ;  /* 0x00000005a1637819 */ /* 0x000fe200000006ff */
[C---:B------:R-:W-:Y:S01]  /*21d0*/  IMAD R4, R15.reuse, UR13, R4 ;  /* 0x0000000d0f047c24 */ /* 0x040fe2000f8e0204 */
[----:B------:R-:W-:Y:S01]  /*21e0*/  ULDC.64 UR12, c[0x0][0x348] ;  /* 0x0000d200000c7ab9 */ /* 0x000fe20000000a00 */
[----:B------:R-:W-:Y:S01]  /*21f0*/  IMAD.WIDE.U32 R20, R15, UR10, R12 ;  /* 0x0000000a0f147c25 */ /* 0x000fe2000f8e000c */
[----:B------:R-:W-:Y:S01]  /*2200*/  LOP3.LUT R135, R146, 0xffff, RZ, 0xc0, !PT ;  /* 0x0000ffff92877812 */ /* 0x000fe200078ec0ff */
[----:B------:R-:W-:Y:S01]  /*2210*/  ULDC.U8 UR25, c[0x0][0x3c3] ;  /* 0x0000f0c000197ab9 */ /* 0x000fe20000000000 */
[----:B------:R-:W-:Y:S01]  /*2220*/  SHF.L.U32 R138, R145, 0x5, RZ ;  /* 0x00000005918a7819 */ /* 0x000fe200000006ff */
[----:B------:R-:W-:Y:S01]  /*2230*/  IMAD R14, R15, UR11, R14 ;  /* 0x0000000b0f0e7c24 */ /* 0x000fe2000f8e020e */
[----:B------:R-:W-:Y:S01]  /*2240*/  ULDC.64 UR10, c[0x0][0x340] ;  /* 0x0000d000000a7ab9 */ /* 0x000fe20000000a00 */
[----:B------:R-:W-:Y:S01]  /*2250*/  IMAD.IADD R19, R19, 0x1, R4 ;  /* 0x0000000113137824 */ /* 0x000fe200078e0204 */
[----:B------:R-:W-:Y:S01]  /*2260*/  USHF.L.U32 UR20, UR10, 0x5, URZ ;  /* 0x000000050a147899 */ /* 0x000fe2000800063f */
[C---:B------:R-:W-:Y:S01]  /*2270*/  IMAD R11, R7.reuse, UR10, RZ ;  /* 0x0000000a070b7c24 */ /* 0x040fe2000f8e02ff */
[----:B------:R-:W-:Y:S01]  /*2280*/  USHF.L.U64.HI UR21, UR10, 0x4, UR11 ;  /* 0x000000040a157899 */ /* 0x000fe2000801020b */
[-C--:B-1----:R-:W-:Y:S01]  /*2290*/  IMAD R4, R7, R2.reuse, RZ ;  /* 0x0000000207047224 */ /* 0x082fe200078e02ff */
[----:B------:R-:W-:Y:S01]  /*22a0*/  USHF.L.U32 UR22, UR10, 0x4, URZ ;  /* 0x000000040a167899 */ /* 0x000fe2000800063f */
[----:B------:R-:W-:Y:S01]  /*22b0*/  IMAD.IADD R21, R21, 0x1, R14 ;  /* 0x0000000115157824 */ /* 0x000fe200078e020e */
[----:B------:R-:W-:Y:S01]  /*22c0*/  UIMAD.WIDE.U32 UR18, UR10, 0x60, URZ ;  /* 0x000000600a1278a5 */ /* 0x000fe2000f8e003f */
[----:B------:R-:W-:Y:S01]  /*22d0*/  IMAD R11, R6, UR11, R11 ;  /* 0x0000000b060b7c24 */ /* 0x000fe2000f8e020b */
[----:B------:R-:W-:Y:S01]  /*22e0*/  SHF.L.U32 R71, R2, 0x4, RZ ;  /* 0x0000000402477819 */ /* 0x000fe200000006ff */
[----:B------:R-:W-:Y:S01]  /*22f0*/  IMAD.WIDE.U32 R18, R6, UR10, R18 ;  /* 0x0000000a06127c25 */ /* 0x000fe2000f8e0012 */
[----:B------:R-:W-:Y:S01]  /*2300*/  SHF.L.U64.HI R70, R2, 0x4, R3 ;  /* 0x0000000402467819 */ /* 0x000fe20000010203 */
[----:B------:R-:W-:Y:S01]  /*2310*/  USHF.L.U64.HI UR21, UR22, 0x1, UR21 ;  /* 0x0000000116157899 */ /* 0x000fe20008010215 */
[C---:B------:R-:W-:Y:S01]  /*2320*/  LOP3.LUT R140, R135.reuse, 0x1, RZ, 0xc0, !PT ;  /* 0x00000001878c7812 */ /* 0x040fe200078ec0ff */
[C---:B------:R-:W-:Y:S01]  /*2330*/  IMAD R4, R6.reuse, R3, R4 ;  /* 0x0000000306047224 */ /* 0x040fe200078e0204 */
[----:B------:R-:W-:Y:S01]  /*2340*/  LOP3.LUT R139, R135, 0x2, RZ, 0xc0, !PT ;  /* 0x00000002878b7812 */ /* 0x000fe200078ec0ff */
[----:B------:R-:W-:Y:S01]  /*2350*/  IMAD.WIDE.U32 R6, R6, R2, R20 ;  /* 0x0000000206067225 */ /* 0x000fe200078e0014 */
[----:B------:R-:W-:Y:S01]  /*2360*/  SHF.L.U64.HI R72, R2, 0x5, R3 ;  /* 0x0000000502487819 */ /* 0x000fe20000010203 */
[----:B------:R-:W-:Y:S01]  /*2370*/  ULDC UR24, c[0x0][0x2e0] ;  /* 0x0000b80000187ab9 */ /* 0x000fe20000000800 */
[----:B------:R-:W-:Y:S01]  /*2380*/  SHF.R.S32.HI R122, RZ, 0x1f, R143 ;  /* 0x0000001fff7a7819 */ /* 0x000fe2000001148f */
[----:B------:R-:W-:Y:S01]  /*2390*/  IMAD.IADD R48, R17, 0x1, R48 ;  /* 0x0000000111307824 */ /* 0x000fe200078e0230 */
[----:B------:R-:W-:Y:S01]  /*23a0*/  LOP3.LUT R135, R135, 0x4, RZ, 0xc0, !PT ;  /* 0x0000000487877812 */ /* 0x000fe200078ec0ff */
[----:B------:R-:W-:Y:S01]  /*23b0*/  IMAD.IADD R7, R7, 0x1, R4 ;  /* 0x0000000107077824 */ /* 0x000fe200078e0204 */
[----:B------:R-:W-:Y:S01]  /*23c0*/  SHF.R.S32.HI R121, RZ, 0x1f, R138 ;  /* 0x0000001fff797819 */ /* 0x000fe2000001148a */
[----:B------:R-:W-:Y:S01]  /*23d0*/  IMAD R109, R5, UR12, RZ ;  /* 0x0000000c056d7c24 */ /* 0x000fe2000f8e02ff */
[----:B------:R-:W-:Y:S01]  /*23e0*/  ULDC UR23, c[0x0][0x2e0] ;  /* 0x0000b80000177ab9 */ /* 0x000fe20000000800 */
[----:B------:R-:W-:Y:S01]  /*23f0*/  IMAD.IADD R19, R19, 0x1, R11 ;  /* 0x0000000113137824 */ /* 0x000fe200078e020b */
[----:B------:R-:W-:Y:S01]  /*2400*/  ULDC.64 UR16, c[0x0][0x250] ;  /* 0x0000940000107ab9 */ /* 0x000fe20000000a00 */
[----:B------:R-:W-:Y:S01]  /*2410*/  IMAD R107, R5, UR14, RZ ;  /* 0x0000000e056b7c24 */ /* 0x000fe2000f8e02ff */
[----:B------:R-:W-:Y:S01]  /*2420*/  USHF.L.U32 UR22, UR22, 0x1, URZ ;  /* 0x0000000116167899 */ /* 0x000fe2000800063f */
[----:B------:R-:W-:-:S02]  /*2430*/  IMAD R109, R0, UR13, R109 ;  /* 0x0000000d006d7c24 */ /* 0x000fc4000f8e026d */
[----:B------:R-:W-:Y:S01]  /*2440*/  IMAD.WIDE.U32 R6, R0, UR12, R6 ;  /* 0x0000000c00067c25 */ /* 0x000fe2000f8e0006 */
[----:B------:R-:W-:-:S03]  /*2450*/  ULDC.64 UR12, c[0x0][0x318] ;  /* 0x0000c600000c7ab9 */ /* 0x000fc60000000a00 */
[----:B------:R-:W-:Y:S01]  /*2460*/  IMAD R48, R145, R48, RZ ;  /* 0x0000003091307224 */ /* 0x000fe200078e02ff */
[----:B------:R-:W-:Y:S01]  /*2470*/  LEA R108, P0, R6, UR12, 0x1 ;  /* 0x0000000c066c7c11 */ /* 0x000fe2000f8008ff */
[C---:B------:R-:W-:Y:S02]  /*2480*/  IMAD R107, R0.reuse, UR15, R107 ;  /* 0x0000000f006b7c24 */ /* 0x040fe4000f8e026b */
[----:B------:R-:W-:Y:S01]  /*2490*/  IMAD.WIDE.U32 R4, R0, UR14, R18 ;  /* 0x0000000e00047c25 */ /* 0x000fe2000f8e0012 */
[-C--:B------:R-:W-:Y:S01]  /*24a0*/  IADD3 R112, P2, R141, R48.reuse, RZ ;  /* 0x000000308d707210 */ /* 0x080fe20007f5e0ff */
[----:B------:R-:W-:Y:S02]  /*24b0*/  ULDC.64 UR14, c[0x0][0x320] ;  /* 0x0000c800000e7ab9 */ /* 0x000fe40000000a00 */
[----:B------:R-:W-:Y:S01]  /*24c0*/  IMAD.IADD R109, R7, 0x1, R109 ;  /* 0x00000001076d7824 */ /* 0x000fe200078e026d */
[----:B------:R-:W-:Y:S01]  /*24d0*/  SHF.R.S32.HI R7, RZ, 0x1f, R48 ;  /* 0x0000001fff077819 */ /* 0x000fe20000011430 */
[----:B------:R-:W-:Y:S01]  /*24e0*/  IMAD.IADD R107, R5, 0x1, R107 ;  /* 0x00000001056b7824 */ /* 0x000fe200078e026b */
[----:B------:R-:W-:Y:S01]  /*24f0*/  IADD3 R48, P4, R142, R48, RZ ;  /* 0x000000308e307210 */ /* 0x000fe20007f9e0ff */
[----:B------:R-:W-:Y:S01]  /*2500*/  VIADD R131, R143, 0x40 ;  /* 0x000000408f837836 */ /* 0x000fe20000000000 */
[----:B------:R-:W-:Y:S01]  /*2510*/  LEA R106, P1, R4, UR14, 0x1 ;  /* 0x0000000e046a7c11 */ /* 0x000fe2000f8208ff */
[----:B------:R-:W-:Y:S01]  /*2520*/  IMAD.X R113, R123, 0x1, R7, P2 ;  /* 0x000000017b717824 */ /* 0x000fe200010e0607 */
[----:B------:R-:W-:Y:S01]  /*2530*/  LEA.HI.X R109, R6, UR13, R109, 0x1, P0 ;  /* 0x0000000d066d7c11 */ /* 0x000fe200080f0c6d */
[----:B------:R-:W-:Y:S01]  /*2540*/  IMAD.X R7, R124, 0x1, R7, P4 ;  /* 0x000000017c077824 */ /* 0x000fe200020e0607 */
[----:B------:R-:W-:Y:S01]  /*2550*/  LEA.HI.X R107, R4, UR15, R107, 0x1, P1 ;  /* 0x0000000f046b7c11 */ /* 0x000fe200088f0c6b */
[----:B------:R-:W-:Y:S01]  /*2560*/  USHF.L.U64.HI UR15, UR10, 0x5, UR11 ;  /* 0x000000050a0f7899 */ /* 0x000fe2000801020b */
[----:B------:R-:W-:Y:S01]  /*2570*/  SHF.L.U64.HI R113, R112, 0x1, R113 ;  /* 0x0000000170717819 */ /* 0x000fe20000010271 */
[----:B------:R-:W-:Y:S01]  /*2580*/  UIMAD UR14, UR11, 0x60, URZ ;  /* 0x000000600b0e78a4 */ /* 0x000fe2000f8e023f */
[----:B------:R-:W-:Y:S01]  /*2590*/  SHF.L.U64.HI R0, R48, 0x1, R7 ;  /* 0x0000000130007819 */ /* 0x000fe20000010207 */
[----:B------:R-:W-:Y:S01]  /*25a0*/  ULDC.64 UR12, c[0x0][0x218] ;  /* 0x00008600000c7ab9 */ /* 0x000fe20000000a00 */
[----:B------:R-:W-:Y:S01]  /*25b0*/  ULDC.64 UR10, c[0x0][0x220] ;  /* 0x00008800000a7ab9 */ /* 0x000fe20000000a00 */
[----:B------:R-:W-:Y:S01]  /*25c0*/  LEA R102, P1, R150, UR12, 0x1 ;  /* 0x0000000c96667c11 */ /* 0x000fe2000f8208ff */
[----:B------:R-:W-:Y:S01]  /*25d0*/  IMAD.SHL.U32 R48, R48, 0x2, RZ ;  /* 0x0000000230307824 */ /* 0x000fe200078e00ff */
[----:B------:R-:W-:Y:S01]  /*25e0*/  LEA R104, P0, R136, UR10, 0x1 ;  /* 0x0000000a88687c11 */ /* 0x000fe2000f8008ff */
[----:B------:R-:W-:Y:S01]  /*25f0*/  IMAD.SHL.U32 R112, R112, 0x2, RZ ;  /* 0x0000000270707824 */ /* 0x000fe200078e00ff */
[----:B------:R-:W-:Y:S01]  /*2600*/  LEA.HI.X R103, R150, UR13, R149, 0x1, P1 ;  /* 0x0000000d96677c11 */ /* 0x000fe200088f0c95 */
[----:B------:R-:W-:Y:S01]  /*2610*/  ULDC.64 UR12, c[0x0][0x360] ;  /* 0x0000d800000c7ab9 */ /* 0x000fe20000000a00 */
[----:B------:R-:W-:Y:S01]  /*2620*/  LEA.HI.X R105, R136, UR11, R133, 0x1, P0 ;  /* 0x0000000b88697c11 */ /* 0x000fe200080f0c85 */
[----:B------:R-:W-:Y:S01]  /*2630*/  ULDC.64 UR10, c[0x0][0x358] ;  /* 0x0000d600000a7ab9 */ /* 0x000fe20000000a00 */
[C---:B------:R-:W-:Y:S01]  /*2640*/  IADD3 R16, P1, R48.reuse, UR12, RZ ;  /* 0x0000000c30107c10 */ /* 0x040fe2000ff3e0ff */
[C---:B------:R-:W-:Y:S01]  /*2650*/  VIADD R130, R143.reuse, 0x80 ;  /* 0x000000808f827836 */ /* 0x040fe20000000000 */
[----:B------:R-:W-:Y:S01]  /*2660*/  IADD3 R48, P0, R48, UR10, RZ ;  /* 0x0000000a30307c10 */ /* 0x000fe2000ff1e0ff */
[----:B------:R-:W-:Y:S01]  /*2670*/  IMAD.WIDE.U32 R14, R160, 0x20, RZ ;  /* 0x00000020a00e7825 */ /* 0x000fe200078e00ff */
[C---:B------:R-:W-:Y:S01]  /*2680*/  IADD3.X R17, R0.reuse, UR13, RZ, P1, !PT ;  /* 0x0000000d00117c10 */ /* 0x040fe20008ffe4ff */
[----:B------:R-:W-:Y:S01]  /*2690*/  USHF.L.U64.HI UR26, UR20, 0x1, UR15 ;  /* 0x00000001141a7899 */ /* 0x000fe2000801020f */
[----:B------:R-:W-:Y:S01]  /*26a0*/  IADD3.X R49, R0, UR11, RZ, P0, !PT ;  /* 0x0000000b00317c10 */ /* 0x000fe200087fe4ff */
[C---:B------:R-:W-:Y:S01]  /*26b0*/  IMAD.IADD R129, R143.reuse, 0x1, R131 ;  /* 0x000000018f817824 */ /* 0x040fe200078e0283 */
[C---:B------:R-:W-:Y:S01]  /*26c0*/  IADD3 R79, P1, R200.reuse, 0x40, RZ ;  /* 0x00000040c84f7810 */ /* 0x040fe20007f3e0ff */
[----:B------:R-:W-:Y:S01]  /*26d0*/  IMAD.IADD R128, R143, 0x1, R130 ;  /* 0x000000018f807824 */ /* 0x000fe200078e0282 */
[----:B------:R-:W-:Y:S01]  /*26e0*/  IADD3 R87, P0, R200, 0x80, RZ ;  /* 0x00000080c8577810 */ /* 0x000fe20007f1e0ff */
[----:B------:R-:W-:Y:S01]  /*26f0*/  IMAD R101, R161, 0x60, RZ ;  /* 0x00000060a1657824 */ /* 0x000fe200078e02ff */
[C---:B------:R-:W-:Y:S01]  /*2700*/  IADD3 R110, P4, R112.reuse, UR12, RZ ;  /* 0x0000000c706e7c10 */ /* 0x040fe2000ff9e0ff */
[--C-:B------:R-:W-:Y:S01]  /*2710*/  IMAD.X R80, RZ, RZ, R199.reuse, P1 ;  /* 0x000000ffff507224 */ /* 0x100fe200008e06c7 */
[----:B------:R-:W-:Y:S01]  /*2720*/  IADD3 R112, P2, R112, UR10, RZ ;  /* 0x0000000a70707c10 */ /* 0x000fe2000ff5e0ff */
[----:B------:R-:W-:Y:S01]  /*2730*/  IMAD.X R88, RZ, RZ, R199, P0 ;  /* 0x000000ffff587224 */ /* 0x000fe200000e06c7 */
[C---:B------:R-:W-:Y:S01]  /*2740*/  IADD3 R81, P1, R200.reuse, R79, RZ ;  /* 0x0000004fc8517210 */ /* 0x040fe20007f3e0ff */
[----:B------:R-:W-:Y:S01]  /*2750*/  IMAD.IADD R99, R15, 0x1, R99 ;  /* 0x000000010f637824 */ /* 0x000fe200078e0263 */
[----:B------:R-:W-:Y:S01]  /*2760*/  IADD3 R89, P0, R200, R87, RZ ;  /* 0x00000057c8597210 */ /* 0x000fe20007f1e0ff */
[----:B------:R-:W-:Y:S01]  /*2770*/  IMAD.WIDE.U32 R160, R160, 0x60, RZ ;  /* 0x00000060a0a07825 */ /* 0x000fe200078e00ff */
[C---:B------:R-:W-:Y:S01]  /*2780*/  IADD3.X R111, R113.reuse, UR13, RZ, P4, !PT ;  /* 0x0000000d716f7c10 */ /* 0x040fe2000a7fe4ff */
[----:B------:R-:W-:Y:S01]  /*2790*/  UIADD3 UR28, UR19, UR14, URZ ;  /* 0x0000000e131c7290 */ /* 0x000fe2000fffe03f */
[----:B------:R-:W-:Y:S01]  /*27a0*/  IADD3.X R113, R113, UR11, RZ, P2, !PT ;  /* 0x0000000b71717c10 */ /* 0x000fe200097fe4ff */
[C---:B------:R-:W-:Y:S01]  /*27b0*/  IMAD.X R90, R199.reuse, 0x1, R88, P0 ;  /* 0x00000001c75a7824 */ /* 0x040fe200000e0658 */
[----:B------:R-:W-:Y:S01]  /*27c0*/  IADD3.X R82, R199, R80, RZ, P1, !PT ;  /* 0x00000050c7527210 */ /* 0x000fe20000ffe4ff */
[----:B------:R-:W-:Y:S01]  /*27d0*/  IMAD R132, R145, 0x30, RZ ;  /* 0x0000003091847824 */ /* 0x000fe200078e02ff */
[C---:B------:R-:W-:Y:S01]  /*27e0*/  IADD3 R94, P1, R200.reuse, R81, RZ ;  /* 0x00000051c85e7210 */ /* 0x040fe20007f3e0ff */
[----:B------:R-:W-:Y:S01]  /*27f0*/  IMAD.IADD R127, R143, 0x1, R129 ;  /* 0x000000018f7f7824 */ /* 0x000fe200078e0281 */
[----:B------:R-:W-:Y:S01]  /*2800*/  IADD3 R84, P2, R71, 0x80, RZ ;  /* 0x0000008047547810 */ /* 0x000fe20007f5e0ff */
[----:B------:R-:W-:Y:S01]  /*2810*/  IMAD.IADD R126, R143, 0x1, R128 ;  /* 0x000000018f7e7824 */ /* 0x000fe200078e0280 */
[----:B------:R-:W-:Y:S01]  /*2820*/  IADD3 R98, P0, R200, R89, RZ ;  /* 0x00000059c8627210 */ /* 0x000fe20007f1e0ff */
[----:B------:R-:W-:Y:S01]  /*2830*/  IMAD.X R93, R199, 0x1, R82, P1 ;  /* 0x00000001c75d7824 */ /* 0x000fe200008e0652 */
[----:B------:R-:W-:Y:S01]  /*2840*/  IADD3 R76, P4, R71, 0x40, RZ ;  /* 0x00000040474c7810 */ /* 0x000fe20007f9e0ff */
[--C-:B------:R-:W-:Y:S01]  /*2850*/  IMAD.X R83, RZ, RZ, R70.reuse, P2 ;  /* 0x000000ffff537224 */ /* 0x100fe200010e0646 */
[----:B------:R-:W-:Y:S01]  /*2860*/  IADD3.X R97, R199, R90, RZ, P0, !PT ;  /* 0x0000005ac7617210 */ /* 0x000fe200007fe4ff */
[----:B------:R-:W-:Y:S01]  /*2870*/  IMAD.SHL.U32 R100, R14, 0x2, RZ ;  /* 0x000000020e647824 */ /* 0x000fe200078e00ff */
[-C--:B------:R-:W-:Y:S01]  /*2880*/  IADD3 R78, P1, R76, R71.reuse, RZ ;  /* 0x000000474c4e7210 */ /* 0x080fe20007f3e0ff */
[--C-:B------:R-:W-:Y:S01]  /*2890*/  IMAD.X R75, RZ, RZ, R70.reuse, P4 ;  /* 0x000000ffff4b7224 */ /* 0x100fe200020e0646 */
[-C--:B------:R-:W-:Y:S01]  /*28a0*/  IADD3 R86, P0, R84, R71.reuse, RZ ;  /* 0x0000004754567210 */ /* 0x080fe20007f1e0ff */
[----:B------:R-:W-:Y:S01]  /*28b0*/  IMAD.SHL.U32 R73, R2, 0x20, RZ ;  /* 0x0000002002497824 */ /* 0x000fe200078e00ff */
[----:B------:R-:W-:Y:S01]  /*28c0*/  SHF.L.U32 R5, R163, 0x5, RZ ;  /* 0x00000005a3057819 */ /* 0x000fe200000006ff */
[----:B------:R-:W-:Y:S01]  /*28d0*/  IMAD.WIDE.U32 R162, R162, 0x20, RZ ;  /* 0x00000020a2a27825 */ /* 0x000fe200078e00ff */
[-C--:B------:R-:W-:Y:S01]  /*28e0*/  IADD3 R92, P4, R78, R71.reuse, RZ ;  /* 0x000000474e5c7210 */ /* 0x080fe20007f9e0ff */
[----:B------:R-:W-:Y:S01]  /*28f0*/  ULDC.64 UR10, c[0x0][0x248] ;  /* 0x00009200000a7ab9 */ /* 0x000fe20000000a00 */
[----:B------:R-:W-:Y:S01]  /*2900*/  IADD3 R96, P2, R86, R71, RZ ;  /* 0x0000004756607210 */ /* 0x000fe20007f5e0ff */
[----:B------:R-:W-:Y:S01]  /*2910*/  IMAD.X R77, R75, 0x1, R70, P1 ;  /* 0x000000014b4d7824 */ /* 0x000fe200008e0646 */
[----:B------:R-:W-:Y:S01]  /*2920*/  IADD3.X R85, R83, R70, RZ, P0, !PT ;  /* 0x0000004653557210 */ /* 0x000fe200007fe4ff */
[----:B------:R-:W-:Y:S01]  /*2930*/  VIADD R67, R152, 0x10 ;  /* 0x0000001098437836 */ /* 0x000fe20000000000 */
[----:B------:R-:W-:Y:S01]  /*2940*/  SHF.L.U64.HI R99, R14, 0x1, R99 ;  /* 0x000000010e637819 */ /* 0x000fe20000010263 */
[C---:B------:R-:W-:Y:S01]  /*2950*/  VIADD R66, R152.reuse, 0x20 ;  /* 0x0000002098427836 */ /* 0x040fe20000000000 */
[----:B------:R-:W-:Y:S01]  /*2960*/  IADD3 R101, R161, R101, RZ ;  /* 0x00000065a1657210 */ /* 0x000fe20007ffe0ff */
[----:B------:R-:W-:Y:S01]  /*2970*/  VIADD R65, R152, 0x30 ;  /* 0x0000003098417836 */ /* 0x000fe20000000000 */
[----:B------:R-:W-:Y:S01]  /*2980*/  SHF.R.S32.HI R120, RZ, 0x1f, R131 ;  /* 0x0000001fff787819 */ /* 0x000fe20000011483 */
[----:B------:R-:W-:Y:S01]  /*2990*/  IMAD.MOV.U32 R11, RZ, RZ, R134 ;  /* 0x000000ffff0b7224 */ /* 0x000fe200078e0086 */
[----:B------:R-:W-:Y:S01]  /*29a0*/  SHF.R.S32.HI R119, RZ, 0x1f, R132 ;  /* 0x0000001fff777819 */ /* 0x000fe20000011484 */
[----:B------:R-:W-:Y:S01]  /*29b0*/  IMAD.IADD R74, R163, 0x1, R5 ;  /* 0x00000001a34a7824 */ /* 0x000fe200078e0205 */
[----:B------:R-:W-:Y:S01]  /*29c0*/  SHF.R.S32.HI R118, RZ, 0x1f, R130 ;  /* 0x0000001fff767819 */ /* 0x000fe20000011482 */
[--C-:B------:R-:W-:Y:S01]  /*29d0*/  IMAD.X R91, R77, 0x1, R70.reuse, P4 ;  /* 0x000000014d5b7824 */ /* 0x100fe200020e0646 */
[----:B------:R-:W-:Y:S01]  /*29e0*/  SHF.R.S32.HI R117, RZ, 0x1f, R129 ;  /* 0x0000001fff757819 */ /* 0x000fe20000011481 */
[----:B------:R-:W-:Y:S01]  /*29f0*/  IMAD.X R95, R85, 0x1, R70, P2 ;  /* 0x00000001555f7824 */ /* 0x000fe200010e0646 */
[----:B------:R-:W-:Y:S01]  /*2a00*/  SHF.R.S32.HI R116, RZ, 0x1f, R128 ;  /* 0x0000001fff747819 */ /* 0x000fe20000011480 */
[----:B------:R-:W-:Y:S01]  /*2a10*/  USHF.L.U32 UR20, UR20, 0x1, URZ ;  /* 0x0000000114147899 */ /* 0x000fe2000800063f */
[----:B------:R-:W-:Y:S01]  /*2a20*/  SHF.R.S32.HI R115, RZ, 0x1f, R127 ;  /* 0x0000001fff737819 */ /* 0x000fe2000001147f */
[----:B------:R-:W-:Y:S01]  /*2a30*/  ULDC.64 UR12, c[0x0][0x230] ;  /* 0x00008c00000c7ab9 */ /* 0x000fe20000000a00 */
[----:B------:R-:W-:Y:S01]  /*2a40*/  SHF.R.S32.HI R114, RZ, 0x1f, R126 ;  /* 0x0000001fff727819 */ /* 0x000fe2000001147e */
[----:B------:R-:W-:-:S08]  /*2a50*/  ULDC.64 UR14, c[0x0][0x238] ;  /* 0x00008e00000e7ab9 */ /* 0x000fd00000000a00 */
.L_x_944:
[----:B------:R-:W-:Y:S01]  /*2a60*/  IMAD.SHL.U32 R15, R11, 0x40, RZ ;  /* 0x000000400b0f7824 */ /* 0x000fe200078e00ff */
[----:B------:R-:W1:Y:S01]  /*2a70*/  LDC R0, c[0x0][0x340] ;  /* 0x0000d000ff007b82 */ /* 0x000e620000000800 */
[----:B------:R-:W-:Y:S02]  /*2a80*/  BSSY B0, `(.L_x_852) ;  /* 0x0000013000007945 */ /* 0x000fe40003800000 */
[----:B------:R-:W-:Y:S04]  /*2a90*/  VIADD R14, R15, 0xffffffc0 ;  /* 0xffffffc00f0e7836 */ /* 0x000fe80000000000 */
[--C-:B------:R-:W-:Y:S02]  /*2aa0*/  IMAD.IADD R166, R62, 0x1, -R14.reuse ;  /* 0x000000013ea67824 */ /* 0x100fe400078e0a0e */
[----:B------:R-:W-:Y:S03]  /*2ab0*/  IMAD.IADD R164, R69, 0x1, -R14 ;  /* 0x0000000145a47824 */ /* 0x000fe600078e0a0e */
[CC--:B------:R-:W-:Y:S02]  /*2ac0*/  ISETP.GE.AND P4, PT, R152.reuse, R166.reuse, PT ;  /* 0x000000a69800720c */ /* 0x0c0fe40003f86270 */
[C---:B------:R-:W-:Y:S02]  /*2ad0*/  ISETP.GE.AND P0, PT, R67.reuse, R166, PT ;  /* 0x000000a64300720c */ /* 0x040fe40003f06270 */
[----:B------:R-:W-:Y:S02]  /*2ae0*/  ISETP.GE.AND P4, PT, R152, R164, !P4 ;  /* 0x000000a49800720c */ /* 0x000fe40006786270 */
[----:B------:R-:W-:Y:S02]  /*2af0*/  ISETP.GE.AND P5, PT, R66, R166, PT ;  /* 0x000000a64200720c */ /* 0x000fe40003fa6270 */
[----:B------:R-:W-:Y:S09]  /*2b00*/  ISETP.GE.AND P0, PT, R67, R164, !P0 ;  /* 0x000000a44300720c */ /* 0x000ff20004706270 */
[----:B--2---:R-:W-:Y:S05]  /*2b10*/  @!P4 BRA `(.L_x_853) ;  /* 0x000000000024c947 */ /* 0x004fea0003800000 */
[----:B------:R-:W-:Y:S02]  /*2b20*/  ISETP.NE.AND P1, PT, R140, RZ, PT ;  /* 0x000000ff8c00720c */ /* 0x000fe40003f25270 */
[----:B------:R-:W-:Y:S11]  /*2b30*/  ISETP.NE.AND P2, PT, R139, RZ, PT ;  /* 0x000000ff8b00720c */ /* 0x000ff60003f45270 */
[----:B------:R-:W2:Y:S04]  /*2b40*/  @P1 LDG.E.128 R24, desc[UR6][R106.64] ;  /* 0x000000066a181981 */ /* 0x000ea8000c1e1d00 */
[----:B--2---:R2:W-:Y:S01]  /*2b50*/  @P1 STG.E.128 desc[UR6][R104.64], R24 ;  /* 0x0000001868001986 */ /* 0x0045e2000c101d06 */
[----:B------:R-:W-:Y:S03]  /*2b60*/  ISETP.NE.AND P1, PT, R135, RZ, PT ;  /* 0x000000ff8700720c */ /* 0x000fe60003f25270 */
[----:B------:R-:W3:Y:S04]  /*2b70*/  @P2 LDG.E.128 R20, desc[UR6][R106.64+0x80] ;  /* 0x000080066a142981 */ /* 0x000ee8000c1e1d00 */
[----:B---3--:R2:W-:Y:S06]  /*2b80*/  @P2 STG.E.128 desc[UR6][R104.64+0x80], R20 ;  /* 0x0000801468002986 */ /* 0x0085ec000c101d06 */
[----:B------:R-:W3:Y:S04]  /*2b90*/  @P1 LDG.E.128 R4, desc[UR6][R106.64+0x100] ;  /* 0x000100066a041981 */ /* 0x000ee8000c1e1d00 */
[----:B---3--:R2:W-:Y:S02]  /*2ba0*/  @P1 STG.E.128 desc[UR6][R104.64+0x100], R4 ;  /* 0x0001000468001986 */ /* 0x0085e4000c101d06 */
.L_x_853:
[----:B------:R-:W-:Y:S05]  /*2bb0*/  BSYNC B0 ;  /* 0x0000000000007941 */ /* 0x000fea0003800000 */
.L_x_852:
[----:B------:R-:W-:Y:S04]  /*2bc0*/  BSSY B0, `(.L_x_854) ;  /* 0x000000f000007945 */ /* 0x000fe80003800000 */
[----:B------:R-:W-:Y:S05]  /*2bd0*/  @!P0 BRA `(.L_x_855) ;  /* 0x0000000000348947 */ /* 0x000fea0003800000 */
[----:B------:R-:W-:Y:S02]  /*2be0*/  ISETP.NE.AND P1, PT, R140, RZ, PT ;  /* 0x000000ff8c00720c */ /* 0x000fe40003f25270 */
[----:B------:R-:W-:Y:S02]  /*2bf0*/  IADD3 R18, P0, R106, UR22, RZ ;  /* 0x000000166a127c10 */ /* 0x000fe4000ff1e0ff */
[C---:B------:R-:W-:Y:S02]  /*2c00*/  LEA R2, P2, R198.reuse, R104, 0x1 ;  /* 0x00000068c6027211 */ /* 0x040fe400078408ff */
[----:B------:R-:W-:Y:S02]  /*2c10*/  IADD3.X R19, R107, UR21, RZ, P0, !PT ;  /* 0x000000156b137c10 */ /* 0x000fe400087fe4ff */
[----:B------:R-:W-:Y:S02]  /*2c20*/  ISETP.NE.AND P0, PT, R139, RZ, PT ;  /* 0x000000ff8b00720c */ /* 0x000fe40003f05270 */
[----:B------:R-:W-:Y:S03]  /*2c30*/  LEA.HI.X R3, R198, R105, R197, 0x1, P2 ;  /* 0x00000069c6037211 */ /* 0x000fe600010f0cc5 */
[----:B--2---:R-:W2:Y:S04]  /*2c40*/  @P1 LDG.E.128 R24, desc[UR6][R18.64] ;  /* 0x0000000612181981 */ /* 0x004ea8000c1e1d00 */
[----:B--2---:R3:W-:Y:S01]  /*2c50*/  @P1 STG.E.128 desc[UR6][R2.64], R24 ;  /* 0x0000001802001986 */ /* 0x0047e2000c101d06 */
[----:B------:R-:W-:Y:S03]  /*2c60*/  ISETP.NE.AND P1, PT, R135, RZ, PT ;  /* 0x000000ff8700720c */ /* 0x000fe60003f25270 */
[----:B------:R-:W2:Y:S04]  /*2c70*/  @P0 LDG.E.128 R20, desc[UR6][R18.64+0x80] ;  /* 0x0000800612140981 */ /* 0x000ea8000c1e1d00 */
[----:B--2---:R3:W-:Y:S06]  /*2c80*/  @P0 STG.E.128 desc[UR6][R2.64+0x80], R20 ;  /* 0x0000801402000986 */ /* 0x0047ec000c101d06 */
[----:B------:R-:W2:Y:S04]  /*2c90*/  @P1 LDG.E.128 R4, desc[UR6][R18.64+0x100] ;  /* 0x0001000612041981 */ /* 0x000ea8000c1e1d00 */
[----:B--2---:R3:W-:Y:S02]  /*2ca0*/  @P1 STG.E.128 desc[UR6][R2.64+0x100], R4 ;  /* 0x0001000402001986 */ /* 0x0047e4000c101d06 */
.L_x_855:
[----:B------:R-:W-:Y:S05]  /*2cb0*/  BSYNC B0 ;  /* 0x0000000000007941 */ /* 0x000fea0003800000 */
.L_x_854:
[----:B------:R-:W-:Y:S01]  /*2cc0*/  ISETP.GE.AND P5, PT, R66, R164, !P5 ;  /* 0x000000a44200720c */ /* 0x000fe20006fa6270 */
[----:B------:R-:W-:Y:S01]  /*2cd0*/  BSSY B0, `(.L_x_856) ;  /* 0x0000011000007945 */ /* 0x000fe20003800000 */
[C---:B------:R-:W-:Y:S04]  /*2ce0*/  ISETP.GE.AND P0, PT, R65.reuse, R166, PT ;  /* 0x000000a64100720c */ /* 0x040fe80003f06270 */
[----:B------:R-:W-:Y:S07]  /*2cf0*/  ISETP.GE.AND P0, PT, R65, R164, !P0 ;  /* 0x000000a44100720c */ /* 0x000fee0004706270 */
[----:B------:R-:W-:Y:S06]  /*2d00*/  @!P5 BRA `(.L_x_857) ;  /* 0x000000000034d947 */ /* 0x000fec0003800000 */
[----:B------:R-:W-:Y:S02]  /*2d10*/  ISETP.NE.AND P2, PT, R140, RZ, PT ;  /* 0x000000ff8c00720c */ /* 0x000fe40003f45270 */
[----:B------:R-:W-:Y:S02]  /*2d20*/  IADD3 R18, P1, R106, UR20, RZ ;  /* 0x000000146a127c10 */ /* 0x000fe4000ff3e0ff */
[----:B---3--:R-:W-:Y:S02]  /*2d30*/  IADD3 R2, P5, R104, R100, RZ ;  /* 0x0000006468027210 */ /* 0x008fe40007fbe0ff */
[----:B------:R-:W-:Y:S02]  /*2d40*/  IADD3.X R19, R107, UR26, RZ, P1, !PT ;  /* 0x0000001a6b137c10 */ /* 0x000fe40008ffe4ff */
[----:B------:R-:W-:Y:S01]  /*2d50*/  ISETP.NE.AND P1, PT, R139, RZ, PT ;  /* 0x000000ff8b00720c */ /* 0x000fe20003f25270 */
[----:B------:R-:W-:Y:S04]  /*2d60*/  IMAD.X R3, R105, 0x1, R99, P5 ;  /* 0x0000000169037824 */ /* 0x000fe800028e0663 */
[----:B--2---:R-:W2:Y:S04]  /*2d70*/  @P2 LDG.E.128 R24, desc[UR6][R18.64] ;  /* 0x0000000612182981 */ /* 0x004ea8000c1e1d00 */
[----:B--2---:R4:W-:Y:S01]  /*2d80*/  @P2 STG.E.128 desc[UR6][R2.64], R24 ;  /* 0x0000001802002986 */ /* 0x0049e2000c101d06 */
[----:B------:R-:W-:Y:S03]  /*2d90*/  ISETP.NE.AND P2, PT, R135, RZ, PT ;  /* 0x000000ff8700720c */ /* 0x000fe60003f45270 */
[----:B------:R-:W2:Y:S04]  /*2da0*/  @P1 LDG.E.128 R20, desc[UR6][R18.64+0x80] ;  /* 0x0000800612141981 */ /* 0x000ea8000c1e1d00 */
[----:B--2---:R4:W-:Y:S06]  /*2db0*/  @P1 STG.E.128 desc[UR6][R2.64+0x80], R20 ;  /* 0x0000801402001986 */ /* 0x0049ec000c101d06 */
[----:B------:R-:W2:Y:S04]  /*2dc0*/  @P2 LDG.E.128 R4, desc[UR6][R18.64+0x100] ;  /* 0x0001000612042981 */ /* 0x000ea8000c1e1d00 */
[----:B--2---:R4:W-:Y:S02]  /*2dd0*/  @P2 STG.E.128 desc[UR6][R2.64+0x100], R4 ;  /* 0x0001000402002986 */ /* 0x0049e4000c101d06 */
.L_x_857:
[----:B------:R-:W-:Y:S05]  /*2de0*/  BSYNC B0 ;  /* 0x0000000000007941 */ /* 0x000fea0003800000 */
.L_x_856:
[----:B------:R-:W-:Y:S01]  /*2df0*/  ISETP.NE.AND P5, PT, RZ, UR4, PT ;  /* 0x00000004ff007c0c */ /* 0x000fe2000bfa5270 */
[----:B------:R-:W-:Y:S01]  /*2e00*/  BSSY B0, `(.L_x_858) ;  /* 0x0000010000007945 */ /* 0x000fe20003800000 */
[----:B-1-34-:R-:W-:Y:S03]  /*2e10*/  LEA R3, -R0, RZ, 0x6 ;  /* 0x000000ff00037211 */ /* 0x01afe600078e31ff */
[----:B------:R-:W-:Y:S05]  /*2e20*/  @!P0 BRA `(.L_x_859) ;  /* 0x0000000000348947 */ /* 0x000fea0003800000 */
[----:B------:R-:W-:Y:S02]  /*2e30*/  ISETP.NE.AND P1, PT, R140, RZ, PT ;  /* 0x000000ff8c00720c */ /* 0x000fe40003f25270 */
[----:B------:R-:W-:Y:S02]  /*2e40*/  IADD3 R28, P0, R106, UR18, RZ ;  /* 0x000000126a1c7c10 */ /* 0x000fe4000ff1e0ff */
[----:B------:R-:W-:Y:S02]  /*2e50*/  IADD3 R18, P2, R104, R160, RZ ;  /* 0x000000a068127210 */ /* 0x000fe40007f5e0ff */
        /* <DEDUP_REMOVED lines=10> */
.L_x_859:
[----:B------:R-:W-:Y:S05]  /*2f00*/  BSYNC B0 ;  /* 0x0000000000007941 */ /* 0x000fea0003800000 */
.L_x_858:
[C---:B------:R-:W-:Y:S04]  /*2f10*/  LEA R106, P0, R3.reuse, R106, 0x1 ;  /* 0x0000006a036a7211 */ /* 0x040fe800078008ff */
[----:B------:R-:W-:Y:S01]  /*2f20*/  LEA.HI.X.SX32 R107, R3, R107, 0x1, P0 ;  /* 0x0000006b036b7211 */ /* 0x000fe200000f0eff */
[----:B------:R-:W-:Y:S08]  /*2f30*/  @!P5 BRA `(.L_x_860) ;  /* 0x000000780088d947 */ /* 0x000ff00003800000 */
[----:B------:R-:W-:Y:S11]  /*2f40*/  ISETP.NE.AND P0, PT, RZ, UR25, PT ;  /* 0x00000019ff007c0c */ /* 0x000ff6000bf05270 */
[----:B------:R-:W-:Y:S02]  /*2f50*/  @!UPT UIADD3 URZ, URZ, URZ, URZ ;  /* 0x0000003f3f3ff290 */ /* 0x000fe4000fffe03f */
[----:B------:R-:W-:Y:S05]  /*2f60*/  @!P0 BRA `(.L_x_861) ;  /* 0x0000002c004c8947 */ /* 0x000fea0003800000 */
[----:B------:R-:W-:Y:S04]  /*2f70*/  BSSY B1, `(.L_x_862) ;  /* 0x00000a3000017945 */ /* 0x000fe80003800000 */
[----:B------:R-:W-:Y:S05]  /*2f80*/  @!P4 BRA `(.L_x_863) ;  /* 0x000000080084c947 */ /* 0x000fea0003800000 */
[----:B------:R-:W3:Y:S01]  /*2f90*/  LDC R3, c[0x0][0x2d0] ;  /* 0x0000b400ff037b82 */ /* 0x000ee20000000800 */
[----:B------:R-:W-:Y:S01]  /*2fa0*/  BSSY B0, `(.L_x_864) ;  /* 0x0000037000007945 */ /* 0x000fe20003800000 */
[-C--:B---3--:R-:W-:Y:S02]  /*2fb0*/  ISETP.GE.AND P0, PT, R12, R3.reuse, PT ;  /* 0x000000030c00720c */ /* 0x088fe40003f06270 */
[-C--:B------:R-:W-:Y:S02]  /*2fc0*/  ISETP.GE.AND P2, PT, R10, R3.reuse, PT ;  /* 0x000000030a00720c */ /* 0x080fe40003f46270 */
[----:B------:R-:W-:Y:S09]  /*2fd0*/  ISETP.GE.AND P1, PT, R9, R3, PT ;  /* 0x000000030900720c */ /* 0x000ff20003f26270 */
[----:B------:R-:W-:Y:S05]  /*2fe0*/  @P0 BRA `(.L_x_865) ;  /* 0x0000000000c80947 */ /* 0x000fea0003800000 */
[----:B------:R-:W-:Y:S01]  /*2ff0*/  ISETP.GE.AND P0, PT, R12, UR4, PT ;  /* 0x000000040c007c0c */ /* 0x000fe2000bf06270 */
[----:B-12---:R-:W2:Y:S11]  /*3000*/  LDG.E.128 R20, desc[UR6][R108.64] ;  /* 0x000000066c147981 */ /* 0x006eb6000c1e1d00 */
[----:B------:R-:W-:Y:S01]  /*3010*/  @!UPT UIADD3 URZ, URZ, URZ, URZ ;  /* 0x0000003f3f3ff290 */ /* 0x000fe2000fffe03f */
[----:B------:R-:W3:Y:S06]  /*3020*/  @!P0 LDG.E.64 R6, desc[UR6][R16.64] ;  /* 0x0000000610068981 */ /* 0x000eec000c1e1b00 */
[----:B------:R-:W4:Y:S01]  /*3030*/  @!P0 LDG.E.64 R30, desc[UR6][R48.64] ;  /* 0x00000006301e8981 */ /* 0x000f22000c1e1b00 */
[--C-:B---3--:R-:W-:Y:S01]  /*3040*/  @!P0 HADD2.F32 R19, -RZ, R6.reuse.H0_H0 ;  /* 0x20000006ff138230 */ /* 0x108fe20000004100 */
[----:B--2---:R-:W-:Y:S01]  /*3050*/  @!P0 MOV R5, R20 ;  /* 0x0000001400058202 */ /* 0x004fe20000000f00 */
[----:B------:R-:W-:Y:S01]  /*3060*/  @!P0 HADD2.F32 R8, -RZ, R6.H1_H1 ;  /* 0x30000006ff088230 */ /* 0x000fe20000004100 */
[----:B------:R-:W-:Y:S03]  /*3070*/  @!P0 MOV R6, R23 ;  /* 0x0000001700068202 */ /* 0x000fe60000000f00 */
[--C-:B------:R-:W-:Y:S02]  /*3080*/  @!P0 HADD2.F32 R25, -RZ, R5.reuse.H1_H1 ;  /* 0x30000005ff198230 */ /* 0x100fe40000004100 */
[----:B------:R-:W-:Y:S02]  /*3090*/  @!P0 HADD2.F32 R18, -RZ, R5.H0_H0 ;  /* 0x20000005ff128230 */ /* 0x000fe40000004100 */
[--C-:B----4-:R-:W-:Y:S02]  /*30a0*/  @!P0 HADD2.F32 R27, -RZ, R30.reuse.H0_H0 ;  /* 0x2000001eff1b8230 */ /* 0x110fe40000004100 */
[CC--:B------:R-:W-:Y:S01]  /*30b0*/  @!P0 FMUL.FTZ R33, R25.reuse, R19.reuse ;  /* 0x0000001319218220 */ /* 0x0c0fe20000410000 */
[--C-:B------:R-:W-:Y:S02]  /*30c0*/  @!P0 HADD2.F32 R5, -RZ, R7.reuse.H0_H0 ;  /* 0x20000007ff058230 */ /* 0x100fe40000004100 */
[C---:B------:R-:W-:Y:S01]  /*30d0*/  @!P0 FMUL.FTZ R0, R18.reuse, R19 ;  /* 0x0000001312008220 */ /* 0x040fe20000410000 */
[----:B------:R-:W-:Y:S01]  /*30e0*/  @!P0 MOV R19, R21 ;  /* 0x0000001500138202 */ /* 0x000fe20000000f00 */
[----:B------:R-:W-:Y:S02]  /*30f0*/  @!P0 HADD2.F32 R7, -RZ, R7.H1_H1 ;  /* 0x30000007ff078230 */ /* 0x000fe40000004100 */
[-C--:B------:R-:W-:Y:S01]  /*3100*/  @!P0 FFMA.FTZ R33, R18, R27.reuse, -R33 ;  /* 0x0000001b12218223 */ /* 0x080fe20000010821 */
[----:B------:R-:W-:Y:S01]  /*3110*/  @!P0 MOV R18, R22 ;  /* 0x0000001600128202 */ /* 0x000fe20000000f00 */
[----:B------:R-:W-:Y:S02]  /*3120*/  @!P0 HADD2.F32 R24, -RZ, R30.H1_H1 ;  /* 0x3000001eff188230 */ /* 0x000fe40000004100 */
[----:B------:R-:W-:Y:S01]  /*3130*/  @!P0 FFMA.FTZ R0, R25, R27, R0 ;  /* 0x0000001b19008223 */ /* 0x000fe20000010000 */
[--C-:B------:R-:W-:Y:S02]  /*3140*/  @!P0 HADD2.F32 R25, -RZ, R19.reuse.H1_H1 ;  /* 0x30000013ff198230 */ /* 0x100fe40000004100 */
[----:B------:R-:W-:Y:S02]  /*3150*/  @!P0 HADD2.F32 R19, -RZ, R19.H0_H0 ;  /* 0x20000013ff138230 */ /* 0x000fe40000004100 */
[----:B------:R-:W-:Y:S01]  /*3160*/  @!P0 F2FP.F16.F32.PACK_AB R33, R0, R33 ;  /* 0x000000210021823e */ /* 0x000fe200000000ff */
[--C-:B------:R-:W-:Y:S02]  /*3170*/  @!P0 HADD2.F32 R26, -RZ, R18.reuse.H1_H1 ;  /* 0x30000012ff1a8230 */ /* 0x100fe40000004100 */
[-C--:B------:R-:W-:Y:S01]  /*3180*/  @!P0 FMUL.FTZ R35, R25, R8.reuse ;  /* 0x0000000819238220 */ /* 0x080fe20000410000 */
[----:B------:R-:W-:Y:S01]  /*3190*/  @!P0 HADD2.F32 R18, -RZ, R18.H0_H0 ;  /* 0x20000012ff128230 */ /* 0x000fe20000004100 */
[----:B------:R-:W-:Y:S01]  /*31a0*/  @!P0 MOV R20, R33 ;  /* 0x0000002100148202 */ /* 0x000fe20000000f00 */
[--C-:B------:R-:W-:Y:S02]  /*31b0*/  @!P0 HADD2.F32 R27, -RZ, R6.reuse.H1_H1 ;  /* 0x30000006ff1b8230 */ /* 0x100fe40000004100 */
[----:B------:R-:W-:Y:S01]  /*31c0*/  @!P0 FMUL.FTZ R2, R19, R8 ;  /* 0x0000000813028220 */ /* 0x000fe20000410000 */
[----:B------:R-:W-:Y:S02]  /*31d0*/  @!P0 HADD2.F32 R6, -RZ, R6.H0_H0 ;  /* 0x20000006ff068230 */ /* 0x000fe40000004100 */
[-C--:B------:R-:W-:Y:S01]  /*31e0*/  @!P0 FMUL.FTZ R3, R18, R5.reuse ;  /* 0x0000000512038220 */ /* 0x080fe20000410000 */
[--C-:B------:R-:W-:Y:S02]  /*31f0*/  @!P0 HADD2.F32 R29, -RZ, R31.reuse.H0_H0 ;  /* 0x2000001fff1d8230 */ /* 0x100fe40000004100 */
[----:B------:R-:W-:Y:S01]  /*3200*/  @!P0 FMUL.FTZ R28, R26, R5 ;  /* 0x000000051a1c8220 */ /* 0x000fe20000410000 */
[----:B------:R-:W-:Y:S02]  /*3210*/  @!P0 HADD2.F32 R31, -RZ, R31.H1_H1 ;  /* 0x3000001fff1f8230 */ /* 0x000fe40000004100 */
[-C--:B------:R-:W-:Y:S01]  /*3220*/  @!P0 FMUL.FTZ R37, R27, R7.reuse ;  /* 0x000000071b258220 */ /* 0x080fe20000410000 */
[----:B------:R-:W-:Y:S01]  /*3230*/  @!P0 FMUL.FTZ R4, R6, R7 ;  /* 0x0000000706048220 */ /* 0x000fe20000410000 */
[-C--:B------:R-:W-:Y:S01]  /*3240*/  @!P0 FFMA.FTZ R2, R25, R24.reuse, R2 ;  /* 0x0000001819028223 */ /* 0x080fe20000010002 */
[-C--:B------:R-:W-:Y:S01]  /*3250*/  @!P0 FFMA.FTZ R3, R26, R29.reuse, R3 ;  /* 0x0000001d1a038223 */ /* 0x080fe20000010003 */
[----:B------:R-:W-:Y:S01]  /*3260*/  @!P0 FFMA.FTZ R35, R19, R24, -R35 ;  /* 0x0000001813238223 */ /* 0x000fe20000010823 */
[----:B------:R-:W-:Y:S01]  /*3270*/  @!P0 FFMA.FTZ R28, R18, R29, -R28 ;  /* 0x0000001d121c8223 */ /* 0x000fe2000001081c */
[-C--:B------:R-:W-:Y:S01]  /*3280*/  @!P0 FFMA.FTZ R37, R6, R31.reuse, -R37 ;  /* 0x0000001f06258223 */ /* 0x080fe20000010825 */
[----:B------:R-:W-:Y:S02]  /*3290*/  @!P0 FFMA.FTZ R4, R27, R31, R4 ;  /* 0x0000001f1b048223 */ /* 0x000fe40000010004 */
[----:B------:R-:W-:Y:S02]  /*32a0*/  @!P0 F2FP.F16.F32.PACK_AB R32, R2, R35 ;  /* 0x000000230220823e */ /* 0x000fe400000000ff */
[----:B------:R-:W-:Y:S02]  /*32b0*/  @!P0 F2FP.F16.F32.PACK_AB R28, R3, R28 ;  /* 0x0000001c031c823e */ /* 0x000fe400000000ff */
[----:B------:R-:W-:Y:S02]  /*32c0*/  @!P0 F2FP.F16.F32.PACK_AB R37, R4, R37 ;  /* 0x000000250425823e */ /* 0x000fe400000000ff */
[----:B------:R-:W-:Y:S02]  /*32d0*/  @!P0 MOV R21, R32 ;  /* 0x0000002000158202 */ /* 0x000fe40000000f00 */
[----:B------:R-:W-:Y:S02]  /*32e0*/  @!P0 MOV R22, R28 ;  /* 0x0000001c00168202 */ /* 0x000fe40000000f00 */
[----:B------:R-:W-:Y:S05]  /*32f0*/  @!P0 MOV R23, R37 ;  /* 0x0000002500178202 */ /* 0x000fea0000000f00 */
[----:B------:R3:W-:Y:S02]  /*3300*/  STG.E.128 desc[UR6][R102.64], R20 ;  /* 0x0000001466007986 */ /* 0x0007e4000c101d06 */
.L_x_865:
[----:B------:R-:W-:Y:S05]  /*3310*/  BSYNC B0 ;  /* 0x0000000000007941 */ /* 0x000fea0003800000 */
.L_x_864:
[----:B------:R-:W-:Y:S04]  /*3320*/  BSSY B0, `(.L_x_866) ;  /* 0x0000034000007945 */ /* 0x000fe80003800000 */
[----:B------:R-:W-:Y:S05]  /*3330*/  @P2 BRA `(.L_x_867) ;  /* 0x0000000000c82947 */ /* 0x000fea0003800000 */
[----:B------:R-:W-:Y:S01]  /*3340*/  ISETP.GE.AND P0, PT, R10, UR4, PT ;  /* 0x000000040a007c0c */ /* 0x000fe2000bf06270 */
[----:B-123--:R-:W2:Y:S11]  /*3350*/  LDG.E.128 R20, desc[UR6][R108.64+0x80] ;  /* 0x000080066c147981 */ /* 0x00eeb6000c1e1d00 */
        /* <DEDUP_REMOVED lines=48> */
.L_x_867:
[----:B------:R-:W-:Y:S05]  /*3660*/  BSYNC B0 ;  /* 0x0000000000007941 */ /* 0x000fea0003800000 */
.L_x_866:
[----:B------:R-:W-:Y:S05]  /*3670*/  @P1 BRA `(.L_x_863) ;  /* 0x0000000000c81947 */ /* 0x000fea0003800000 */
[----:B------:R-:W-:Y:S01]  /*3680*/  ISETP.GE.AND P0, PT, R9, UR4, PT ;  /* 0x0000000409007c0c */ /* 0x000fe2000bf06270 */
[----:B-1234-:R-:W2:Y:S11]  /*3690*/  LDG.E.128 R20, desc[UR6][R108.64+0x100] ;  /* 0x000100066c147981 */ /* 0x01eeb6000c1e1d00 */
        /* <DEDUP_REMOVED lines=48> */
.L_x_863:
[----:B------:R-:W-:Y:S05]  /*39a0*/  BSYNC B1 ;  /* 0x0000000000017941 */ /* 0x000fea0003800000 */
.L_x_862:
[C---:B------:R-:W-:Y:S01]  /*39b0*/  ISETP.GE.AND P0, PT, R67.reuse, R166, PT ;  /* 0x000000a64300720c */ /* 0x040fe20003f06270 */
[----:B------:R-:W-:Y:S03]  /*39c0*/  BSSY B1, `(.L_x_868) ;  /* 0x00000b4000017945 */ /* 0x000fe60003800000 */
[----:B------:R-:W-:Y:S11]  /*39d0*/  ISETP.GE.AND P0, PT, R67, R164, !P0 ;  /* 0x000000a44300720c */ /* 0x000ff60004706270 */
[----:B------:R-:W-:Y:S02]  /*39e0*/  @!UPT UIADD3 URZ, URZ, URZ, URZ ;  /* 0x0000003f3f3ff290 */ /* 0x000fe4000fffe03f */
[----:B------:R-:W-:Y:S05]  /*39f0*/  @!P0 BRA `(.L_x_869) ;  /* 0x0000000800c08947 */ /* 0x000fea0003800000 */
[C---:B-12---:R-:W-:Y:S01]  /*3a00*/  SHF.L.U64.HI R5, R143.reuse, 0x1, R122 ;  /* 0x000000018f057819 */ /* 0x046fe2000001027a */
[----:B------:R-:W1:Y:S01]  /*3a10*/  LDC R3, c[0x0][0x2d0] ;  /* 0x0000b400ff037b82 */ /* 0x000e620000000800 */
[----:B------:R-:W-:Y:S01]  /*3a20*/  IMAD.SHL.U32 R7, R143, 0x2, RZ ;  /* 0x000000028f077824 */ /* 0x000fe200078e00ff */
[----:B------:R-:W-:Y:S04]  /*3a30*/  BSSY B0, `(.L_x_870) ;  /* 0x000003e000007945 */ /* 0x000fe80003800000 */
[-C--:B------:R-:W-:Y:S02]  /*3a40*/  IADD3 R34, P5, R48, R7.reuse, RZ ;  /* 0x0000000730227210 */ /* 0x080fe40007fbe0ff */
[----:B------:R-:W-:Y:S03]  /*3a50*/  IADD3 R18, P4, R16, R7, RZ ;  /* 0x0000000710127210 */ /* 0x000fe60007f9e0ff */
[--C-:B------:R-:W-:Y:S02]  /*3a60*/  IMAD.X R35, R49, 0x1, R5.reuse, P5 ;  /* 0x0000000131237824 */ /* 0x100fe400028e0605 */
[----:B------:R-:W-:Y:S01]  /*3a70*/  IMAD.X R19, R17, 0x1, R5, P4 ;  /* 0x0000000111137824 */ /* 0x000fe200020e0605 */
[-C--:B-1----:R-:W-:Y:S02]  /*3a80*/  ISETP.GE.AND P0, PT, R12, R3.reuse, PT ;  /* 0x000000030c00720c */ /* 0x082fe40003f06270 */
[-C--:B------:R-:W-:Y:S02]  /*3a90*/  ISETP.GE.AND P2, PT, R10, R3.reuse, PT ;  /* 0x000000030a00720c */ /* 0x080fe40003f46270 */
[----:B------:R-:W-:Y:S09]  /*3aa0*/  ISETP.GE.AND P1, PT, R9, R3, PT ;  /* 0x000000030900720c */ /* 0x000ff20003f26270 */
[----:B------:R-:W-:Y:S05]  /*3ab0*/  @P0 BRA `(.L_x_871) ;  /* 0x0000000000d40947 */ /* 0x000fea0003800000 */
[C---:B------:R-:W-:Y:S02]  /*3ac0*/  LEA R36, P4, R71.reuse, R108, 0x1 ;  /* 0x0000006c47247211 */ /* 0x040fe400078808ff */
[----:B------:R-:W-:Y:S02]  /*3ad0*/  ISETP.GE.AND P0, PT, R12, UR4, PT ;  /* 0x000000040c007c0c */ /* 0x000fe4000bf06270 */
[----:B------:R-:W-:Y:S02]  /*3ae0*/  LEA.HI.X R37, R71, R109, R70, 0x1, P4 ;  /* 0x0000006d47257211 */ /* 0x000fe400020f0c46 */
[----:B------:R-:W-:Y:S03]  /*3af0*/  LEA R38, P4, R200, R102, 0x1 ;  /* 0x00000066c8267211 */ /* 0x000fe600078808ff */
[----:B---34-:R-:W2:Y:S08]  /*3b00*/  LDG.E.128 R20, desc[UR6][R36.64] ;  /* 0x0000000624147981 */ /* 0x018eb0000c1e1d00 */
        /* <DEDUP_REMOVED lines=8> */
[----:B----4-:R-:W-:Y:S02]  /*3b90*/  @!P0 HADD2.F32 R29, -RZ, R32.H0_H0 ;  /* 0x20000020ff1d8230 */ /* 0x010fe40000004100 */
[CC--:B------:R-:W-:Y:S01]  /*3ba0*/  @!P0 FMUL.FTZ R37, R27.reuse, R25.reuse ;  /* 0x000000191b258220 */ /* 0x0c0fe20000410000 */
[--C-:B------:R-:W-:Y:S02]  /*3bb0*/  @!P0 HADD2.F32 R5, -RZ, R7.reuse.H0_H0 ;  /* 0x20000007ff058230 */ /* 0x100fe40000004100 */
[C---:B------:R-:W-:Y:S01]  /*3bc0*/  @!P0 FMUL.FTZ R0, R24.reuse, R25 ;  /* 0x0000001918008220 */ /* 0x040fe20000410000 */
[----:B------:R-:W-:Y:S01]  /*3bd0*/  @!P0 MOV R25, R21 ;  /* 0x0000001500198202 */ /* 0x000fe20000000f00 */
        /* <DEDUP_REMOVED lines=15> */
[----:B------:R-:W-:Y:S02]  /*3cd0*/  @!P0 HADD2.F32 R26, -RZ, R32.H1_H1 ;  /* 0x30000020ff1a8230 */ /* 0x000fe40000004100 */
[----:B------:R-:W-:Y:S01]  /*3ce0*/  @!P0 FMUL.FTZ R30, R28, R5 ;  /* 0x000000051c1e8220 */ /* 0x000fe20000410000 */
[--C-:B------:R-:W-:Y:S02]  /*3cf0*/  @!P0 HADD2.F32 R31, -RZ, R33.reuse.H0_H0 ;  /* 0x20000021ff1f8230 */ /* 0x100fe40000004100 */
[-C--:B------:R-:W-:Y:S01]  /*3d00*/  @!P0 FMUL.FTZ R41, R29, R7.reuse ;  /* 0x000000071d298220 */ /* 0x080fe20000410000 */
[----:B------:R-:W-:Y:S02]  /*3d10*/  @!P0 HADD2.F32 R33, -RZ, R33.H1_H1 ;  /* 0x30000021ff218230 */ /* 0x000fe40000004100 */
        /* <DEDUP_REMOVED lines=10> */
[----:B------:R-:W-:Y:S02]  /*3dc0*/  LEA.HI.X R39, R200, R103, R199, 0x1, P4 ;  /* 0x00000067c8277211 */ /* 0x000fe400020f0cc7 */
[----:B------:R-:W-:Y:S02]  /*3dd0*/  @!P0 MOV R21, R36 ;  /* 0x0000002400158202 */ /* 0x000fe40000000f00 */
[----:B------:R-:W-:Y:S02]  /*3de0*/  @!P0 MOV R22, R30 ;  /* 0x0000001e00168202 */ /* 0x000fe40000000f00 */
[----:B------:R-:W-:Y:S05]  /*3df0*/  @!P0 MOV R23, R41 ;  /* 0x0000002900178202 */ /* 0x000fea0000000f00 */
[----:B------:R1:W-:Y:S02]  /*3e00*/  STG.E.128 desc[UR6][R38.64], R20 ;  /* 0x0000001426007986 */ /* 0x0003e4000c101d06 */
.L_x_871:
[----:B------:R-:W-:Y:S05]  /*3e10*/  BSYNC B0 ;  /* 0x0000000000007941 */ /* 0x000fea0003800000 */
.L_x_870:
[----:B------:R-:W-:Y:S04]  /*3e20*/  BSSY B0, `(.L_x_872) ;  /* 0x0000037000007945 */ /* 0x000fe80003800000 */
[----:B------:R-:W-:Y:S05]  /*3e30*/  @P2 BRA `(.L_x_873) ;  /* 0x0000000000d42947 */ /* 0x000fea0003800000 */
[----:B------:R-:W-:Y:S02]  /*3e40*/  LEA R36, P2, R76, R108, 0x1 ;  /* 0x0000006c4c247211 */ /* 0x000fe400078408ff */
[----:B------:R-:W-:Y:S02]  /*3e50*/  ISETP.GE.AND P0, PT, R10, UR4, PT ;  /* 0x000000040a007c0c */ /* 0x000fe4000bf06270 */
[----:B------:R-:W-:Y:S02]  /*3e60*/  LEA.HI.X R37, R76, R109, R75, 0x1, P2 ;  /* 0x0000006d4c257211 */ /* 0x000fe400010f0c4b */
[----:B-1----:R-:W-:Y:S03]  /*3e70*/  LEA R38, P2, R79, R102, 0x1 ;  /* 0x000000664f267211 */ /* 0x002fe600078408ff */
        /* <DEDUP_REMOVED lines=49> */
.L_x_873:
[----:B------:R-:W-:Y:S05]  /*4190*/  BSYNC B0 ;  /* 0x0000000000007941 */ /* 0x000fea0003800000 */
.L_x_872:
[----:B------:R-:W-:Y:S05]  /*41a0*/  @P1 BRA `(.L_x_869) ;  /* 0x0000000000d41947 */ /* 0x000fea0003800000 */
[C---:B------:R-:W-:Y:S02]  /*41b0*/  LEA R36, P1, R84.reuse, R108, 0x1 ;  /* 0x0000006c54247211 */ /* 0x040fe400078208ff */
[----:B------:R-:W-:Y:S02]  /*41c0*/  ISETP.GE.AND P0, PT, R9, UR4, PT ;  /* 0x0000000409007c0c */ /* 0x000fe4000bf06270 */
[----:B------:R-:W-:Y:S02]  /*41d0*/  LEA.HI.X R37, R84, R109, R83, 0x1, P1 ;  /* 0x0000006d54257211 */ /* 0x000fe400008f0c53 */
[----:B-12---:R-:W-:Y:S03]  /*41e0*/  LEA R38, P1, R87, R102, 0x1 ;  /* 0x0000006657267211 */ /* 0x006fe600078208ff */
[----:B---34-:R-:W2:Y:S08]  /*41f0*/  LDG.E.128 R20, desc[UR6][R36.64] ;  /* 0x0000000624147981 */ /* 0x018eb0000c1e1d00 */
[----:B------:R-:W3:Y:S06]  /*4200*/  @!P0 LDG.E.64 R6, desc[UR6][R18.64+0x80] ;  /* 0x0000800612068981 */ /* 0x000eec000c1e1b00 */
[----:B------:R-:W4:Y:S01]  /*4210*/  @!P0 LDG.E.64 R34, desc[UR6][R34.64+0x80] ;  /* 0x0000800622228981 */ /* 0x000f22000c1e1b00 */
[--C-:B---3--:R-:W-:Y:S01]  /*4220*/  @!P0 HADD2.F32 R25, -RZ, R6.reuse.H0_H0 ;  /* 0x20000006ff198230 */ /* 0x108fe20000004100 */
[----:B--2---:R-:W-:Y:S01]  /*4230*/  @!P0 MOV R5, R20 ;  /* 0x0000001400058202 */ /* 0x004fe20000000f00 */
[----:B------:R-:W-:Y:S01]  /*4240*/  @!P0 HADD2.F32 R8, -RZ, R6.H1_H1 ;  /* 0x30000006ff088230 */ /* 0x000fe20000004100 */
[----:B------:R-:W-:Y:S02]  /*4250*/  @!P0 MOV R19, R21 ;  /* 0x0000001500138202 */ /* 0x000fe40000000f00 */
[----:B------:R-:W-:Y:S01]  /*4260*/  @!P0 MOV R18, R22 ;  /* 0x0000001600128202 */ /* 0x000fe20000000f00 */
[--C-:B------:R-:W-:Y:S01]  /*4270*/  @!P0 HADD2.F32 R24, -RZ, R5.reuse.H0_H0 ;  /* 0x20000005ff188230 */ /* 0x100fe20000004100 */
[----:B------:R-:W-:Y:S01]  /*4280*/  @!P0 MOV R6, R23 ;  /* 0x0000001700068202 */ /* 0x000fe20000000f00 */
[----:B------:R-:W-:Y:S02]  /*4290*/  @!P0 HADD2.F32 R27, -RZ, R5.H1_H1 ;  /* 0x30000005ff1b8230 */ /* 0x000fe40000004100 */
[----:B----4-:R-:W-:Y:S02]  /*42a0*/  @!P0 HADD2.F32 R29, -RZ, R34.H0_H0 ;  /* 0x20000022ff1d8230 */ /* 0x010fe40000004100 */
[CC--:B------:R-:W-:Y:S01]  /*42b0*/  @!P0 FMUL.FTZ R0, R24.reuse, R25.reuse ;  /* 0x0000001918008220 */ /* 0x0c0fe20000410000 */
[--C-:B------:R-:W-:Y:S02]  /*42c0*/  @!P0 HADD2.F32 R28, -RZ, R18.reuse.H1_H1 ;  /* 0x30000012ff1c8230 */ /* 0x100fe40000004100 */
[C---:B------:R-:W-:Y:S01]  /*42d0*/  @!P0 FMUL.FTZ R37, R27.reuse, R25 ;  /* 0x000000191b258220 */ /* 0x040fe20000410000 */
[----:B------:R-:W-:Y:S02]  /*42e0*/  @!P0 HADD2.F32 R5, -RZ, R7.H0_H0 ;  /* 0x20000007ff058230 */ /* 0x000fe40000004100 */
[-C--:B------:R-:W-:Y:S01]  /*42f0*/  @!P0 FFMA.FTZ R0, R27, R29.reuse, R0 ;  /* 0x0000001d1b008223 */ /* 0x080fe20000010000 */
[--C-:B------:R-:W-:Y:S02]  /*4300*/  @!P0 HADD2.F32 R27, -RZ, R19.reuse.H1_H1 ;  /* 0x30000013ff1b8230 */ /* 0x100fe40000004100 */
[----:B------:R-:W-:Y:S01]  /*4310*/  @!P0 FFMA.FTZ R37, R24, R29, -R37 ;  /* 0x0000001d18258223 */ /* 0x000fe20000010825 */
[----:B------:R-:W-:Y:S02]  /*4320*/  @!P0 HADD2.F32 R19, -RZ, R19.H0_H0 ;  /* 0x20000013ff138230 */ /* 0x000fe40000004100 */
[----:B------:R-:W-:Y:S01]  /*4330*/  @!P0 FMUL.FTZ R30, R28, R5 ;  /* 0x000000051c1e8220 */ /* 0x000fe20000410000 */
[----:B------:R-:W-:Y:S02]  /*4340*/  @!P0 HADD2.F32 R18, -RZ, R18.H0_H0 ;  /* 0x20000012ff128230 */ /* 0x000fe40000004100 */
[-C--:B------:R-:W-:Y:S01]  /*4350*/  @!P0 FMUL.FTZ R39, R27, R8.reuse ;  /* 0x000000081b278220 */ /* 0x080fe20000410000 */
[----:B------:R-:W-:Y:S01]  /*4360*/  @!P0 F2FP.F16.F32.PACK_AB R37, R0, R37 ;  /* 0x000000250025823e */ /* 0x000fe200000000ff */
[--C-:B------:R-:W-:Y:S02]  /*4370*/  @!P0 HADD2.F32 R29, -RZ, R6.reuse.H1_H1 ;  /* 0x30000006ff1d8230 */ /* 0x100fe40000004100 */
[----:B------:R-:W-:Y:S01]  /*4380*/  @!P0 FMUL.FTZ R2, R19, R8 ;  /* 0x0000000813028220 */ /* 0x000fe20000410000 */
[----:B------:R-:W-:Y:S01]  /*4390*/  @!P0 HADD2.F32 R6, -RZ, R6.H0_H0 ;  /* 0x20000006ff068230 */ /* 0x000fe20000004100 */
[----:B------:R-:W-:Y:S01]  /*43a0*/  @!P0 MOV R20, R37 ;  /* 0x0000002500148202 */ /* 0x000fe20000000f00 */
[----:B------:R-:W-:Y:S02]  /*43b0*/  @!P0 HADD2.F32 R7, -RZ, R7.H1_H1 ;  /* 0x30000007ff078230 */ /* 0x000fe40000004100 */
[----:B------:R-:W-:Y:S01]  /*43c0*/  @!P0 FMUL.FTZ R3, R18, R5 ;  /* 0x0000000512038220 */ /* 0x000fe20000410000 */
[----:B------:R-:W-:Y:S02]  /*43d0*/  @!P0 HADD2.F32 R26, -RZ, R34.H1_H1 ;  /* 0x30000022ff1a8230 */ /* 0x000fe40000004100 */
        /* <DEDUP_REMOVED lines=18> */
.L_x_869:
[----:B------:R-:W-:Y:S05]  /*4500*/  BSYNC B1 ;  /* 0x0000000000017941 */ /* 0x000fea0003800000 */
.L_x_868:
        /* <DEDUP_REMOVED lines=70> */
.L_x_877:
[----:B------:R-:W-:Y:S05]  /*4970*/  BSYNC B0 ;  /* 0x0000000000007941 */ /* 0x000fea0003800000 */
.L_x_876:
        /* <DEDUP_REMOVED lines=55> */
.L_x_879:
[----:B------:R-:W-:Y:S05]  /*4cf0*/  BSYNC B0 ;  /* 0x0000000000007941 */ /* 0x000fea0003800000 */
.L_x_878:
        /* <DEDUP_REMOVED lines=54> */
.L_x_875:
[----:B------:R-:W-:Y:S05]  /*5060*/  BSYNC B1 ;  /* 0x0000000000017941 */ /* 0x000fea0003800000 */
.L_x_874:
        /* <DEDUP_REMOVED lines=17> */
[----:B------:R-:W1:Y:S01]  /*5180*/  LDC.64 R36, c[0x0][0x338] ;  /* 0x0000ce00ff247b82 */ /* 0x000e620000000a00 */
[----:B------:R-:W-:Y:S11]  /*5190*/  ISETP.GE.AND P0, PT, R12, UR4, PT ;  /* 0x000000040c007c0c */ /* 0x000ff6000bf06270 */
[----:B------:R-:W-:Y:S02]  /*51a0*/  @!UPT UIADD3 URZ, URZ, URZ, URZ ;  /* 0x0000003f3f3ff290 */ /* 0x000fe4000fffe03f */
[----:B------:R-:W2:Y:S06]  /*51b0*/  @!P0 LDG.E.64 R26, desc[UR6][R34.64] ;  /* 0x00000006221a8981 */ /* 0x000eac000c1e1b00 */
[----:B------:R-:W5:Y:S01]  /*51c0*/  @!P0 LDG.E.64 R6, desc[UR6][R18.64] ;  /* 0x0000000612068981 */ /* 0x000f62000c1e1b00 */
[----:B-1----:R-:W-:Y:S04]  /*51d0*/  IMAD.WIDE.U32 R38, R36, 0x60, R108 ;  /* 0x0000006024267825 */ /* 0x002fe800078e006c */
[----:B------:R-:W-:Y:S05]  /*51e0*/  IMAD R37, R37, 0x60, RZ ;  /* 0x0000006025257824 */ /* 0x000fea00078e02ff */
[----:B------:R-:W-:Y:S02]  /*51f0*/  IADD3 R39, R39, R37, RZ ;  /* 0x0000002527277210 */ /* 0x000fe40007ffe0ff */
[----:B------:R-:W1:Y:S03]  /*5200*/  LDC.64 R36, c[0x0][0x248] ;  /* 0x00009200ff247b82 */ /* 0x000e660000000a00 */
[----:B---34-:R-:W3:Y:S01]  /*5210*/  LDG.E.128 R20, desc[UR6][R38.64] ;  /* 0x0000000626147981 */ /* 0x018ee2000c1e1d00 */
[----:B-1----:R-:W-:Y:S04]  /*5220*/  IMAD.WIDE.U32 R50, R36, 0x60, R102 ;  /* 0x0000006024327825 */ /* 0x002fe800078e0066 */
[----:B------:R-:W-:Y:S05]  /*5230*/  IMAD R37, R37, 0x60, RZ ;  /* 0x0000006025257824 */ /* 0x000fea00078e02ff */
[----:B------:R-:W-:Y:S01]  /*5240*/  IADD3 R51, R51, R37, RZ ;  /* 0x0000002533337210 */ /* 0x000fe20007ffe0ff */
[--C-:B--2---:R-:W-:Y:S02]  /*5250*/  @!P0 HADD2.F32 R31, -RZ, R27.reuse.H0_H0 ;  /* 0x2000001bff1f8230 */ /* 0x104fe40000004100 */
[----:B------:R-:W-:Y:S02]  /*5260*/  @!P0 HADD2.F32 R33, -RZ, R27.H1_H1 ;  /* 0x3000001bff218230 */ /* 0x000fe40000004100 */
[----:B------:R-:W-:Y:S02]  /*5270*/  @!P0 HADD2.F32 R29, -RZ, R26.H0_H0 ;  /* 0x2000001aff1d8230 */ /* 0x000fe40000004100 */
[--C-:B-----5:R-:W-:Y:S02]  /*5280*/  @!P0 HADD2.F32 R25, -RZ, R6.reuse.H0_H0 ;  /* 0x20000006ff198230 */ /* 0x120fe40000004100 */
[----:B------:R-:W-:Y:S02]  /*5290*/  @!P0 HADD2.F32 R8, -RZ, R6.H1_H1 ;  /* 0x30000006ff088230 */ /* 0x000fe40000004100 */
[----:B------:R-:W-:Y:S01]  /*52a0*/  @!P0 HADD2.F32 R26, -RZ, R26.H1_H1 ;  /* 0x3000001aff1a8230 */ /* 0x000fe20000004100 */
[----:B---3--:R-:W-:Y:S02]  /*52b0*/  @!P0 MOV R5, R20 ;  /* 0x0000001400058202 */ /* 0x008fe40000000f00 */
[----:B------:R-:W-:Y:S03]  /*52c0*/  @!P0 MOV R24, R22 ;  /* 0x0000001600188202 */ /* 0x000fe60000000f00 */
[--C-:B------:R-:W-:Y:S02]  /*52d0*/  @!P0 HADD2.F32 R27, -RZ, R5.reuse.H1_H1 ;  /* 0x30000005ff1b8230 */ /* 0x100fe40000004100 */
[----:B------:R-:W-:Y:S02]  /*52e0*/  @!P0 HADD2.F32 R6, -RZ, R5.H0_H0 ;  /* 0x20000005ff068230 */ /* 0x000fe40000004100 */
[--C-:B------:R-:W-:Y:S02]  /*52f0*/  @!P0 HADD2.F32 R28, -RZ, R24.reuse.H1_H1 ;  /* 0x30000018ff1c8230 */ /* 0x100fe40000004100 */
[CC--:B------:R-:W-:Y:S01]  /*5300*/  @!P0 FMUL.FTZ R39, R27.reuse, R25.reuse ;  /* 0x000000191b278220 */ /* 0x0c0fe20000410000 */
[----:B------:R-:W-:Y:S02]  /*5310*/  @!P0 HADD2.F32 R24, -RZ, R24.H0_H0 ;  /* 0x20000018ff188230 */ /* 0x000fe40000004100 */
[C---:B------:R-:W-:Y:S01]  /*5320*/  @!P0 FMUL.FTZ R0, R6.reuse, R25 ;  /* 0x0000001906008220 */ /* 0x040fe20000410000 */
[----:B------:R-:W-:Y:S01]  /*5330*/  @!P0 MOV R25, R21 ;  /* 0x0000001500198202 */ /* 0x000fe20000000f00 */
[----:B------:R-:W-:Y:S01]  /*5340*/  @!P0 FFMA.FTZ R39, R6, R29, -R39 ;  /* 0x0000001d06278223 */ /* 0x000fe20000010827 */
[----:B------:R-:W-:Y:S01]  /*5350*/  @!P0 MOV R6, R23 ;  /* 0x0000001700068202 */ /* 0x000fe20000000f00 */
[----:B------:R-:W-:Y:S01]  /*5360*/  @!P0 FFMA.FTZ R0, R27, R29, R0 ;  /* 0x0000001d1b008223 */ /* 0x000fe20000010000 */
[----:B------:R-:W-:Y:S02]  /*5370*/  @!P0 HADD2.F32 R5, -RZ, R7.H0_H0 ;  /* 0x20000007ff058230 */ /* 0x000fe40000004100 */
[--C-:B------:R-:W-:Y:S02]  /*5380*/  @!P0 HADD2.F32 R27, -RZ, R25.reuse.H1_H1 ;  /* 0x30000019ff1b8230 */ /* 0x100fe40000004100 */
[----:B------:R-:W-:Y:S01]  /*5390*/  @!P0 F2FP.F16.F32.PACK_AB R39, R0, R39 ;  /* 0x000000270027823e */ /* 0x000fe200000000ff */
[----:B------:R-:W-:Y:S02]  /*53a0*/  @!P0 HADD2.F32 R25, -RZ, R25.H0_H0 ;  /* 0x20000019ff198230 */ /* 0x000fe40000004100 */
[----:B------:R-:W-:Y:S01]  /*53b0*/  @!P0 FMUL.FTZ R3, R24, R5 ;  /* 0x0000000518038220 */ /* 0x000fe20000410000 */
[--C-:B------:R-:W-:Y:S01]  /*53c0*/  @!P0 HADD2.F32 R29, -RZ, R6.reuse.H1_H1 ;  /* 0x30000006ff1d8230 */ /* 0x100fe20000004100 */
[----:B------:R-:W-:Y:S01]  /*53d0*/  @!P0 MOV R20, R39 ;  /* 0x0000002700148202 */ /* 0x000fe20000000f00 */
[----:B------:R-:W-:Y:S02]  /*53e0*/  @!P0 HADD2.F32 R6, -RZ, R6.H0_H0 ;  /* 0x20000006ff068230 */ /* 0x000fe40000004100 */
[-C--:B------:R-:W-:Y:S01]  /*53f0*/  @!P0 FMUL.FTZ R2, R25, R8.reuse ;  /* 0x0000000819028220 */ /* 0x080fe20000410000 */
[----:B------:R-:W-:Y:S02]  /*5400*/  @!P0 HADD2.F32 R7, -RZ, R7.H1_H1 ;  /* 0x30000007ff078230 */ /* 0x000fe40000004100 */
[C---:B------:R-:W-:Y:S01]  /*5410*/  @!P0 FMUL.FTZ R41, R27.reuse, R8 ;  /* 0x000000081b298220 */ /* 0x040fe20000410000 */
[C---:B------:R-:W-:Y:S01]  /*5420*/  @!P0 FMUL.FTZ R30, R28.reuse, R5 ;  /* 0x000000051c1e8220 */ /* 0x040fe20000410000 */
[-C--:B------:R-:W-:Y:S01]  /*5430*/  @!P0 FFMA.FTZ R2, R27, R26.reuse, R2 ;  /* 0x0000001a1b028223 */ /* 0x080fe20000010002 */
[----:B------:R-:W-:Y:S01]  /*5440*/  @!P0 FFMA.FTZ R3, R28, R31, R3 ;  /* 0x0000001f1c038223 */ /* 0x000fe20000010003 */
[-C--:B------:R-:W-:Y:S01]  /*5450*/  @!P0 FMUL.FTZ R43, R29, R7.reuse ;  /* 0x000000071d2b8220 */ /* 0x080fe20000410000 */
[----:B------:R-:W-:Y:S01]  /*5460*/  @!P0 FMUL.FTZ R4, R6, R7 ;  /* 0x0000000706048220 */ /* 0x000fe20000410000 */
        /* <DEDUP_REMOVED lines=11> */
.L_x_883:
[----:B------:R-:W-:Y:S05]  /*5520*/  BSYNC B0 ;  /* 0x0000000000007941 */ /* 0x000fea0003800000 */
.L_x_882:
[----:B------:R-:W-:Y:S04]  /*5530*/  BSSY B0, `(.L_x_884) ;  /* 0x0000037000007945 */ /* 0x000fe80003800000 */
[----:B------:R-:W-:Y:S05]  /*5540*/  @P2 BRA `(.L_x_885) ;  /* 0x0000000000d42947 */ /* 0x000fea0003800000 */
[----:B------:R-:W-:Y:S02]  /*5550*/  LEA R36, P2, R92, R108, 0x1 ;  /* 0x0000006c5c247211 */ /* 0x000fe400078408ff */
[----:B------:R-:W-:Y:S02]  /*5560*/  ISETP.GE.AND P0, PT, R10, UR4, PT ;  /* 0x000000040a007c0c */ /* 0x000fe4000bf06270 */
[----:B------:R-:W-:Y:S02]  /*5570*/  LEA.HI.X R37, R92, R109, R91, 0x1, P2 ;  /* 0x0000006d5c257211 */ /* 0x000fe400010f0c5b */
[----:B------:R-:W-:Y:S03]  /*5580*/  LEA R38, P2, R94, R102, 0x1 ;  /* 0x000000665e267211 */ /* 0x000fe600078408ff */
[----:B-1-34-:R-:W2:Y:S08]  /*5590*/  LDG.E.128 R20, desc[UR6][R36.64] ;  /* 0x0000000624147981 */ /* 0x01aeb0000c1e1d00 */
        /* <DEDUP_REMOVED lines=48> */
.L_x_885:
[----:B------:R-:W-:Y:S05]  /*58a0*/  BSYNC B0 ;  /* 0x0000000000007941 */ /* 0x000fea0003800000 */
.L_x_884:
[----:B------:R-:W-:Y:S05]  /*58b0*/  @P1 BRA `(.L_x_881) ;  /* 0x0000000000d41947 */ /* 0x000fea0003800000 */
[C---:B------:R-:W-:Y:S02]  /*58c0*/  LEA R36, P1, R96.reuse, R108, 0x1 ;  /* 0x0000006c60247211 */ /* 0x040fe400078208ff */
[----:B------:R-:W-:Y:S02]  /*58d0*/  ISETP.GE.AND P0, PT, R9, UR4, PT ;  /* 0x0000000409007c0c */ /* 0x000fe4000bf06270 */
[----:B------:R-:W-:Y:S02]  /*58e0*/  LEA.HI.X R37, R96, R109, R95, 0x1, P1 ;  /* 0x0000006d60257211 */ /* 0x000fe400008f0c5f */
[----:B--2---:R-:W-:Y:S03]  /*58f0*/  LEA R38, P1, R98, R102, 0x1 ;  /* 0x0000006662267211 */ /* 0x004fe600078208ff */
[----:B-1-34-:R-:W2:Y:S08]  /*5900*/  LDG.E.128 R20, desc[UR6][R36.64] ;  /* 0x0000000624147981 */ /* 0x01aeb0000c1e1d00 */
        /* <DEDUP_REMOVED lines=48> */
.L_x_881:
[----:B------:R-:W-:Y:S05]  /*5c10*/  BSYNC B1 ;  /* 0x0000000000017941 */ /* 0x000fea0003800000 */
.L_x_880:
[----:B------:R-:W5:Y:S01]  /*5c20*/  LDC R3, c[0x0][0x2e0] ;  /* 0x0000b800ff037b82 */ /* 0x000f620000000800 */
[----:B------:R-:W-:Y:S01]  /*5c30*/  UMOV UR4, UR24 ;  /* 0x0000001800047c82 */ /* 0x000fe20008000000 */
[----:B-----5:R-:W-:Y:S05]  /*5c40*/  IMAD.U32 R3, R3, -0x20, RZ ;  /* 0xffffffe003037824 */ /* 0x020fea00078e00ff */
[C---:B------:R-:W-:Y:S02]  /*5c50*/  LEA R48, P1, R3.reuse, R48, 0x1 ;  /* 0x0000003003307211 */ /* 0x040fe400078208ff */
[C---:B------:R-:W-:Y:S02]  /*5c60*/  LEA R16, P0, R3.reuse, R16, 0x1 ;  /* 0x0000001003107211 */ /* 0x040fe400078008ff */
[C---:B------:R-:W-:Y:S02]  /*5c70*/  LEA.HI.X.SX32 R49, R3.reuse, R49, 0x1, P1 ;  /* 0x0000003103317211 */ /* 0x040fe400008f0eff */
[----:B------:R-:W-:Y:S01]  /*5c80*/  LEA.HI.X.SX32 R17, R3, R17, 0x1, P0 ;  /* 0x0000001103117211 */ /* 0x000fe200000f0eff */
[----:B------:R-:W-:Y:S08]  /*5c90*/  BRA `(.L_x_886) ;  /* 0x0000005000b87947 */ /* 0x000ff00003800000 */
.L_x_861:
[----:B------:R-:W-:Y:S04]  /*5ca0*/  BSSY B2, `(.L_x_887) ;  /* 0x0000123000027945 */ /* 0x000fe80003800000 */
[----:B------:R-:W-:Y:S05]  /*5cb0*/  @!P4 BRA `(.L_x_888) ;  /* 0x000000100084c947 */ /* 0x000fea0003800000 */
[----:B------:R-:W3:Y:S01]  /*5cc0*/  LDC R165, c[0x0][0x2d0] ;  /* 0x0000b400ffa57b82 */ /* 0x000ee20000000800 */
[----:B------:R-:W-:Y:S01]  /*5cd0*/  BSSY B1, `(.L_x_889) ;  /* 0x000005f000017945 */ /* 0x000fe20003800000 */
[----:B---3--:R-:W-:Y:S11]  /*5ce0*/  ISETP.GE.AND P0, PT, R12, R165, PT ;  /* 0x000000a50c00720c */ /* 0x008ff60003f06270 */
[----:B------:R-:W-:Y:S02]  /*5cf0*/  @!UPT UIADD3 URZ, URZ, URZ, URZ ;  /* 0x0000003f3f3ff290 */ /* 0x000fe4000fffe03f */
[----:B------:R-:W-:Y:S05]  /*5d00*/  @P0 BRA `(.L_x_890) ;  /* 0x00000004006c0947 */ /* 0x000fea0003800000 */
[----:B------:R3:W5:Y:S01]  /*5d10*/  LDG.E.128 R52, desc[UR6][R108.64] ;  /* 0x000000066c347981 */ /* 0x000762000c1e1d00 */
[----:B------:R-:W-:Y:S01]  /*5d20*/  ISETP.GE.AND P0, PT, R12, UR4, PT ;  /* 0x000000040c007c0c */ /* 0x000fe2000bf06270 */
[----:B------:R-:W-:Y:S11]  /*5d30*/  BSSY B0, `(.L_x_891) ;  /* 0x0000057000007945 */ /* 0x000ff60003800000 */
[----:B------:R-:W-:Y:S01]  /*5d40*/  @!UPT UIADD3 URZ, URZ, URZ, URZ ;  /* 0x0000003f3f3ff290 */ /* 0x000fe2000fffe03f */
[----:B------:R-:W-:Y:S05]  /*5d50*/  @P0 BRA `(.L_x_892) ;  /* 0x0000000400500947 */ /* 0x000fea0003800000 */
[--C-:B-----5:R-:W-:Y:S01]  /*5d60*/  HADD2.F32 R31, -RZ, R52.reuse.H0_H0 ;  /* 0x20000034ff1f7230 */ /* 0x120fe20000004100 */
[----:B------:R-:W-:Y:S01]  /*5d70*/  ULEA.HI UR27, UR4, UR4, URZ, 0x1 ;  /* 0x00000004041b7291 */ /* 0x000fe2000f8f083f */
[----:B------:R-:W-:Y:S01]  /*5d80*/  HADD2.F32 R35, -RZ, R52.H1_H1 ;  /* 0x30000034ff237230 */ /* 0x000fe20000004100 */
[----:B------:R-:W-:Y:S01]  /*5d90*/  MOV R59, RZ ;  /* 0x000000ff003b7202 */ /* 0x000fe20000000f00 */
[----:B------:R-:W-:Y:S01]  /*5da0*/  HADD2.F32 R36, -RZ, R53.H0_H0 ;  /* 0x20000035ff247230 */ /* 0x000fe20000004100 */
[----:B------:R-:W-:Y:S01]  /*5db0*/  USHF.R.S32.HI UR27, URZ, 0x1, UR27 ;  /* 0x000000013f1b7899 */ /* 0x000fe2000801141b */
[----:B------:R-:W-:Y:S02]  /*5dc0*/  MOV R57, RZ ;  /* 0x000000ff00397202 */ /* 0x000fe40000000f00 */
[----:B------:R-:W-:Y:S02]  /*5dd0*/  MOV R44, R54 ;  /* 0x00000036002c7202 */ /* 0x000fe40000000f00 */
[----:B------:R-:W-:Y:S02]  /*5de0*/  MOV R51, R55 ;  /* 0x0000003700337202 */ /* 0x000fe40000000f00 */
[----:B------:R-:W-:Y:S02]  /*5df0*/  ISETP.GE.AND P2, PT, R12, UR27, PT ;  /* 0x0000001b0c007c0c */ /* 0x000fe4000bf46270 */
[----:B------:R-:W-:Y:S11]  /*5e00*/  MOV R167, UR27 ;  /* 0x0000001b00a77c02 */ /* 0x000ff60008000f00 */
[----:B------:R-:W-:Y:S02]  /*5e10*/  @P2 IADD3 R59, RZ, -UR27, RZ ;  /* 0x8000001bff3b2c10 */ /* 0x000fe4000fffe0ff */
[----:B------:R-:W-:Y:S02]  /*5e20*/  @P2 IADD3 R57, RZ, -UR27, RZ ;  /* 0x8000001bff392c10 */ /* 0x000fe4000fffe0ff */
[C---:B------:R-:W-:Y:S02]  /*5e30*/  LEA R40, P0, R59.reuse, R112, 0x1 ;  /* 0x000000703b287211 */ /* 0x040fe400078008ff */
[----:B------:R-:W-:Y:S02]  /*5e40*/  @P2 IADD3 R167, RZ, -UR27, RZ ;  /* 0x8000001bffa72c10 */ /* 0x000fe4000fffe0ff */
[----:B------:R-:W-:Y:S02]  /*5e50*/  LEA.HI.X.SX32 R41, R59, R113, 0x1, P0 ;  /* 0x000000713b297211 */ /* 0x000fe400000f0eff */
[----:B-12---:R-:W-:Y:S02]  /*5e60*/  LEA R20, P1, R167, R108, 0x1 ;  /* 0x0000006ca7147211 */ /* 0x006fe400078208ff */
[----:B------:R-:W-:Y:S02]  /*5e70*/  LEA R58, P0, R57, R110, 0x1 ;  /* 0x0000006e393a7211 */ /* 0x000fe400078008ff */
[----:B------:R-:W-:Y:S01]  /*5e80*/  LEA.HI.X.SX32 R21, R167, R109, 0x1, P1 ;  /* 0x0000006da7157211 */ /* 0x000fe200008f0eff */
[----:B------:R-:W2:Y:S01]  /*5e90*/  LDG.E.128 R40, desc[UR6][R40.64] ;  /* 0x0000000628287981 */ /* 0x000ea2000c1e1d00 */
[----:B------:R-:W-:Y:S07]  /*5ea0*/  LEA.HI.X.SX32 R59, R57, R111, 0x1, P0 ;  /* 0x0000006f393b7211 */ /* 0x000fee00000f0eff */
[----:B------:R-:W4:Y:S08]  /*5eb0*/  LDG.E.128 R24, desc[UR6][R20.64] ;  /* 0x0000000614187981 */ /* 0x000f30000c1e1d00 */
[----:B------:R-:W3:Y:S01]  /*5ec0*/  LDG.E.128 R56, desc[UR6][R58.64] ;  /* 0x000000063a387981 */ /* 0x000ee2000c1e1d00 */
[--C-:B--2---:R-:W-:Y:S02]  /*5ed0*/  HADD2.F32 R33, -RZ, R40.reuse.H0_H0 ;  /* 0x20000028ff217230 */ /* 0x104fe40000004100 */
[----:B------:R-:W-:Y:S02]  /*5ee0*/  HADD2.F32 R34, -RZ, R40.H1_H1 ;  /* 0x30000028ff227230 */ /* 0x000fe40000004100 */
[--C-:B------:R-:W-:Y:S02]  /*5ef0*/  HADD2.F32 R37, -RZ, R41.reuse.H0_H0 ;  /* 0x20000029ff257230 */ /* 0x100fe40000004100 */
[----:B------:R-:W-:Y:S02]  /*5f00*/  HADD2.F32 R38, -RZ, R41.H1_H1 ;  /* 0x30000029ff267230 */ /* 0x000fe40000004100 */
[--C-:B------:R-:W-:Y:S01]  /*5f10*/  HADD2.F32 R39, -RZ, R42.reuse.H0_H0 ;  /* 0x2000002aff277230 */ /* 0x100fe20000004100 */
[----:B----4-:R-:W-:Y:S01]  /*5f20*/  MOV R18, R24 ;  /* 0x0000001800127202 */ /* 0x010fe20000000f00 */
[----:B------:R-:W-:Y:S01]  /*5f30*/  HADD2.F32 R40, -RZ, R42.H1_H1 ;  /* 0x3000002aff287230 */ /* 0x000fe20000004100 */
[----:B------:R-:W-:Y:S01]  /*5f40*/  MOV R21, R27 ;  /* 0x0000001b00157202 */ /* 0x000fe20000000f00 */
[----:B------:R-:W-:Y:S01]  /*5f50*/  HADD2.F32 R41, -RZ, R43.H0_H0 ;  /* 0x2000002bff297230 */ /* 0x000fe20000004100 */
[----:B------:R-:W-:Y:S01]  /*5f60*/  MOV R23, R25 ;  /* 0x0000001900177202 */ /* 0x000fe20000000f00 */
[----:B------:R-:W-:Y:S01]  /*5f70*/  HADD2.F32 R32, -RZ, R18.H0_H0 ;  /* 0x20000012ff207230 */ /* 0x000fe20000004100 */
[----:B------:R-:W-:Y:S01]  /*5f80*/  MOV R28, R26 ;  /* 0x0000001a001c7202 */ /* 0x000fe20000000f00 */
[--C-:B---3--:R-:W-:Y:S02]  /*5f90*/  HADD2.F32 R27, -RZ, R56.reuse.H0_H0 ;  /* 0x20000038ff1b7230 */ /* 0x108fe40000004100 */
[----:B------:R-:W-:Y:S02]  /*5fa0*/  HADD2.F32 R25, -RZ, R56.H1_H1 ;  /* 0x30000038ff197230 */ /* 0x000fe40000004100 */
[--C-:B------:R-:W-:Y:S02]  /*5fb0*/  HADD2.F32 R26, -RZ, R57.reuse.H0_H0 ;  /* 0x20000039ff1a7230 */ /* 0x100fe40000004100 */
[----:B------:R-:W-:Y:S01]  /*5fc0*/  @!P2 FADD.FTZ R27, -R27, -RZ ;  /* 0x800000ff1b1ba221 */ /* 0x000fe20000010100 */
[----:B------:R-:W-:Y:S02]  /*5fd0*/  HADD2.F32 R20, -RZ, R58.H1_H1 ;  /* 0x3000003aff147230 */ /* 0x000fe40000004100 */
[----:B------:R-:W-:Y:S01]  /*5fe0*/  @!P2 FADD.FTZ R25, -R25, -RZ ;  /* 0x800000ff1919a221 */ /* 0x000fe20000010100 */
[----:B------:R-:W-:Y:S02]  /*5ff0*/  HADD2.F32 R30, -RZ, R18.H1_H1 ;  /* 0x30000012ff1e7230 */ /* 0x000fe40000004100 */
[----:B------:R-:W-:Y:S01]  /*6000*/  FMUL.FTZ R0, R32, R27 ;  /* 0x0000001b20007220 */ /* 0x000fe20000410000 */
[----:B------:R-:W-:Y:S02]  /*6010*/  HADD2.F32 R24, -RZ, R57.H1_H1 ;  /* 0x30000039ff187230 */ /* 0x000fe40000004100 */
[----:B------:R-:W-:Y:S01]  /*6020*/  @!P2 FADD.FTZ R26, -R26, -RZ ;  /* 0x800000ff1a1aa221 */ /* 0x000fe20000010100 */
[--C-:B------:R-:W-:Y:S02]  /*6030*/  HADD2.F32 R29, -RZ, R23.reuse.H0_H0 ;  /* 0x20000017ff1d7230 */ /* 0x100fe40000004100 */
[----:B------:R-:W-:Y:S01]  /*6040*/  @!P2 FADD.FTZ R20, -R20, -RZ ;  /* 0x800000ff1414a221 */ /* 0x000fe20000010100 */
[----:B------:R-:W-:Y:S02]  /*6050*/  HADD2.F32 R27, -RZ, R23.H1_H1 ;  /* 0x30000017ff1b7230 */ /* 0x000fe40000004100 */
[----:B------:R-:W-:Y:S01]  /*6060*/  FMUL.FTZ R2, R30, R25 ;  /* 0x000000191e027220 */ /* 0x000fe20000410000 */
[----:B------:R-:W-:Y:S02]  /*6070*/  HADD2.F32 R22, -RZ, R58.H0_H0 ;  /* 0x2000003aff167230 */ /* 0x000fe40000004100 */
[----:B------:R-:W-:Y:S01]  /*6080*/  @!P2 FADD.FTZ R24, -R24, -RZ ;  /* 0x800000ff1818a221 */ /* 0x000fe20000010100 */
[--C-:B------:R-:W-:Y:S02]  /*6090*/  HADD2.F32 R23, -RZ, R28.reuse.H1_H1 ;  /* 0x3000001cff177230 */ /* 0x100fe40000004100 */
[----:B------:R-:W-:Y:S01]  /*60a0*/  FMUL.FTZ R3, R29, R26 ;  /* 0x0000001a1d037220 */ /* 0x000fe20000410000 */
[--C-:B------:R-:W-:Y:S02]  /*60b0*/  HADD2.F32 R19, -RZ, R59.reuse.H0_H0 ;  /* 0x2000003bff137230 */ /* 0x100fe40000004100 */
[----:B------:R-:W-:Y:S01]  /*60c0*/  @!P2 FADD.FTZ R22, -R22, -RZ ;  /* 0x800000ff1616a221 */ /* 0x000fe20000010100 */
[----:B------:R-:W-:Y:S02]  /*60d0*/  HADD2.F32 R18, -RZ, R59.H1_H1 ;  /* 0x3000003bff127230 */ /* 0x000fe40000004100 */
[----:B------:R-:W-:Y:S01]  /*60e0*/  FMUL.FTZ R6, R23, R20 ;  /* 0x0000001417067220 */ /* 0x000fe20000410000 */
[----:B------:R-:W-:Y:S02]  /*60f0*/  HADD2.F32 R25, -RZ, R28.H0_H0 ;  /* 0x2000001cff197230 */ /* 0x000fe40000004100 */
[----:B------:R-:W-:Y:S01]  /*6100*/  FFMA.FTZ R0, R31, R33, R0 ;  /* 0x000000211f007223 */ /* 0x000fe20000010000 */
[--C-:B------:R-:W-:Y:S02]  /*6110*/  HADD2.F32 R20, -RZ, R21.reuse.H0_H0 ;  /* 0x20000015ff147230 */ /* 0x100fe40000004100 */
[----:B------:R-:W-:Y:S01]  /*6120*/  @!P2 FADD.FTZ R19, -R19, -RZ ;  /* 0x800000ff1313a221 */ /* 0x000fe20000010100 */
[----:B------:R-:W-:Y:S02]  /*6130*/  HADD2.F32 R21, -RZ, R21.H1_H1 ;  /* 0x30000015ff157230 */ /* 0x000fe40000004100 */
[----:B------:R-:W-:Y:S01]  /*6140*/  FFMA.FTZ R2, R35, R34, R2 ;  /* 0x0000002223027223 */ /* 0x000fe20000010002 */
[----:B------:R-:W-:Y:S02]  /*6150*/  HADD2.F32 R31, -RZ, R53.H1_H1 ;  /* 0x30000035ff1f7230 */ /* 0x000fe40000004100 */
[----:B------:R-:W-:Y:S01]  /*6160*/  FMUL.FTZ R4, R27, R24 ;  /* 0x000000181b047220 */ /* 0x000fe20000410000 */
[----:B------:R-:W-:Y:S01]  /*6170*/  @!P2 FADD.FTZ R18, -R18, -RZ ;  /* 0x800000ff1212a221 */ /* 0x000fe20000010100 */
[--C-:B------:R-:W-:Y:S02]  /*6180*/  HADD2.F32 R34, -RZ, R44.reuse.H0_H0 ;  /* 0x2000002cff227230 */ /* 0x100fe40000004100 */
[----:B------:R-:W-:Y:S01]  /*6190*/  FMUL.FTZ R5, R25, R22 ;  /* 0x0000001619057220 */ /* 0x000fe20000410000 */
[----:B------:R-:W-:Y:S01]  /*61a0*/  FFMA.FTZ R3, R36, R37, R3 ;  /* 0x0000002524037223 */ /* 0x000fe20000010003 */
[----:B------:R-:W-:Y:S01]  /*61b0*/  F2FP.F16.F32.PACK_AB R52, R2, R0 ;  /* 0x000000000234723e */ /* 0x000fe200000000ff */
[----:B------:R-:W-:Y:S02]  /*61c0*/  HADD2.F32 R33, -RZ, R44.H1_H1 ;  /* 0x3000002cff217230 */ /* 0x000fe40000004100 */
[----:B------:R-:W-:Y:S01]  /*61d0*/  FMUL.FTZ R7, R20, R19 ;  /* 0x0000001314077220 */ /* 0x000fe20000410000 */
[----:B------:R-:W-:Y:S02]  /*61e0*/  HADD2.F32 R36, -RZ, R51.H0_H0 ;  /* 0x20000033ff247230 */ /* 0x000fe40000004100 */
[----:B------:R-:W-:Y:S01]  /*61f0*/  FMUL.FTZ R8, R21, R18 ;  /* 0x0000001215087220 */ /* 0x000fe20000410000 */
[----:B------:R-:W-:Y:S02]  /*6200*/  HADD2.F32 R42, -RZ, R43.H1_H1 ;  /* 0x3000002bff2a7230 */ /* 0x000fe40000004100 */
[----:B------:R-:W-:Y:S01]  /*6210*/  FFMA.FTZ R4, R31, R38, R4 ;  /* 0x000000261f047223 */ /* 0x000fe20000010004 */
[----:B------:R-:W-:Y:S02]  /*6220*/  HADD2.F32 R35, -RZ, R51.H1_H1 ;  /* 0x30000033ff237230 */ /* 0x000fe40000004100 */
[----:B------:R-:W-:Y:S01]  /*6230*/  FFMA.FTZ R5, R34, R39, R5 ;  /* 0x0000002722057223 */ /* 0x000fe20000010005 */
[----:B------:R-:W-:Y:S01]  /*6240*/  FFMA.FTZ R6, R33, R40, R6 ;  /* 0x0000002821067223 */ /* 0x000fe20000010006 */
[----:B------:R-:W-:Y:S01]  /*6250*/  FFMA.FTZ R7, R36, R41, R7 ;  /* 0x0000002924077223 */ /* 0x000fe20000010007 */
[----:B------:R-:W-:Y:S01]  /*6260*/  F2FP.F16.F32.PACK_AB R53, R4, R3 ;  /* 0x000000030435723e */ /* 0x000fe200000000ff */
[----:B------:R-:W-:Y:S02]  /*6270*/  FFMA.FTZ R8, R35, R42, R8 ;  /* 0x0000002a23087223 */ /* 0x000fe40000010008 */
[----:B------:R-:W-:Y:S03]  /*6280*/  F2FP.F16.F32.PACK_AB R54, R6, R5 ;  /* 0x000000050636723e */ /* 0x000fe600000000ff */
[----:B------:R-:W-:Y:S02]  /*6290*/  F2FP.F16.F32.PACK_AB R55, R8, R7 ;  /* 0x000000070837723e */ /* 0x000fe400000000ff */
.L_x_892:
[----:B------:R-:W-:Y:S05]  /*62a0*/  BSYNC B0 ;  /* 0x0000000000007941 */ /* 0x000fea0003800000 */
.L_x_891:
[----:B-----5:R4:W-:Y:S02]  /*62b0*/  STG.E.128 desc[UR6][R102.64], R52 ;  /* 0x0000003466007986 */ /* 0x0209e4000c101d06 */
.L_x_890:
[----:B------:R-:W-:Y:S05]  /*62c0*/  BSYNC B1 ;  /* 0x0000000000017941 */ /* 0x000fea0003800000 */
.L_x_889:
[----:B------:R-:W-:Y:S01]  /*62d0*/  ISETP.GE.AND P0, PT, R10, R165, PT ;  /* 0x000000a50a00720c */ /* 0x000fe20003f06270 */
[----:B------:R-:W-:Y:S11]  /*62e0*/  BSSY B1, `(.L_x_893) ;  /* 0x000005f000017945 */ /* 0x000ff60003800000 */
[----:B------:R-:W-:Y:S01]  /*62f0*/  @!UPT UIADD3 URZ, URZ, URZ, URZ ;  /* 0x0000003f3f3ff290 */ /* 0x000fe2000fffe03f */
[----:B------:R-:W-:Y:S05]  /*6300*/  @P0 BRA `(.L_x_894) ;  /* 0x0000000400700947 */ /* 0x000fea0003800000 */
[----:B------:R-:W-:Y:S01]  /*6310*/  ISETP.GE.AND P0, PT, R10, UR4, PT ;  /* 0x000000040a007c0c */ /* 0x000fe2000bf06270 */
[----:B----4-:R4:W5:Y:S01]  /*6320*/  LDG.E.128 R52, desc[UR6][R108.64+0x80] ;  /* 0x000080066c347981 */ /* 0x010962000c1e1d00 */
[----:B------:R-:W-:Y:S01]  /*6330*/  IADD3 R168, P1, R108, 0x80, RZ ;  /* 0x000000806ca87810 */ /* 0x000fe20007f3e0ff */
[----:B------:R-:W-:Y:S04]  /*6340*/  BSSY B0, `(.L_x_895) ;  /* 0x0000057000007945 */ /* 0x000fe80003800000 */
[----:B------:R-:W-:Y:S06]  /*6350*/  IMAD.X R169, RZ, RZ, R109, P1 ;  /* 0x000000ffffa97224 */ /* 0x000fec00008e066d */
        /* <DEDUP_REMOVED lines=17> */
[C---:B-12---:R-:W-:Y:S02]  /*6470*/  LEA R20, P1, R50.reuse, R168, 0x1 ;  /* 0x000000a832147211 */ /* 0x046fe400078208ff */
[C---:B------:R-:W-:Y:S02]  /*6480*/  LEA R58, P0, R57.reuse, R110, 0x1 ;  /* 0x0000006e393a7211 */ /* 0x040fe400078008ff */
[----:B------:R-:W-:Y:S01]  /*6490*/  LEA.HI.X.SX32 R21, R50, R169, 0x1, P1 ;  /* 0x000000a932157211 */ /* 0x000fe200008f0eff */
[----:B------:R-:W2:Y:S01]  /*64a0*/  LDG.E.128 R40, desc[UR6][R40.64+0x80] ;  /* 0x0000800628287981 */ /* 0x000ea2000c1e1d00 */
[----:B------:R-:W-:Y:S07]  /*64b0*/  LEA.HI.X.SX32 R59, R57, R111, 0x1, P0 ;  /* 0x0000006f393b7211 */ /* 0x000fee00000f0eff */
[----:B------:R-:W3:Y:S08]  /*64c0*/  LDG.E.128 R24, desc[UR6][R20.64] ;  /* 0x0000000614187981 */ /* 0x000ef0000c1e1d00 */
[----:B------:R-:W4:Y:S01]  /*64d0*/  LDG.E.128 R56, desc[UR6][R58.64+0x80] ;  /* 0x000080063a387981 */ /* 0x000f22000c1e1d00 */
[--C-:B--2---:R-:W-:Y:S02]  /*64e0*/  HADD2.F32 R33, -RZ, R40.reuse.H0_H0 ;  /* 0x20000028ff217230 */ /* 0x104fe40000004100 */
[----:B------:R-:W-:Y:S02]  /*64f0*/  HADD2.F32 R34, -RZ, R40.H1_H1 ;  /* 0x30000028ff227230 */ /* 0x000fe40000004100 */
[--C-:B------:R-:W-:Y:S02]  /*6500*/  HADD2.F32 R37, -RZ, R41.reuse.H0_H0 ;  /* 0x20000029ff257230 */ /* 0x100fe40000004100 */
[----:B------:R-:W-:Y:S02]  /*6510*/  HADD2.F32 R38, -RZ, R41.H1_H1 ;  /* 0x30000029ff267230 */ /* 0x000fe40000004100 */
[--C-:B------:R-:W-:Y:S01]  /*6520*/  HADD2.F32 R39, -RZ, R42.reuse.H0_H0 ;  /* 0x2000002aff277230 */ /* 0x100fe20000004100 */
[----:B---3--:R-:W-:Y:S01]  /*6530*/  MOV R18, R24 ;  /* 0x0000001800127202 */ /* 0x008fe20000000f00 */
[----:B------:R-:W-:Y:S01]  /*6540*/  HADD2.F32 R40, -RZ, R42.H1_H1 ;  /* 0x3000002aff287230 */ /* 0x000fe20000004100 */
[----:B------:R-:W-:Y:S01]  /*6550*/  MOV R21, R27 ;  /* 0x0000001b00157202 */ /* 0x000fe20000000f00 */
[----:B------:R-:W-:Y:S01]  /*6560*/  HADD2.F32 R41, -RZ, R43.H0_H0 ;  /* 0x2000002bff297230 */ /* 0x000fe20000004100 */
[----:B------:R-:W-:Y:S01]  /*6570*/  MOV R23, R25 ;  /* 0x0000001900177202 */ /* 0x000fe20000000f00 */
[----:B------:R-:W-:Y:S01]  /*6580*/  HADD2.F32 R32, -RZ, R18.H0_H0 ;  /* 0x20000012ff207230 */ /* 0x000fe20000004100 */
[----:B------:R-:W-:Y:S01]  /*6590*/  MOV R28, R26 ;  /* 0x0000001a001c7202 */ /* 0x000fe20000000f00 */
[--C-:B----4-:R-:W-:Y:S02]  /*65a0*/  HADD2.F32 R27, -RZ, R56.reuse.H0_H0 ;  /* 0x20000038ff1b7230 */ /* 0x110fe40000004100 */
        /* <DEDUP_REMOVED lines=48> */
.L_x_896:
[----:B------:R-:W-:Y:S05]  /*68b0*/  BSYNC B0 ;  /* 0x0000000000007941 */ /* 0x000fea0003800000 */
.L_x_895:
[----:B-----5:R1:W-:Y:S02]  /*68c0*/  STG.E.128 desc[UR6][R102.64+0x80], R52 ;  /* 0x0000803466007986 */ /* 0x0203e4000c101d06 */
.L_x_894:
[----:B------:R-:W-:Y:S05]  /*68d0*/  BSYNC B1 ;  /* 0x0000000000017941 */ /* 0x000fea0003800000 */
.L_x_893:
[----:B------:R-:W-:Y:S11]  /*68e0*/  ISETP.GE.AND P0, PT, R9, R165, PT ;  /* 0x000000a50900720c */ /* 0x000ff60003f06270 */
[----:B------:R-:W-:Y:S02]  /*68f0*/  @!UPT UIADD3 URZ, URZ, URZ, URZ ;  /* 0x0000003f3f3ff290 */ /* 0x000fe4000fffe03f */
[----:B------:R-:W-:Y:S05]  /*6900*/  @P0 BRA `(.L_x_888) ;  /* 0x0000000400700947 */ /* 0x000fea0003800000 */
[----:B------:R-:W-:Y:S01]  /*6910*/  ISETP.GE.AND P0, PT, R9, UR4, PT ;  /* 0x0000000409007c0c */ /* 0x000fe2000bf06270 */
[----:B-1--4-:R1:W5:Y:S01]  /*6920*/  LDG.E.128 R52, desc[UR6][R108.64+0x100] ;  /* 0x000100066c347981 */ /* 0x012362000c1e1d00 */
        /* <DEDUP_REMOVED lines=20> */
[C---:B--2---:R-:W-:Y:S02]  /*6a70*/  LEA R20, P1, R50.reuse, R168, 0x1 ;  /* 0x000000a832147211 */ /* 0x044fe400078208ff */
[C---:B------:R-:W-:Y:S02]  /*6a80*/  LEA R58, P0, R57.reuse, R110, 0x1 ;  /* 0x0000006e393a7211 */ /* 0x040fe400078008ff */
        /* <DEDUP_REMOVED lines=66> */
.L_x_898:
[----:B------:R-:W-:Y:S05]  /*6eb0*/  BSYNC B0 ;  /* 0x0000000000007941 */ /* 0x000fea0003800000 */
.L_x_897:
[----:B-----5:R4:W-:Y:S02]  /*6ec0*/  STG.E.128 desc[UR6][R102.64+0x100], R52 ;  /* 0x0001003466007986 */ /* 0x0209e4000c101d06 */
.L_x_888:
[----:B------:R-:W-:Y:S05]  /*6ed0*/  BSYNC B2 ;  /* 0x0000000000027941 */ /* 0x000fea0003800000 */
.L_x_887:
[C---:B------:R-:W-:Y:S01]  /*6ee0*/  ISETP.GE.AND P0, PT, R67.reuse, R166, PT ;  /* 0x000000a64300720c */ /* 0x040fe20003f06270 */
[----:B------:R-:W-:Y:S03]  /*6ef0*/  BSSY B2, `(.L_x_899) ;  /* 0x0000132000027945 */ /* 0x000fe60003800000 */
[----:B------:R-:W-:Y:S11]  /*6f00*/  ISETP.GE.AND P0, PT, R67, R164, !P0 ;  /* 0x000000a44300720c */ /* 0x000ff60004706270 */
[----:B------:R-:W-:Y:S02]  /*6f10*/  @!UPT UIADD3 URZ, URZ, URZ, URZ ;  /* 0x0000003f3f3ff290 */ /* 0x000fe4000fffe03f */
[----:B------:R-:W-:Y:S05]  /*6f20*/  @!P0 BRA `(.L_x_900) ;  /* 0x0000001000b88947 */ /* 0x000fea0003800000 */
[----:B------:R-:W5:Y:S01]  /*6f30*/  LDC R165, c[0x0][0x2d0] ;  /* 0x0000b400ffa57b82 */ /* 0x000f620000000800 */
[----:B------:R-:W-:Y:S01]  /*6f40*/  BSSY B1, `(.L_x_901) ;  /* 0x0000064000017945 */ /* 0x000fe20003800000 */
[----:B-----5:R-:W-:Y:S11]  /*6f50*/  ISETP.GE.AND P0, PT, R12, R165, PT ;  /* 0x000000a50c00720c */ /* 0x020ff60003f06270 */
[----:B------:R-:W-:Y:S02]  /*6f60*/  @!UPT UIADD3 URZ, URZ, URZ, URZ ;  /* 0x0000003f3f3ff290 */ /* 0x000fe4000fffe03f */
[----:B------:R-:W-:Y:S05]  /*6f70*/  @P0 BRA `(.L_x_902) ;  /* 0x0000000400800947 */ /* 0x000fea0003800000 */
[C---:B------:R-:W-:Y:S01]  /*6f80*/  LEA R170, P0, R71.reuse, R108, 0x1 ;  /* 0x0000006c47aa7211 */ /* 0x040fe200078008ff */
[----:B------:R-:W-:Y:S01]  /*6f90*/  BSSY B0, `(.L_x_903) ;  /* 0x000005d000007945 */ /* 0x000fe20003800000 */
[----:B------:R-:W-:Y:S02]  /*6fa0*/  ISETP.GE.AND P1, PT, R12, UR4, PT ;  /* 0x000000040c007c0c */ /* 0x000fe4000bf26270 */
[----:B------:R-:W-:Y:S02]  /*6fb0*/  LEA.HI.X R171, R71, R109, R70, 0x1, P0 ;  /* 0x0000006d47ab7211 */ /* 0x000fe400000f0c46 */
[C---:B------:R-:W-:Y:S03]  /*6fc0*/  LEA R172, P0, R200.reuse, R102, 0x1 ;  /* 0x00000066c8ac7211 */ /* 0x040fe600078008ff */
[----:B------:R1:W5:Y:S01]  /*6fd0*/  LDG.E.128 R56, desc[UR6][R170.64] ;  /* 0x00000006aa387981 */ /* 0x000362000c1e1d00 */
[----:B------:R-:W-:Y:S05]  /*6fe0*/  LEA.HI.X R173, R200, R103, R199, 0x1, P0 ;  /* 0x00000067c8ad7211 */ /* 0x000fea00000f0cc7 */
[----:B------:R-:W-:Y:S05]  /*6ff0*/  @P1 BRA `(.L_x_904) ;  /* 0x0000000400581947 */ /* 0x000fea0003800000 */
[--C-:B-----5:R-:W-:Y:S01]  /*7000*/  HADD2.F32 R33, -RZ, R56.reuse.H0_H0 ;  /* 0x20000038ff217230 */ /* 0x120fe20000004100 */
[----:B------:R-:W-:Y:S01]  /*7010*/  ULEA.HI UR27, UR4, UR4, URZ, 0x1 ;  /* 0x00000004041b7291 */ /* 0x000fe2000f8f083f */
[----:B------:R-:W-:Y:S01]  /*7020*/  HADD2.F32 R38, -RZ, R57.H0_H0 ;  /* 0x20000039ff267230 */ /* 0x000fe20000004100 */
[----:B------:R-:W-:Y:S02]  /*7030*/  MOV R168, RZ ;  /* 0x000000ff00a87202 */ /* 0x000fe40000000f00 */
        /* <DEDUP_REMOVED lines=8> */
[----:B-1----:R-:W-:Y:S02]  /*70c0*/  LEA R18, P0, R169, R170, 0x1 ;  /* 0x000000aaa9127211 */ /* 0x002fe400078008ff */
[----:B------:R-:W-:Y:S02]  /*70d0*/  IADD3 R167, P2, R143, R168, RZ ;  /* 0x000000a88fa77210 */ /* 0x000fe40007f5e0ff */
[----:B------:R-:W-:Y:S02]  /*70e0*/  LEA.HI.X.SX32 R19, R169, R171, 0x1, P0 ;  /* 0x000000aba9137211 */ /* 0x000fe400000f0eff */
[----:B------:R-:W-:Y:S02]  /*70f0*/  LEA.HI.X.SX32 R168, R168, R122, 0x1, P2 ;  /* 0x0000007aa8a87211 */ /* 0x000fe400010f0eff */
[C---:B------:R-:W-:Y:S01]  /*7100*/  LEA R170, P0, R167.reuse, R110, 0x1 ;  /* 0x0000006ea7aa7211 */ /* 0x040fe200078008ff */
[----:B------:R-:W2:Y:S01]  /*7110*/  LDG.E.128 R28, desc[UR6][R18.64] ;  /* 0x00000006121c7981 */ /* 0x000ea2000c1e1d00 */
[----:B------:R-:W-:Y:S02]  /*7120*/  @P1 IADD3 R174, RZ, -UR27, RZ ;  /* 0x8000001bffae1c10 */ /* 0x000fe4000fffe0ff */
[----:B------:R-:W-:Y:S02]  /*7130*/  LEA.HI.X R171, R167, R111, R168, 0x1, P0 ;  /* 0x0000006fa7ab7211 */ /* 0x000fe400000f0ca8 */
[----:B------:R-:W-:Y:S04]  /*7140*/  IADD3 R167, P0, R143, R174, RZ ;  /* 0x000000ae8fa77210 */ /* 0x000fe80007f1e0ff */
[----:B------:R-:W-:Y:S01]  /*7150*/  LEA.HI.X.SX32 R174, R174, R122, 0x1, P0 ;  /* 0x0000007aaeae7211 */ /* 0x000fe200000f0eff */
[----:B------:R-:W3:Y:S01]  /*7160*/  LDG.E.128 R168, desc[UR6][R170.64] ;  /* 0x00000006aaa87981 */ /* 0x000ee2000c1e1d00 */
[C---:B------:R-:W-:Y:S04]  /*7170*/  LEA R36, P0, R167.reuse, R112, 0x1 ;  /* 0x00000070a7247211 */ /* 0x040fe800078008ff */
[----:B------:R-:W-:Y:S05]  /*7180*/  LEA.HI.X R37, R167, R113, R174, 0x1, P0 ;  /* 0x00000071a7257211 */ /* 0x000fea00000f0cae */
[----:B----4-:R1:W4:Y:S02]  /*7190*/  LDG.E.128 R52, desc[UR6][R36.64] ;  /* 0x0000000624347981 */ /* 0x010324000c1e1d00 */
[----:B-1----:R-:W-:Y:S02]  /*71a0*/  HADD2.F32 R37, -RZ, R56.H1_H1 ;  /* 0x30000038ff257230 */ /* 0x002fe40000004100 */
[--C-:B--2---:R-:W-:Y:S01]  /*71b0*/  HADD2.F32 R34, -RZ, R28.reuse.H0_H0 ;  /* 0x2000001cff227230 */ /* 0x104fe20000004100 */
[----:B------:R-:W-:Y:S01]  /*71c0*/  MOV R26, R30 ;  /* 0x0000001e001a7202 */ /* 0x000fe20000000f00 */
[----:B------:R-:W-:Y:S01]  /*71d0*/  HADD2.F32 R32, -RZ, R28.H1_H1 ;  /* 0x3000001cff207230 */ /* 0x000fe20000004100 */
[----:B------:R-:W-:Y:S01]  /*71e0*/  MOV R19, R31 ;  /* 0x0000001f00137202 */ /* 0x000fe20000000f00 */
[--C-:B------:R-:W-:Y:S02]  /*71f0*/  HADD2.F32 R30, -RZ, R29.reuse.H0_H0 ;  /* 0x2000001dff1e7230 */ /* 0x100fe40000004100 */
[----:B------:R-:W-:Y:S02]  /*7200*/  HADD2.F32 R28, -RZ, R29.H1_H1 ;  /* 0x3000001dff1c7230 */ /* 0x000fe40000004100 */
[--C-:B---3--:R-:W-:Y:S02]  /*7210*/  HADD2.F32 R27, -RZ, R168.reuse.H0_H0 ;  /* 0x200000a8ff1b7230 */ /* 0x108fe40000004100 */
[----:B------:R-:W-:Y:S02]  /*7220*/  HADD2.F32 R25, -RZ, R168.H1_H1 ;  /* 0x300000a8ff197230 */ /* 0x000fe40000004100 */
[--C-:B------:R-:W-:Y:S02]  /*7230*/  HADD2.F32 R23, -RZ, R169.reuse.H0_H0 ;  /* 0x200000a9ff177230 */ /* 0x100fe40000004100 */
[----:B------:R-:W-:Y:S01]  /*7240*/  @!P1 FADD.FTZ R27, -R27, -RZ ;  /* 0x800000ff1b1b9221 */ /* 0x000fe20000010100 */
[----:B------:R-:W-:Y:S02]  /*7250*/  HADD2.F32 R21, -RZ, R169.H1_H1 ;  /* 0x300000a9ff157230 */ /* 0x000fe40000004100 */
[----:B------:R-:W-:Y:S01]  /*7260*/  @!P1 FADD.FTZ R25, -R25, -RZ ;  /* 0x800000ff19199221 */ /* 0x000fe20000010100 */
[--C-:B------:R-:W-:Y:S02]  /*7270*/  HADD2.F32 R24, -RZ, R170.reuse.H0_H0 ;  /* 0x200000aaff187230 */ /* 0x100fe40000004100 */
[----:B------:R-:W-:Y:S01]  /*7280*/  @!P1 FADD.FTZ R23, -R23, -RZ ;  /* 0x800000ff17179221 */ /* 0x000fe20000010100 */
[----:B------:R-:W-:Y:S02]  /*7290*/  HADD2.F32 R22, -RZ, R170.H1_H1 ;  /* 0x300000aaff167230 */ /* 0x000fe40000004100 */
[----:B------:R-:W-:Y:S01]  /*72a0*/  @!P1 FADD.FTZ R21, -R21, -RZ ;  /* 0x800000ff15159221 */ /* 0x000fe20000010100 */
[--C-:B----4-:R-:W-:Y:S02]  /*72b0*/  HADD2.F32 R35, -RZ, R52.reuse.H0_H0 ;  /* 0x20000034ff237230 */ /* 0x110fe40000004100 */
[----:B------:R-:W-:Y:S01]  /*72c0*/  FMUL.FTZ R0, R34, R27 ;  /* 0x0000001b22007220 */ /* 0x000fe20000410000 */
[--C-:B------:R-:W-:Y:S02]  /*72d0*/  HADD2.F32 R20, -RZ, R171.reuse.H0_H0 ;  /* 0x200000abff147230 */ /* 0x100fe40000004100 */
[----:B------:R-:W-:Y:S01]  /*72e0*/  FMUL.FTZ R2, R32, R25 ;  /* 0x0000001920027220 */ /* 0x000fe20000410000 */
[----:B------:R-:W-:Y:S02]  /*72f0*/  HADD2.F32 R36, -RZ, R52.H1_H1 ;  /* 0x30000034ff247230 */ /* 0x000fe40000004100 */
[----:B------:R-:W-:Y:S01]  /*7300*/  FMUL.FTZ R3, R30, R23 ;  /* 0x000000171e037220 */ /* 0x000fe20000410000 */
[----:B------:R-:W-:Y:S02]  /*7310*/  HADD2.F32 R18, -RZ, R171.H1_H1 ;  /* 0x300000abff127230 */ /* 0x000fe40000004100 */
[----:B------:R-:W-:Y:S01]  /*7320*/  FMUL.FTZ R4, R28, R21 ;  /* 0x000000151c047220 */ /* 0x000fe20000410000 */
[--C-:B------:R-:W-:Y:S02]  /*7330*/  HADD2.F32 R25, -RZ, R26.reuse.H0_H0 ;  /* 0x2000001aff197230 */ /* 0x100fe40000004100 */
[----:B------:R-:W-:Y:S01]  /*7340*/  @!P1 FADD.FTZ R24, -R24, -RZ ;  /* 0x800000ff18189221 */ /* 0x000fe20000010100 */
[----:B------:R-:W-:Y:S02]  /*7350*/  HADD2.F32 R39, -RZ, R53.H0_H0 ;  /* 0x20000035ff277230 */ /* 0x000fe40000004100 */
[----:B------:R-:W-:Y:S01]  /*7360*/  @!P1 FADD.FTZ R22, -R22, -RZ ;  /* 0x800000ff16169221 */ /* 0x000fe20000010100 */
[----:B------:R-:W-:Y:S02]  /*7370*/  HADD2.F32 R23, -RZ, R26.H1_H1 ;  /* 0x3000001aff177230 */ /* 0x000fe40000004100 */
[----:B------:R-:W-:Y:S01]  /*7380*/  FFMA.FTZ R0, R33, R35, R0 ;  /* 0x0000002321007223 */ /* 0x000fe20000010000 */
[--C-:B------:R-:W-:Y:S02]  /*7390*/  HADD2.F32 R21, -RZ, R19.reuse.H0_H0 ;  /* 0x20000013ff157230 */ /* 0x100fe40000004100 */
[----:B------:R-:W-:Y:S01]  /*73a0*/  @!P1 FADD.FTZ R20, -R20, -RZ ;  /* 0x800000ff14149221 */ /* 0x000fe20000010100 */
[----:B------:R-:W-:Y:S02]  /*73b0*/  HADD2.F32 R19, -RZ, R19.H1_H1 ;  /* 0x30000013ff137230 */ /* 0x000fe40000004100 */
[----:B------:R-:W-:Y:S01]  /*73c0*/  FFMA.FTZ R2, R37, R36, R2 ;  /* 0x0000002425027223 */ /* 0x000fe20000010002 */
[----:B------:R-:W-:Y:S02]  /*73d0*/  HADD2.F32 R40, -RZ, R53.H1_H1 ;  /* 0x30000035ff287230 */ /* 0x000fe40000004100 */
[----:B------:R-:W-:Y:S01]  /*73e0*/  @!P1 FADD.FTZ R18, -R18, -RZ ;  /* 0x800000ff12129221 */ /* 0x000fe20000010100 */
[----:B------:R-:W-:Y:S02]  /*73f0*/  HADD2.F32 R33, -RZ, R57.H1_H1 ;  /* 0x30000039ff217230 */ /* 0x000fe40000004100 */
[----:B------:R-:W-:Y:S01]  /*7400*/  FMUL.FTZ R5, R25, R24 ;  /* 0x0000001819057220 */ /* 0x000fe20000410000 */
[----:B------:R-:W-:Y:S02]  /*7410*/  HADD2.F32 R41, -RZ, R54.H0_H0 ;  /* 0x20000036ff297230 */ /* 0x000fe40000004100 */
[----:B------:R-:W-:Y:S01]  /*7420*/  FFMA.FTZ R3, R38, R39, R3 ;  /* 0x0000002726037223 */ /* 0x000fe20000010003 */
[----:B------:R-:W-:Y:S02]  /*7430*/  HADD2.F32 R36, -RZ, R50.H0_H0 ;  /* 0x20000032ff247230 */ /* 0x000fe40000004100 */
[----:B------:R-:W-:Y:S01]  /*7440*/  FMUL.FTZ R6, R23, R22 ;  /* 0x0000001617067220 */ /* 0x000fe20000410000 */
[----:B------:R-:W-:Y:S02]  /*7450*/  HADD2.F32 R42, -RZ, R54.H1_H1 ;  /* 0x30000036ff2a7230 */ /* 0x000fe40000004100 */
[----:B------:R-:W-:Y:S01]  /*7460*/  FMUL.FTZ R7, R21, R20 ;  /* 0x0000001415077220 */ /* 0x000fe20000410000 */
[----:B------:R-:W-:Y:S01]  /*7470*/  HADD2.F32 R35, -RZ, R50.H1_H1 ;  /* 0x30000032ff237230 */ /* 0x000fe20000004100 */
[----:B------:R-:W-:Y:S01]  /*7480*/  F2FP.F16.F32.PACK_AB R56, R2, R0 ;  /* 0x000000000238723e */ /* 0x000fe200000000ff */
[----:B------:R-:W-:Y:S02]  /*7490*/  HADD2.F32 R43, -RZ, R55.H0_H0 ;  /* 0x20000037ff2b7230 */ /* 0x000fe40000004100 */
[----:B------:R-:W-:Y:S01]  /*74a0*/  FMUL.FTZ R8, R19, R18 ;  /* 0x0000001213087220 */ /* 0x000fe20000410000 */
[----:B------:R-:W-:Y:S02]  /*74b0*/  HADD2.F32 R38, -RZ, R51.H0_H0 ;  /* 0x20000033ff267230 */ /* 0x000fe40000004100 */
[----:B------:R-:W-:Y:S01]  /*74c0*/  FFMA.FTZ R4, R33, R40, R4 ;  /* 0x0000002821047223 */ /* 0x000fe20000010004 */
[----:B------:R-:W-:Y:S02]  /*74d0*/  HADD2.F32 R44, -RZ, R55.H1_H1 ;  /* 0x30000037ff2c7230 */ /* 0x000fe40000004100 */
[----:B------:R-:W-:Y:S01]  /*74e0*/  FFMA.FTZ R5, R36, R41, R5 ;  /* 0x0000002924057223 */ /* 0x000fe20000010005 */
[----:B------:R-:W-:Y:S02]  /*74f0*/  HADD2.F32 R37, -RZ, R51.H1_H1 ;  /* 0x30000033ff257230 */ /* 0x000fe40000004100 */
[----:B------:R-:W-:Y:S01]  /*7500*/  FFMA.FTZ R6, R35, R42, R6 ;  /* 0x0000002a23067223 */ /* 0x000fe20000010006 */
[----:B------:R-:W-:Y:S01]  /*7510*/  F2FP.F16.F32.PACK_AB R57, R4, R3 ;  /* 0x000000030439723e */ /* 0x000fe200000000ff */
[----:B------:R-:W-:Y:S01]  /*7520*/  FFMA.FTZ R7, R38, R43, R7 ;  /* 0x0000002b26077223 */ /* 0x000fe20000010007 */
[----:B------:R-:W-:Y:S02]  /*7530*/  FFMA.FTZ R8, R37, R44, R8 ;  /* 0x0000002c25087223 */ /* 0x000fe40000010008 */
[----:B------:R-:W-:Y:S03]  /*7540*/  F2FP.F16.F32.PACK_AB R58, R6, R5 ;  /* 0x00000005063a723e */ /* 0x000fe600000000ff */
[----:B------:R-:W-:Y:S03]  /*7550*/  F2FP.F16.F32.PACK_AB R59, R8, R7 ;  /* 0x00000007083b723e */ /* 0x000fe600000000ff */
.L_x_904:
[----:B------:R-:W-:Y:S05]  /*7560*/  BSYNC B0 ;  /* 0x0000000000007941 */ /* 0x000fea0003800000 */
.L_x_903:
[----:B-----5:R1:W-:Y:S02]  /*7570*/  STG.E.128 desc[UR6][R172.64], R56 ;  /* 0x00000038ac007986 */ /* 0x0203e4000c101d06 */
.L_x_902:
[----:B------:R-:W-:Y:S05]  /*7580*/  BSYNC B1 ;  /* 0x0000000000017941 */ /* 0x000fea0003800000 */
.L_x_901:
[----:B------:R-:W-:Y:S01]  /*7590*/  ISETP.GE.AND P0, PT, R10, R165, PT ;  /* 0x000000a50a00720c */ /* 0x000fe20003f06270 */
[----:B------:R-:W-:Y:S11]  /*75a0*/  BSSY B1, `(.L_x_905) ;  /* 0x0000063000017945 */ /* 0x000ff60003800000 */
[----:B------:R-:W-:Y:S01]  /*75b0*/  @!UPT UIADD3 URZ, URZ, URZ, URZ ;  /* 0x0000003f3f3ff290 */ /* 0x000fe2000fffe03f */
[----:B------:R-:W-:Y:S05]  /*75c0*/  @P0 BRA `(.L_x_906) ;  /* 0x0000000400800947 */ /* 0x000fea0003800000 */
[----:B-1----:R-:W-:Y:S01]  /*75d0*/  LEA R170, P0, R76, R108, 0x1 ;  /* 0x0000006c4caa7211 */ /* 0x002fe200078008ff */
        /* <DEDUP_REMOVED lines=19> */
[----:B------:R-:W-:Y:S02]  /*7710*/  LEA R18, P0, R169, R170, 0x1 ;  /* 0x000000aaa9127211 */ /* 0x000fe400078008ff */
[----:B------:R-:W-:Y:S02]  /*7720*/  IADD3 R167, P2, R131, R168, RZ ;  /* 0x000000a883a77210 */ /* 0x000fe40007f5e0ff */
[----:B------:R-:W-:Y:S02]  /*7730*/  LEA.HI.X.SX32 R19, R169, R171, 0x1, P0 ;  /* 0x000000aba9137211 */ /* 0x000fe400000f0eff */
[----:B------:R-:W-:Y:S02]  /*7740*/  LEA.HI.X.SX32 R168, R168, R120, 0x1, P2 ;  /* 0x00000078a8a87211 */ /* 0x000fe400010f0eff */
[C---:B-1----:R-:W-:Y:S01]  /*7750*/  LEA R170, P0, R167.reuse, R110, 0x1 ;  /* 0x0000006ea7aa7211 */ /* 0x042fe200078008ff */
        /* <DEDUP_REMOVED lines=69> */
.L_x_908:
[----:B------:R-:W-:Y:S05]  /*7bb0*/  BSYNC B0 ;  /* 0x0000000000007941 */ /* 0x000fea0003800000 */
.L_x_907:
[----:B-----5:R1:W-:Y:S02]  /*7bc0*/  STG.E.128 desc[UR6][R172.64], R56 ;  /* 0x00000038ac007986 */ /* 0x0203e4000c101d06 */
.L_x_906:
[----:B------:R-:W-:Y:S05]  /*7bd0*/  BSYNC B1 ;  /* 0x0000000000017941 */ /* 0x000fea0003800000 */
.L_x_905:
[----:B------:R-:W-:Y:S11]  /*7be0*/  ISETP.GE.AND P0, PT, R9, R165, PT ;  /* 0x000000a50900720c */ /* 0x000ff60003f06270 */
[----:B------:R-:W-:Y:S02]  /*7bf0*/  @!UPT UIADD3 URZ, URZ, URZ, URZ ;  /* 0x0000003f3f3ff290 */ /* 0x000fe4000fffe03f */
[----:B------:R-:W-:Y:S05]  /*7c00*/  @P0 BRA `(.L_x_900) ;  /* 0x0000000400800947 */ /* 0x000fea0003800000 */
[C---:B-1----:R-:W-:Y:S01]  /*7c10*/  LEA R170, P0, R84.reuse, R108, 0x1 ;  /* 0x0000006c54aa7211 */ /* 0x042fe200078008ff */
        /* <DEDUP_REMOVED lines=12> */
[----:B------:R-:W-:Y:S02]  /*7ce0*/  MOV R50, R58 ;  /* 0x0000003a00327202 */ /* 0x000fe40000000f00 */
[----:B------:R-:W-:Y:S03]  /*7cf0*/  MOV R51, R59 ;  /* 0x0000003b00337202 */ /* 0x000fe60000000f00 */
        /* <DEDUP_REMOVED lines=10> */
[----:B------:R-:W-:Y:S02]  /*7da0*/  MOV R167, RZ ;  /* 0x000000ff00a77202 */ /* 0x000fe40000000f00 */
        /* <DEDUP_REMOVED lines=68> */
.L_x_910:
[----:B------:R-:W-:Y:S05]  /*81f0*/  BSYNC B0 ;  /* 0x0000000000007941 */ /* 0x000fea0003800000 */
.L_x_909:
[----:B-----5:R1:W-:Y:S02]  /*8200*/  STG.E.128 desc[UR6][R172.64], R56 ;  /* 0x00000038ac007986 */ /* 0x0203e4000c101d06 */
.L_x_900:
[----:B------:R-:W-:Y:S05]  /*8210*/  BSYNC B2 ;  /* 0x0000000000027941 */ /* 0x000fea0003800000 */
.L_x_899:
        /* <DEDUP_REMOVED lines=104> */
.L_x_916:
[----:B------:R-:W-:Y:S05]  /*88a0*/  BSYNC B0 ;  /* 0x0000000000007941 */ /* 0x000fea0003800000 */
.L_x_915:
[----:B-----5:R1:W-:Y:S02]  /*88b0*/  STG.E.128 desc[UR6][R172.64], R56 ;  /* 0x00000038ac007986 */ /* 0x0203e4000c101d06 */
.L_x_914:
[----:B------:R-:W-:Y:S05]  /*88c0*/  BSYNC B1 ;  /* 0x0000000000017941 */ /* 0x000fea0003800000 */
.L_x_913:
        /* <DEDUP_REMOVED lines=98> */
.L_x_920:
[----:B------:R-:W-:Y:S05]  /*8ef0*/  BSYNC B0 ;  /* 0x0000000000007941 */ /* 0x000fea0003800000 */
.L_x_919:
[----:B-----5:R1:W-:Y:S02]  /*8f00*/  STG.E.128 desc[UR6][R172.64], R56 ;  /* 0x00000038ac007986 */ /* 0x0203e4000c101d06 */
.L_x_918:
[----:B------:R-:W-:Y:S05]  /*8f10*/  BSYNC B1 ;  /* 0x0000000000017941 */ /* 0x000fea0003800000 */
.L_x_917:
        /* <DEDUP_REMOVED lines=97> */
.L_x_922:
[----:B------:R-:W-:Y:S05]  /*9530*/  BSYNC B0 ;  /* 0x0000000000007941 */ /* 0x000fea0003800000 */
.L_x_921:
[----:B-----5:R1:W-:Y:S02]  /*9540*/  STG.E.128 desc[UR6][R172.64], R56 ;  /* 0x00000038ac007986 */ /* 0x0203e4000c101d06 */
.L_x_912:
[----:B------:R-:W-:Y:S05]  /*9550*/  BSYNC B2 ;  /* 0x0000000000027941 */ /* 0x000fea0003800000 */
.L_x_911:
        /* <DEDUP_REMOVED lines=10> */
[----:B------:R-:W1:Y:S01]  /*9600*/  LDC.64 R2, c[0x0][0x338] ;  /* 0x0000ce00ff027b82 */ /* 0x000e620000000a00 */
[----:B------:R-:W-:Y:S01]  /*9610*/  ISETP.GE.AND P0, PT, R12, UR4, PT ;  /* 0x000000040c007c0c */ /* 0x000fe2000bf06270 */
[----:B------:R-:W-:Y:S01]  /*9620*/  BSSY B0, `(.L_x_927) ;  /* 0x0000060000007945 */ /* 0x000fe20003800000 */
[----:B-1----:R-:W-:Y:S04]  /*9630*/  IMAD.WIDE.U32 R172, R2, 0x60, R108 ;  /* 0x0000006002ac7825 */ /* 0x002fe800078e006c */
[----:B------:R-:W-:Y:S05]  /*9640*/  IMAD R3, R3, 0x60, RZ ;  /* 0x0000006003037824 */ /* 0x000fea00078e02ff */
[----:B------:R-:W-:Y:S02]  /*9650*/  IADD3 R173, R173, R3, RZ ;  /* 0x00000003adad7210 */ /* 0x000fe40007ffe0ff */
[----:B------:R-:W1:Y:S03]  /*9660*/  LDC.64 R2, c[0x0][0x248] ;  /* 0x00009200ff027b82 */ /* 0x000e660000000a00 */
[----:B------:R1:W5:Y:S02]  /*9670*/  LDG.E.128 R56, desc[UR6][R172.64] ;  /* 0x00000006ac387981 */ /* 0x000364000c1e1d00 */
[----:B-1----:R-:W-:Y:S04]  /*9680*/  IMAD.WIDE.U32 R170, R2, 0x60, R102 ;  /* 0x0000006002aa7825 */ /* 0x002fe800078e0066 */
[----:B------:R-:W-:Y:S05]  /*9690*/  IMAD R3, R3, 0x60, RZ ;  /* 0x0000006003037824 */ /* 0x000fea00078e02ff */
[----:B------:R-:W-:Y:S01]  /*96a0*/  IADD3 R171, R171, R3, RZ ;  /* 0x00000003abab7210 */ /* 0x000fe20007ffe0ff */
[----:B------:R-:W-:Y:S06]  /*96b0*/  @P0 BRA `(.L_x_928) ;  /* 0x0000000400580947 */ /* 0x000fec0003800000 */
        /* <DEDUP_REMOVED lines=16> */
[C---:B------:R-:W-:Y:S01]  /*97c0*/  LEA R174, P0, R164.reuse, R110, 0x1 ;  /* 0x0000006ea4ae7211 */ /* 0x040fe200078008ff */
[----:B------:R-:W2:Y:S01]  /*97d0*/  LDG.E.128 R28, desc[UR6][R18.64] ;  /* 0x00000006121c7981 */ /* 0x000ea2000c1e1d00 */
[----:B------:R-:W-:Y:S02]  /*97e0*/  @P1 IADD3 R168, RZ, -UR27, RZ ;  /* 0x8000001bffa81c10 */ /* 0x000fe4000fffe0ff */
[----:B------:R-:W-:Y:S02]  /*97f0*/  LEA.HI.X R175, R164, R111, R165, 0x1, P0 ;  /* 0x0000006fa4af7211 */ /* 0x000fe400000f0ca5 */
[----:B------:R-:W-:Y:S03]  /*9800*/  IADD3 R173, P0, R132, R168, RZ ;  /* 0x000000a884ad7210 */ /* 0x000fe60007f1e0ff */
[----:B------:R-:W3:Y:S01]  /*9810*/  LDG.E.128 R164, desc[UR6][R174.64] ;  /* 0x00000006aea47981 */ /* 0x000ee2000c1e1d00 */
[----:B------:R-:W-:Y:S02]  /*9820*/  LEA.HI.X.SX32 R168, R168, R119, 0x1, P0 ;  /* 0x00000077a8a87211 */ /* 0x000fe400000f0eff */
        /* <DEDUP_REMOVED lines=63> */
.L_x_928:
[----:B------:R-:W-:Y:S05]  /*9c20*/  BSYNC B0 ;  /* 0x0000000000007941 */ /* 0x000fea0003800000 */
.L_x_927:
[----:B-----5:R1:W-:Y:S02]  /*9c30*/  STG.E.128 desc[UR6][R170.64], R56 ;  /* 0x00000038aa007986 */ /* 0x0203e4000c101d06 */
.L_x_926:
[----:B------:R-:W-:Y:S05]  /*9c40*/  BSYNC B1 ;  /* 0x0000000000017941 */ /* 0x000fea0003800000 */
.L_x_925:
        /* <DEDUP_REMOVED lines=32> */
[----:B-1----:R-:W-:Y:S03]  /*9e50*/  IADD3 R173, P0, R127, R168, RZ ;  /* 0x000000a87fad7210 */ /* 0x002fe60007f1e0ff */
        /* <DEDUP_REMOVED lines=65> */
.L_x_932:
[----:B------:R-:W-:Y:S05]  /*a270*/  BSYNC B0 ;  /* 0x0000000000007941 */ /* 0x000fea0003800000 */
.L_x_931:
[----:B-----5:R1:W-:Y:S02]  /*a280*/  STG.E.128 desc[UR6][R170.64], R56 ;  /* 0x00000038aa007986 */ /* 0x0203e4000c101d06 */
.L_x_930:
[----:B------:R-:W-:Y:S05]  /*a290*/  BSYNC B1 ;  /* 0x0000000000017941 */ /* 0x000fea0003800000 */
.L_x_929:
        /* <DEDUP_REMOVED lines=97> */
.L_x_934:
[----:B------:R-:W-:Y:S05]  /*a8b0*/  BSYNC B0 ;  /* 0x0000000000007941 */ /* 0x000fea0003800000 */
.L_x_933:
[----:B-----5:R1:W-:Y:S02]  /*a8c0*/  STG.E.128 desc[UR6][R168.64], R56 ;  /* 0x00000038a8007986 */ /* 0x0203e4000c101d06 */
.L_x_924:
[----:B------:R-:W-:Y:S05]  /*a8d0*/  BSYNC B2 ;  /* 0x0000000000027941 */ /* 0x000fea0003800000 */
.L_x_923:
        /* <DEDUP_REMOVED lines=8> */
.L_x_860:
[-C--:B------:R-:W-:Y:S01]  /*a960*/  ISETP.GE.AND P2, PT, R67, R166.reuse, PT ;  /* 0x000000a64300720c */ /* 0x080fe20003f46270 */
[----:B------:R-:W-:Y:S01]  /*a970*/  BSSY B0, `(.L_x_935) ;  /* 0x0000011000007945 */ /* 0x000fe20003800000 */
[CC--:B------:R-:W-:Y:S02]  /*a980*/  ISETP.GE.AND P1, PT, R66.reuse, R166.reuse, PT ;  /* 0x000000a64200720c */ /* 0x0c0fe40003f26270 */
[----:B------:R-:W-:Y:S02]  /*a990*/  ISETP.GE.AND P0, PT, R65, R166, PT ;  /* 0x000000a64100720c */ /* 0x000fe40003f06270 */
[-C--:B------:R-:W-:Y:S02]  /*a9a0*/  ISETP.GE.AND P2, PT, R67, R164.reuse, !P2 ;  /* 0x000000a44300720c */ /* 0x080fe40005746270 */
[-C--:B------:R-:W-:Y:S02]  /*a9b0*/  ISETP.GE.AND P1, PT, R66, R164.reuse, !P1 ;  /* 0x000000a44200720c */ /* 0x080fe40004f26270 */
[----:B------:R-:W-:Y:S01]  /*a9c0*/  ISETP.GE.AND P0, PT, R65, R164, !P0 ;  /* 0x000000a44100720c */ /* 0x000fe20004706270 */
[----:B------:R-:W-:Y:S01]  /*a9d0*/  @!UPT UIADD3 URZ, URZ, URZ, URZ ;  /* 0x0000003f3f3ff290 */ /* 0x000fe2000fffe03f */
[----:B------:R-:W-:Y:S11]  /*a9e0*/  @!P4 BRA `(.L_x_936) ;  /* 0x000000000024c947 */ /* 0x000ff60003800000 */
[----:B------:R-:W-:Y:S02]  /*a9f0*/  ISETP.NE.AND P4, PT, R140, RZ, PT ;  /* 0x000000ff8c00720c */ /* 0x000fe40003f85270 */
[----:B------:R-:W-:Y:S11]  /*aa00*/  ISETP.NE.AND P5, PT, R139, RZ, PT ;  /* 0x000000ff8b00720c */ /* 0x000ff60003fa5270 */
[----:B-12---:R-:W2:Y:S04]  /*aa10*/  @P4 LDG.E.128 R24, desc[UR6][R108.64] ;  /* 0x000000066c184981 */ /* 0x006ea8000c1e1d00 */
[----:B--2---:R3:W-:Y:S01]  /*aa20*/  @P4 STG.E.128 desc[UR6][R102.64], R24 ;  /* 0x0000001866004986 */ /* 0x0047e2000c101d06 */
[----:B------:R-:W-:Y:S03]  /*aa30*/  ISETP.NE.AND P4, PT, R135, RZ, PT ;  /* 0x000000ff8700720c */ /* 0x000fe60003f85270 */
[----:B------:R-:W2:Y:S04]  /*aa40*/  @P5 LDG.E.128 R20, desc[UR6][R108.64+0x80] ;  /* 0x000080066c145981 */ /* 0x000ea8000c1e1d00 */
[----:B--2---:R3:W-:Y:S06]  /*aa50*/  @P5 STG.E.128 desc[UR6][R102.64+0x80], R20 ;  /* 0x0000801466005986 */ /* 0x0047ec000c101d06 */
[----:B------:R-:W2:Y:S04]  /*aa60*/  @P4 LDG.E.128 R4, desc[UR6][R108.64+0x100] ;  /* 0x000100066c044981 */ /* 0x000ea8000c1e1d00 */
[----:B--2---:R3:W-:Y:S02]  /*aa70*/  @P4 STG.E.128 desc[UR6][R102.64+0x100], R4 ;  /* 0x0001000466004986 */ /* 0x0047e4000c101d06 */
.L_x_936:
[----:B------:R-:W-:Y:S05]  /*aa80*/  BSYNC B0 ;  /* 0x0000000000007941 */ /* 0x000fea0003800000 */
.L_x_935:
[----:B------:R-:W-:Y:S04]  /*aa90*/  BSSY B0, `(.L_x_937) ;  /* 0x0000018000007945 */ /* 0x000fe80003800000 */
[----:B------:R-:W-:Y:S05]  /*aaa0*/  @!P2 BRA `(.L_x_938) ;  /* 0x000000000058a947 */ /* 0x000fea0003800000 */
[----:B------:R-:W-:Y:S02]  /*aab0*/  ISETP.NE.AND P5, PT, R140, RZ, PT ;  /* 0x000000ff8c00720c */ /* 0x000fe40003fa5270 */
[----:B------:R-:W-:Y:S11]  /*aac0*/  ISETP.NE.AND P6, PT, R139, RZ, PT ;  /* 0x000000ff8b00720c */ /* 0x000ff60003fc5270 */
[C---:B-123--:R-:W-:Y:S02]  /*aad0*/  @P5 LEA R4, P2, R71.reuse, R108, 0x1 ;  /* 0x0000006c47045211 */ /* 0x04efe400078408ff */
[----:B------:R-:W-:Y:S02]  /*aae0*/  @P5 LEA R30, P4, R200, R102, 0x1 ;  /* 0x00000066c81e5211 */ /* 0x000fe400078808ff */
[----:B------:R-:W-:Y:S02]  /*aaf0*/  @P5 LEA.HI.X R5, R71, R109, R70, 0x1, P2 ;  /* 0x0000006d47055211 */ /* 0x000fe400010f0c46 */
[-C--:B------:R-:W-:Y:S02]  /*ab00*/  @P6 LEA R28, P2, R76, R108.reuse, 0x1 ;  /* 0x0000006c4c1c6211 */ /* 0x080fe400078408ff */
[----:B------:R-:W-:Y:S01]  /*ab10*/  @P5 LEA.HI.X R31, R200, R103, R199, 0x1, P4 ;  /* 0x00000067c81f5211 */ /* 0x000fe200020f0cc7 */
[----:B------:R-:W2:Y:S01]  /*ab20*/  @P5 LDG.E.128 R24, desc[UR6][R4.64] ;  /* 0x0000000604185981 */ /* 0x000ea2000c1e1d00 */
[-C--:B------:R-:W-:Y:S02]  /*ab30*/  @P6 LEA.HI.X R29, R76, R109.reuse, R75, 0x1, P2 ;  /* 0x0000006d4c1d6211 */ /* 0x080fe400010f0c4b */
[----:B------:R-:W-:Y:S11]  /*ab40*/  ISETP.NE.AND P4, PT, R135, RZ, PT ;  /* 0x000000ff8700720c */ /* 0x000ff60003f85270 */
[----:B------:R-:W-:Y:S02]  /*ab50*/  @!UPT UIADD3 URZ, URZ, URZ, URZ ;  /* 0x0000003f3f3ff290 */ /* 0x000fe4000fffe03f */
[C---:B------:R-:W-:Y:S04]  /*ab60*/  @P4 LEA R2, P2, R84.reuse, R108, 0x1 ;  /* 0x0000006c54024211 */ /* 0x040fe800078408ff */
[----:B------:R-:W-:Y:S02]  /*ab70*/  @P4 LEA.HI.X R3, R84, R109, R83, 0x1, P2 ;  /* 0x0000006d54034211 */ /* 0x000fe400010f0c53 */
[CC--:B------:R-:W-:Y:S04]  /*ab80*/  @P4 LEA R32, P2, R87.reuse, R102.reuse, 0x1 ;  /* 0x0000006657204211 */ /* 0x0c0fe800078408ff */
[-C--:B------:R-:W-:Y:S01]  /*ab90*/  @P4 LEA.HI.X R33, R87, R103.reuse, R88, 0x1, P2 ;  /* 0x0000006757214211 */ /* 0x080fe200010f0c58 */
[----:B--2---:R4:W-:Y:S01]  /*aba0*/  @P5 STG.E.128 desc[UR6][R30.64], R24 ;  /* 0x000000181e005986 */ /* 0x0049e2000c101d06 */
[C---:B------:R-:W-:Y:S03]  /*abb0*/  @P6 LEA R18, P5, R79.reuse, R102, 0x1 ;  /* 0x000000664f126211 */ /* 0x040fe600078a08ff */
[----:B------:R-:W2:Y:S01]  /*abc0*/  @P6 LDG.E.128 R20, desc[UR6][R28.64] ;  /* 0x000000061c146981 */ /* 0x000ea2000c1e1d00 */
[----:B------:R-:W-:Y:S05]  /*abd0*/  @P6 LEA.HI.X R19, R79, R103, R80, 0x1, P5 ;  /* 0x000000674f136211 */ /* 0x000fea00028f0c50 */
[----:B--2---:R4:W-:Y:S04]  /*abe0*/  @P6 STG.E.128 desc[UR6][R18.64], R20 ;  /* 0x0000001412006986 */ /* 0x0049e8000c101d06 */
[----:B------:R-:W2:Y:S04]  /*abf0*/  @P4 LDG.E.128 R4, desc[UR6][R2.64] ;  /* 0x0000000602044981 */ /* 0x000ea8000c1e1d00 */
[----:B--2---:R4:W-:Y:S02]  /*ac00*/  @P4 STG.E.128 desc[UR6][R32.64], R4 ;  /* 0x0000000420004986 */ /* 0x0049e4000c101d06 */
.L_x_938:
[----:B------:R-:W-:Y:S05]  /*ac10*/  BSYNC B0 ;  /* 0x0000000000007941 */ /* 0x000fea0003800000 */
.L_x_937:
[----:B------:R-:W-:Y:S04]  /*ac20*/  BSSY B0, `(.L_x_939) ;  /* 0x0000018000007945 */ /* 0x000fe80003800000 */
[----:B------:R-:W-:Y:S05]  /*ac30*/  @!P1 BRA `(.L_x_940) ;  /* 0x0000000000589947 */ /* 0x000fea0003800000 */
[----:B------:R-:W-:Y:S02]  /*ac40*/  ISETP.NE.AND P4, PT, R140, RZ, PT ;  /* 0x000000ff8c00720c */ /* 0x000fe40003f85270 */
[----:B------:R-:W-:Y:S11]  /*ac50*/  ISETP.NE.AND P5, PT, R139, RZ, PT ;  /* 0x000000ff8b00720c */ /* 0x000ff60003fa5270 */
[C---:B-1234-:R-:W-:Y:S02]  /*ac60*/  @P4 LEA R4, P1, R73.reuse, R108, 0x1 ;  /* 0x0000006c49044211 */ /* 0x05efe400078208ff */
        /* <DEDUP_REMOVED lines=19> */
.L_x_940:
[----:B------:R-:W-:Y:S05]  /*ada0*/  BSYNC B0 ;  /* 0x0000000000007941 */ /* 0x000fea0003800000 */
.L_x_939:
[----:B------:R-:W-:Y:S01]  /*adb0*/  UMOV UR4, URZ ;  /* 0x0000003f00047c82 */ /* 0x000fe20008000000 */
[----:B------:R-:W-:Y:S04]  /*adc0*/  BSSY B0, `(.L_x_886) ;  /* 0x000001b000007945 */ /* 0x000fe80003800000 */
[----:B------:R-:W-:Y:S05]  /*add0*/  @!P0 BRA `(.L_x_941) ;  /* 0x0000000000648947 */ /* 0x000fea0003800000 */
[----:B------:R-:W-:Y:S02]  /*ade0*/  ISETP.NE.AND P1, PT, R140, RZ, PT ;  /* 0x000000ff8c00720c */ /* 0x000fe40003f25270 */
[----:B------:R-:W-:Y:S11]  /*adf0*/  ISETP.NE.AND P4, PT, R139, RZ, PT ;  /* 0x000000ff8b00720c */ /* 0x000ff60003f85270 */
[----:B------:R-:W2:Y:S02]  /*ae00*/  @P1 LDC.64 R2, c[0x0][0x338] ;  /* 0x0000ce00ff021b82 */ /* 0x000ea40000000a00 */
[----:B------:R-:W-:Y:S02]  /*ae10*/  @P4 LEA R28, P0, R92, R108, 0x1 ;  /* 0x0000006c5c1c4211 */ /* 0x000fe400078008ff */
[----:B-1--4-:R-:W-:Y:S02]  /*ae20*/  @P4 LEA R30, P2, R94, R102, 0x1 ;  /* 0x000000665e1e4211 */ /* 0x012fe400078408ff */
[----:B------:R-:W-:Y:S02]  /*ae30*/  @P4 LEA.HI.X R29, R92, R109, R91, 0x1, P0 ;  /* 0x0000006d5c1d4211 */ /* 0x000fe400000f0c5b */
[----:B------:R-:W-:Y:S01]  /*ae40*/  @P4 LEA.HI.X R31, R94, R103, R93, 0x1, P2 ;  /* 0x000000675e1f4211 */ /* 0x000fe200010f0c5d */
[----:B--23--:R-:W-:Y:S04]  /*ae50*/  @P1 IMAD.WIDE.U32 R4, R2, 0x60, R108 ;  /* 0x0000006002041825 */ /* 0x00cfe800078e006c */
[----:B------:R-:W-:Y:S04]  /*ae60*/  @P1 IMAD R3, R3, 0x60, RZ ;  /* 0x0000006003031824 */ /* 0x000fe800078e02ff */
[----:B------:R-:W-:Y:S02]  /*ae70*/  @P1 IMAD.IADD R5, R5, 0x1, R3 ;  /* 0x0000000105051824 */ /* 0x000fe400078e0203 */
[----:B------:R-:W1:Y:S04]  /*ae80*/  @P1 LDC.64 R2, c[0x0][0x248] ;  /* 0x00009200ff021b82 */ /* 0x000e680000000a00 */
[----:B------:R-:W2:Y:S01]  /*ae90*/  @P1 LDG.E.128 R4, desc[UR6][R4.64] ;  /* 0x0000000604041981 */ /* 0x000ea2000c1e1d00 */
[----:B-1----:R-:W-:Y:S04]  /*aea0*/  @P1 IMAD.WIDE.U32 R18, R2, 0x60, R102 ;  /* 0x0000006002121825 */ /* 0x002fe800078e0066 */
[----:B------:R-:W-:Y:S04]  /*aeb0*/  @P1 IMAD R3, R3, 0x60, RZ ;  /* 0x0000006003031824 */ /* 0x000fe800078e02ff */
[----:B------:R-:W-:Y:S05]  /*aec0*/  @P1 IMAD.IADD R19, R19, 0x1, R3 ;  /* 0x0000000113131824 */ /* 0x000fea00078e0203 */
[----:B--2---:R1:W-:Y:S01]  /*aed0*/  @P1 STG.E.128 desc[UR6][R18.64], R4 ;  /* 0x0000000412001986 */ /* 0x0043e2000c101d06 */
[----:B------:R-:W-:Y:S03]  /*aee0*/  ISETP.NE.AND P1, PT, R135, RZ, PT ;  /* 0x000000ff8700720c */ /* 0x000fe60003f25270 */
[----:B------:R-:W2:Y:S10]  /*aef0*/  @P4 LDG.E.128 R24, desc[UR6][R28.64] ;  /* 0x000000061c184981 */ /* 0x000eb4000c1e1d00 */
[C---:B------:R-:W-:Y:S04]  /*af00*/  @P1 LEA R2, P0, R96.reuse, R108, 0x1 ;  /* 0x0000006c60021211 */ /* 0x040fe800078008ff */
[----:B------:R-:W-:Y:S02]  /*af10*/  @P1 LEA.HI.X R3, R96, R109, R95, 0x1, P0 ;  /* 0x0000006d60031211 */ /* 0x000fe400000f0c5f */
[C---:B------:R-:W-:Y:S04]  /*af20*/  @P1 LEA R32, P0, R98.reuse, R102, 0x1 ;  /* 0x0000006662201211 */ /* 0x040fe800078008ff */
[----:B------:R-:W-:Y:S01]  /*af30*/  @P1 LEA.HI.X R33, R98, R103, R97, 0x1, P0 ;  /* 0x0000006762211211 */ /* 0x000fe200000f0c61 */
[----:B--2---:R1:W-:Y:S04]  /*af40*/  @P4 STG.E.128 desc[UR6][R30.64], R24 ;  /* 0x000000181e004986 */ /* 0x0043e8000c101d06 */
[----:B------:R-:W2:Y:S04]  /*af50*/  @P1 LDG.E.128 R20, desc[UR6][R2.64] ;  /* 0x0000000602141981 */ /* 0x000ea8000c1e1d00 */
[----:B--2---:R1:W-:Y:S02]  /*af60*/  @P1 STG.E.128 desc[UR6][R32.64], R20 ;  /* 0x0000001420001986 */ /* 0x0043e4000c101d06 */
.L_x_941:
[----:B------:R-:W-:Y:S05]  /*af70*/  BSYNC B0 ;  /* 0x0000000000007941 */ /* 0x000fea0003800000 */
.L_x_886:
[----:B------:R-:W5:Y:S02]  /*af80*/  LDC R0, c[0x0][0x338] ;  /* 0x0000ce00ff007b82 */ /* 0x000f640000000800 */
[----:B-----5:R-:W-:Y:S05]  /*af90*/  IMAD.U32 R3, R0, -0x40, RZ ;  /* 0xffffffc000037824 */ /* 0x020fea00078e00ff */
[C---:B-1-34-:R-:W-:Y:S04]  /*afa0*/  LEA R108, P0, R3.reuse, R108, 0x1 ;  /* 0x0000006c036c7211 */ /* 0x05afe800078008ff */
[----:B------:R-:W-:Y:S01]  /*afb0*/  LEA.HI.X.SX32 R109, R3, R109, 0x1, P0 ;  /* 0x0000006d036d7211 */ /* 0x000fe200000f0eff */
[----:B------:R-:W-:Y:S08]  /*afc0*/  @!P3 BRA `(.L_x_942) ;  /* 0x000000040030b947 */ /* 0x000ff00003800000 */
[----:B------:R-:W-:Y:S04]  /*afd0*/  IADD3 R3, R11, -0x1, RZ ;  /* 0xffffffff0b037810 */ /* 0x000fe80007ffe0ff */
[----:B------:R-:W-:Y:S11]  /*afe0*/  ISETP.GT.AND P0, PT, R3, R68, PT ;  /* 0x000000440300720c */ /* 0x000ff60003f04270 */
[----:B------:R-:W-:Y:S02]  /*aff0*/  @!UPT UIADD3 URZ, URZ, URZ, URZ ;  /* 0x0000003f3f3ff290 */ /* 0x000fe4000fffe03f */
[----:B------:R-:W-:Y:S05]  /*b000*/  @!P0 BRA `(.L_x_943) ;  /* 0x0000000400408947 */ /* 0x000fea0003800000 */
[----:B--2---:R-:W-:Y:S01]  /*b010*/  IMAD.MOV.U32 R22, RZ, RZ, RZ ;  /* 0x000000ffff167224 */ /* 0x004fe200078e00ff */
[----:B------:R-:W1:Y:S01]  /*b020*/  LDC R2, c[0x0][0x380] ;  /* 0x0000e000ff027b82 */ /* 0x000e620000000800 */
[----:B------:R-:W-:Y:S02]  /*b030*/  IADD3 R15, R15, -0x80, RZ ;  /* 0xffffff800f0f7810 */ /* 0x000fe40007ffe0ff */
[----:B------:R-:W-:Y:S02]  /*b040*/  IABS R19, R14 ;  /* 0x0000000e00137213 */ /* 0x000fe40000000000 */
[-C--:B------:R-:W-:Y:S02]  /*b050*/  IADD3 R0, -R14, R15.reuse, RZ ;  /* 0x0000000f0e007210 */ /* 0x080fe40007ffe1ff */
[-C--:B-1----:R-:W-:Y:S02]  /*b060*/  IABS R5, R2.reuse ;  /* 0x0000000200057213 */ /* 0x082fe40000000000 */
[----:B------:R-:W-:Y:S02]  /*b070*/  LOP3.LUT R3, RZ, R2, RZ, 0x33, !PT ;  /* 0x00000002ff037212 */ /* 0x000fe400078e33ff */
[----:B------:R-:W1:Y:S10]  /*b080*/  I2F.RP R20, R5 ;  /* 0x0000000500147306 */ /* 0x000e740000209400 */
[----:B-1----:R-:W1:Y:S02]  /*b090*/  MUFU.RCP R7, R20 ;  /* 0x0000001400077308 */ /* 0x002e640000001000 */
[----:B-1----:R-:W-:Y:S01]  /*b0a0*/  VIADD R18, R7, 0xffffffe ;  /* 0x0ffffffe07127836 */ /* 0x002fe20000000000 */
[----:B------:R-:W-:Y:S07]  /*b0b0*/  IABS R7, R15 ;  /* 0x0000000f00077213 */ /* 0x000fee0000000000 */
[----:B------:R-:W1:Y:S02]  /*b0c0*/  F2I.FTZ.U32.TRUNC.NTZ R23, R18 ;  /* 0x0000001200177305 */ /* 0x000e64000021f000 */
[--C-:B-1----:R-:W-:Y:S04]  /*b0d0*/  IMAD.MOV R8, RZ, RZ, -R23.reuse ;  /* 0x000000ffff087224 */ /* 0x102fe800078e0a17 */
[----:B------:R-:W-:Y:S04]  /*b0e0*/  IMAD R8, R8, R5, RZ ;  /* 0x0000000508087224 */ /* 0x000fe800078e02ff */
[----:B------:R-:W-:Y:S06]  /*b0f0*/  IMAD.HI.U32 R8, R23, R8, R22 ;  /* 0x0000000817087227 */ /* 0x000fec00078e0016 */
[C---:B------:R-:W-:Y:S04]  /*b100*/  IMAD.HI.U32 R6, R8.reuse, R19, RZ ;  /* 0x0000001308067227 */ /* 0x040fe800078e00ff */
[----:B------:R-:W-:Y:S01]  /*b110*/  IMAD.HI.U32 R4, R8, R7, RZ ;  /* 0x0000000708047227 */ /* 0x000fe200078e00ff */
[----:B------:R-:W-:Y:S03]  /*b120*/  IADD3 R18, -R6, RZ, RZ ;  /* 0x000000ff06127210 */ /* 0x000fe60007ffe1ff */
[----:B------:R-:W-:Y:S02]  /*b130*/  IMAD.MOV R8, RZ, RZ, -R4 ;  /* 0x000000ffff087224 */ /* 0x000fe400078e0a04 */
[C---:B------:R-:W-:Y:S02]  /*b140*/  IMAD R19, R5.reuse, R18, R19 ;  /* 0x0000001205137224 */ /* 0x040fe400078e0213 */
[C---:B------:R-:W-:Y:S03]  /*b150*/  IMAD R7, R5.reuse, R8, R7 ;  /* 0x0000000805077224 */ /* 0x040fe600078e0207 */
[C---:B------:R-:W-:Y:S02]  /*b160*/  ISETP.GT.U32.AND P4, PT, R5.reuse, R19, PT ;  /* 0x000000130500720c */ /* 0x040fe40003f84070 */
[----:B------:R-:W-:Y:S11]  /*b170*/  ISETP.GT.U32.AND P0, PT, R5, R7, PT ;  /* 0x000000070500720c */ /* 0x000ff60003f04070 */
[--C-:B------:R-:W-:Y:S02]  /*b180*/  @!P4 IMAD.IADD R19, R19, 0x1, -R5.reuse ;  /* 0x000000011313c824 */ /* 0x100fe400078e0a05 */
[----:B------:R-:W-:Y:S01]  /*b190*/  @!P0 IADD3 R4, R4, 0x1, RZ ;  /* 0x0000000104048810 */ /* 0x000fe20007ffe0ff */
[----:B------:R-:W-:Y:S01]  /*b1a0*/  @!P0 IMAD.IADD R7, R7, 0x1, -R5 ;  /* 0x0000000107078824 */ /* 0x000fe200078e0a05 */
[----:B------:R-:W-:Y:S01]  /*b1b0*/  ISETP.NE.AND P0, PT, R2, RZ, PT ;  /* 0x000000ff0200720c */ /* 0x000fe20003f05270 */
[----:B------:R-:W-:Y:S01]  /*b1c0*/  @!P4 VIADD R6, R6, 0x1 ;  /* 0x000000010606c836 */ /* 0x000fe20000000000 */
[-C--:B------:R-:W-:Y:S02]  /*b1d0*/  ISETP.GE.U32.AND P6, PT, R19, R5.reuse, PT ;  /* 0x000000051300720c */ /* 0x080fe40003fc6070 */
[----:B------:R-:W-:Y:S02]  /*b1e0*/  ISETP.GE.U32.AND P5, PT, R7, R5, PT ;  /* 0x000000050700720c */ /* 0x000fe40003fa6070 */
[-C--:B------:R-:W-:Y:S02]  /*b1f0*/  LOP3.LUT R5, R15, R2.reuse, RZ, 0x3c, !PT ;  /* 0x000000020f057212 */ /* 0x080fe400078e3cff */
[----:B------:R-:W-:Y:S02]  /*b200*/  LOP3.LUT R7, R14, R2, RZ, 0x3c, !PT ;  /* 0x000000020e077212 */ /* 0x000fe400078e3cff */
[----:B------:R-:W-:Y:S02]  /*b210*/  ISETP.GE.AND P1, PT, R5, RZ, PT ;  /* 0x000000ff0500720c */ /* 0x000fe40003f26270 */
[----:B------:R-:W-:Y:S03]  /*b220*/  ISETP.GE.AND P2, PT, R7, RZ, PT ;  /* 0x000000ff0700720c */ /* 0x000fe60003f46270 */
[----:B------:R-:W-:Y:S02]  /*b230*/  @P6 VIADD R6, R6, 0x1 ;  /* 0x0000000106066836 */ /* 0x000fe40000000000 */
[----:B------:R-:W-:Y:S06]  /*b240*/  @P5 IADD3 R4, R4, 0x1, RZ ;  /* 0x0000000104045810 */ /* 0x000fec0007ffe0ff */
[----:B------:R-:W-:Y:S02]  /*b250*/  @!P1 IADD3 R4, -R4, RZ, RZ ;  /* 0x000000ff04049210 */ /* 0x000fe40007ffe1ff */
[----:B------:R-:W-:Y:S02]  /*b260*/  @!P2 IMAD.MOV R6, RZ, RZ, -R6 ;  /* 0x000000ffff06a224 */ /* 0x000fe400078e0a06 */
[C---:B------:R-:W-:Y:S03]  /*b270*/  SEL R4, R3.reuse, R4, !P0 ;  /* 0x0000000403047207 */ /* 0x040fe60004000000 */
[----:B------:R-:W-:Y:S02]  /*b280*/  SEL R3, R3, R6, !P0 ;  /* 0x0000000603037207 */ /* 0x000fe40004000000 */
[CC--:B------:R-:W-:Y:S02]  /*b290*/  LEA R26, P1, R4.reuse, R204.reuse, 0x2 ;  /* 0x000000cc041a7211 */ /* 0x0c0fe400078210ff */
[C---:B------:R-:W-:Y:S02]  /*b2a0*/  LEA R22, P0, R3.reuse, R204, 0x2 ;  /* 0x000000cc03167211 */ /* 0x040fe400078010ff */
[-C--:B------:R-:W-:Y:S02]  /*b2b0*/  LEA.HI.X.SX32 R27, R4, R205.reuse, 0x2, P1 ;  /* 0x000000cd041b7211 */ /* 0x080fe400008f16ff */
[C---:B------:R-:W-:Y:S01]  /*b2c0*/  LEA.HI.X.SX32 R23, R3.reuse, R205, 0x2, P0 ;  /* 0x000000cd03177211 */ /* 0x040fe200000f16ff */
[----:B------:R-:W-:Y:S02]  /*b2d0*/  IMAD.IADD R3, R3, 0x1, -R4 ;  /* 0x0000000103037824 */ /* 0x000fe400078e0a04 */
[----:B------:R-:W2:Y:S02]  /*b2e0*/  LDG.E R5, desc[UR6][R26.64] ;  /* 0x000000061a057981 */ /* 0x000ea4000c1e1900 */
[----:B------:R-:W-:Y:S02]  /*b2f0*/  IMAD R0, R3, R2, R0 ;  /* 0x0000000203007224 */ /* 0x000fe400078e0200 */
[----:B------:R-:W2:Y:S02]  /*b300*/  LDG.E R8, desc[UR6][R22.64] ;  /* 0x0000000616087981 */ /* 0x000ea4000c1e1900 */
[----:B------:R-:W-:Y:S01]  /*b310*/  IMAD.WIDE.U32 R24, R0, UR16, RZ ;  /* 0x0000001000187c25 */ /* 0x000fe2000f8e00ff */
[----:B--2---:R-:W-:Y:S02]  /*b320*/  IADD3 R20, -R8, R5, RZ ;  /* 0x0000000508147210 */ /* 0x004fe40007ffe1ff */
[----:B------:R-:W-:Y:S02]  /*b330*/  SHF.R.S32.HI R8, RZ, 0x1f, R0 ;  /* 0x0000001fff087819 */ /* 0x000fe40000011400 */
[----:B------:R-:W-:Y:S01]  /*b340*/  SHF.R.S32.HI R18, RZ, 0x1f, R20 ;  /* 0x0000001fff127819 */ /* 0x000fe20000011414 */
[----:B------:R-:W-:Y:S04]  /*b350*/  IMAD.WIDE.U32 R22, R20, UR12, RZ ;  /* 0x0000000c14167c25 */ /* 0x000fe8000f8e00ff */
[----:B------:R-:W-:Y:S02]  /*b360*/  IMAD R5, R18, UR12, RZ ;  /* 0x0000000c12057c24 */ /* 0x000fe4000f8e02ff */
[----:B------:R-:W-:Y:S02]  /*b370*/  IMAD R7, R8, UR16, RZ ;  /* 0x0000001008077c24 */ /* 0x000fe4000f8e02ff */
[----:B------:R-:W-:Y:S02]  /*b380*/  IMAD R5, R20, UR13, R5 ;  /* 0x0000000d14057c24 */ /* 0x000fe4000f8e0205 */
[----:B------:R-:W-:Y:S03]  /*b390*/  IMAD R7, R0, UR17, R7 ;  /* 0x0000001100077c24 */ /* 0x000fe6000f8e0207 */
[----:B------:R-:W-:Y:S01]  /*b3a0*/  IADD3 R23, R23, R5, RZ ;  /* 0x0000000517177210 */ /* 0x000fe20007ffe0ff */
[----:B------:R-:W-:Y:S02]  /*b3b0*/  IMAD.IADD R25, R25, 0x1, R7 ;  /* 0x0000000119197824 */ /* 0x000fe400078e0207 */
[----:B------:R-:W-:Y:S02]  /*b3c0*/  IMAD R5, R18, UR14, RZ ;  /* 0x0000000e12057c24 */ /* 0x000fe4000f8e02ff */
[----:B------:R-:W-:Y:S02]  /*b3d0*/  IMAD R7, R8, UR10, RZ ;  /* 0x0000000a08077c24 */ /* 0x000fe4000f8e02ff */
[----:B------:R-:W-:Y:S04]  /*b3e0*/  IMAD.WIDE.U32 R24, R20, UR14, R24 ;  /* 0x0000000e14187c25 */ /* 0x000fe8000f8e0018 */
[----:B------:R-:W-:Y:S01]  /*b3f0*/  IMAD.WIDE.U32 R22, R0, UR10, R22 ;  /* 0x0000000a00167c25 */ /* 0x000fe2000f8e0016 */
[----:B------:R-:W-:Y:S03]  /*b400*/  LEA R104, P1, R24, R104, 0x1 ;  /* 0x0000006818687211 */ /* 0x000fe600078208ff */
[----:B------:R-:W-:Y:S01]  /*b410*/  IMAD R5, R20, UR15, R5 ;  /* 0x0000000f14057c24 */ /* 0x000fe2000f8e0205 */
[----:B------:R-:W-:Y:S01]  /*b420*/  LEA R102, P0, R22, R102, 0x1 ;  /* 0x0000006616667211 */ /* 0x000fe200078008ff */
[----:B------:R-:W-:Y:S02]  /*b430*/  IMAD R7, R0, UR11, R7 ;  /* 0x0000000b00077c24 */ /* 0x000fe4000f8e0207 */
[----:B------:R-:W-:Y:S03]  /*b440*/  IMAD.IADD R8, R25, 0x1, R5 ;  /* 0x0000000119087824 */ /* 0x000fe600078e0205 */
[----:B------:R-:W-:Y:S02]  /*b450*/  IADD3 R18, R23, R7, RZ ;  /* 0x0000000717127210 */ /* 0x000fe40007ffe0ff */
[----:B------:R-:W-:Y:S02]  /*b460*/  LEA.HI.X R105, R24, R105, R8, 0x1, P1 ;  /* 0x0000006918697211 */ /* 0x000fe400008f0c08 */
[----:B------:R-:W-:Y:S01]  /*b470*/  LEA.HI.X R103, R22, R103, R18, 0x1, P0 ;  /* 0x0000006716677211 */ /* 0x000fe200000f0c12 */
[----:B------:R-:W-:Y:S06]  /*b480*/  BRA `(.L_x_943) ;  /* 0x0000000000207947 */ /* 0x000fec0003800000 */
.L_x_942:
[----:B------:R-:W1:Y:S08]  /*b490*/  LDC R2, c[0x0][0x250] ;  /* 0x00009400ff027b82 */ /* 0x000e700000000800 */
[----:B------:R-:W2:Y:S02]  /*b4a0*/  LDC R0, c[0x0][0x248] ;  /* 0x00009200ff007b82 */ /* 0x000ea40000000800 */
[----:B--2---:R-:W-:Y:S02]  /*b4b0*/  IMAD.U32 R5, R0, -0x40, RZ ;  /* 0xffffffc000057824 */ /* 0x004fe400078e00ff */
[----:B-1----:R-:W-:Y:S03]  /*b4c0*/  IMAD.U32 R3, R2, -0x40, RZ ;  /* 0xffffffc002037824 */ /* 0x002fe600078e00ff */
[----:B------:R-:W-:Y:S02]  /*b4d0*/  LEA R102, P0, R5, R102, 0x1 ;  /* 0x0000006605667211 */ /* 0x000fe400078008ff */
[----:B------:R-:W-:Y:S02]  /*b4e0*/  LEA R104, P1, R3, R104, 0x1 ;  /* 0x0000006803687211 */ /* 0x000fe400078208ff */
[----:B------:R-:W-:Y:S02]  /*b4f0*/  LEA.HI.X.SX32 R103, R5, R103, 0x1, P0 ;  /* 0x0000006705677211 */ /* 0x000fe400000f0eff */
[----:B------:R-:W-:Y:S09]  /*b500*/  LEA.HI.X.SX32 R105, R3, R105, 0x1, P1 ;  /* 0x0000006903697211 */ /* 0x000ff200008f0eff */
.L_x_943:
[----:B------:R-:W-:Y:S04]  /*b510*/  IADD3 R11, R11, -0x1, RZ ;  /* 0xffffffff0b0b7810 */ /* 0x000fe80007ffe0ff */
[----:B------:R-:W-:Y:S11]  /*b520*/  ISETP.GT.AND P0, PT, R11, R68, PT ;  /* 0x000000440b00720c */ /* 0x000ff60003f04270 */
[----:B------:R-:W-:Y:S02]  /*b530*/  @!UPT UIADD3 URZ, URZ, URZ, URZ ;  /* 0x0000003f3f3ff290 */ /* 0x000fe4000fffe03f */
[----:B------:R-:W-:Y:S05]  /*b540*/  @P0 BRA `(.L_x_944) ;  /* 0xffffff7400440947 */ /* 0x000fea000383ffff */
.L_x_851:
[----:B------:R-:W1:Y:S01]  /*b550*/  S2UR UR4, SR_CgaCtaId ;  /* 0x00000000000479c3 */ /* 0x000e620000008800 */
[----:B------:R-:W-:Y:S01]  /*b560*/  ULDC UR12, c[0x0][0x2e0] ;  /* 0x0000b800000c7ab9 */ /* 0x000fe20000000800 */
[----:B------:R-:W-:-:S06]  /*b570*/  UMOV UR10, 0x400 ;  /* 0x00000400000a7882 */ /* 0x000fcc0000000000 */
[----:B------:R-:W-:Y:S01]  /*b580*/  BAR.SYNC.DEFER_BLOCKING 0x0 ;  /* 0x0000000000007b1d */ /* 0x000fe20000010000 */
[----:B------:R-:W-:Y:S02]  /*b590*/  ISETP.NE.AND P2, PT, RZ, UR12, PT ;  /* 0x0000000cff007c0c */ /* 0x000fe4000bf45270 */
[----:B------:R-:W-:Y:S02]  /*b5a0*/  ISETP.GE.AND P1, PT, R10, UR5, PT ;  /* 0x000000050a007c0c */ /* 0x000fe4000bf26270 */
[----:B------:R-:W-:-:S03]  /*b5b0*/  ISETP.GE.AND P0, PT, R9, UR5, PT ;  /* 0x0000000509007c0c */ /* 0x000fc6000bf06270 */
[----:B--2---:R-:W2:Y:S01]  /*b5c0*/  LDC.64 R4, c[0x0][0x240] ;  /* 0x00009000ff047b82 */ /* 0x004ea20000000a00 */
[----:B------:R-:W-:Y:S01]  /*b5d0*/  BSSY B3, `(.L_x_945) ;  /* 0x00007c1000037945 */ /* 0x000fe20003800000 */
[----:B-1----:R-:W-:-:S06]  /*b5e0*/  ULEA UR4, UR4, UR10, 0x18 ;  /* 0x0000000a04047291 */ /* 0x002fcc000f8ec03f */
[----:B------:R-:W-:Y:S02]  /*b5f0*/  LEA R203, R148, UR4, 0x1 ;  /* 0x0000000494cb7c11 */ /* 0x000fe4000f8e08ff */
[C---:B--2---:R-:W-:Y:S01]  /*b600*/  SHF.L.U64.HI R11, R4.reuse, 0x4, R5 ;  /* 0x00000004040b7819 */ /* 0x044fe20000010205 */
[----:B------:R-:W-:Y:S01]  /*b610*/  IMAD.SHL.U32 R15, R4, 0x10, RZ ;  /* 0x00000010040f7824 */ /* 0x000fe200078e00ff */
[----:B------:R-:W-:Y:S06]  /*b620*/  @!P2 BRA `(.L_x_946) ;  /* 0x0000007000d0a947 */ /* 0x000fec0003800000 */
[----:B------:R-:W-:Y:S01]  /*b630*/  ISETP.NE.U32.AND P2, PT, RZ, UR8, PT ;  /* 0x00000008ff007c0c */ /* 0x000fe2000bf45070 */
[----:B------:R-:W-:-:S03]  /*b640*/  IMAD.MOV.U32 R2, RZ, RZ, RZ ;  /* 0x000000ffff027224 */ /* 0x000fc600078e00ff */
[----:B------:R-:W-:Y:S01]  /*b650*/  ISETP.NE.AND.EX P2, PT, RZ, UR9, PT, P2 ;  /* 0x00000009ff007c0c */ /* 0x000fe2000bf45320 */
[----:B------:R-:W-:-:S12]  /*b660*/  ULDC.64 UR8, c[0x0][0x210] ;  /* 0x0000840000087ab9 */ /* 0x000fd80000000a00 */
[----:B------:R-:W2:Y:S01]  /*b670*/  @P2 LDG.E R2, desc[UR6][R158.64] ;  /* 0x000000069e022981 */ /* 0x000ea2000c1e1900 */
[-C--:B------:R-:W-:Y:S01]  /*b680*/  IADD3 R15, P4, R15, R154.reuse, RZ ;  /* 0x0000009a0f0f7210 */ /* 0x080fe20007f9e0ff */
[----:B------:R-:W-:Y:S01]  /*b690*/  ULDC.U8 UR5, c[0x0][0x3c3] ;  /* 0x0000f0c000057ab9 */ /* 0x000fe20000000000 */
[----:B------:R-:W-:Y:S01]  /*b6a0*/  LEA R0, P2, R4, R154, 0x5 ;  /* 0x0000009a04007211 */ /* 0x000fe200078428ff */
[----:B------:R-:W-:Y:S01]  /*b6b0*/  IMAD.MOV.U32 R156, RZ, RZ, R154 ;  /* 0x000000ffff9c7224 */ /* 0x000fe200078e009a */
[----:B------:R-:W-:Y:S01]  /*b6c0*/  LEA R20, P5, R154, UR8, 0x1 ;  /* 0x000000089a147c11 */ /* 0x000fe2000f8a08ff */
[----:B------:R-:W-:Y:S01]  /*b6d0*/  IMAD.X R6, R11, 0x1, R157, P4 ;  /* 0x000000010b067824 */ /* 0x000fe200020e069d */
[C---:B------:R-:W-:Y:S01]  /*b6e0*/  LEA.HI.X R3, R4.reuse, R157, R5, 0x5, P2 ;  /* 0x0000009d04037211 */ /* 0x040fe200010f2c05 */
[----:B------:R-:W-:Y:S01]  /*b6f0*/  IMAD.WIDE.U32 R16, R4, 0x30, R156 ;  /* 0x0000003004107825 */ /* 0x000fe200078e009c */
[----:B------:R-:W-:Y:S02]  /*b700*/  LEA R32, P4, R15, UR8, 0x1 ;  /* 0x000000080f207c11 */ /* 0x000fe4000f8808ff */
[----:B------:R-:W-:Y:S01]  /*b710*/  LEA R14, P2, R0, UR8, 0x1 ;  /* 0x00000008000e7c11 */ /* 0x000fe2000f8408ff */
[----:B------:R-:W-:Y:S01]  /*b720*/  IMAD R5, R5, 0x30, RZ ;  /* 0x0000003005057824 */ /* 0x000fe200078e02ff */
[----:B------:R-:W-:-:S02]  /*b730*/  LEA.HI.X R33, R15, UR9, R6, 0x1, P4 ;  /* 0x000000090f217c11 */ /* 0x000fc4000a0f0c06 */
[----:B------:R-:W-:Y:S01]  /*b740*/  LEA.HI.X R15, R0, UR9, R3, 0x1, P2 ;  /* 0x00000009000f7c11 */ /* 0x000fe200090f0c03 */
[----:B------:R-:W-:Y:S01]  /*b750*/  IMAD.IADD R3, R201, 0x1, -R60 ;  /* 0x00000001c9037824 */ /* 0x000fe200078e0a3c */
[----:B------:R-:W-:Y:S01]  /*b760*/  LEA.HI.X R21, R154, UR9, R157, 0x1, P5 ;  /* 0x000000099a157c11 */ /* 0x000fe2000a8f0c9d */
[----:B------:R-:W-:Y:S01]  /*b770*/  IMAD.IADD R5, R17, 0x1, R5 ;  /* 0x0000000111057824 */ /* 0x000fe200078e0205 */
[----:B------:R-:W-:Y:S02]  /*b780*/  LEA R22, P5, R16, UR8, 0x1 ;  /* 0x0000000810167c11 */ /* 0x000fe4000f8a08ff */
[----:B------:R-:W-:Y:S02]  /*b790*/  ISETP.GE.AND P4, PT, R152, R3, PT ;  /* 0x000000039800720c */ /* 0x000fe40003f86270 */
[----:B------:R-:W-:Y:S02]  /*b7a0*/  LEA.HI.X R23, R16, UR9, R5, 0x1, P5 ;  /* 0x0000000910177c11 */ /* 0x000fe4000a8f0c05 */
[----:B------:R-:W-:-:S02]  /*b7b0*/  ISETP.GT.AND P4, PT, R125, -0x8, !P4 ;  /* 0xfffffff87d00780c */ /* 0x000fc40006784270 */
[----:B--2---:R-:W-:-:S05]  /*b7c0*/  IADD3 R2, R2, R69, R60 ;  /* 0x0000004502027210 */ /* 0x004fca0007ffe03c */
[----:B------:R-:W-:-:S05]  /*b7d0*/  IMAD R2, R145, R2, RZ ;  /* 0x0000000291027224 */ /* 0x000fca00078e02ff */
[-C--:B------:R-:W-:Y:S02]  /*b7e0*/  IADD3 R8, P2, R142, R2.reuse, RZ ;  /* 0x000000028e087210 */ /* 0x080fe40007f5e0ff */
[----:B------:R-:W-:Y:S02]  /*b7f0*/  IADD3 R0, P6, R141, R2, RZ ;  /* 0x000000028d007210 */ /* 0x000fe40007fde0ff */
[----:B------:R-:W-:-:S05]  /*b800*/  SHF.R.S32.HI R2, RZ, 0x1f, R2 ;  /* 0x0000001fff027819 */ /* 0x000fca0000011402 */
[--C-:B------:R-:W-:Y:S01]  /*b810*/  IMAD.X R11, R124, 0x1, R2.reuse, P2 ;  /* 0x000000017c0b7824 */ /* 0x100fe200010e0602 */
[----:B------:R-:W-:Y:S01]  /*b820*/  ISETP.NE.AND P2, PT, RZ, UR5, PT ;  /* 0x00000005ff007c0c */ /* 0x000fe2000bf45270 */
[----:B------:R-:W-:-:S12]  /*b830*/  IMAD.X R2, R123, 0x1, R2, P6 ;  /* 0x000000017b027824 */ /* 0x000fd800030e0602 */
[----:B------:R-:W-:Y:S05]  /*b840*/  @!P2 BRA `(.L_x_947) ;  /* 0x000000280038a947 */ /* 0x000fea0003800000 */
[----:B------:R-:W-:Y:S04]  /*b850*/  BSSY B2, `(.L_x_948) ;  /* 0x000009d000027945 */ /* 0x000fe80003800000 */
[----:B------:R-:W-:Y:S05]  /*b860*/  @!P4 BRA `(.L_x_949) ;  /* 0x00000008006cc947 */ /* 0x000fea0003800000 */
[----:B------:R-:W-:Y:S01]  /*b870*/  ULDC UR5, c[0x0][0x2d0] ;  /* 0x0000b40000057ab9 */ /* 0x000fe20000000800 */
[----:B------:R-:W-:Y:S01]  /*b880*/  IMAD.SHL.U32 R34, R8, 0x2, RZ ;  /* 0x0000000208227824 */ /* 0x000fe200078e00ff */
[----:B------:R-:W-:Y:S01]  /*b890*/  ISETP.GE.AND P2, PT, R12, UR5, PT ;  /* 0x000000050c007c0c */ /* 0x000fe2000bf46270 */
[----:B------:R-:W-:Y:S01]  /*b8a0*/  ULDC.64 UR10, c[0x0][0x358] ;  /* 0x0000d600000a7ab9 */ /* 0x000fe20000000a00 */
[----:B------:R-:W-:Y:S01]  /*b8b0*/  ULDC.64 UR8, c[0x0][0x360] ;  /* 0x0000d80000087ab9 */ /* 0x000fe20000000a00 */
[----:B------:R-:W-:Y:S01]  /*b8c0*/  SHF.L.U64.HI R0, R8, 0x1, R11 ;  /* 0x0000000108007819 */ /* 0x000fe2000001020b */
[----:B------:R-:W-:Y:S01]  /*b8d0*/  BSSY B1, `(.L_x_950) ;  /* 0x0000034000017945 */ /* 0x000fe20003800000 */
[C---:B------:R-:W-:Y:S02]  /*b8e0*/  IADD3 R24, P5, R34.reuse, UR10, RZ ;  /* 0x0000000a22187c10 */ /* 0x040fe4000ffbe0ff */
[----:B------:R-:W-:Y:S02]  /*b8f0*/  IADD3 R34, P4, R34, UR8, RZ ;  /* 0x0000000822227c10 */ /* 0x000fe4000ff9e0ff */
[----:B------:R-:W-:-:S02]  /*b900*/  IADD3.X R25, R0, UR11, RZ, P5, !PT ;  /* 0x0000000b00197c10 */ /* 0x000fc4000affe4ff */
[----:B------:R-:W-:Y:S02]  /*b910*/  IADD3.X R35, R0, UR9, RZ, P4, !PT ;  /* 0x0000000900237c10 */ /* 0x000fe4000a7fe4ff */
[----:B------:R1:W-:Y:S01]  /*b920*/  @P2 STS.128 [R203], RZ ;  /* 0x000000ffcb002388 */ /* 0x0003e20000000c00 */
[----:B------:R-:W-:Y:S06]  /*b930*/  @P2 BRA `(.L_x_951) ;  /* 0x0000000000b42947 */ /* 0x000fec0003800000 */
[----:B------:R2:W5:Y:S01]  /*b940*/  LDG.E.128 R16, desc[UR6][R20.64] ;  /* 0x0000000614107981 */ /* 0x000562000c1e1d00 */
[----:B------:R-:W-:Y:S01]  /*b950*/  ISETP.GE.AND P2, PT, R12, UR12, PT ;  /* 0x0000000c0c007c0c */ /* 0x000fe2000bf46270 */
[----:B------:R-:W-:-:S12]  /*b960*/  BSSY B0, `(.L_x_952) ;  /* 0x0000029000007945 */ /* 0x000fd80003800000 */
[----:B------:R-:W-:Y:S05]  /*b970*/  @P2 BRA `(.L_x_953) ;  /* 0x00000000009c2947 */ /* 0x000fea0003800000 */
[----:B------:R-:W3:Y:S04]  /*b980*/  LDG.E.64 R4, desc[UR6][R34.64] ;  /* 0x0000000622047981 */ /* 0x000ee8000c1e1b00 */
[----:B------:R-:W4:Y:S01]  /*b990*/  LDG.E.64 R6, desc[UR6][R24.64] ;  /* 0x0000000618067981 */ /* 0x000f22000c1e1b00 */
[--C-:B-----5:R-:W-:Y:S01]  /*b9a0*/  HADD2.F32 R27, -RZ, R19.reuse.H1_H1 ;  /* 0x30000013ff1b7230 */ /* 0x120fe20000004100 */
[----:B------:R-:W-:Y:S01]  /*b9b0*/  MOV R28, R18 ;  /* 0x00000012001c7202 */ /* 0x000fe20000000f00 */
[----:B------:R-:W-:Y:S02]  /*b9c0*/  HADD2.F32 R29, -RZ, R19.H0_H0 ;  /* 0x20000013ff1d7230 */ /* 0x000fe40000004100 */
[--C-:B------:R-:W-:Y:S02]  /*b9d0*/  HADD2.F32 R31, -RZ, R17.reuse.H0_H0 ;  /* 0x20000011ff1f7230 */ /* 0x100fe40000004100 */
[----:B------:R-:W-:-:S02]  /*b9e0*/  HADD2.F32 R30, -RZ, R17.H1_H1 ;  /* 0x30000011ff1e7230 */ /* 0x000fc40000004100 */
[----:B---3--:R-:W-:Y:S02]  /*b9f0*/  HADD2.F32 R0, -RZ, R5.H1_H1 ;  /* 0x30000005ff007230 */ /* 0x008fe40000004100 */
[----:B------:R-:W-:Y:S02]  /*ba00*/  HADD2.F32 R17, -RZ, R4.H1_H1 ;  /* 0x30000004ff117230 */ /* 0x000fe40000004100 */
[----:B----4-:R-:W-:Y:S02]  /*ba10*/  HADD2.F32 R19, -RZ, R7.H1_H1 ;  /* 0x30000007ff137230 */ /* 0x010fe40000004100 */
[-C--:B------:R-:W-:Y:S01]  /*ba20*/  FMUL.FTZ R2, R27, R0.reuse ;  /* 0x000000001b027220 */ /* 0x080fe20000410000 */
[C---:B------:R-:W-:Y:S01]  /*ba30*/  FMUL.FTZ R0, R29.reuse, R0 ;  /* 0x000000001d007220 */ /* 0x040fe20000410000 */
[----:B------:R-:W-:Y:S02]  /*ba40*/  HADD2.F32 R26, -RZ, R6.H1_H1 ;  /* 0x30000006ff1a7230 */ /* 0x000fe40000004100 */
[----:B------:R-:W-:Y:S01]  /*ba50*/  FMUL.FTZ R18, R30, R17 ;  /* 0x000000111e127220 */ /* 0x000fe20000410000 */
[-C--:B------:R-:W-:Y:S01]  /*ba60*/  FFMA.FTZ R2, R29, R19.reuse, -R2 ;  /* 0x000000131d027223 */ /* 0x080fe20000010802 */
[----:B------:R-:W-:Y:S01]  /*ba70*/  FFMA.FTZ R19, R27, R19, R0 ;  /* 0x000000131b137223 */ /* 0x000fe20000010000 */
[----:B------:R-:W-:-:S02]  /*ba80*/  HADD2.F32 R0, -RZ, R28.H0_H0 ;  /* 0x2000001cff007230 */ /* 0x000fc40000004100 */
[C---:B------:R-:W-:Y:S01]  /*ba90*/  FMUL.FTZ R17, R31.reuse, R17 ;  /* 0x000000111f117220 */ /* 0x040fe20000410000 */
[----:B------:R-:W-:Y:S02]  /*baa0*/  HADD2.F32 R4, -RZ, R4.H0_H0 ;  /* 0x20000004ff047230 */ /* 0x000fe40000004100 */
[-C--:B------:R-:W-:Y:S01]  /*bab0*/  FFMA.FTZ R18, R31, R26.reuse, -R18 ;  /* 0x0000001a1f127223 */ /* 0x080fe20000010812 */
[----:B------:R-:W-:Y:S02]  /*bac0*/  HADD2.F32 R5, -RZ, R5.H0_H0 ;  /* 0x20000005ff057230 */ /* 0x000fe40000004100 */
[----:B------:R-:W-:Y:S01]  /*bad0*/  FFMA.FTZ R17, R30, R26, R17 ;  /* 0x0000001a1e117223 */ /* 0x000fe20000010011 */
[----:B------:R-:W-:Y:S01]  /*bae0*/  HADD2.F32 R29, -RZ, R16.H1_H1 ;  /* 0x30000010ff1d7230 */ /* 0x000fe20000004100 */
[----:B------:R-:W-:Y:S01]  /*baf0*/  F2FP.F16.F32.PACK_AB R19, R19, R2 ;  /* 0x000000021313723e */ /* 0x000fe200000000ff */
[----:B------:R-:W-:Y:S02]  /*bb00*/  HADD2.F32 R28, -RZ, R28.H1_H1 ;  /* 0x3000001cff1c7230 */ /* 0x000fe40000004100 */
[----:B------:R-:W-:-:S02]  /*bb10*/  HADD2.F32 R27, -RZ, R16.H0_H0 ;  /* 0x20000010ff1b7230 */ /* 0x000fc40000004100 */
[-C--:B------:R-:W-:Y:S01]  /*bb20*/  FMUL.FTZ R16, R29, R4.reuse ;  /* 0x000000041d107220 */ /* 0x080fe20000410000 */
[----:B------:R-:W-:Y:S02]  /*bb30*/  HADD2.F32 R6, -RZ, R6.H0_H0 ;  /* 0x20000006ff067230 */ /* 0x000fe40000004100 */
[-C--:B------:R-:W-:Y:S01]  /*bb40*/  FMUL.FTZ R31, R28, R5.reuse ;  /* 0x000000051c1f7220 */ /* 0x080fe20000410000 */
[----:B------:R-:W-:Y:S02]  /*bb50*/  HADD2.F32 R7, -RZ, R7.H0_H0 ;  /* 0x20000007ff077230 */ /* 0x000fe40000004100 */
[C---:B------:R-:W-:Y:S01]  /*bb60*/  FMUL.FTZ R4, R27.reuse, R4 ;  /* 0x000000041b047220 */ /* 0x040fe20000410000 */
[C---:B------:R-:W-:Y:S01]  /*bb70*/  FMUL.FTZ R5, R0.reuse, R5 ;  /* 0x0000000500057220 */ /* 0x040fe20000410000 */
[----:B------:R-:W-:Y:S01]  /*bb80*/  FFMA.FTZ R16, R27, R6, -R16 ;  /* 0x000000061b107223 */ /* 0x000fe20000010810 */
[----:B------:R-:W-:Y:S01]  /*bb90*/  F2FP.F16.F32.PACK_AB R17, R17, R18 ;  /* 0x000000121111723e */ /* 0x000fe200000000ff */
[----:B------:R-:W-:Y:S01]  /*bba0*/  FFMA.FTZ R29, R29, R6, R4 ;  /* 0x000000061d1d7223 */ /* 0x000fe20000010004 */
[-C--:B------:R-:W-:Y:S01]  /*bbb0*/  FFMA.FTZ R31, R0, R7.reuse, -R31 ;  /* 0x00000007001f7223 */ /* 0x080fe2000001081f */
[----:B------:R-:W-:-:S03]  /*bbc0*/  FFMA.FTZ R28, R28, R7, R5 ;  /* 0x000000071c1c7223 */ /* 0x000fc60000010005 */
[----:B------:R-:W-:Y:S02]  /*bbd0*/  F2FP.F16.F32.PACK_AB R16, R29, R16 ;  /* 0x000000101d10723e */ /* 0x000fe400000000ff */
[----:B------:R-:W-:Y:S02]  /*bbe0*/  F2FP.F16.F32.PACK_AB R18, R28, R31 ;  /* 0x0000001f1c12723e */ /* 0x000fe400000000ff */
.L_x_953:
[----:B------:R-:W-:Y:S05]  /*bbf0*/  BSYNC B0 ;  /* 0x0000000000007941 */ /* 0x000fea0003800000 */
.L_x_952:
[----:B-----5:R3:W-:Y:S02]  /*bc00*/  STS.128 [R203], R16 ;  /* 0x00000010cb007388 */ /* 0x0207e40000000c00 */
.L_x_951:
[----:B------:R-:W-:Y:S05]  /*bc10*/  BSYNC B1 ;  /* 0x0000000000017941 */ /* 0x000fea0003800000 */
.L_x_950:
[----:B------:R4:W-:Y:S01]  /*bc20*/  @P1 STS.128 [R203+0x2000], RZ ;  /* 0x002000ffcb001388 */ /* 0x0009e20000000c00 */
[----:B------:R-:W-:Y:S04]  /*bc30*/  BSSY B1, `(.L_x_954) ;  /* 0x000002f000017945 */ /* 0x000fe80003800000 */
[----:B------:R-:W-:Y:S05]  /*bc40*/  @P1 BRA `(.L_x_955) ;  /* 0x0000000000b41947 */ /* 0x000fea0003800000 */
[----:B---3--:R3:W5:Y:S01]  /*bc50*/  LDG.E.128 R16, desc[UR6][R20.64+0x80] ;  /* 0x0000800614107981 */ /* 0x008762000c1e1d00 */
[----:B------:R-:W-:Y:S01]  /*bc60*/  ISETP.GE.AND P2, PT, R10, UR12, PT ;  /* 0x0000000c0a007c0c */ /* 0x000fe2000bf46270 */
[----:B------:R-:W-:-:S12]  /*bc70*/  BSSY B0, `(.L_x_956) ;  /* 0x0000029000007945 */ /* 0x000fd80003800000 */
[----:B------:R-:W-:Y:S05]  /*bc80*/  @P2 BRA `(.L_x_957) ;  /* 0x00000000009c2947 */ /* 0x000fea0003800000 */
[----:B------:R-:W2:Y:S04]  /*bc90*/  LDG.E.64 R4, desc[UR6][R34.64+0x40] ;  /* 0x0000400622047981 */ /* 0x000ea8000c1e1b00 */
[----:B------:R-:W4:Y:S01]  /*bca0*/  LDG.E.64 R6, desc[UR6][R24.64+0x40] ;  /* 0x0000400618067981 */ /* 0x000f22000c1e1b00 */
[--C-:B-----5:R-:W-:Y:S01]  /*bcb0*/  HADD2.F32 R27, -RZ, R19.reuse.H1_H1 ;  /* 0x30000013ff1b7230 */ /* 0x120fe20000004100 */
[----:B------:R-:W-:Y:S01]  /*bcc0*/  MOV R28, R18 ;  /* 0x00000012001c7202 */ /* 0x000fe20000000f00 */
[----:B------:R-:W-:Y:S02]  /*bcd0*/  HADD2.F32 R29, -RZ, R19.H0_H0 ;  /* 0x20000013ff1d7230 */ /* 0x000fe40000004100 */
[--C-:B------:R-:W-:Y:S02]  /*bce0*/  HADD2.F32 R31, -RZ, R17.reuse.H0_H0 ;  /* 0x20000011ff1f7230 */ /* 0x100fe40000004100 */
[----:B------:R-:W-:-:S02]  /*bcf0*/  HADD2.F32 R30, -RZ, R17.H1_H1 ;  /* 0x30000011ff1e7230 */ /* 0x000fc40000004100 */
[----:B--2---:R-:W-:Y:S02]  /*bd00*/  HADD2.F32 R0, -RZ, R5.H1_H1 ;  /* 0x30000005ff007230 */ /* 0x004fe40000004100 */
        /* <DEDUP_REMOVED lines=31> */
.L_x_957:
[----:B------:R-:W-:Y:S05]  /*bf00*/  BSYNC B0 ;  /* 0x0000000000007941 */ /* 0x000fea0003800000 */
.L_x_956:
[----:B-----5:R1:W-:Y:S02]  /*bf10*/  STS.128 [R203+0x2000], R16 ;  /* 0x00200010cb007388 */ /* 0x0203e40000000c00 */
.L_x_955:
[----:B------:R-:W-:Y:S05]  /*bf20*/  BSYNC B1 ;  /* 0x0000000000017941 */ /* 0x000fea0003800000 */
.L_x_954:
[----:B------:R1:W-:Y:S01]  /*bf30*/  @P0 STS.128 [R203+0x4000], RZ ;  /* 0x004000ffcb000388 */ /* 0x0003e20000000c00 */
[----:B------:R-:W-:Y:S05]  /*bf40*/  @P0 BRA `(.L_x_949) ;  /* 0x0000000000b40947 */ /* 0x000fea0003800000 */
[----:B-1-3--:R1:W5:Y:S01]  /*bf50*/  LDG.E.128 R16, desc[UR6][R20.64+0x100] ;  /* 0x0001000614107981 */ /* 0x00a362000c1e1d00 */
[----:B------:R-:W-:Y:S01]  /*bf60*/  ISETP.GE.AND P2, PT, R9, UR12, PT ;  /* 0x0000000c09007c0c */ /* 0x000fe2000bf46270 */
[----:B------:R-:W-:-:S12]  /*bf70*/  BSSY B0, `(.L_x_958) ;  /* 0x0000029000007945 */ /* 0x000fd80003800000 */
[----:B------:R-:W-:Y:S05]  /*bf80*/  @P2 BRA `(.L_x_959) ;  /* 0x00000000009c2947 */ /* 0x000fea0003800000 */
[----:B------:R-:W3:Y:S04]  /*bf90*/  LDG.E.64 R4, desc[UR6][R34.64+0x80] ;  /* 0x0000800622047981 */ /* 0x000ee8000c1e1b00 */
[----:B------:R4:W3:Y:S01]  /*bfa0*/  LDG.E.64 R6, desc[UR6][R24.64+0x80] ;  /* 0x0000800618067981 */ /* 0x0008e2000c1e1b00 */
[--C-:B-12--5:R-:W-:Y:S01]  /*bfb0*/  HADD2.F32 R21, -RZ, R19.reuse.H1_H1 ;  /* 0x30000013ff157230 */ /* 0x126fe20000004100 */
[----:B------:R-:W-:Y:S01]  /*bfc0*/  MOV R26, R18 ;  /* 0x00000012001a7202 */ /* 0x000fe20000000f00 */
[----:B------:R-:W-:Y:S02]  /*bfd0*/  HADD2.F32 R27, -RZ, R19.H0_H0 ;  /* 0x20000013ff1b7230 */ /* 0x000fe40000004100 */
[--C-:B------:R-:W-:Y:S02]  /*bfe0*/  HADD2.F32 R29, -RZ, R17.reuse.H0_H0 ;  /* 0x20000011ff1d7230 */ /* 0x100fe40000004100 */
[----:B------:R-:W-:-:S02]  /*bff0*/  HADD2.F32 R28, -RZ, R17.H1_H1 ;  /* 0x30000011ff1c7230 */ /* 0x000fc40000004100 */
[----:B----4-:R-:W-:Y:S02]  /*c000*/  HADD2.F32 R25, -RZ, R16.H1_H1 ;  /* 0x30000010ff197230 */ /* 0x010fe40000004100 */
[----:B---3--:R-:W-:Y:S02]  /*c010*/  HADD2.F32 R0, -RZ, R5.H1_H1 ;  /* 0x30000005ff007230 */ /* 0x008fe40000004100 */
[--C-:B------:R-:W-:Y:S02]  /*c020*/  HADD2.F32 R17, -RZ, R4.reuse.H1_H1 ;  /* 0x30000004ff117230 */ /* 0x100fe40000004100 */
[----:B------:R-:W-:Y:S02]  /*c030*/  HADD2.F32 R19, -RZ, R7.H1_H1 ;  /* 0x30000007ff137230 */ /* 0x000fe40000004100 */
[-C--:B------:R-:W-:Y:S01]  /*c040*/  FMUL.FTZ R2, R21, R0.reuse ;  /* 0x0000000015027220 */ /* 0x080fe20000410000 */
[----:B------:R-:W-:Y:S01]  /*c050*/  FMUL.FTZ R0, R27, R0 ;  /* 0x000000001b007220 */ /* 0x000fe20000410000 */
[----:B------:R-:W-:-:S02]  /*c060*/  HADD2.F32 R4, -RZ, R4.H0_H0 ;  /* 0x20000004ff047230 */ /* 0x000fc40000004100 */
[----:B------:R-:W-:Y:S01]  /*c070*/  FMUL.FTZ R18, R28, R17 ;  /* 0x000000111c127220 */ /* 0x000fe20000410000 */
[-C--:B------:R-:W-:Y:S01]  /*c080*/  FFMA.FTZ R2, R27, R19.reuse, -R2 ;  /* 0x000000131b027223 */ /* 0x080fe20000010802 */
[----:B------:R-:W-:Y:S01]  /*c090*/  FFMA.FTZ R19, R21, R19, R0 ;  /* 0x0000001315137223 */ /* 0x000fe20000010000 */
[--C-:B------:R-:W-:Y:S02]  /*c0a0*/  HADD2.F32 R0, -RZ, R26.reuse.H0_H0 ;  /* 0x2000001aff007230 */ /* 0x100fe40000004100 */
[----:B------:R-:W-:Y:S01]  /*c0b0*/  FMUL.FTZ R17, R29, R17 ;  /* 0x000000111d117220 */ /* 0x000fe20000410000 */
[----:B------:R-:W-:Y:S02]  /*c0c0*/  HADD2.F32 R5, -RZ, R5.H0_H0 ;  /* 0x20000005ff057230 */ /* 0x000fe40000004100 */
[----:B------:R-:W-:Y:S01]  /*c0d0*/  HADD2.F32 R26, -RZ, R26.H1_H1 ;  /* 0x3000001aff1a7230 */ /* 0x000fe20000004100 */
[----:B------:R-:W-:Y:S01]  /*c0e0*/  F2FP.F16.F32.PACK_AB R19, R19, R2 ;  /* 0x000000021313723e */ /* 0x000fe200000000ff */
[----:B------:R-:W-:-:S02]  /*c0f0*/  HADD2.F32 R21, -RZ, R16.H0_H0 ;  /* 0x20000010ff157230 */ /* 0x000fc40000004100 */
[-C--:B------:R-:W-:Y:S01]  /*c100*/  FMUL.FTZ R16, R25, R4.reuse ;  /* 0x0000000419107220 */ /* 0x080fe20000410000 */
[--C-:B------:R-:W-:Y:S02]  /*c110*/  HADD2.F32 R20, -RZ, R6.reuse.H1_H1 ;  /* 0x30000006ff147230 */ /* 0x100fe40000004100 */
[-C--:B------:R-:W-:Y:S01]  /*c120*/  FMUL.FTZ R27, R26, R5.reuse ;  /* 0x000000051a1b7220 */ /* 0x080fe20000410000 */
[----:B------:R-:W-:Y:S02]  /*c130*/  HADD2.F32 R6, -RZ, R6.H0_H0 ;  /* 0x20000006ff067230 */ /* 0x000fe40000004100 */
[----:B------:R-:W-:Y:S01]  /*c140*/  FMUL.FTZ R4, R21, R4 ;  /* 0x0000000415047220 */ /* 0x000fe20000410000 */
[----:B------:R-:W-:Y:S02]  /*c150*/  HADD2.F32 R7, -RZ, R7.H0_H0 ;  /* 0x20000007ff077230 */ /* 0x000fe40000004100 */
[----:B------:R-:W-:Y:S01]  /*c160*/  FMUL.FTZ R5, R0, R5 ;  /* 0x0000000500057220 */ /* 0x000fe20000410000 */
[-C--:B------:R-:W-:Y:S01]  /*c170*/  FFMA.FTZ R18, R29, R20.reuse, -R18 ;  /* 0x000000141d127223 */ /* 0x080fe20000010812 */
[----:B------:R-:W-:Y:S01]  /*c180*/  FFMA.FTZ R17, R28, R20, R17 ;  /* 0x000000141c117223 */ /* 0x000fe20000010011 */
[-C--:B------:R-:W-:Y:S01]  /*c190*/  FFMA.FTZ R16, R21, R6.reuse, -R16 ;  /* 0x0000000615107223 */ /* 0x080fe20000010810 */
[----:B------:R-:W-:Y:S01]  /*c1a0*/  FFMA.FTZ R25, R25, R6, R4 ;  /* 0x0000000619197223 */ /* 0x000fe20000010004 */
[-C--:B------:R-:W-:Y:S01]  /*c1b0*/  FFMA.FTZ R27, R0, R7.reuse, -R27 ;  /* 0x00000007001b7223 */ /* 0x080fe2000001081b */
[----:B------:R-:W-:Y:S01]  /*c1c0*/  FFMA.FTZ R26, R26, R7, R5 ;  /* 0x000000071a1a7223 */ /* 0x000fe20000010005 */
[----:B------:R-:W-:-:S02]  /*c1d0*/  F2FP.F16.F32.PACK_AB R17, R17, R18 ;  /* 0x000000121111723e */ /* 0x000fc400000000ff */
[----:B------:R-:W-:Y:S02]  /*c1e0*/  F2FP.F16.F32.PACK_AB R16, R25, R16 ;  /* 0x000000101910723e */ /* 0x000fe400000000ff */
[----:B------:R-:W-:Y:S02]  /*c1f0*/  F2FP.F16.F32.PACK_AB R18, R26, R27 ;  /* 0x0000001b1a12723e */ /* 0x000fe400000000ff */
.L_x_959:
[----:B------:R-:W-:Y:S05]  /*c200*/  BSYNC B0 ;  /* 0x0000000000007941 */ /* 0x000fea0003800000 */
.L_x_958:
[----:B-----5:R3:W-:Y:S02]  /*c210*/  STS.128 [R203+0x4000], R16 ;  /* 0x00400010cb007388 */ /* 0x0207e40000000c00 */
.L_x_949:
[----:B------:R-:W-:Y:S05]  /*c220*/  BSYNC B2 ;  /* 0x0000000000027941 */ /* 0x000fea0003800000 */
.L_x_948:
[----:B-123--:R-:W-:Y:S01]  /*c230*/  VIADD R20, R152, 0x10 ;  /* 0x0000001098147836 */ /* 0x00efe20000000000 */
[----:B------:R-:W-:Y:S04]  /*c240*/  BSSY B2, `(.L_x_960) ;  /* 0x00000a0000027945 */ /* 0x000fe80003800000 */
[----:B------:R-:W-:-:S04]  /*c250*/  ISETP.GE.AND P2, PT, R20, R3, PT ;  /* 0x000000031400720c */ /* 0x000fc80003f46270 */
[----:B------:R-:W-:-:S13]  /*c260*/  ISETP.LT.OR P2, PT, R125, -0x87, P2 ;  /* 0xffffff797d00780c */ /* 0x000fda0001741670 */
[----:B------:R-:W-:Y:S05]  /*c270*/  @P2 BRA `(.L_x_961) ;  /* 0x0000000800702947 */ /* 0x000fea0003800000 */
[----:B------:R-:W-:Y:S01]  /*c280*/  ULDC UR5, c[0x0][0x2d0] ;  /* 0x0000b40000057ab9 */ /* 0x000fe20000000800 */
[C---:B------:R-:W-:Y:S01]  /*c290*/  IADD3 R0, P4, R143.reuse, R8, RZ ;  /* 0x000000088f007210 */ /* 0x040fe20007f9e0ff */
[----:B------:R-:W-:Y:S01]  /*c2a0*/  ULDC.64 UR10, c[0x0][0x358] ;  /* 0x0000d600000a7ab9 */ /* 0x000fe20000000a00 */
[----:B------:R-:W-:Y:S01]  /*c2b0*/  ISETP.GE.AND P2, PT, R12, UR5, PT ;  /* 0x000000050c007c0c */ /* 0x000fe2000bf46270 */
[----:B------:R-:W-:Y:S01]  /*c2c0*/  ULDC.64 UR8, c[0x0][0x360] ;  /* 0x0000d80000087ab9 */ /* 0x000fe20000000a00 */
[----:B------:R-:W-:Y:S01]  /*c2d0*/  LEA.HI.X.SX32 R143, R143, R11, 0x1, P4 ;  /* 0x0000000b8f8f7211 */ /* 0x000fe200020f0eff */
[C---:B------:R-:W-:Y:S01]  /*c2e0*/  IMAD.SHL.U32 R36, R0.reuse, 0x2, RZ ;  /* 0x0000000200247824 */ /* 0x040fe200078e00ff */
[----:B------:R-:W-:Y:S02]  /*c2f0*/  BSSY B1, `(.L_x_962) ;  /* 0x0000035000017945 */ /* 0x000fe40003800000 */
[----:B------:R-:W-:Y:S02]  /*c300*/  SHF.L.U64.HI R0, R0, 0x1, R143 ;  /* 0x0000000100007819 */ /* 0x000fe4000001028f */
[----:B------:R-:W-:-:S02]  /*c310*/  IADD3 R24, P5, R36, UR10, RZ ;  /* 0x0000000a24187c10 */ /* 0x000fc4000ffbe0ff */
[----:B------:R-:W-:Y:S02]  /*c320*/  IADD3 R36, P4, R36, UR8, RZ ;  /* 0x0000000824247c10 */ /* 0x000fe4000ff9e0ff */
[C---:B------:R-:W-:Y:S01]  /*c330*/  IADD3.X R25, R0.reuse, UR11, RZ, P5, !PT ;  /* 0x0000000b00197c10 */ /* 0x040fe2000affe4ff */
[----:B------:R1:W-:Y:S01]  /*c340*/  @P2 STS.128 [R203+0x800], RZ ;  /* 0x000800ffcb002388 */ /* 0x0003e20000000c00 */
[----:B------:R-:W-:Y:S01]  /*c350*/  IADD3.X R37, R0, UR9, RZ, P4, !PT ;  /* 0x0000000900257c10 */ /* 0x000fe2000a7fe4ff */
[----:B------:R-:W-:Y:S08]  /*c360*/  @P2 BRA `(.L_x_963) ;  /* 0x0000000000b42947 */ /* 0x000ff00003800000 */
[----:B------:R2:W5:Y:S01]  /*c370*/  LDG.E.128 R16, desc[UR6][R32.64] ;  /* 0x0000000620107981 */ /* 0x000562000c1e1d00 */
[----:B------:R-:W-:Y:S01]  /*c380*/  ISETP.GE.AND P2, PT, R12, UR12, PT ;  /* 0x0000000c0c007c0c */ /* 0x000fe2000bf46270 */
[----:B------:R-:W-:-:S12]  /*c390*/  BSSY B0, `(.L_x_964) ;  /* 0x0000029000007945 */ /* 0x000fd80003800000 */
[----:B------:R-:W-:Y:S05]  /*c3a0*/  @P2 BRA `(.L_x_965) ;  /* 0x00000000009c2947 */ /* 0x000fea0003800000 */
[----:B------:R-:W3:Y:S04]  /*c3b0*/  LDG.E.64 R4, desc[UR6][R36.64] ;  /* 0x0000000624047981 */ /* 0x000ee8000c1e1b00 */
[----:B------:R-:W4:Y:S01]  /*c3c0*/  LDG.E.64 R6, desc[UR6][R24.64] ;  /* 0x0000000618067981 */ /* 0x000f22000c1e1b00 */
[----:B-----5:R-:W-:Y:S01]  /*c3d0*/  HADD2.F32 R27, -RZ, R19.H1_H1 ;  /* 0x30000013ff1b7230 */ /* 0x020fe20000004100 */
[----:B------:R-:W-:Y:S01]  /*c3e0*/  MOV R26, R18 ;  /* 0x00000012001a7202 */ /* 0x000fe20000000f00 */
[--C-:B------:R-:W-:Y:S02]  /*c3f0*/  HADD2.F32 R31, -RZ, R17.reuse.H0_H0 ;  /* 0x20000011ff1f7230 */ /* 0x100fe40000004100 */
[----:B------:R-:W-:Y:S02]  /*c400*/  HADD2.F32 R28, -RZ, R17.H1_H1 ;  /* 0x30000011ff1c7230 */ /* 0x000fe40000004100 */
[----:B------:R-:W-:-:S02]  /*c410*/  HADD2.F32 R29, -RZ, R19.H0_H0 ;  /* 0x20000013ff1d7230 */ /* 0x000fc40000004100 */
[----:B---3--:R-:W-:Y:S02]  /*c420*/  HADD2.F32 R0, -RZ, R5.H1_H1 ;  /* 0x30000005ff007230 */ /* 0x008fe40000004100 */
[----:B------:R-:W-:Y:S02]  /*c430*/  HADD2.F32 R17, -RZ, R4.H1_H1 ;  /* 0x30000004ff117230 */ /* 0x000fe40000004100 */
[----:B----4-:R-:W-:Y:S02]  /*c440*/  HADD2.F32 R19, -RZ, R7.H1_H1 ;  /* 0x30000007ff137230 */ /* 0x010fe40000004100 */
[-C--:B------:R-:W-:Y:S01]  /*c450*/  FMUL.FTZ R2, R27, R0.reuse ;  /* 0x000000001b027220 */ /* 0x080fe20000410000 */
[----:B------:R-:W-:Y:S01]  /*c460*/  FMUL.FTZ R0, R29, R0 ;  /* 0x000000001d007220 */ /* 0x000fe20000410000 */
[----:B------:R-:W-:Y:S02]  /*c470*/  HADD2.F32 R21, -RZ, R6.H1_H1 ;  /* 0x30000006ff157230 */ /* 0x000fe40000004100 */
[-C--:B------:R-:W-:Y:S01]  /*c480*/  FMUL.FTZ R18, R28, R17.reuse ;  /* 0x000000111c127220 */ /* 0x080fe20000410000 */
[----:B------:R-:W-:Y:S01]  /*c490*/  FMUL.FTZ R17, R31, R17 ;  /* 0x000000111f117220 */ /* 0x000fe20000410000 */
[-C--:B------:R-:W-:Y:S01]  /*c4a0*/  FFMA.FTZ R2, R29, R19.reuse, -R2 ;  /* 0x000000131d027223 */ /* 0x080fe20000010802 */
[----:B------:R-:W-:Y:S01]  /*c4b0*/  FFMA.FTZ R19, R27, R19, R0 ;  /* 0x000000131b137223 */ /* 0x000fe20000010000 */
[----:B------:R-:W-:-:S02]  /*c4c0*/  HADD2.F32 R0, -RZ, R26.H0_H0 ;  /* 0x2000001aff007230 */ /* 0x000fc40000004100 */
[-C--:B------:R-:W-:Y:S01]  /*c4d0*/  FFMA.FTZ R18, R31, R21.reuse, -R18 ;  /* 0x000000151f127223 */ /* 0x080fe20000010812 */
[----:B------:R-:W-:Y:S01]  /*c4e0*/  FFMA.FTZ R17, R28, R21, R17 ;  /* 0x000000151c117223 */ /* 0x000fe20000010011 */
[----:B------:R-:W-:Y:S01]  /*c4f0*/  HADD2.F32 R4, -RZ, R4.H0_H0 ;  /* 0x20000004ff047230 */ /* 0x000fe20000004100 */
[----:B------:R-:W-:Y:S01]  /*c500*/  F2FP.F16.F32.PACK_AB R19, R19, R2 ;  /* 0x000000021313723e */ /* 0x000fe200000000ff */
[----:B------:R-:W-:Y:S02]  /*c510*/  HADD2.F32 R5, -RZ, R5.H0_H0 ;  /* 0x20000005ff057230 */ /* 0x000fe40000004100 */
        /* <DEDUP_REMOVED lines=10> */
[-C--:B------:R-:W-:Y:S02]  /*c5c0*/  FFMA.FTZ R16, R21, R6.reuse, -R16 ;  /* 0x0000000615107223 */ /* 0x080fe40000010810 */
[----:B------:R-:W-:Y:S01]  /*c5d0*/  FFMA.FTZ R27, R27, R6, R4 ;  /* 0x000000061b1b7223 */ /* 0x000fe20000010004 */
[-C--:B------:R-:W-:Y:S01]  /*c5e0*/  FFMA.FTZ R29, R0, R7.reuse, -R29 ;  /* 0x00000007001d7223 */ /* 0x080fe2000001081d */
[----:B------:R-:W-:-:S03]  /*c5f0*/  FFMA.FTZ R26, R26, R7, R5 ;  /* 0x000000071a1a7223 */ /* 0x000fc60000010005 */
[----:B------:R-:W-:Y:S02]  /*c600*/  F2FP.F16.F32.PACK_AB R16, R27, R16 ;  /* 0x000000101b10723e */ /* 0x000fe400000000ff */
[----:B------:R-:W-:Y:S02]  /*c610*/  F2FP.F16.F32.PACK_AB R18, R26, R29 ;  /* 0x0000001d1a12723e */ /* 0x000fe400000000ff */
.L_x_965:
[----:B------:R-:W-:Y:S05]  /*c620*/  BSYNC B0 ;  /* 0x0000000000007941 */ /* 0x000fea0003800000 */
.L_x_964:
[----:B-----5:R3:W-:Y:S02]  /*c630*/  STS.128 [R203+0x800], R16 ;  /* 0x00080010cb007388 */ /* 0x0207e40000000c00 */
.L_x_963:
[----:B------:R-:W-:Y:S05]  /*c640*/  BSYNC B1 ;  /* 0x0000000000017941 */ /* 0x000fea0003800000 */
.L_x_962:
        /* <DEDUP_REMOVED lines=9> */
[----:B-----5:R-:W-:Y:S01]  /*c6e0*/  HADD2.F32 R27, -RZ, R19.H1_H1 ;  /* 0x30000013ff1b7230 */ /* 0x020fe20000004100 */
[----:B------:R-:W-:Y:S01]  /*c6f0*/  MOV R26, R18 ;  /* 0x00000012001a7202 */ /* 0x000fe20000000f00 */
[--C-:B------:R-:W-:Y:S02]  /*c700*/  HADD2.F32 R31, -RZ, R17.reuse.H0_H0 ;  /* 0x20000011ff1f7230 */ /* 0x100fe40000004100 */
[----:B------:R-:W-:Y:S02]  /*c710*/  HADD2.F32 R28, -RZ, R17.H1_H1 ;  /* 0x30000011ff1c7230 */ /* 0x000fe40000004100 */
[----:B------:R-:W-:-:S02]  /*c720*/  HADD2.F32 R29, -RZ, R19.H0_H0 ;  /* 0x20000013ff1d7230 */ /* 0x000fc40000004100 */
[----:B--2---:R-:W-:Y:S02]  /*c730*/  HADD2.F32 R0, -RZ, R5.H1_H1 ;  /* 0x30000005ff007230 */ /* 0x004fe40000004100 */
        /* <DEDUP_REMOVED lines=31> */
.L_x_969:
[----:B------:R-:W-:Y:S05]  /*c930*/  BSYNC B0 ;  /* 0x0000000000007941 */ /* 0x000fea0003800000 */
.L_x_968:
[----:B-----5:R1:W-:Y:S02]  /*c940*/  STS.128 [R203+0x2800], R16 ;  /* 0x00280010cb007388 */ /* 0x0203e40000000c00 */
.L_x_967:
[----:B------:R-:W-:Y:S05]  /*c950*/  BSYNC B1 ;  /* 0x0000000000017941 */ /* 0x000fea0003800000 */
.L_x_966:
[----:B------:R1:W-:Y:S01]  /*c960*/  @P0 STS.128 [R203+0x4800], RZ ;  /* 0x004800ffcb000388 */ /* 0x0003e20000000c00 */
[----:B------:R-:W-:Y:S05]  /*c970*/  @P0 BRA `(.L_x_961) ;  /* 0x0000000000b00947 */ /* 0x000fea0003800000 */
[----:B--23--:R-:W5:Y:S01]  /*c980*/  LDG.E.128 R32, desc[UR6][R32.64+0x100] ;  /* 0x0001000620207981 */ /* 0x00cf62000c1e1d00 */
[----:B------:R-:W-:Y:S01]  /*c990*/  ISETP.GE.AND P2, PT, R9, UR12, PT ;  /* 0x0000000c09007c0c */ /* 0x000fe2000bf46270 */
[----:B------:R-:W-:-:S12]  /*c9a0*/  BSSY B0, `(.L_x_970) ;  /* 0x0000028000007945 */ /* 0x000fd80003800000 */
[----:B------:R-:W-:Y:S05]  /*c9b0*/  @P2 BRA `(.L_x_971) ;  /* 0x0000000000982947 */ /* 0x000fea0003800000 */
[----:B------:R-:W2:Y:S04]  /*c9c0*/  LDG.E.64 R4, desc[UR6][R36.64+0x80] ;  /* 0x0000800624047981 */ /* 0x000ea8000c1e1b00 */
[----:B------:R3:W4:Y:S01]  /*c9d0*/  LDG.E.64 R6, desc[UR6][R24.64+0x80] ;  /* 0x0000800618067981 */ /* 0x000722000c1e1b00 */
[--C-:B-----5:R-:W-:Y:S02]  /*c9e0*/  HADD2.F32 R21, -RZ, R35.reuse.H1_H1 ;  /* 0x30000023ff157230 */ /* 0x120fe40000004100 */
[----:B------:R-:W-:Y:S02]  /*c9f0*/  HADD2.F32 R27, -RZ, R35.H0_H0 ;  /* 0x20000023ff1b7230 */ /* 0x000fe40000004100 */
[--C-:B------:R-:W-:Y:S02]  /*ca00*/  HADD2.F32 R29, -RZ, R33.reuse.H1_H1 ;  /* 0x30000021ff1d7230 */ /* 0x100fe40000004100 */
[----:B------:R-:W-:-:S02]  /*ca10*/  HADD2.F32 R26, -RZ, R33.H0_H0 ;  /* 0x20000021ff1a7230 */ /* 0x000fc40000004100 */
[----:B---3--:R-:W-:Y:S02]  /*ca20*/  HADD2.F32 R25, -RZ, R32.H1_H1 ;  /* 0x30000020ff197230 */ /* 0x008fe40000004100 */
[----:B--2---:R-:W-:Y:S02]  /*ca30*/  HADD2.F32 R0, -RZ, R5.H1_H1 ;  /* 0x30000005ff007230 */ /* 0x004fe40000004100 */
[----:B-1----:R-:W-:Y:S02]  /*ca40*/  HADD2.F32 R16, -RZ, R4.H1_H1 ;  /* 0x30000004ff107230 */ /* 0x002fe40000004100 */
[----:B----4-:R-:W-:Y:S02]  /*ca50*/  HADD2.F32 R19, -RZ, R7.H1_H1 ;  /* 0x30000007ff137230 */ /* 0x010fe40000004100 */
[-C--:B------:R-:W-:Y:S01]  /*ca60*/  FMUL.FTZ R2, R21, R0.reuse ;  /* 0x0000000015027220 */ /* 0x080fe20000410000 */
[----:B------:R-:W-:Y:S01]  /*ca70*/  FMUL.FTZ R0, R27, R0 ;  /* 0x000000001b007220 */ /* 0x000fe20000410000 */
[----:B------:R-:W-:-:S02]  /*ca80*/  HADD2.F32 R18, -RZ, R6.H1_H1 ;  /* 0x30000006ff127230 */ /* 0x000fc40000004100 */
[-C--:B------:R-:W-:Y:S01]  /*ca90*/  FMUL.FTZ R17, R29, R16.reuse ;  /* 0x000000101d117220 */ /* 0x080fe20000410000 */
[-C--:B------:R-:W-:Y:S01]  /*caa0*/  FFMA.FTZ R2, R27, R19.reuse, -R2 ;  /* 0x000000131b027223 */ /* 0x080fe20000010802 */
[----:B------:R-:W-:Y:S01]  /*cab0*/  FFMA.FTZ R19, R21, R19, R0 ;  /* 0x0000001315137223 */ /* 0x000fe20000010000 */
[----:B------:R-:W-:Y:S02]  /*cac0*/  HADD2.F32 R0, -RZ, R34.H0_H0 ;  /* 0x20000022ff007230 */ /* 0x000fe40000004100 */
[C---:B------:R-:W-:Y:S01]  /*cad0*/  FMUL.FTZ R16, R26.reuse, R16 ;  /* 0x000000101a107220 */ /* 0x040fe20000410000 */
[----:B------:R-:W-:Y:S02]  /*cae0*/  HADD2.F32 R4, -RZ, R4.H0_H0 ;  /* 0x20000004ff047230 */ /* 0x000fe40000004100 */
[-C--:B------:R-:W-:Y:S01]  /*caf0*/  FFMA.FTZ R17, R26, R18.reuse, -R17 ;  /* 0x000000121a117223 */ /* 0x080fe20000010811 */
[----:B------:R-:W-:Y:S02]  /*cb00*/  HADD2.F32 R5, -RZ, R5.H0_H0 ;  /* 0x20000005ff057230 */ /* 0x000fe40000004100 */
[----:B------:R-:W-:Y:S01]  /*cb10*/  FFMA.FTZ R16, R29, R18, R16 ;  /* 0x000000121d107223 */ /* 0x000fe20000010010 */
[----:B------:R-:W-:-:S02]  /*cb20*/  HADD2.F32 R34, -RZ, R34.H1_H1 ;  /* 0x30000022ff227230 */ /* 0x000fc40000004100 */
[----:B------:R-:W-:Y:S01]  /*cb30*/  FMUL.FTZ R18, R25, R4 ;  /* 0x0000000419127220 */ /* 0x000fe20000410000 */
[----:B------:R-:W-:Y:S01]  /*cb40*/  HADD2.F32 R21, -RZ, R32.H0_H0 ;  /* 0x20000020ff157230 */ /* 0x000fe20000004100 */
[----:B------:R-:W-:Y:S01]  /*cb50*/  F2FP.F16.F32.PACK_AB R35, R19, R2 ;  /* 0x000000021323723e */ /* 0x000fe200000000ff */
[----:B------:R-:W-:Y:S02]  /*cb60*/  HADD2.F32 R6, -RZ, R6.H0_H0 ;  /* 0x20000006ff067230 */ /* 0x000fe40000004100 */
[-C--:B------:R-:W-:Y:S01]  /*cb70*/  FMUL.FTZ R27, R34, R5.reuse ;  /* 0x00000005221b7220 */ /* 0x080fe20000410000 */
[----:B------:R-:W-:Y:S02]  /*cb80*/  HADD2.F32 R7, -RZ, R7.H0_H0 ;  /* 0x20000007ff077230 */ /* 0x000fe40000004100 */
[C---:B------:R-:W-:Y:S01]  /*cb90*/  FMUL.FTZ R4, R21.reuse, R4 ;  /* 0x0000000415047220 */ /* 0x040fe20000410000 */
[----:B------:R-:W-:Y:S01]  /*cba0*/  FMUL.FTZ R5, R0, R5 ;  /* 0x0000000500057220 */ /* 0x000fe20000410000 */
[-C--:B------:R-:W-:Y:S01]  /*cbb0*/  FFMA.FTZ R18, R21, R6.reuse, -R18 ;  /* 0x0000000615127223 */ /* 0x080fe20000010812 */
[----:B------:R-:W-:Y:S01]  /*cbc0*/  F2FP.F16.F32.PACK_AB R33, R16, R17 ;  /* 0x000000111021723e */ /* 0x000fe200000000ff */
[----:B------:R-:W-:Y:S01]  /*cbd0*/  FFMA.FTZ R25, R25, R6, R4 ;  /* 0x0000000619197223 */ /* 0x000fe20000010004 */
[-C--:B------:R-:W-:Y:S01]  /*cbe0*/  FFMA.FTZ R27, R0, R7.reuse, -R27 ;  /* 0x00000007001b7223 */ /* 0x080fe2000001081b */
[----:B------:R-:W-:-:S03]  /*cbf0*/  FFMA.FTZ R34, R34, R7, R5 ;  /* 0x0000000722227223 */ /* 0x000fc60000010005 */
[----:B------:R-:W-:Y:S02]  /*cc00*/  F2FP.F16.F32.PACK_AB R32, R25, R18 ;  /* 0x000000121920723e */ /* 0x000fe400000000ff */
[----:B------:R-:W-:Y:S02]  /*cc10*/  F2FP.F16.F32.PACK_AB R34, R34, R27 ;  /* 0x0000001b2222723e */ /* 0x000fe400000000ff */
.L_x_971:
[----:B------:R-:W-:Y:S05]  /*cc20*/  BSYNC B0 ;  /* 0x0000000000007941 */ /* 0x000fea0003800000 */
.L_x_970:
[----:B-----5:R2:W-:Y:S02]  /*cc30*/  STS.128 [R203+0x4800], R32 ;  /* 0x00480020cb007388 */ /* 0x0205e40000000c00 */
.L_x_961:
[----:B------:R-:W-:Y:S05]  /*cc40*/  BSYNC B2 ;  /* 0x0000000000027941 */ /* 0x000fea0003800000 */
.L_x_960:
[----:B------:R-:W-:Y:S01]  /*cc50*/  VIADD R24, R152, 0x20 ;  /* 0x0000002098187836 */ /* 0x000fe20000000000 */
[----:B------:R-:W-:Y:S04]  /*cc60*/  BSSY B2, `(.L_x_972) ;  /* 0x00000a4000027945 */ /* 0x000fe80003800000 */
[----:B------:R-:W-:-:S04]  /*cc70*/  ISETP.GE.AND P2, PT, R24, R3, PT ;  /* 0x000000031800720c */ /* 0x000fc80003f46270 */
[----:B------:R-:W-:-:S13]  /*cc80*/  ISETP.LT.OR P2, PT, R125, -0x107, P2 ;  /* 0xfffffef97d00780c */ /* 0x000fda0001741670 */
[----:B------:R-:W-:Y:S05]  /*cc90*/  @P2 BRA `(.L_x_973) ;  /* 0x0000000800802947 */ /* 0x000fea0003800000 */
[----:B------:R-:W-:Y:S01]  /*cca0*/  ULDC UR5, c[0x0][0x2d0] ;  /* 0x0000b40000057ab9 */ /* 0x000fe20000000800 */
[----:B------:R-:W-:Y:S01]  /*ccb0*/  IMAD.SHL.U32 R0, R145, 0x20, RZ ;  /* 0x0000002091007824 */ /* 0x000fe200078e00ff */
[----:B------:R-:W-:Y:S01]  /*ccc0*/  ISETP.GE.AND P2, PT, R12, UR5, PT ;  /* 0x000000050c007c0c */ /* 0x000fe2000bf46270 */
[----:B------:R-:W-:Y:S01]  /*ccd0*/  ULDC.64 UR10, c[0x0][0x358] ;  /* 0x0000d600000a7ab9 */ /* 0x000fe20000000a00 */
[----:B------:R-:W-:Y:S01]  /*cce0*/  ULDC.64 UR8, c[0x0][0x360] ;  /* 0x0000d80000087ab9 */ /* 0x000fe20000000a00 */
[----:B------:R-:W-:Y:S01]  /*ccf0*/  BSSY B1, `(.L_x_974) ;  /* 0x0000038000017945 */ /* 0x000fe20003800000 */
[----:B------:R-:W-:-:S04]  /*cd00*/  IADD3 R5, P4, R0, R8, RZ ;  /* 0x0000000800057210 */ /* 0x000fc80007f9e0ff */
[----:B------:R-:W-:Y:S01]  /*cd10*/  LEA.HI.X.SX32 R0, R0, R11, 0x1, P4 ;  /* 0x0000000b00007211 */ /* 0x000fe200020f0eff */
[----:B------:R-:W-:-:S03]  /*cd20*/  IMAD.SHL.U32 R28, R5, 0x2, RZ ;  /* 0x00000002051c7824 */ /* 0x000fc600078e00ff */
[----:B------:R-:W-:Y:S01]  /*cd30*/  SHF.L.U64.HI R0, R5, 0x1, R0 ;  /* 0x0000000105007819 */ /* 0x000fe20000010200 */
[----:B------:R1:W-:Y:S01]  /*cd40*/  @P2 STS.128 [R203+0x1000], RZ ;  /* 0x001000ffcb002388 */ /* 0x0003e20000000c00 */
[C---:B------:R-:W-:Y:S02]  /*cd50*/  IADD3 R26, P5, R28.reuse, UR10, RZ ;  /* 0x0000000a1c1a7c10 */ /* 0x040fe4000ffbe0ff */
[----:B------:R-:W-:Y:S02]  /*cd60*/  IADD3 R28, P4, R28, UR8, RZ ;  /* 0x000000081c1c7c10 */ /* 0x000fe4000ff9e0ff */
[C---:B------:R-:W-:Y:S02]  /*cd70*/  IADD3.X R27, R0.reuse, UR11, RZ, P5, !PT ;  /* 0x0000000b001b7c10 */ /* 0x040fe4000affe4ff */
[----:B------:R-:W-:Y:S01]  /*cd80*/  IADD3.X R29, R0, UR9, RZ, P4, !PT ;  /* 0x00000009001d7c10 */ /* 0x000fe2000a7fe4ff */
[----:B------:R-:W-:Y:S08]  /*cd90*/  @P2 BRA `(.L_x_975) ;  /* 0x0000000000b42947 */ /* 0x000ff00003800000 */
[----:B-1-3--:R1:W5:Y:S01]  /*cda0*/  LDG.E.128 R16, desc[UR6][R14.64] ;  /* 0x000000060e107981 */ /* 0x00a362000c1e1d00 */
[----:B------:R-:W-:Y:S01]  /*cdb0*/  ISETP.GE.AND P2, PT, R12, UR12, PT ;  /* 0x0000000c0c007c0c */ /* 0x000fe2000bf46270 */
[----:B------:R-:W-:-:S12]  /*cdc0*/  BSSY B0, `(.L_x_976) ;  /* 0x0000029000007945 */ /* 0x000fd80003800000 */
[----:B------:R-:W-:Y:S05]  /*cdd0*/  @P2 BRA `(.L_x_977) ;  /* 0x00000000009c2947 */ /* 0x000fea0003800000 */
[----:B------:R-:W3:Y:S04]  /*cde0*/  LDG.E.64 R4, desc[UR6][R28.64] ;  /* 0x000000061c047981 */ /* 0x000ee8000c1e1b00 */
[----:B------:R-:W4:Y:S01]  /*cdf0*/  LDG.E.64 R6, desc[UR6][R26.64] ;  /* 0x000000061a067981 */ /* 0x000f22000c1e1b00 */
[----:B-----5:R-:W-:Y:S01]  /*ce00*/  HADD2.F32 R25, -RZ, R19.H1_H1 ;  /* 0x30000013ff197230 */ /* 0x020fe20000004100 */
[----:B------:R-:W-:Y:S01]  /*ce10*/  MOV R30, R18 ;  /* 0x00000012001e7202 */ /* 0x000fe20000000f00 */
[--C-:B--2---:R-:W-:Y:S02]  /*ce20*/  HADD2.F32 R33, -RZ, R17.reuse.H0_H0 ;  /* 0x20000011ff217230 */ /* 0x104fe40000004100 */
        /* <DEDUP_REMOVED lines=34> */
.L_x_977:
[----:B------:R-:W-:Y:S05]  /*d050*/  BSYNC B0 ;  /* 0x0000000000007941 */ /* 0x000fea0003800000 */
.L_x_976:
[----:B-----5:R3:W-:Y:S02]  /*d060*/  STS.128 [R203+0x1000], R16 ;  /* 0x00100010cb007388 */ /* 0x0207e40000000c00 */
.L_x_975:
[----:B------:R-:W-:Y:S05]  /*d070*/  BSYNC B1 ;  /* 0x0000000000017941 */ /* 0x000fea0003800000 */
.L_x_974:
[----:B------:R1:W-:Y:S01]  /*d080*/  @P1 STS.128 [R203+0x3000], RZ ;  /* 0x003000ffcb001388 */ /* 0x0003e20000000c00 */
[----:B------:R-:W-:Y:S04]  /*d090*/  BSSY B1, `(.L_x_978) ;  /* 0x000002f000017945 */ /* 0x000fe80003800000 */
[----:B------:R-:W-:Y:S05]  /*d0a0*/  @P1 BRA `(.L_x_979) ;  /* 0x0000000000b41947 */ /* 0x000fea0003800000 */
        /* <DEDUP_REMOVED lines=43> */
.L_x_981:
[----:B------:R-:W-:Y:S05]  /*d360*/  BSYNC B0 ;  /* 0x0000000000007941 */ /* 0x000fea0003800000 */
.L_x_980:
[----:B-----5:R3:W-:Y:S02]  /*d370*/  STS.128 [R203+0x3000], R16 ;  /* 0x00300010cb007388 */ /* 0x0207e40000000c00 */
.L_x_979:
[----:B------:R-:W-:Y:S05]  /*d380*/  BSYNC B1 ;  /* 0x0000000000017941 */ /* 0x000fea0003800000 */
.L_x_978:
[----:B------:R1:W-:Y:S01]  /*d390*/  @P0 STS.128 [R203+0x5000], RZ ;  /* 0x005000ffcb000388 */ /* 0x0003e20000000c00 */
[----:B------:R-:W-:Y:S05]  /*d3a0*/  @P0 BRA `(.L_x_973) ;  /* 0x0000000000bc0947 */ /* 0x000fea0003800000 */
[----:B-1-3--:R1:W5:Y:S01]  /*d3b0*/  LDG.E.128 R16, desc[UR6][R14.64+0x100] ;  /* 0x000100060e107981 */ /* 0x00a362000c1e1d00 */
[----:B------:R-:W-:Y:S01]  /*d3c0*/  ISETP.GE.AND P2, PT, R9, UR12, PT ;  /* 0x0000000c09007c0c */ /* 0x000fe2000bf46270 */
[----:B------:R-:W-:-:S12]  /*d3d0*/  BSSY B0, `(.L_x_982) ;  /* 0x000002b000007945 */ /* 0x000fd80003800000 */
[----:B------:R-:W-:Y:S05]  /*d3e0*/  @P2 BRA `(.L_x_983) ;  /* 0x0000000000a42947 */ /* 0x000fea0003800000 */
[----:B------:R-:W3:Y:S04]  /*d3f0*/  LDG.E.64 R4, desc[UR6][R28.64+0x80] ;  /* 0x000080061c047981 */ /* 0x000ee8000c1e1b00 */
[----:B------:R-:W2:Y:S01]  /*d400*/  LDG.E.64 R6, desc[UR6][R26.64+0x80] ;  /* 0x000080061a067981 */ /* 0x000ea2000c1e1b00 */
[--C-:B-----5:R-:W-:Y:S01]  /*d410*/  HADD2.F32 R21, -RZ, R19.reuse.H0_H0 ;  /* 0x20000013ff157230 */ /* 0x120fe20000004100 */
[----:B------:R-:W-:Y:S01]  /*d420*/  MOV R25, R18 ;  /* 0x0000001200197202 */ /* 0x000fe20000000f00 */
[----:B------:R-:W-:Y:S02]  /*d430*/  HADD2.F32 R19, -RZ, R19.H1_H1 ;  /* 0x30000013ff137230 */ /* 0x000fe40000004100 */
[--C-:B------:R-:W-:Y:S02]  /*d440*/  HADD2.F32 R30, -RZ, R17.reuse.H0_H0 ;  /* 0x20000011ff1e7230 */ /* 0x100fe40000004100 */
[----:B------:R-:W-:-:S02]  /*d450*/  HADD2.F32 R31, -RZ, R17.H1_H1 ;  /* 0x30000011ff1f7230 */ /* 0x000fc40000004100 */
[----:B---3--:R-:W-:Y:S02]  /*d460*/  HADD2.F32 R0, -RZ, R5.H1_H1 ;  /* 0x30000005ff007230 */ /* 0x008fe40000004100 */
[----:B-1----:R-:W-:Y:S02]  /*d470*/  HADD2.F32 R14, -RZ, R4.H1_H1 ;  /* 0x30000004ff0e7230 */ /* 0x002fe40000004100 */
[----:B--2---:R-:W-:Y:S02]  /*d480*/  HADD2.F32 R17, -RZ, R7.H1_H1 ;  /* 0x30000007ff117230 */ /* 0x004fe40000004100 */
[-C--:B------:R-:W-:Y:S01]  /*d490*/  FMUL.FTZ R2, R19, R0.reuse ;  /* 0x0000000013027220 */ /* 0x080fe20000410000 */
[----:B------:R-:W-:Y:S01]  /*d4a0*/  FMUL.FTZ R0, R21, R0 ;  /* 0x0000000015007220 */ /* 0x000fe20000410000 */
[----:B------:R-:W-:Y:S02]  /*d4b0*/  HADD2.F32 R18, -RZ, R6.H1_H1 ;  /* 0x30000006ff127230 */ /* 0x000fe40000004100 */
[-C--:B------:R-:W-:Y:S01]  /*d4c0*/  FMUL.FTZ R15, R31, R14.reuse ;  /* 0x0000000e1f0f7220 */ /* 0x080fe20000410000 */
[-C--:B------:R-:W-:Y:S01]  /*d4d0*/  FFMA.FTZ R2, R21, R17.reuse, -R2 ;  /* 0x0000001115027223 */ /* 0x080fe20000010802 */
[----:B------:R-:W-:Y:S01]  /*d4e0*/  FMUL.FTZ R14, R30, R14 ;  /* 0x0000000e1e0e7220 */ /* 0x000fe20000410000 */
[----:B------:R-:W-:Y:S01]  /*d4f0*/  FFMA.FTZ R17, R19, R17, R0 ;  /* 0x0000001113117223 */ /* 0x000fe20000010000 */
[----:B------:R-:W-:-:S02]  /*d500*/  HADD2.F32 R4, -RZ, R4.H0_H0 ;  /* 0x20000004ff047230 */ /* 0x000fc40000004100 */
[-C--:B------:R-:W-:Y:S01]  /*d510*/  FFMA.FTZ R15, R30, R18.reuse, -R15 ;  /* 0x000000121e0f7223 */ /* 0x080fe2000001080f */
[--C-:B------:R-:W-:Y:S02]  /*d520*/  HADD2.F32 R21, -RZ, R16.reuse.H1_H1 ;  /* 0x30000010ff157230 */ /* 0x100fe40000004100 */
[----:B------:R-:W-:Y:S01]  /*d530*/  FFMA.FTZ R14, R31, R18, R14 ;  /* 0x000000121f0e7223 */ /* 0x000fe2000001000e */
[----:B------:R-:W-:Y:S02]  /*d540*/  HADD2.F32 R19, -RZ, R16.H0_H0 ;  /* 0x20000010ff137230 */ /* 0x000fe40000004100 */
[----:B------:R-:W-:Y:S02]  /*d550*/  HADD2.F32 R5, -RZ, R5.H0_H0 ;  /* 0x20000005ff057230 */ /* 0x000fe40000004100 */
[-C--:B------:R-:W-:Y:S01]  /*d560*/  FMUL.FTZ R18, R21, R4.reuse ;  /* 0x0000000415127220 */ /* 0x080fe20000410000 */
[--C-:B------:R-:W-:Y:S02]  /*d570*/  HADD2.F32 R16, -RZ, R25.reuse.H1_H1 ;  /* 0x30000019ff107230 */ /* 0x100fe40000004100 */
[----:B------:R-:W-:Y:S01]  /*d580*/  FMUL.FTZ R4, R19, R4 ;  /* 0x0000000413047220 */ /* 0x000fe20000410000 */
[----:B------:R-:W-:Y:S01]  /*d590*/  HADD2.F32 R0, -RZ, R25.H0_H0 ;  /* 0x20000019ff007230 */ /* 0x000fe20000004100 */
[----:B------:R-:W-:Y:S01]  /*d5a0*/  F2FP.F16.F32.PACK_AB R14, R14, R15 ;  /* 0x0000000f0e0e723e */ /* 0x000fe200000000ff */
[----:B------:R-:W-:-:S02]  /*d5b0*/  HADD2.F32 R6, -RZ, R6.H0_H0 ;  /* 0x20000006ff067230 */ /* 0x000fc40000004100 */
[-C--:B------:R-:W-:Y:S01]  /*d5c0*/  FMUL.FTZ R25, R16, R5.reuse ;  /* 0x0000000510197220 */ /* 0x080fe20000410000 */
[----:B------:R-:W-:Y:S02]  /*d5d0*/  HADD2.F32 R7, -RZ, R7.H0_H0 ;  /* 0x20000007ff077230 */ /* 0x000fe40000004100 */
[C---:B------:R-:W-:Y:S01]  /*d5e0*/  FMUL.FTZ R5, R0.reuse, R5 ;  /* 0x0000000500057220 */ /* 0x040fe20000410000 */
[-C--:B------:R-:W-:Y:S01]  /*d5f0*/  FFMA.FTZ R18, R19, R6.reuse, -R18 ;  /* 0x0000000613127223 */ /* 0x080fe20000010812 */
[----:B------:R-:W-:Y:S01]  /*d600*/  FFMA.FTZ R21, R21, R6, R4 ;  /* 0x0000000615157223 */ /* 0x000fe20000010004 */
[-C--:B------:R-:W-:Y:S01]  /*d610*/  FFMA.FTZ R25, R0, R7.reuse, -R25 ;  /* 0x0000000700197223 */ /* 0x080fe20000010819 */
[----:B------:R-:W-:Y:S01]  /*d620*/  FFMA.FTZ R16, R16, R7, R5 ;  /* 0x0000000710107223 */ /* 0x000fe20000010005 */
[----:B------:R-:W-:Y:S02]  /*d630*/  F2FP.F16.F32.PACK_AB R19, R17, R2 ;  /* 0x000000021113723e */ /* 0x000fe400000000ff */
[----:B------:R-:W-:-:S02]  /*d640*/  F2FP.F16.F32.PACK_AB R21, R21, R18 ;  /* 0x000000121515723e */ /* 0x000fc400000000ff */
[----:B------:R-:W-:Y:S02]  /*d650*/  F2FP.F16.F32.PACK_AB R18, R16, R25 ;  /* 0x000000191012723e */ /* 0x000fe400000000ff */
[----:B------:R-:W-:Y:S02]  /*d660*/  MOV R16, R21 ;  /* 0x0000001500107202 */ /* 0x000fe40000000f00 */
[----:B------:R-:W-:Y:S02]  /*d670*/  MOV R17, R14 ;  /* 0x0000000e00117202 */ /* 0x000fe40000000f00 */
.L_x_983:
[----:B------:R-:W-:Y:S05]  /*d680*/  BSYNC B0 ;  /* 0x0000000000007941 */ /* 0x000fea0003800000 */
.L_x_982:
[----:B-----5:R3:W-:Y:S02]  /*d690*/  STS.128 [R203+0x5000], R16 ;  /* 0x00500010cb007388 */ /* 0x0207e40000000c00 */
.L_x_973:
[----:B------:R-:W-:Y:S05]  /*d6a0*/  BSYNC B2 ;  /* 0x0000000000027941 */ /* 0x000fea0003800000 */
.L_x_972:
[----:B------:R-:W-:-:S05]  /*d6b0*/  VIADD R26, R152, 0x30 ;  /* 0x00000030981a7836 */ /* 0x000fca0000000000 */
[----:B------:R-:W-:-:S04]  /*d6c0*/  ISETP.GE.AND P2, PT, R26, R3, PT ;  /* 0x000000031a00720c */ /* 0x000fc80003f46270 */
[----:B------:R-:W-:-:S13]  /*d6d0*/  ISETP.LT.OR P2, PT, R125, -0x187, P2 ;  /* 0xfffffe797d00780c */ /* 0x000fda0001741670 */
[----:B------:R-:W-:Y:S05]  /*d6e0*/  @P2 BRA `(.L_x_984) ;  /* 0x0000005800bc2947 */ /* 0x000fea0003800000 */
[----:B------:R-:W-:Y:S01]  /*d6f0*/  ULDC UR5, c[0x0][0x2d0] ;  /* 0x0000b40000057ab9 */ /* 0x000fe20000000800 */
[----:B------:R-:W-:Y:S01]  /*d700*/  IMAD R145, R145, 0x30, RZ ;  /* 0x0000003091917824 */ /* 0x000fe200078e02ff */
        /* <DEDUP_REMOVED lines=19> */
[----:B------:R-:W2:Y:S01]  /*d840*/  LDG.E.64 R4, desc[UR6][R6.64] ;  /* 0x0000000606047981 */ /* 0x000ea2000c1e1b00 */
[----:B-----5:R-:W-:Y:S01]  /*d850*/  MOV R15, R19 ;  /* 0x00000013000f7202 */ /* 0x020fe20000000f00 */
[--C-:B------:R-:W-:Y:S02]  /*d860*/  HADD2.F32 R19, -RZ, R17.reuse.H0_H0 ;  /* 0x20000011ff137230 */ /* 0x100fe40000004100 */
[----:B------:R-:W-:Y:S02]  /*d870*/  HADD2.F32 R30, -RZ, R17.H1_H1 ;  /* 0x30000011ff1e7230 */ /* 0x000fe40000004100 */
[----:B------:R-:W-:-:S02]  /*d880*/  HADD2.F32 R17, -RZ, R15.H0_H0 ;  /* 0x2000000fff117230 */ /* 0x000fc40000004100 */
[----:B------:R-:W-:Y:S02]  /*d890*/  HADD2.F32 R15, -RZ, R15.H1_H1 ;  /* 0x3000000fff0f7230 */ /* 0x000fe40000004100 */
[----:B---3--:R-:W-:Y:S02]  /*d8a0*/  HADD2.F32 R0, -RZ, R3.H1_H1 ;  /* 0x30000003ff007230 */ /* 0x008fe40000004100 */
[----:B------:R-:W-:Y:S02]  /*d8b0*/  HADD2.F32 R11, -RZ, R2.H1_H1 ;  /* 0x30000002ff0b7230 */ /* 0x000fe40000004100 */
[----:B--2---:R-:W-:Y:S02]  /*d8c0*/  HADD2.F32 R13, -RZ, R5.H1_H1 ;  /* 0x30000005ff0d7230 */ /* 0x004fe40000004100 */
[-C--:B------:R-:W-:Y:S01]  /*d8d0*/  FMUL.FTZ R8, R15, R0.reuse ;  /* 0x000000000f087220 */ /* 0x080fe20000410000 */
[----:B------:R-:W-:Y:S01]  /*d8e0*/  FMUL.FTZ R0, R17, R0 ;  /* 0x0000000011007220 */ /* 0x000fe20000410000 */
[----:B------:R-:W-:-:S02]  /*d8f0*/  HADD2.F32 R14, -RZ, R4.H1_H1 ;  /* 0x30000004ff0e7230 */ /* 0x000fc40000004100 */
[C---:B------:R-:W-:Y:S01]  /*d900*/  FMUL.FTZ R12, R30.reuse, R11 ;  /* 0x0000000b1e0c7220 */ /* 0x040fe20000410000 */
        /* <DEDUP_REMOVED lines=8> */
[----:B------:R-:W-:Y:S01]  /*d990*/  HADD2.F32 R17, -RZ, R16.H1_H1 ;  /* 0x30000010ff117230 */ /* 0x000fe20000004100 */
[----:B------:R-:W-:Y:S01]  /*d9a0*/  F2FP.F16.F32.PACK_AB R8, R13, R8 ;  /* 0x000000080d08723e */ /* 0x000fe200000000ff */
[----:B------:R-:W-:-:S02]  /*d9b0*/  HADD2.F32 R18, -RZ, R18.H1_H1 ;  /* 0x30000012ff127230 */ /* 0x000fc40000004100 */
[----:B------:R-:W-:Y:S02]  /*d9c0*/  HADD2.F32 R15, -RZ, R16.H0_H0 ;  /* 0x20000010ff0f7230 */ /* 0x000fe40000004100 */
        /* <DEDUP_REMOVED lines=13> */
[----:B------:R-:W-:Y:S02]  /*daa0*/  MOV R17, R11 ;  /* 0x0000000b00117202 */ /* 0x000fe40000000f00 */
[----:B------:R-:W-:Y:S02]  /*dab0*/  MOV R19, R8 ;  /* 0x0000000800137202 */ /* 0x000fe40000000f00 */
.L_x_988:
[----:B------:R-:W-:Y:S05]  /*dac0*/  BSYNC B0 ;  /* 0x0000000000007941 */ /* 0x000fea0003800000 */
.L_x_987:
[----:B-----5:R3:W-:Y:S02]  /*dad0*/  STS.128 [R203+0x1800], R16 ;  /* 0x00180010cb007388 */ /* 0x0207e40000000c00 */
.L_x_986:
[----:B------:R-:W-:Y:S05]  /*dae0*/  BSYNC B1 ;  /* 0x0000000000017941 */ /* 0x000fea0003800000 */
.L_x_985:
[----:B------:R1:W-:Y:S01]  /*daf0*/  @P1 STS.128 [R203+0x3800], RZ ;  /* 0x003800ffcb001388 */ /* 0x0003e20000000c00 */
[----:B------:R-:W-:Y:S04]  /*db00*/  BSSY B1, `(.L_x_989) ;  /* 0x0000030000017945 */ /* 0x000fe80003800000 */
[----:B------:R-:W-:Y:S05]  /*db10*/  @P1 BRA `(.L_x_990) ;  /* 0x0000000000b81947 */ /* 0x000fea0003800000 */
[----:B-1----:R1:W5:Y:S01]  /*db20*/  LDG.E.128 R12, desc[UR6][R22.64+0x80] ;  /* 0x00008006160c7981 */ /* 0x002362000c1e1d00 */
[----:B------:R-:W-:Y:S01]  /*db30*/  ISETP.GE.AND P1, PT, R10, UR12, PT ;  /* 0x0000000c0a007c0c */ /* 0x000fe2000bf26270 */
[----:B------:R-:W-:-:S12]  /*db40*/  BSSY B0, `(.L_x_991) ;  /* 0x000002a000007945 */ /* 0x000fd80003800000 */
[----:B------:R-:W-:Y:S05]  /*db50*/  @P1 BRA `(.L_x_992) ;  /* 0x0000000000a01947 */ /* 0x000fea0003800000 */
[----:B------:R-:W2:Y:S04]  /*db60*/  LDG.E.64 R2, desc[UR6][R28.64+0x40] ;  /* 0x000040061c027981 */ /* 0x000ea8000c1e1b00 */
[----:B------:R-:W4:Y:S01]  /*db70*/  LDG.E.64 R4, desc[UR6][R6.64+0x40] ;  /* 0x0000400606047981 */ /* 0x000f22000c1e1b00 */
[--C-:B---3-5:R-:W-:Y:S01]  /*db80*/  HADD2.F32 R17, -RZ, R15.reuse.H0_H0 ;  /* 0x2000000fff117230 */ /* 0x128fe20000004100 */
[----:B------:R-:W-:Y:S01]  /*db90*/  MOV R16, R14 ;  /* 0x0000000e00107202 */ /* 0x000fe20000000f00 */
[----:B------:R-:W-:Y:S02]  /*dba0*/  HADD2.F32 R15, -RZ, R15.H1_H1 ;  /* 0x3000000fff0f7230 */ /* 0x000fe40000004100 */
[--C-:B------:R-:W-:Y:S02]  /*dbb0*/  HADD2.F32 R18, -RZ, R13.reuse.H0_H0 ;  /* 0x2000000dff127230 */ /* 0x100fe40000004100 */
[----:B------:R-:W-:-:S02]  /*dbc0*/  HADD2.F32 R19, -RZ, R13.H1_H1 ;  /* 0x3000000dff137230 */ /* 0x000fc40000004100 */
[----:B--2---:R-:W-:Y:S02]  /*dbd0*/  HADD2.F32 R0, -RZ, R3.H1_H1 ;  /* 0x30000003ff007230 */ /* 0x004fe40000004100 */
[----:B------:R-:W-:Y:S02]  /*dbe0*/  HADD2.F32 R10, -RZ, R2.H1_H1 ;  /* 0x30000002ff0a7230 */ /* 0x000fe40000004100 */
[----:B----4-:R-:W-:Y:S02]  /*dbf0*/  HADD2.F32 R13, -RZ, R5.H1_H1 ;  /* 0x30000005ff0d7230 */ /* 0x010fe40000004100 */
[-C--:B------:R-:W-:Y:S01]  /*dc00*/  FMUL.FTZ R8, R15, R0.reuse ;  /* 0x000000000f087220 */ /* 0x080fe20000410000 */
[----:B------:R-:W-:Y:S01]  /*dc10*/  FMUL.FTZ R0, R17, R0 ;  /* 0x0000000011007220 */ /* 0x000fe20000410000 */
        /* <DEDUP_REMOVED lines=10> */
[----:B------:R-:W-:Y:S02]  /*dcc0*/  HADD2.F32 R17, -RZ, R12.H1_H1 ;  /* 0x3000000cff117230 */ /* 0x000fe40000004100 */
[----:B------:R-:W-:Y:S02]  /*dcd0*/  HADD2.F32 R16, -RZ, R16.H1_H1 ;  /* 0x30000010ff107230 */ /* 0x000fe40000004100 */
[----:B------:R-:W-:-:S02]  /*dce0*/  HADD2.F32 R15, -RZ, R12.H0_H0 ;  /* 0x2000000cff0f7230 */ /* 0x000fc40000004100 */
[-C--:B------:R-:W-:Y:S01]  /*dcf0*/  FMUL.FTZ R12, R17, R2.reuse ;  /* 0x00000002110c7220 */ /* 0x080fe20000410000 */
        /* <DEDUP_REMOVED lines=9> */
[----:B------:R-:W-:Y:S01]  /*dd90*/  FFMA.FTZ R16, R16, R5, R3 ;  /* 0x0000000510107223 */ /* 0x000fe20000010003 */
[----:B------:R-:W-:-:S02]  /*dda0*/  F2FP.F16.F32.PACK_AB R15, R13, R8 ;  /* 0x000000080d0f723e */ /* 0x000fc400000000ff */
[----:B------:R-:W-:Y:S02]  /*ddb0*/  F2FP.F16.F32.PACK_AB R12, R17, R12 ;  /* 0x0000000c110c723e */ /* 0x000fe400000000ff */
[----:B------:R-:W-:Y:S02]  /*ddc0*/  F2FP.F16.F32.PACK_AB R14, R16, R19 ;  /* 0x00000013100e723e */ /* 0x000fe400000000ff */
[----:B------:R-:W-:Y:S02]  /*ddd0*/  MOV R13, R10 ;  /* 0x0000000a000d7202 */ /* 0x000fe40000000f00 */
.L_x_992:
[----:B------:R-:W-:Y:S05]  /*dde0*/  BSYNC B0 ;  /* 0x0000000000007941 */ /* 0x000fea0003800000 */
.L_x_991:
[----:B-----5:R1:W-:Y:S02]  /*ddf0*/  STS.128 [R203+0x3800], R12 ;  /* 0x0038000ccb007388 */ /* 0x0203e40000000c00 */
.L_x_990:
[----:B------:R-:W-:Y:S05]  /*de00*/  BSYNC B1 ;  /* 0x0000000000017941 */ /* 0x000fea0003800000 */
.L_x_989:
[----:B------:R1:W-:Y:S01]  /*de10*/  @P0 STS.128 [R203+0x5800], RZ ;  /* 0x005800ffcb000388 */ /* 0x0003e20000000c00 */
[----:B------:R-:W-:Y:S05]  /*de20*/  @P0 BRA `(.L_x_984) ;  /* 0x0000005000ec0947 */ /* 0x000fea0003800000 */
[----:B-1----:R1:W5:Y:S01]  /*de30*/  LDG.E.128 R12, desc[UR6][R22.64+0x100] ;  /* 0x00010006160c7981 */ /* 0x002362000c1e1d00 */
[----:B------:R-:W-:Y:S01]  /*de40*/  ISETP.GE.AND P0, PT, R9, UR12, PT ;  /* 0x0000000c09007c0c */ /* 0x000fe2000bf06270 */
[----:B------:R-:W-:-:S12]  /*de50*/  BSSY B0, `(.L_x_993) ;  /* 0x000002b000007945 */ /* 0x000fd80003800000 */
[----:B------:R-:W-:Y:S05]  /*de60*/  @P0 BRA `(.L_x_994) ;  /* 0x0000000000a40947 */ /* 0x000fea0003800000 */
[----:B------:R-:W2:Y:S04]  /*de70*/  LDG.E.64 R2, desc[UR6][R28.64+0x80] ;  /* 0x000080061c027981 */ /* 0x000ea8000c1e1b00 */
[----:B------:R-:W4:Y:S01]  /*de80*/  LDG.E.64 R4, desc[UR6][R6.64+0x80] ;  /* 0x0000800606047981 */ /* 0x000f22000c1e1b00 */
[----:B-----5:R-:W-:Y:S01]  /*de90*/  MOV R11, R15 ;  /* 0x0000000f000b7202 */ /* 0x020fe20000000f00 */
[--C-:B------:R-:W-:Y:S02]  /*dea0*/  HADD2.F32 R15, -RZ, R13.reuse.H0_H0 ;  /* 0x2000000dff0f7230 */ /* 0x100fe40000004100 */
[----:B---3--:R-:W-:Y:S02]  /*deb0*/  HADD2.F32 R16, -RZ, R13.H1_H1 ;  /* 0x3000000dff107230 */ /* 0x008fe40000004100 */
[----:B------:R-:W-:-:S02]  /*dec0*/  HADD2.F32 R13, -RZ, R11.H0_H0 ;  /* 0x2000000bff0d7230 */ /* 0x000fc40000004100 */
[----:B------:R-:W-:Y:S02]  /*ded0*/  HADD2.F32 R11, -RZ, R11.H1_H1 ;  /* 0x3000000bff0b7230 */ /* 0x000fe40000004100 */
[----:B--2---:R-:W-:Y:S02]  /*dee0*/  HADD2.F32 R0, -RZ, R3.H1_H1 ;  /* 0x30000003ff007230 */ /* 0x004fe40000004100 */
[----:B------:R-:W-:Y:S02]  /*def0*/  HADD2.F32 R17, -RZ, R2.H1_H1 ;  /* 0x30000002ff117230 */ /* 0x000fe40000004100 */
[----:B----4-:R-:W-:Y:S02]  /*df00*/  HADD2.F32 R9, -RZ, R5.H1_H1 ;  /* 0x30000005ff097230 */ /* 0x010fe40000004100 */
        /* <DEDUP_REMOVED lines=31> */
.L_x_994:
[----:B------:R-:W-:Y:S05]  /*e100*/  BSYNC B0 ;  /* 0x0000000000007941 */ /* 0x000fea0003800000 */
.L_x_993:
[----:B-----5:R1:W-:Y:S01]  /*e110*/  STS.128 [R203+0x5800], R12 ;  /* 0x0058000ccb007388 */ /* 0x0203e20000000c00 */
[----:B------:R-:W-:Y:S05]  /*e120*/  BRA `(.L_x_984) ;  /* 0x00000050002c7947 */ /* 0x000fea0003800000 */
.L_x_947:
[----:B------:R-:W-:Y:S04]  /*e130*/  BSSY B2, `(.L_x_995) ;  /* 0x0000116000027945 */ /* 0x000fe80003800000 */
[----:B------:R-:W-:Y:S05]  /*e140*/  @!P4 BRA `(.L_x_996) ;  /* 0x000000100050c947 */ /* 0x000fea0003800000 */
[----:B------:R-:W-:Y:S01]  /*e150*/  ULDC UR5, c[0x0][0x2d0] ;  /* 0x0000b40000057ab9 */ /* 0x000fe20000000800 */
[----:B------:R-:W-:Y:S01]  /*e160*/  BSSY B1, `(.L_x_997) ;  /* 0x000005c000017945 */ /* 0x000fe20003800000 */
[----:B------:R-:W-:-:S13]  /*e170*/  ISETP.GE.AND P2, PT, R12, UR5, PT ;  /* 0x000000050c007c0c */ /* 0x000fda000bf46270 */
[----:B------:R1:W-:Y:S01]  /*e180*/  @P2 STS.128 [R203], RZ ;  /* 0x000000ffcb002388 */ /* 0x0003e20000000c00 */
[----:B------:R-:W-:Y:S05]  /*e190*/  @P2 BRA `(.L_x_998) ;  /* 0x0000000400602947 */ /* 0x000fea0003800000 */
[----:B------:R2:W5:Y:S01]  /*e1a0*/  LDG.E.128 R28, desc[UR6][R20.64] ;  /* 0x00000006141c7981 */ /* 0x000562000c1e1d00 */
[----:B------:R-:W-:Y:S01]  /*e1b0*/  ISETP.GE.AND P2, PT, R12, UR12, PT ;  /* 0x0000000c0c007c0c */ /* 0x000fe2000bf46270 */
[----:B------:R-:W-:-:S12]  /*e1c0*/  BSSY B0, `(.L_x_999) ;  /* 0x0000054000007945 */ /* 0x000fd80003800000 */
[----:B------:R-:W-:Y:S05]  /*e1d0*/  @P2 BRA `(.L_x_1000) ;  /* 0x0000000400482947 */ /* 0x000fea0003800000 */
[-C--:B------:R-:W-:Y:S01]  /*e1e0*/  ISETP.GE.AND P4, PT, R12, R145.reuse, PT ;  /* 0x000000910c00720c */ /* 0x080fe20003f86270 */
[----:B------:R-:W-:Y:S01]  /*e1f0*/  ULDC.64 UR8, c[0x0][0x360] ;  /* 0x0000d80000087ab9 */ /* 0x000fe20000000a00 */
[----:B------:R-:W-:Y:S02]  /*e200*/  MOV R7, R145 ;  /* 0x0000009100077202 */ /* 0x000fe40000000f00 */
[----:B------:R-:W-:Y:S02]  /*e210*/  MOV R11, RZ ;  /* 0x000000ff000b7202 */ /* 0x000fe40000000f00 */
[----:B------:R-:W-:-:S07]  /*e220*/  MOV R17, RZ ;  /* 0x000000ff00117202 */ /* 0x000fce0000000f00 */
[----:B------:R-:W-:-:S04]  /*e230*/  @P4 SHF.R.S32.HI R145, RZ, 0x1, R144 ;  /* 0x00000001ff914819 */ /* 0x000fc80000011490 */
[C---:B------:R-:W-:Y:S02]  /*e240*/  @P4 IADD3 R11, -R145.reuse, RZ, RZ ;  /* 0x000000ff910b4210 */ /* 0x040fe40007ffe1ff */
[----:B------:R-:W-:Y:S02]  /*e250*/  @P4 IADD3 R7, -R145, RZ, RZ ;  /* 0x000000ff91074210 */ /* 0x000fe40007ffe1ff */
[----:B------:R-:W-:Y:S02]  /*e260*/  IADD3 R5, P2, R11, R0, RZ ;  /* 0x000000000b057210 */ /* 0x000fe40007f5e0ff */
[----:B------:R-:W-:Y:S01]  /*e270*/  @P4 IADD3 R17, -R145, RZ, RZ ;  /* 0x000000ff91114210 */ /* 0x000fe20007ffe1ff */
[----:B------:R-:W-:Y:S01]  /*e280*/  IMAD.WIDE R24, R7, 0x2, R20 ;  /* 0x0000000207187825 */ /* 0x000fe200078e0214 */
[----:B------:R-:W-:Y:S02]  /*e290*/  LEA.HI.X.SX32 R4, R11, R2, 0x1, P2 ;  /* 0x000000020b047211 */ /* 0x000fe400010f0eff */
[----:B------:R-:W-:-:S03]  /*e2a0*/  LEA R6, P2, R5, UR8, 0x1 ;  /* 0x0000000805067c11 */ /* 0x000fc6000f8408ff */
[----:B------:R-:W3:Y:S01]  /*e2b0*/  LDG.E.128 R24, desc[UR6][R24.64] ;  /* 0x0000000618187981 */ /* 0x000ee2000c1e1d00 */
[----:B------:R-:W-:Y:S01]  /*e2c0*/  LEA.HI.X R7, R5, UR9, R4, 0x1, P2 ;  /* 0x0000000905077c11 */ /* 0x000fe200090f0c04 */
[----:B------:R-:W-:Y:S01]  /*e2d0*/  ULDC.64 UR8, c[0x0][0x358] ;  /* 0x0000d60000087ab9 */ /* 0x000fe20000000a00 */
[----:B------:R-:W-:-:S04]  /*e2e0*/  IADD3 R11, P2, R17, R0, RZ ;  /* 0x00000000110b7210 */ /* 0x000fc80007f5e0ff */
[----:B------:R-:W4:Y:S01]  /*e2f0*/  LDG.E.128 R4, desc[UR6][R6.64] ;  /* 0x0000000606047981 */ /* 0x000f22000c1e1d00 */
[----:B------:R-:W-:Y:S02]  /*e300*/  LEA.HI.X.SX32 R8, R17, R2, 0x1, P2 ;  /* 0x0000000211087211 */ /* 0x000fe400010f0eff */
[----:B------:R-:W-:-:S04]  /*e310*/  LEA R16, P2, R11, UR8, 0x1 ;  /* 0x000000080b107c11 */ /* 0x000fc8000f8408ff */
[----:B------:R-:W-:-:S06]  /*e320*/  LEA.HI.X R17, R11, UR9, R8, 0x1, P2 ;  /* 0x000000090b117c11 */ /* 0x000fcc00090f0c08 */
[----:B------:R-:W2:Y:S01]  /*e330*/  LDG.E.128 R16, desc[UR6][R16.64] ;  /* 0x0000000610107981 */ /* 0x000ea2000c1e1d00 */
[----:B---3--:R-:W-:Y:S02]  /*e340*/  HADD2.F32 R37, -RZ, R24.H0_H0 ;  /* 0x20000018ff257230 */ /* 0x008fe40000004100 */
[----:B------:R-:W-:Y:S02]  /*e350*/  HADD2.F32 R39, -RZ, R25.H0_H0 ;  /* 0x20000019ff277230 */ /* 0x000fe40000004100 */
[--C-:B----4-:R-:W-:Y:S02]  /*e360*/  HADD2.F32 R8, -RZ, R4.reuse.H0_H0 ;  /* 0x20000004ff087230 */ /* 0x110fe40000004100 */
[----:B------:R-:W-:Y:S02]  /*e370*/  HADD2.F32 R11, -RZ, R4.H1_H1 ;  /* 0x30000004ff0b7230 */ /* 0x000fe40000004100 */
[--C-:B------:R-:W-:Y:S02]  /*e380*/  HADD2.F32 R4, -RZ, R5.reuse.H0_H0 ;  /* 0x20000005ff047230 */ /* 0x100fe40000004100 */
[----:B------:R-:W-:-:S02]  /*e390*/  HADD2.F32 R34, -RZ, R5.H1_H1 ;  /* 0x30000005ff227230 */ /* 0x000fc40000004100 */
[----:B------:R-:W-:Y:S01]  /*e3a0*/  @!P4 FADD.FTZ R8, -R8, -RZ ;  /* 0x800000ff0808c221 */ /* 0x000fe20000010100 */
[--C-:B------:R-:W-:Y:S02]  /*e3b0*/  HADD2.F32 R5, -RZ, R6.reuse.H0_H0 ;  /* 0x20000006ff057230 */ /* 0x100fe40000004100 */
[----:B------:R-:W-:Y:S01]  /*e3c0*/  @!P4 FADD.FTZ R4, -R4, -RZ ;  /* 0x800000ff0404c221 */ /* 0x000fe20000010100 */
[----:B------:R-:W-:Y:S02]  /*e3d0*/  HADD2.F32 R35, -RZ, R6.H1_H1 ;  /* 0x30000006ff237230 */ /* 0x000fe40000004100 */
[----:B------:R-:W-:Y:S01]  /*e3e0*/  @!P4 FADD.FTZ R11, -R11, -RZ ;  /* 0x800000ff0b0bc221 */ /* 0x000fe20000010100 */
[--C-:B------:R-:W-:Y:S02]  /*e3f0*/  HADD2.F32 R6, -RZ, R7.reuse.H0_H0 ;  /* 0x20000007ff067230 */ /* 0x100fe40000004100 */
[----:B------:R-:W-:Y:S02]  /*e400*/  HADD2.F32 R24, -RZ, R24.H1_H1 ;  /* 0x30000018ff187230 */ /* 0x000fe40000004100 */
[----:B------:R-:W-:-:S02]  /*e410*/  HADD2.F32 R7, -RZ, R7.H1_H1 ;  /* 0x30000007ff077230 */ /* 0x000fc40000004100 */
[----:B------:R-:W-:Y:S01]  /*e420*/  FMUL.FTZ R37, R37, R8 ;  /* 0x0000000825257220 */ /* 0x000fe20000410000 */
[----:B------:R-:W-:Y:S01]  /*e430*/  FMUL.FTZ R39, R39, R4 ;  /* 0x0000000427277220 */ /* 0x000fe20000410000 */
[----:B------:R-:W-:Y:S01]  /*e440*/  FMUL.FTZ R24, R24, R11 ;  /* 0x0000000b18187220 */ /* 0x000fe20000410000 */
[--C-:B------:R-:W-:Y:S02]  /*e450*/  HADD2.F32 R8, -RZ, R26.reuse.H0_H0 ;  /* 0x2000001aff087230 */ /* 0x100fe40000004100 */
[----:B------:R-:W-:Y:S01]  /*e460*/  @!P4 FADD.FTZ R5, -R5, -RZ ;  /* 0x800000ff0505c221 */ /* 0x000fe20000010100 */
[--C-:B------:R-:W-:Y:S02]  /*e470*/  HADD2.F32 R4, -RZ, R27.reuse.H1_H1 ;  /* 0x3000001bff047230 */ /* 0x100fe40000004100 */
[----:B------:R-:W-:Y:S01]  /*e480*/  @!P4 FADD.FTZ R7, -R7, -RZ ;  /* 0x800000ff0707c221 */ /* 0x000fe20000010100 */
[----:B------:R-:W-:Y:S02]  /*e490*/  HADD2.F32 R26, -RZ, R26.H1_H1 ;  /* 0x3000001aff1a7230 */ /* 0x000fe40000004100 */
[----:B------:R-:W-:Y:S01]  /*e4a0*/  @!P4 FADD.FTZ R35, -R35, -RZ ;  /* 0x800000ff2323c221 */ /* 0x000fe20000010100 */
[----:B------:R-:W-:-:S02]  /*e4b0*/  HADD2.F32 R11, -RZ, R27.H0_H0 ;  /* 0x2000001bff0b7230 */ /* 0x000fc40000004100 */
[----:B------:R-:W-:Y:S01]  /*e4c0*/  @!P4 FADD.FTZ R6, -R6, -RZ ;  /* 0x800000ff0606c221 */ /* 0x000fe20000010100 */
[----:B------:R-:W-:Y:S02]  /*e4d0*/  HADD2.F32 R25, -RZ, R25.H1_H1 ;  /* 0x30000019ff197230 */ /* 0x000fe40000004100 */
[----:B------:R-:W-:Y:S01]  /*e4e0*/  FMUL.FTZ R5, R8, R5 ;  /* 0x0000000508057220 */ /* 0x000fe20000410000 */
[----:B------:R-:W-:Y:S01]  /*e4f0*/  FMUL.FTZ R7, R4, R7 ;  /* 0x0000000704077220 */ /* 0x000fe20000410000 */
[----:B------:R-:W-:Y:S01]  /*e500*/  @!P4 FADD.FTZ R34, -R34, -RZ ;  /* 0x800000ff2222c221 */ /* 0x000fe20000010100 */
[----:B------:R-:W-:Y:S01]  /*e510*/  FMUL.FTZ R35, R26, R35 ;  /* 0x000000231a237220 */ /* 0x000fe20000410000 */
[----:B------:R-:W-:Y:S01]  /*e520*/  FMUL.FTZ R6, R11, R6 ;  /* 0x000000060b067220 */ /* 0x000fe20000410000 */
[----:B-----5:R-:W-:Y:S02]  /*e530*/  HADD2.F32 R4, -RZ, R28.H0_H0 ;  /* 0x2000001cff047230 */ /* 0x020fe40000004100 */
[----:B--2---:R-:W-:-:S02]  /*e540*/  HADD2.F32 R8, -RZ, R16.H0_H0 ;  /* 0x20000010ff087230 */ /* 0x004fc40000004100 */
[----:B------:R-:W-:Y:S02]  /*e550*/  HADD2.F32 R27, -RZ, R16.H1_H1 ;  /* 0x30000010ff1b7230 */ /* 0x000fe40000004100 */
[----:B------:R-:W-:Y:S02]  /*e560*/  HADD2.F32 R11, -RZ, R28.H1_H1 ;  /* 0x3000001cff0b7230 */ /* 0x000fe40000004100 */
[----:B------:R-:W-:Y:S02]  /*e570*/  HADD2.F32 R26, -RZ, R29.H0_H0 ;  /* 0x2000001dff1a7230 */ /* 0x000fe40000004100 */
[--C-:B------:R-:W-:Y:S02]  /*e580*/  HADD2.F32 R16, -RZ, R17.reuse.H0_H0 ;  /* 0x20000011ff107230 */ /* 0x100fe40000004100 */
[----:B------:R-:W-:Y:S01]  /*e590*/  FMUL.FTZ R25, R25, R34 ;  /* 0x0000002219197220 */ /* 0x000fe20000410000 */
[----:B------:R-:W-:Y:S02]  /*e5a0*/  HADD2.F32 R34, -RZ, R17.H1_H1 ;  /* 0x30000011ff227230 */ /* 0x000fe40000004100 */
[----:B------:R-:W-:Y:S01]  /*e5b0*/  FFMA.FTZ R4, R4, R8, R37 ;  /* 0x0000000804047223 */ /* 0x000fe20000010025 */
[----:B------:R-:W-:-:S02]  /*e5c0*/  HADD2.F32 R28, -RZ, R18.H0_H0 ;  /* 0x20000012ff1c7230 */ /* 0x000fc40000004100 */
[----:B------:R-:W-:Y:S01]  /*e5d0*/  FFMA.FTZ R11, R11, R27, R24 ;  /* 0x0000001b0b0b7223 */ /* 0x000fe20000010018 */
[--C-:B------:R-:W-:Y:S02]  /*e5e0*/  HADD2.F32 R17, -RZ, R19.reuse.H0_H0 ;  /* 0x20000013ff117230 */ /* 0x100fe40000004100 */
[----:B------:R-:W-:Y:S01]  /*e5f0*/  FFMA.FTZ R16, R26, R16, R39 ;  /* 0x000000101a107223 */ /* 0x000fe20000010027 */
[----:B------:R-:W-:Y:S02]  /*e600*/  HADD2.F32 R36, -RZ, R19.H1_H1 ;  /* 0x30000013ff247230 */ /* 0x000fe40000004100 */
[----:B------:R-:W-:Y:S02]  /*e610*/  HADD2.F32 R8, -RZ, R30.H0_H0 ;  /* 0x2000001eff087230 */ /* 0x000fe40000004100 */
[----:B------:R-:W-:Y:S02]  /*e620*/  HADD2.F32 R18, -RZ, R18.H1_H1 ;  /* 0x30000012ff127230 */ /* 0x000fe40000004100 */
[----:B------:R-:W-:-:S02]  /*e630*/  HADD2.F32 R24, -RZ, R29.H1_H1 ;  /* 0x3000001dff187230 */ /* 0x000fc40000004100 */
[----:B------:R-:W-:Y:S02]  /*e640*/  HADD2.F32 R30, -RZ, R30.H1_H1 ;  /* 0x3000001eff1e7230 */ /* 0x000fe40000004100 */
[--C-:B------:R-:W-:Y:S02]  /*e650*/  HADD2.F32 R19, -RZ, R31.reuse.H0_H0 ;  /* 0x2000001fff137230 */ /* 0x100fe40000004100 */
[----:B------:R-:W-:Y:S02]  /*e660*/  HADD2.F32 R26, -RZ, R31.H1_H1 ;  /* 0x3000001fff1a7230 */ /* 0x000fe40000004100 */
[----:B------:R-:W-:Y:S01]  /*e670*/  FFMA.FTZ R25, R24, R34, R25 ;  /* 0x0000002218197223 */ /* 0x000fe20000010019 */
[----:B------:R-:W-:Y:S01]  /*e680*/  FFMA.FTZ R5, R8, R28, R5 ;  /* 0x0000001c08057223 */ /* 0x000fe20000010005 */
[----:B------:R-:W-:Y:S01]  /*e690*/  FFMA.FTZ R18, R30, R18, R35 ;  /* 0x000000121e127223 */ /* 0x000fe20000010023 */
[----:B------:R-:W-:Y:S01]  /*e6a0*/  FFMA.FTZ R6, R19, R17, R6 ;  /* 0x0000001113067223 */ /* 0x000fe20000010006 */
[----:B------:R-:W-:Y:S01]  /*e6b0*/  FFMA.FTZ R7, R26, R36, R7 ;  /* 0x000000241a077223 */ /* 0x000fe20000010007 */
[----:B------:R-:W-:-:S02]  /*e6c0*/  F2FP.F16.F32.PACK_AB R28, R11, R4 ;  /* 0x000000040b1c723e */ /* 0x000fc400000000ff */
[----:B------:R-:W-:Y:S02]  /*e6d0*/  F2FP.F16.F32.PACK_AB R29, R25, R16 ;  /* 0x00000010191d723e */ /* 0x000fe400000000ff */
[----:B------:R-:W-:Y:S02]  /*e6e0*/  F2FP.F16.F32.PACK_AB R30, R18, R5 ;  /* 0x00000005121e723e */ /* 0x000fe400000000ff */
[----:B------:R-:W-:Y:S02]  /*e6f0*/  F2FP.F16.F32.PACK_AB R31, R7, R6 ;  /* 0x00000006071f723e */ /* 0x000fe400000000ff */
.L_x_1000:
[----:B------:R-:W-:Y:S05]  /*e700*/  BSYNC B0 ;  /* 0x0000000000007941 */ /* 0x000fea0003800000 */
.L_x_999:
[----:B-----5:R3:W-:Y:S02]  /*e710*/  STS.128 [R203], R28 ;  /* 0x0000001ccb007388 */ /* 0x0207e40000000c00 */
.L_x_998:
[----:B------:R-:W-:Y:S05]  /*e720*/  BSYNC B1 ;  /* 0x0000000000017941 */ /* 0x000fea0003800000 */
.L_x_997:
[----:B------:R4:W-:Y:S01]  /*e730*/  @P1 STS.128 [R203+0x2000], RZ ;  /* 0x002000ffcb001388 */ /* 0x0009e20000000c00 */
[----:B------:R-:W-:Y:S04]  /*e740*/  BSSY B1, `(.L_x_1001) ;  /* 0x000005a000017945 */ /* 0x000fe80003800000 */
[----:B------:R-:W-:Y:S05]  /*e750*/  @P1 BRA `(.L_x_1002) ;  /* 0x0000000400601947 */ /* 0x000fea0003800000 */
[----:B---3--:R3:W5:Y:S01]  /*e760*/  LDG.E.128 R28, desc[UR6][R20.64+0x80] ;  /* 0x00008006141c7981 */ /* 0x008762000c1e1d00 */
        /* <DEDUP_REMOVED lines=16> */
[----:B------:R-:W2:Y:S01]  /*e870*/  LDG.E.128 R24, desc[UR6][R24.64+0x80] ;  /* 0x0000800618187981 */ /* 0x000ea2000c1e1d00 */
[----:B------:R-:W-:Y:S01]  /*e880*/  LEA.HI.X R7, R5, UR9, R4, 0x1, P2 ;  /* 0x0000000905077c11 */ /* 0x000fe200090f0c04 */
[----:B------:R-:W-:Y:S01]  /*e890*/  ULDC.64 UR8, c[0x0][0x358] ;  /* 0x0000d60000087ab9 */ /* 0x000fe20000000a00 */
[----:B------:R-:W-:-:S04]  /*e8a0*/  IADD3 R11, P2, R17, R0, RZ ;  /* 0x00000000110b7210 */ /* 0x000fc80007f5e0ff */
[----:B------:R-:W4:Y:S01]  /*e8b0*/  LDG.E.128 R4, desc[UR6][R6.64+0x80] ;  /* 0x0000800606047981 */ /* 0x000f22000c1e1d00 */
[----:B------:R-:W-:Y:S02]  /*e8c0*/  LEA.HI.X.SX32 R8, R17, R2, 0x1, P2 ;  /* 0x0000000211087211 */ /* 0x000fe400010f0eff */
[----:B------:R-:W-:-:S04]  /*e8d0*/  LEA R16, P2, R11, UR8, 0x1 ;  /* 0x000000080b107c11 */ /* 0x000fc8000f8408ff */
[----:B------:R-:W-:-:S06]  /*e8e0*/  LEA.HI.X R17, R11, UR9, R8, 0x1, P2 ;  /* 0x000000090b117c11 */ /* 0x000fcc00090f0c08 */
[----:B------:R-:W3:Y:S01]  /*e8f0*/  LDG.E.128 R16, desc[UR6][R16.64+0x80] ;  /* 0x0000800610107981 */ /* 0x000ee2000c1e1d00 */
[----:B--2---:R-:W-:Y:S02]  /*e900*/  HADD2.F32 R37, -RZ, R24.H0_H0 ;  /* 0x20000018ff257230 */ /* 0x004fe40000004100 */
        /* <DEDUP_REMOVED lines=31> */
[----:B---3--:R-:W-:-:S02]  /*eb00*/  HADD2.F32 R8, -RZ, R16.H0_H0 ;  /* 0x20000010ff087230 */ /* 0x008fc40000004100 */
        /* <DEDUP_REMOVED lines=27> */
.L_x_1004:
[----:B------:R-:W-:Y:S05]  /*ecc0*/  BSYNC B0 ;  /* 0x0000000000007941 */ /* 0x000fea0003800000 */
.L_x_1003:
[----:B-----5:R1:W-:Y:S02]  /*ecd0*/  STS.128 [R203+0x2000], R28 ;  /* 0x0020001ccb007388 */ /* 0x0203e40000000c00 */
.L_x_1002:
[----:B------:R-:W-:Y:S05]  /*ece0*/  BSYNC B1 ;  /* 0x0000000000017941 */ /* 0x000fea0003800000 */
.L_x_1001:
[----:B------:R1:W-:Y:S01]  /*ecf0*/  @P0 STS.128 [R203+0x4000], RZ ;  /* 0x004000ffcb000388 */ /* 0x0003e20000000c00 */
[----:B------:R-:W-:Y:S05]  /*ed00*/  @P0 BRA `(.L_x_996) ;  /* 0x0000000400600947 */ /* 0x000fea0003800000 */
[----:B-1-3--:R1:W5:Y:S01]  /*ed10*/  LDG.E.128 R28, desc[UR6][R20.64+0x100] ;  /* 0x00010006141c7981 */ /* 0x00a362000c1e1d00 */
        /* <DEDUP_REMOVED lines=20> */
[----:B------:R-:W2:Y:S01]  /*ee60*/  LDG.E.128 R4, desc[UR6][R6.64+0x100] ;  /* 0x0001000606047981 */ /* 0x000ea2000c1e1d00 */
[----:B------:R-:W-:Y:S02]  /*ee70*/  LEA.HI.X.SX32 R11, R11, R2, 0x1, P2 ;  /* 0x000000020b0b7211 */ /* 0x000fe400010f0eff */
[----:B------:R-:W-:-:S04]  /*ee80*/  LEA R16, P2, R8, UR8, 0x1 ;  /* 0x0000000808107c11 */ /* 0x000fc8000f8408ff */
[----:B------:R-:W-:-:S06]  /*ee90*/  LEA.HI.X R17, R8, UR9, R11, 0x1, P2 ;  /* 0x0000000908117c11 */ /* 0x000fcc00090f0c0b */
[----:B------:R-:W4:Y:S01]  /*eea0*/  LDG.E.128 R16, desc[UR6][R16.64+0x100] ;  /* 0x0001000610107981 */ /* 0x000f22000c1e1d00 */
[----:B---3--:R-:W-:Y:S02]  /*eeb0*/  HADD2.F32 R35, -RZ, R24.H0_H0 ;  /* 0x20000018ff237230 */ /* 0x008fe40000004100 */
[----:B------:R-:W-:Y:S02]  /*eec0*/  HADD2.F32 R37, -RZ, R25.H0_H0 ;  /* 0x20000019ff257230 */ /* 0x000fe40000004100 */
[--C-:B--2---:R-:W-:Y:S02]  /*eed0*/  HADD2.F32 R8, -RZ, R4.reuse.H0_H0 ;  /* 0x20000004ff087230 */ /* 0x104fe40000004100 */
[----:B------:R-:W-:Y:S02]  /*eee0*/  HADD2.F32 R11, -RZ, R4.H1_H1 ;  /* 0x30000004ff0b7230 */ /* 0x000fe40000004100 */
[--C-:B------:R-:W-:Y:S02]  /*eef0*/  HADD2.F32 R4, -RZ, R5.reuse.H0_H0 ;  /* 0x20000005ff047230 */ /* 0x100fe40000004100 */
[----:B------:R-:W-:Y:S01]  /*ef00*/  @!P4 FADD.FTZ R8, -R8, -RZ ;  /* 0x800000ff0808c221 */ /* 0x000fe20000010100 */
[----:B-1----:R-:W-:-:S02]  /*ef10*/  HADD2.F32 R20, -RZ, R5.H1_H1 ;  /* 0x30000005ff147230 */ /* 0x002fc40000004100 */
        /* <DEDUP_REMOVED lines=9> */
[--C-:B------:R-:W-:Y:S02]  /*efb0*/  HADD2.F32 R8, -RZ, R26.reuse.H0_H0 ;  /* 0x2000001aff087230 */ /* 0x100fe40000004100 */
[----:B------:R-:W-:Y:S01]  /*efc0*/  FMUL.FTZ R24, R24, R11 ;  /* 0x0000000b18187220 */ /* 0x000fe20000410000 */
[----:B------:R-:W-:Y:S02]  /*efd0*/  HADD2.F32 R26, -RZ, R26.H1_H1 ;  /* 0x3000001aff1a7230 */ /* 0x000fe40000004100 */
[----:B------:R-:W-:Y:S01]  /*efe0*/  @!P4 FADD.FTZ R5, -R5, -RZ ;  /* 0x800000ff0505c221 */ /* 0x000fe20000010100 */
[----:B------:R-:W-:Y:S02]  /*eff0*/  HADD2.F32 R4, -RZ, R27.H1_H1 ;  /* 0x3000001bff047230 */ /* 0x000fe40000004100 */
[----:B------:R-:W-:Y:S01]  /*f000*/  @!P4 FADD.FTZ R21, -R21, -RZ ;  /* 0x800000ff1515c221 */ /* 0x000fe20000010100 */
[----:B------:R-:W-:-:S02]  /*f010*/  HADD2.F32 R25, -RZ, R25.H1_H1 ;  /* 0x30000019ff197230 */ /* 0x000fc40000004100 */
[----:B------:R-:W-:Y:S01]  /*f020*/  @!P4 FADD.FTZ R7, -R7, -RZ ;  /* 0x800000ff0707c221 */ /* 0x000fe20000010100 */
[----:B------:R-:W-:Y:S02]  /*f030*/  HADD2.F32 R11, -RZ, R27.H0_H0 ;  /* 0x2000001bff0b7230 */ /* 0x000fe40000004100 */
[----:B------:R-:W-:Y:S01]  /*f040*/  @!P4 FADD.FTZ R20, -R20, -RZ ;  /* 0x800000ff1414c221 */ /* 0x000fe20000010100 */
[----:B------:R-:W-:Y:S01]  /*f050*/  @!P4 FADD.FTZ R6, -R6, -RZ ;  /* 0x800000ff0606c221 */ /* 0x000fe20000010100 */
[----:B------:R-:W-:Y:S01]  /*f060*/  FMUL.FTZ R5, R8, R5 ;  /* 0x0000000508057220 */ /* 0x000fe20000410000 */
[----:B------:R-:W-:Y:S01]  /*f070*/  FMUL.FTZ R21, R26, R21 ;  /* 0x000000151a157220 */ /* 0x000fe20000410000 */
[----:B------:R-:W-:Y:S01]  /*f080*/  FMUL.FTZ R7, R4, R7 ;  /* 0x0000000704077220 */ /* 0x000fe20000410000 */
[----:B------:R-:W-:Y:S01]  /*f090*/  FMUL.FTZ R25, R25, R20 ;  /* 0x0000001419197220 */ /* 0x000fe20000410000 */
[----:B------:R-:W-:Y:S01]  /*f0a0*/  FMUL.FTZ R6, R11, R6 ;  /* 0x000000060b067220 */ /* 0x000fe20000410000 */
[----:B-----5:R-:W-:-:S02]  /*f0b0*/  HADD2.F32 R4, -RZ, R28.H0_H0 ;  /* 0x2000001cff047230 */ /* 0x020fc40000004100 */
[--C-:B----4-:R-:W-:Y:S02]  /*f0c0*/  HADD2.F32 R8, -RZ, R16.reuse.H0_H0 ;  /* 0x20000010ff087230 */ /* 0x110fe40000004100 */
[----:B------:R-:W-:Y:S02]  /*f0d0*/  HADD2.F32 R26, -RZ, R16.H1_H1 ;  /* 0x30000010ff1a7230 */ /* 0x000fe40000004100 */
[----:B------:R-:W-:Y:S02]  /*f0e0*/  HADD2.F32 R11, -RZ, R28.H1_H1 ;  /* 0x3000001cff0b7230 */ /* 0x000fe40000004100 */
[----:B------:R-:W-:Y:S02]  /*f0f0*/  HADD2.F32 R20, -RZ, R29.H0_H0 ;  /* 0x2000001dff147230 */ /* 0x000fe40000004100 */
[--C-:B------:R-:W-:Y:S02]  /*f100*/  HADD2.F32 R16, -RZ, R17.reuse.H0_H0 ;  /* 0x20000011ff107230 */ /* 0x100fe40000004100 */
[----:B------:R-:W-:Y:S01]  /*f110*/  FFMA.FTZ R4, R4, R8, R35 ;  /* 0x0000000804047223 */ /* 0x000fe20000010023 */
[----:B------:R-:W-:-:S02]  /*f120*/  HADD2.F32 R34, -RZ, R17.H1_H1 ;  /* 0x30000011ff227230 */ /* 0x000fc40000004100 */
[----:B------:R-:W-:Y:S01]  /*f130*/  FFMA.FTZ R11, R11, R26, R24 ;  /* 0x0000001a0b0b7223 */ /* 0x000fe20000010018 */
[----:B------:R-:W-:Y:S02]  /*f140*/  HADD2.F32 R28, -RZ, R18.H0_H0 ;  /* 0x20000012ff1c7230 */ /* 0x000fe40000004100 */
[----:B------:R-:W-:Y:S01]  /*f150*/  FFMA.FTZ R16, R20, R16, R37 ;  /* 0x0000001014107223 */ /* 0x000fe20000010025 */
[--C-:B------:R-:W-:Y:S02]  /*f160*/  HADD2.F32 R17, -RZ, R19.reuse.H0_H0 ;  /* 0x20000013ff117230 */ /* 0x100fe40000004100 */
[----:B------:R-:W-:Y:S02]  /*f170*/  HADD2.F32 R36, -RZ, R19.H1_H1 ;  /* 0x30000013ff247230 */ /* 0x000fe40000004100 */
[----:B------:R-:W-:Y:S02]  /*f180*/  HADD2.F32 R8, -RZ, R30.H0_H0 ;  /* 0x2000001eff087230 */ /* 0x000fe40000004100 */
[----:B------:R-:W-:-:S02]  /*f190*/  HADD2.F32 R18, -RZ, R18.H1_H1 ;  /* 0x30000012ff127230 */ /* 0x000fc40000004100 */
[----:B------:R-:W-:Y:S02]  /*f1a0*/  HADD2.F32 R20, -RZ, R29.H1_H1 ;  /* 0x3000001dff147230 */ /* 0x000fe40000004100 */
        /* <DEDUP_REMOVED lines=12> */
.L_x_1006:
[----:B------:R-:W-:Y:S05]  /*f270*/  BSYNC B0 ;  /* 0x0000000000007941 */ /* 0x000fea0003800000 */
.L_x_1005:
[----:B-----5:R3:W-:Y:S02]  /*f280*/  STS.128 [R203+0x4000], R28 ;  /* 0x0040001ccb007388 */ /* 0x0207e40000000c00 */
.L_x_996:
[----:B------:R-:W-:Y:S05]  /*f290*/  BSYNC B2 ;  /* 0x0000000000027941 */ /* 0x000fea0003800000 */
.L_x_995:
[----:B-123--:R-:W-:Y:S01]  /*f2a0*/  VIADD R20, R152, 0x10 ;  /* 0x0000001098147836 */ /* 0x00efe20000000000 */
[----:B------:R-:W-:Y:S04]  /*f2b0*/  BSSY B2, `(.L_x_1007) ;  /* 0x0000120000027945 */ /* 0x000fe80003800000 */
[----:B------:R-:W-:-:S04]  /*f2c0*/  ISETP.GE.AND P2, PT, R20, R3, PT ;  /* 0x000000031400720c */ /* 0x000fc80003f46270 */
[----:B------:R-:W-:-:S13]  /*f2d0*/  ISETP.LT.OR P2, PT, R125, -0x87, P2 ;  /* 0xffffff797d00780c */ /* 0x000fda0001741670 */
[----:B------:R-:W-:Y:S05]  /*f2e0*/  @P2 BRA `(.L_x_1008) ;  /* 0x0000001000702947 */ /* 0x000fea0003800000 */
[----:B------:R-:W-:Y:S01]  /*f2f0*/  ULDC UR5, c[0x0][0x2d0] ;  /* 0x0000b40000057ab9 */ /* 0x000fe20000000800 */
[----:B------:R-:W-:Y:S01]  /*f300*/  BSSY B1, `(.L_x_1009) ;  /* 0x000005e000017945 */ /* 0x000fe20003800000 */
[----:B------:R-:W-:-:S13]  /*f310*/  ISETP.GE.AND P2, PT, R12, UR5, PT ;  /* 0x000000050c007c0c */ /* 0x000fda000bf46270 */
[----:B------:R1:W-:Y:S01]  /*f320*/  @P2 STS.128 [R203+0x800], RZ ;  /* 0x000800ffcb002388 */ /* 0x0003e20000000c00 */
        /* <DEDUP_REMOVED lines=9> */
[C---:B------:R-:W-:Y:S02]  /*f3c0*/  IADD3 R11, P4, R143.reuse, R0, RZ ;  /* 0x000000008f0b7210 */ /* 0x040fe40007f9e0ff */
[----:B------:R-:W-:Y:S02]  /*f3d0*/  MOV R16, RZ ;  /* 0x000000ff00107202 */ /* 0x000fe40000000f00 */
[----:B------:R-:W-:-:S03]  /*f3e0*/  LEA.HI.X.SX32 R8, R143, R2, 0x1, P4 ;  /* 0x000000028f087211 */ /* 0x000fc600020f0eff */
[----:B------:R-:W-:-:S04]  /*f3f0*/  @P2 SHF.R.S32.HI R145, RZ, 0x1, R144 ;  /* 0x00000001ff912819 */ /* 0x000fc80000011490 */
[C---:B------:R-:W-:Y:S02]  /*f400*/  @P2 IADD3 R4, -R145.reuse, RZ, RZ ;  /* 0x000000ff91042210 */ /* 0x040fe40007ffe1ff */
[C---:B------:R-:W-:Y:S02]  /*f410*/  @P2 IADD3 R7, -R145.reuse, RZ, RZ ;  /* 0x000000ff91072210 */ /* 0x040fe40007ffe1ff */
[C---:B------:R-:W-:Y:S02]  /*f420*/  IADD3 R5, P4, R4.reuse, R11, RZ ;  /* 0x0000000b04057210 */ /* 0x040fe40007f9e0ff */
        /* <DEDUP_REMOVED lines=13> */
[--C-:B---3--:R-:W-:Y:S02]  /*f500*/  HADD2.F32 R35, -RZ, R24.reuse.H0_H0 ;  /* 0x20000018ff237230 */ /* 0x108fe40000004100 */
[----:B------:R-:W-:Y:S02]  /*f510*/  HADD2.F32 R24, -RZ, R24.H1_H1 ;  /* 0x30000018ff187230 */ /* 0x000fe40000004100 */
        /* <DEDUP_REMOVED lines=10> */
[----:B------:R-:W-:Y:S01]  /*f5c0*/  @!P2 FADD.FTZ R21, -R21, -RZ ;  /* 0x800000ff1515a221 */ /* 0x000fe20000010100 */
[----:B------:R-:W-:-:S02]  /*f5d0*/  HADD2.F32 R36, -RZ, R25.H1_H1 ;  /* 0x30000019ff247230 */ /* 0x000fc40000004100 */
[--C-:B------:R-:W-:Y:S02]  /*f5e0*/  HADD2.F32 R6, -RZ, R7.reuse.H0_H0 ;  /* 0x20000007ff067230 */ /* 0x100fe40000004100 */
[----:B------:R-:W-:Y:S02]  /*f5f0*/  HADD2.F32 R7, -RZ, R7.H1_H1 ;  /* 0x30000007ff077230 */ /* 0x000fe40000004100 */
[----:B------:R-:W-:Y:S01]  /*f600*/  FMUL.FTZ R35, R35, R8 ;  /* 0x0000000823237220 */ /* 0x000fe20000410000 */
[----:B------:R-:W-:Y:S01]  /*f610*/  FMUL.FTZ R24, R24, R11 ;  /* 0x0000000b18187220 */ /* 0x000fe20000410000 */
[----:B------:R-:W-:Y:S01]  /*f620*/  FMUL.FTZ R37, R37, R4 ;  /* 0x0000000425257220 */ /* 0x000fe20000410000 */
[----:B------:R-:W-:Y:S01]  /*f630*/  FMUL.FTZ R36, R36, R21 ;  /* 0x0000001524247220 */ /* 0x000fe20000410000 */
[--C-:B------:R-:W-:Y:S02]  /*f640*/  HADD2.F32 R8, -RZ, R26.reuse.H0_H0 ;  /* 0x2000001aff087230 */ /* 0x100fe40000004100 */
[----:B------:R-:W-:Y:S01]  /*f650*/  @!P2 FADD.FTZ R5, -R5, -RZ ;  /* 0x800000ff0505a221 */ /* 0x000fe20000010100 */
[----:B------:R-:W-:-:S02]  /*f660*/  HADD2.F32 R21, -RZ, R26.H1_H1 ;  /* 0x3000001aff157230 */ /* 0x000fc40000004100 */
[----:B------:R-:W-:Y:S01]  /*f670*/  @!P2 FADD.FTZ R34, -R34, -RZ ;  /* 0x800000ff2222a221 */ /* 0x000fe20000010100 */
[--C-:B------:R-:W-:Y:S02]  /*f680*/  HADD2.F32 R11, -RZ, R27.reuse.H0_H0 ;  /* 0x2000001bff0b7230 */ /* 0x100fe40000004100 */
[----:B------:R-:W-:Y:S01]  /*f690*/  @!P2 FADD.FTZ R6, -R6, -RZ ;  /* 0x800000ff0606a221 */ /* 0x000fe20000010100 */
[----:B------:R-:W-:Y:S02]  /*f6a0*/  HADD2.F32 R4, -RZ, R27.H1_H1 ;  /* 0x3000001bff047230 */ /* 0x000fe40000004100 */
[----:B------:R-:W-:Y:S01]  /*f6b0*/  @!P2 FADD.FTZ R7, -R7, -RZ ;  /* 0x800000ff0707a221 */ /* 0x000fe20000010100 */
[----:B------:R-:W-:Y:S01]  /*f6c0*/  FMUL.FTZ R5, R8, R5 ;  /* 0x0000000508057220 */ /* 0x000fe20000410000 */
[----:B------:R-:W-:Y:S01]  /*f6d0*/  FMUL.FTZ R34, R21, R34 ;  /* 0x0000002215227220 */ /* 0x000fe20000410000 */
[----:B------:R-:W-:Y:S01]  /*f6e0*/  FMUL.FTZ R6, R11, R6 ;  /* 0x000000060b067220 */ /* 0x000fe20000410000 */
[----:B------:R-:W-:Y:S01]  /*f6f0*/  FMUL.FTZ R7, R4, R7 ;  /* 0x0000000704077220 */ /* 0x000fe20000410000 */
[----:B-----5:R-:W-:-:S02]  /*f700*/  HADD2.F32 R4, -RZ, R28.H0_H0 ;  /* 0x2000001cff047230 */ /* 0x020fc40000004100 */
[----:B------:R-:W-:Y:S02]  /*f710*/  HADD2.F32 R11, -RZ, R28.H1_H1 ;  /* 0x3000001cff0b7230 */ /* 0x000fe40000004100 */
[--C-:B--2---:R-:W-:Y:S02]  /*f720*/  HADD2.F32 R8, -RZ, R16.reuse.H0_H0 ;  /* 0x20000010ff087230 */ /* 0x104fe40000004100 */
[----:B------:R-:W-:Y:S02]  /*f730*/  HADD2.F32 R21, -RZ, R16.H1_H1 ;  /* 0x30000010ff157230 */ /* 0x000fe40000004100 */
[--C-:B------:R-:W-:Y:S02]  /*f740*/  HADD2.F32 R28, -RZ, R18.reuse.H0_H0 ;  /* 0x20000012ff1c7230 */ /* 0x100fe40000004100 */
[----:B------:R-:W-:Y:S01]  /*f750*/  FFMA.FTZ R4, R4, R8, R35 ;  /* 0x0000000804047223 */ /* 0x000fe20000010023 */
[----:B------:R-:W-:Y:S02]  /*f760*/  HADD2.F32 R27, -RZ, R18.H1_H1 ;  /* 0x30000012ff1b7230 */ /* 0x000fe40000004100 */
[----:B------:R-:W-:Y:S01]  /*f770*/  FFMA.FTZ R11, R11, R21, R24 ;  /* 0x000000150b0b7223 */ /* 0x000fe20000010018 */
[----:B------:R-:W-:-:S02]  /*f780*/  HADD2.F32 R26, -RZ, R29.H0_H0 ;  /* 0x2000001dff1a7230 */ /* 0x000fc40000004100 */
[----:B------:R-:W-:Y:S02]  /*f790*/  HADD2.F32 R16, -RZ, R17.H0_H0 ;  /* 0x20000011ff107230 */ /* 0x000fe40000004100 */
[--C-:B------:R-:W-:Y:S02]  /*f7a0*/  HADD2.F32 R25, -RZ, R19.reuse.H0_H0 ;  /* 0x20000013ff197230 */ /* 0x100fe40000004100 */
[----:B------:R-:W-:Y:S02]  /*f7b0*/  HADD2.F32 R18, -RZ, R19.H1_H1 ;  /* 0x30000013ff127230 */ /* 0x000fe40000004100 */
[----:B------:R-:W-:Y:S02]  /*f7c0*/  HADD2.F32 R17, -RZ, R17.H1_H1 ;  /* 0x30000011ff117230 */ /* 0x000fe40000004100 */
[----:B------:R-:W-:Y:S02]  /*f7d0*/  HADD2.F32 R29, -RZ, R29.H1_H1 ;  /* 0x3000001dff1d7230 */ /* 0x000fe40000004100 */
[----:B------:R-:W-:-:S02]  /*f7e0*/  HADD2.F32 R8, -RZ, R30.H0_H0 ;  /* 0x2000001eff087230 */ /* 0x000fc40000004100 */
        /* <DEDUP_REMOVED lines=13> */
.L_x_1012:
[----:B------:R-:W-:Y:S05]  /*f8c0*/  BSYNC B0 ;  /* 0x0000000000007941 */ /* 0x000fea0003800000 */
.L_x_1011:
[----:B-----5:R3:W-:Y:S02]  /*f8d0*/  STS.128 [R203+0x800], R28 ;  /* 0x0008001ccb007388 */ /* 0x0207e40000000c00 */
.L_x_1010:
[----:B------:R-:W-:Y:S05]  /*f8e0*/  BSYNC B1 ;  /* 0x0000000000017941 */ /* 0x000fea0003800000 */
.L_x_1009:
        /* <DEDUP_REMOVED lines=10> */
[----:B------:R-:W-:Y:S02]  /*f990*/  IADD3 R5, R143, 0x40, RZ ;  /* 0x000000408f057810 */ /* 0x000fe40007ffe0ff */
[----:B------:R-:W-:Y:S02]  /*f9a0*/  MOV R4, RZ ;  /* 0x000000ff00047202 */ /* 0x000fe40000000f00 */
[----:B------:R-:W-:Y:S02]  /*f9b0*/  IADD3 R11, P4, R5, R0, RZ ;  /* 0x00000000050b7210 */ /* 0x000fe40007f9e0ff */
[----:B------:R-:W-:-:S02]  /*f9c0*/  MOV R16, RZ ;  /* 0x000000ff00107202 */ /* 0x000fc40000000f00 */
[----:B------:R-:W-:Y:S02]  /*f9d0*/  LEA.HI.X.SX32 R8, R5, R2, 0x1, P4 ;  /* 0x0000000205087211 */ /* 0x000fe400020f0eff */
        /* <DEDUP_REMOVED lines=17> */
[--C-:B--2---:R-:W-:Y:S02]  /*faf0*/  HADD2.F32 R35, -RZ, R24.reuse.H0_H0 ;  /* 0x20000018ff237230 */ /* 0x104fe40000004100 */
        /* <DEDUP_REMOVED lines=33> */
[--C-:B---3--:R-:W-:Y:S02]  /*fd10*/  HADD2.F32 R8, -RZ, R16.reuse.H0_H0 ;  /* 0x20000010ff087230 */ /* 0x108fe40000004100 */
        /* <DEDUP_REMOVED lines=25> */
.L_x_1016:
[----:B------:R-:W-:Y:S05]  /*feb0*/  BSYNC B0 ;  /* 0x0000000000007941 */ /* 0x000fea0003800000 */
.L_x_1015:
[----:B-----5:R1:W-:Y:S02]  /*fec0*/  STS.128 [R203+0x2800], R28 ;  /* 0x0028001ccb007388 */ /* 0x0203e40000000c00 */
.L_x_1014:
[----:B------:R-:W-:Y:S05]  /*fed0*/  BSYNC B1 ;  /* 0x0000000000017941 */ /* 0x000fea0003800000 */
.L_x_1013:
        /* <DEDUP_REMOVED lines=19> */
[----:B-1-3--:R-:W-:Y:S01]  /*10010*/  IMAD.WIDE R28, R5, 0x2, R32 ;  /* 0x00000002051c7825 */ /* 0x00afe200078e0220 */
[----:B------:R-:W-:Y:S02]  /*10020*/  LEA.HI.X.SX32 R4, R4, R11, 0x1, P4 ;  /* 0x0000000b04047211 */ /* 0x000fe400020f0eff */
[----:B------:R-:W-:-:S03]  /*10030*/  LEA R6, P4, R7, UR8, 0x1 ;  /* 0x0000000807067c11 */ /* 0x000fc6000f8808ff */
[----:B------:R-:W2:Y:S01]  /*10040*/  LDG.E.128 R28, desc[UR6][R28.64+0x100] ;  /* 0x000100061c1c7981 */ /* 0x000ea2000c1e1d00 */
[----:B------:R-:W-:Y:S01]  /*10050*/  LEA.HI.X R7, R7, UR9, R4, 0x1, P4 ;  /* 0x0000000907077c11 */ /* 0x000fe2000a0f0c04 */
[----:B------:R-:W-:Y:S01]  /*10060*/  ULDC.64 UR8, c[0x0][0x358] ;  /* 0x0000d60000087ab9 */ /* 0x000fe20000000a00 */
[----:B------:R-:W-:-:S04]  /*10070*/  IADD3 R17, P4, R8, R17, RZ ;  /* 0x0000001108117210 */ /* 0x000fc80007f9e0ff */
[----:B------:R-:W3:Y:S01]  /*10080*/  LDG.E.128 R4, desc[UR6][R6.64] ;  /* 0x0000000606047981 */ /* 0x000ee2000c1e1d00 */
[----:B------:R-:W-:Y:S02]  /*10090*/  LEA.HI.X.SX32 R8, R8, R11, 0x1, P4 ;  /* 0x0000000b08087211 */ /* 0x000fe400020f0eff */
[----:B------:R-:W-:-:S04]  /*100a0*/  LEA R16, P4, R17, UR8, 0x1 ;  /* 0x0000000811107c11 */ /* 0x000fc8000f8808ff */
[----:B------:R-:W-:-:S06]  /*100b0*/  LEA.HI.X R17, R17, UR9, R8, 0x1, P4 ;  /* 0x0000000911117c11 */ /* 0x000fcc000a0f0c08 */
[----:B------:R-:W4:Y:S01]  /*100c0*/  LDG.E.128 R16, desc[UR6][R16.64] ;  /* 0x0000000610107981 */ /* 0x000f22000c1e1d00 */
[--C-:B--2---:R-:W-:Y:S02]  /*100d0*/  HADD2.F32 R33, -RZ, R28.reuse.H0_H0 ;  /* 0x2000001cff217230 */ /* 0x104fe40000004100 */
[----:B------:R-:W-:Y:S02]  /*100e0*/  HADD2.F32 R28, -RZ, R28.H1_H1 ;  /* 0x3000001cff1c7230 */ /* 0x000fe40000004100 */
[--C-:B---3--:R-:W-:Y:S02]  /*100f0*/  HADD2.F32 R8, -RZ, R4.reuse.H0_H0 ;  /* 0x20000004ff087230 */ /* 0x108fe40000004100 */
        /* <DEDUP_REMOVED lines=31> */
[--C-:B----4-:R-:W-:Y:S02]  /*102f0*/  HADD2.F32 R8, -RZ, R16.reuse.H0_H0 ;  /* 0x20000010ff087230 */ /* 0x110fe40000004100 */
[----:B------:R-:W-:Y:S02]  /*10300*/  HADD2.F32 R21, -RZ, R16.H1_H1 ;  /* 0x30000010ff157230 */ /* 0x000fe40000004100 */
[----:B------:R-:W-:Y:S02]  /*10310*/  HADD2.F32 R24, -RZ, R25.H0_H0 ;  /* 0x20000019ff187230 */ /* 0x000fe40000004100 */
[----:B------:R-:W-:Y:S02]  /*10320*/  HADD2.F32 R16, -RZ, R17.H0_H0 ;  /* 0x20000011ff107230 */ /* 0x000fe40000004100 */
[----:B------:R-:W-:Y:S01]  /*10330*/  FFMA.FTZ R4, R4, R8, R33 ;  /* 0x0000000804047223 */ /* 0x000fe20000010021 */
[----:B------:R-:W-:-:S02]  /*10340*/  HADD2.F32 R30, -RZ, R18.H0_H0 ;  /* 0x20000012ff1e7230 */ /* 0x000fc40000004100 */
[----:B------:R-:W-:Y:S01]  /*10350*/  FFMA.FTZ R11, R11, R21, R28 ;  /* 0x000000150b0b7223 */ /* 0x000fe2000001001c */
[----:B------:R-:W-:Y:S02]  /*10360*/  HADD2.F32 R31, -RZ, R18.H1_H1 ;  /* 0x30000012ff1f7230 */ /* 0x000fe40000004100 */
[----:B------:R-:W-:Y:S01]  /*10370*/  FFMA.FTZ R16, R24, R16, R35 ;  /* 0x0000001018107223 */ /* 0x000fe20000010023 */
[--C-:B------:R-:W-:Y:S02]  /*10380*/  HADD2.F32 R29, -RZ, R19.reuse.H0_H0 ;  /* 0x20000013ff1d7230 */ /* 0x100fe40000004100 */
[----:B------:R-:W-:Y:S02]  /*10390*/  HADD2.F32 R18, -RZ, R19.H1_H1 ;  /* 0x30000013ff127230 */ /* 0x000fe40000004100 */
[----:B------:R-:W-:Y:S02]  /*103a0*/  HADD2.F32 R17, -RZ, R17.H1_H1 ;  /* 0x30000011ff117230 */ /* 0x000fe40000004100 */
[----:B------:R-:W-:-:S02]  /*103b0*/  HADD2.F32 R25, -RZ, R25.H1_H1 ;  /* 0x30000019ff197230 */ /* 0x000fc40000004100 */
[--C-:B------:R-:W-:Y:S02]  /*103c0*/  HADD2.F32 R8, -RZ, R26.reuse.H0_H0 ;  /* 0x2000001aff087230 */ /* 0x100fe40000004100 */
        /* <DEDUP_REMOVED lines=12> */
.L_x_1018:
[----:B------:R-:W-:Y:S05]  /*10490*/  BSYNC B0 ;  /* 0x0000000000007941 */ /* 0x000fea0003800000 */
.L_x_1017:
[----:B-----5:R1:W-:Y:S02]  /*104a0*/  STS.128 [R203+0x4800], R24 ;  /* 0x00480018cb007388 */ /* 0x0203e40000000c00 */
.L_x_1008:
[----:B------:R-:W-:Y:S05]  /*104b0*/  BSYNC B2 ;  /* 0x0000000000027941 */ /* 0x000fea0003800000 */
.L_x_1007:
[----:B-1----:R-:W-:Y:S01]  /*104c0*/  VIADD R24, R152, 0x20 ;  /* 0x0000002098187836 */ /* 0x002fe20000000000 */
        /* <DEDUP_REMOVED lines=9> */
[----:B--23--:R2:W5:Y:S01]  /*10560*/  LDG.E.128 R32, desc[UR6][R14.64] ;  /* 0x000000060e207981 */ /* 0x00c562000c1e1d00 */
        /* <DEDUP_REMOVED lines=9> */
[C---:B------:R-:W-:Y:S02]  /*10600*/  SHF.L.U32 R5, R145.reuse, 0x5, RZ ;  /* 0x0000000591057819 */ /* 0x040fe400000006ff */
[----:B------:R-:W-:Y:S02]  /*10610*/  @P2 IADD3 R4, -R145, RZ, RZ ;  /* 0x000000ff91042210 */ /* 0x000fe40007ffe1ff */
[----:B------:R-:W-:Y:S02]  /*10620*/  IADD3 R11, P4, R5, R0, RZ ;  /* 0x00000000050b7210 */ /* 0x000fe40007f9e0ff */
[----:B------:R-:W-:Y:S02]  /*10630*/  @P2 IADD3 R7, -R145, RZ, RZ ;  /* 0x000000ff91072210 */ /* 0x000fe40007ffe1ff */
[----:B------:R-:W-:Y:S02]  /*10640*/  LEA.HI.X.SX32 R8, R5, R2, 0x1, P4 ;  /* 0x0000000205087211 */ /* 0x000fe400020f0eff */
[----:B------:R-:W-:Y:S01]  /*10650*/  IADD3 R5, P4, R4, R11, RZ ;  /* 0x0000000b04057210 */ /* 0x000fe20007f9e0ff */
[----:B------:R-:W-:Y:S01]  /*10660*/  IMAD.WIDE R28, R7, 0x2, R14 ;  /* 0x00000002071c7825 */ /* 0x000fe200078e020e */
[----:B------:R-:W-:-:S02]  /*10670*/  @P2 IADD3 R16, -R145, RZ, RZ ;  /* 0x000000ff91102210 */ /* 0x000fc40007ffe1ff */
[----:B------:R-:W-:Y:S02]  /*10680*/  LEA.HI.X.SX32 R4, R4, R8, 0x1, P4 ;  /* 0x0000000804047211 */ /* 0x000fe400020f0eff */
[C---:B------:R-:W-:Y:S01]  /*10690*/  LEA R6, P4, R5.reuse, UR8, 0x1 ;  /* 0x0000000805067c11 */ /* 0x040fe2000f8808ff */
[----:B------:R-:W3:Y:S03]  /*106a0*/  LDG.E.128 R28, desc[UR6][R28.64] ;  /* 0x000000061c1c7981 */ /* 0x000ee6000c1e1d00 */
        /* <DEDUP_REMOVED lines=25> */
[----:B------:R-:W-:Y:S02]  /*10840*/  HADD2.F32 R8, -RZ, R30.H0_H0 ;  /* 0x2000001eff087230 */ /* 0x000fe40000004100 */
[----:B------:R-:W-:Y:S01]  /*10850*/  @!P2 FADD.FTZ R5, -R5, -RZ ;  /* 0x800000ff0505a221 */ /* 0x000fe20000010100 */
[----:B------:R-:W-:Y:S02]  /*10860*/  HADD2.F32 R4, -RZ, R31.H1_H1 ;  /* 0x3000001fff047230 */ /* 0x000fe40000004100 */
[----:B------:R-:W-:Y:S01]  /*10870*/  @!P2 FADD.FTZ R7, -R7, -RZ ;  /* 0x800000ff0707a221 */ /* 0x000fe20000010100 */
[----:B------:R-:W-:Y:S02]  /*10880*/  HADD2.F32 R26, -RZ, R29.H1_H1 ;  /* 0x3000001dff1a7230 */ /* 0x000fe40000004100 */
[----:B------:R-:W-:Y:S01]  /*10890*/  @!P2 FADD.FTZ R21, -R21, -RZ ;  /* 0x800000ff1515a221 */ /* 0x000fe20000010100 */
[----:B------:R-:W-:-:S02]  /*108a0*/  HADD2.F32 R11, -RZ, R31.H0_H0 ;  /* 0x2000001fff0b7230 */ /* 0x000fc40000004100 */
[----:B------:R-:W-:Y:S01]  /*108b0*/  @!P2 FADD.FTZ R6, -R6, -RZ ;  /* 0x800000ff0606a221 */ /* 0x000fe20000010100 */
[----:B------:R-:W-:Y:S01]  /*108c0*/  FMUL.FTZ R5, R8, R5 ;  /* 0x0000000508057220 */ /* 0x000fe20000410000 */
[----:B------:R-:W-:Y:S01]  /*108d0*/  FMUL.FTZ R7, R4, R7 ;  /* 0x0000000704077220 */ /* 0x000fe20000410000 */
[----:B------:R-:W-:Y:S01]  /*108e0*/  FMUL.FTZ R26, R26, R21 ;  /* 0x000000151a1a7220 */ /* 0x000fe20000410000 */
[----:B------:R-:W-:Y:S02]  /*108f0*/  HADD2.F32 R30, -RZ, R30.H1_H1 ;  /* 0x3000001eff1e7230 */ /* 0x000fe40000004100 */
[----:B------:R-:W-:Y:S01]  /*10900*/  FMUL.FTZ R6, R11, R6 ;  /* 0x000000060b067220 */ /* 0x000fe20000410000 */
[----:B-----5:R-:W-:Y:S02]  /*10910*/  HADD2.F32 R4, -RZ, R32.H0_H0 ;  /* 0x20000020ff047230 */ /* 0x020fe40000004100 */
[----:B------:R-:W-:Y:S01]  /*10920*/  @!P2 FADD.FTZ R25, -R25, -RZ ;  /* 0x800000ff1919a221 */ /* 0x000fe20000010100 */
[----:B--2---:R-:W-:-:S02]  /*10930*/  HADD2.F32 R8, -RZ, R16.H0_H0 ;  /* 0x20000010ff087230 */ /* 0x004fc40000004100 */
[----:B------:R-:W-:Y:S02]  /*10940*/  HADD2.F32 R11, -RZ, R32.H1_H1 ;  /* 0x30000020ff0b7230 */ /* 0x000fe40000004100 */
[----:B------:R-:W-:Y:S02]  /*10950*/  HADD2.F32 R21, -RZ, R16.H1_H1 ;  /* 0x30000010ff157230 */ /* 0x000fe40000004100 */
[----:B------:R-:W-:Y:S01]  /*10960*/  FMUL.FTZ R25, R30, R25 ;  /* 0x000000191e197220 */ /* 0x000fe20000410000 */
[----:B------:R-:W-:Y:S01]  /*10970*/  FFMA.FTZ R4, R4, R8, R27 ;  /* 0x0000000804047223 */ /* 0x000fe2000001001b */
[----:B------:R-:W-:Y:S02]  /*10980*/  HADD2.F32 R30, -RZ, R33.H0_H0 ;  /* 0x20000021ff1e7230 */ /* 0x000fe40000004100 */
[----:B------:R-:W-:Y:S02]  /*10990*/  HADD2.F32 R16, -RZ, R17.H0_H0 ;  /* 0x20000011ff107230 */ /* 0x000fe40000004100 */
[----:B------:R-:W-:Y:S01]  /*109a0*/  FFMA.FTZ R11, R11, R21, R28 ;  /* 0x000000150b0b7223 */ /* 0x000fe2000001001c */
[----:B------:R-:W-:-:S02]  /*109b0*/  HADD2.F32 R32, -RZ, R18.H0_H0 ;  /* 0x20000012ff207230 */ /* 0x000fc40000004100 */
[--C-:B------:R-:W-:Y:S02]  /*109c0*/  HADD2.F32 R29, -RZ, R19.reuse.H0_H0 ;  /* 0x20000013ff1d7230 */ /* 0x100fe40000004100 */
[----:B------:R-:W-:Y:S02]  /*109d0*/  HADD2.F32 R36, -RZ, R19.H1_H1 ;  /* 0x30000013ff247230 */ /* 0x000fe40000004100 */
[----:B------:R-:W-:Y:S02]  /*109e0*/  HADD2.F32 R8, -RZ, R34.H0_H0 ;  /* 0x20000022ff087230 */ /* 0x000fe40000004100 */
[----:B------:R-:W-:Y:S02]  /*109f0*/  HADD2.F32 R17, -RZ, R17.H1_H1 ;  /* 0x30000011ff117230 */ /* 0x000fe40000004100 */
        /* <DEDUP_REMOVED lines=15> */
.L_x_1024:
[----:B------:R-:W-:Y:S05]  /*10af0*/  BSYNC B0 ;  /* 0x0000000000007941 */ /* 0x000fea0003800000 */
.L_x_1023:
[----:B-----5:R3:W-:Y:S02]  /*10b00*/  STS.128 [R203+0x1000], R32 ;  /* 0x00100020cb007388 */ /* 0x0207e40000000c00 */
.L_x_1022:
[----:B------:R-:W-:Y:S05]  /*10b10*/  BSYNC B1 ;  /* 0x0000000000017941 */ /* 0x000fea0003800000 */
.L_x_1021:
[----:B------:R1:W-:Y:S01]  /*10b20*/  @P1 STS.128 [R203+0x3000], RZ ;  /* 0x003000ffcb001388 */ /* 0x0003e20000000c00 */
[----:B------:R-:W-:Y:S04]  /*10b30*/  BSSY B1, `(.L_x_1025) ;  /* 0x000005d000017945 */ /* 0x000fe80003800000 */
        /* <DEDUP_REMOVED lines=11> */
[C---:B------:R-:W-:Y:S02]  /*10bf0*/  LEA R5, R145.reuse, 0x40, 0x5 ;  /* 0x0000004091057811 */ /* 0x040fe400078e28ff */
        /* <DEDUP_REMOVED lines=78> */
.L_x_1028:
[----:B------:R-:W-:Y:S05]  /*110e0*/  BSYNC B0 ;  /* 0x0000000000007941 */ /* 0x000fea0003800000 */
.L_x_1027:
[----:B-----5:R3:W-:Y:S02]  /*110f0*/  STS.128 [R203+0x3000], R32 ;  /* 0x00300020cb007388 */ /* 0x0207e40000000c00 */
.L_x_1026:
[----:B------:R-:W-:Y:S05]  /*11100*/  BSYNC B1 ;  /* 0x0000000000017941 */ /* 0x000fea0003800000 */
.L_x_1025:
[----:B------:R1:W-:Y:S01]  /*11110*/  @P0 STS.128 [R203+0x5000], RZ ;  /* 0x005000ffcb000388 */ /* 0x0003e20000000c00 */
        /* <DEDUP_REMOVED lines=17> */
[----:B--2---:R-:W-:Y:S01]  /*11230*/  IMAD.WIDE R32, R7, 0x2, R14 ;  /* 0x0000000207207825 */ /* 0x004fe200078e020e */
[----:B------:R-:W-:-:S02]  /*11240*/  @P2 IADD3 R16, -R145, RZ, RZ ;  /* 0x000000ff91102210 */ /* 0x000fc40007ffe1ff */
[----:B------:R-:W-:Y:S02]  /*11250*/  LEA.HI.X.SX32 R4, R4, R8, 0x1, P4 ;  /* 0x0000000804047211 */ /* 0x000fe400020f0eff */
[C---:B------:R-:W-:Y:S01]  /*11260*/  LEA R6, P4, R5.reuse, UR8, 0x1 ;  /* 0x0000000805067c11 */ /* 0x040fe2000f8808ff */
[----:B------:R-:W2:Y:S03]  /*11270*/  LDG.E.128 R32, desc[UR6][R32.64+0x100] ;  /* 0x0001000620207981 */ /* 0x000ea6000c1e1d00 */
        /* <DEDUP_REMOVED lines=13> */
[----:B---3--:R-:W-:-:S02]  /*11350*/  HADD2.F32 R14, -RZ, R5.H1_H1 ;  /* 0x30000005ff0e7230 */ /* 0x008fc40000004100 */
        /* <DEDUP_REMOVED lines=22> */
[----:B------:R-:W-:Y:S01]  /*114c0*/  FMUL.FTZ R33, R33, R14 ;  /* 0x0000000e21217220 */ /* 0x000fe20000410000 */
[----:B------:R-:W-:Y:S01]  /*114d0*/  @!P2 FADD.FTZ R15, -R15, -RZ ;  /* 0x800000ff0f0fa221 */ /* 0x000fe20000010100 */
[----:B------:R-:W-:Y:S01]  /*114e0*/  FMUL.FTZ R6, R11, R6 ;  /* 0x000000060b067220 */ /* 0x000fe20000410000 */
[----:B-----5:R-:W-:Y:S02]  /*114f0*/  HADD2.F32 R4, -RZ, R28.H0_H0 ;  /* 0x2000001cff047230 */ /* 0x020fe40000004100 */
[----:B------:R-:W-:-:S02]  /*11500*/  HADD2.F32 R8, -RZ, R16.H0_H0 ;  /* 0x20000010ff087230 */ /* 0x000fc40000004100 */
        /* <DEDUP_REMOVED lines=27> */
.L_x_1030:
[----:B------:R-:W-:Y:S05]  /*116c0*/  BSYNC B0 ;  /* 0x0000000000007941 */ /* 0x000fea0003800000 */
.L_x_1029:
[----:B-----5:R1:W-:Y:S02]  /*116d0*/  STS.128 [R203+0x5000], R28 ;  /* 0x0050001ccb007388 */ /* 0x0203e40000000c00 */
.L_x_1020:
[----:B------:R-:W-:Y:S05]  /*116e0*/  BSYNC B2 ;  /* 0x0000000000027941 */ /* 0x000fea0003800000 */
.L_x_1019:
[----:B------:R-:W-:-:S05]  /*116f0*/  VIADD R26, R152, 0x30 ;  /* 0x00000030981a7836 */ /* 0x000fca0000000000 */
        /* <DEDUP_REMOVED lines=18> */
[C---:B------:R-:W-:Y:S01]  /*11820*/  @P2 IADD3 R4, -R145.reuse, RZ, RZ ;  /* 0x000000ff91042210 */ /* 0x040fe20007ffe1ff */
[C---:B------:R-:W-:Y:S01]  /*11830*/  IMAD R3, R145.reuse, 0x30, RZ ;  /* 0x0000003091037824 */ /* 0x040fe200078e02ff */
[C---:B------:R-:W-:Y:S02]  /*11840*/  @P2 IADD3 R7, -R145.reuse, RZ, RZ ;  /* 0x000000ff91072210 */ /* 0x040fe40007ffe1ff */
[----:B------:R-:W-:Y:S02]  /*11850*/  @P2 IADD3 R11, -R145, RZ, RZ ;  /* 0x000000ff910b2210 */ /* 0x000fe40007ffe1ff */
[----:B------:R-:W-:Y:S01]  /*11860*/  IADD3 R8, P4, R3, R0, RZ ;  /* 0x0000000003087210 */ /* 0x000fe20007f9e0ff */
[----:B-1-3--:R-:W-:-:S03]  /*11870*/  IMAD.WIDE R28, R7, 0x2, R22 ;  /* 0x00000002071c7825 */ /* 0x00afc600078e0216 */
[----:B------:R-:W-:Y:S02]  /*11880*/  LEA.HI.X.SX32 R3, R3, R2, 0x1, P4 ;  /* 0x0000000203037211 */ /* 0x000fe400020f0eff */
[C---:B------:R-:W-:Y:S01]  /*11890*/  IADD3 R5, P4, R4.reuse, R8, RZ ;  /* 0x0000000804057210 */ /* 0x040fe20007f9e0ff */
[----:B------:R-:W3:Y:S03]  /*118a0*/  LDG.E.128 R28, desc[UR6][R28.64] ;  /* 0x000000061c1c7981 */ /* 0x000ee6000c1e1d00 */
[----:B------:R-:W-:Y:S02]  /*118b0*/  LEA.HI.X.SX32 R4, R4, R3, 0x1, P4 ;  /* 0x0000000304047211 */ /* 0x000fe400020f0eff */
[----:B------:R-:W-:-:S04]  /*118c0*/  LEA R6, P4, R5, UR8, 0x1 ;  /* 0x0000000805067c11 */ /* 0x000fc8000f8808ff */
[----:B------:R-:W-:Y:S01]  /*118d0*/  LEA.HI.X R7, R5, UR9, R4, 0x1, P4 ;  /* 0x0000000905077c11 */ /* 0x000fe2000a0f0c04 */
[----:B------:R-:W-:Y:S01]  /*118e0*/  ULDC.64 UR8, c[0x0][0x358] ;  /* 0x0000d60000087ab9 */ /* 0x000fe20000000a00 */
[----:B------:R-:W-:-:S04]  /*118f0*/  IADD3 R8, P4, R11, R8, RZ ;  /* 0x000000080b087210 */ /* 0x000fc80007f9e0ff */
[----:B------:R-:W4:Y:S01]  /*11900*/  LDG.E.128 R4, desc[UR6][R6.64] ;  /* 0x0000000606047981 */ /* 0x000f22000c1e1d00 */
[----:B------:R-:W-:Y:S02]  /*11910*/  LEA.HI.X.SX32 R3, R11, R3, 0x1, P4 ;  /* 0x000000030b037211 */ /* 0x000fe400020f0eff */
[----:B------:R-:W-:-:S04]  /*11920*/  LEA R12, P4, R8, UR8, 0x1 ;  /* 0x00000008080c7c11 */ /* 0x000fc8000f8808ff */
[----:B------:R-:W-:-:S06]  /*11930*/  LEA.HI.X R13, R8, UR9, R3, 0x1, P4 ;  /* 0x00000009080d7c11 */ /* 0x000fcc000a0f0c03 */
[----:B--2---:R-:W2:Y:S01]  /*11940*/  LDG.E.128 R12, desc[UR6][R12.64] ;  /* 0x000000060c0c7981 */ /* 0x004ea2000c1e1d00 */
[--C-:B---3--:R-:W-:Y:S02]  /*11950*/  HADD2.F32 R32, -RZ, R28.reuse.H0_H0 ;  /* 0x2000001cff207230 */ /* 0x108fe40000004100 */
[----:B------:R-:W-:Y:S02]  /*11960*/  HADD2.F32 R25, -RZ, R29.H0_H0 ;  /* 0x2000001dff197230 */ /* 0x000fe40000004100 */
[----:B------:R-:W-:Y:S02]  /*11970*/  HADD2.F32 R27, -RZ, R28.H1_H1 ;  /* 0x3000001cff1b7230 */ /* 0x000fe40000004100 */
[--C-:B----4-:R-:W-:Y:S02]  /*11980*/  HADD2.F32 R3, -RZ, R4.reuse.H0_H0 ;  /* 0x20000004ff037230 */ /* 0x110fe40000004100 */
[----:B------:R-:W-:Y:S02]  /*11990*/  HADD2.F32 R8, -RZ, R4.H1_H1 ;  /* 0x30000004ff087230 */ /* 0x000fe40000004100 */
[----:B------:R-:W-:-:S02]  /*119a0*/  HADD2.F32 R4, -RZ, R5.H0_H0 ;  /* 0x20000005ff047230 */ /* 0x000fc40000004100 */
[----:B------:R-:W-:Y:S02]  /*119b0*/  HADD2.F32 R11, -RZ, R5.H1_H1 ;  /* 0x30000005ff0b7230 */ /* 0x000fe40000004100 */
[----:B------:R-:W-:Y:S01]  /*119c0*/  @!P2 FADD.FTZ R3, -R3, -RZ ;  /* 0x800000ff0303a221 */ /* 0x000fe20000010100 */
[--C-:B------:R-:W-:Y:S02]  /*119d0*/  HADD2.F32 R5, -RZ, R6.reuse.H0_H0 ;  /* 0x20000006ff057230 */ /* 0x100fe40000004100 */
[----:B------:R-:W-:Y:S01]  /*119e0*/  @!P2 FADD.FTZ R4, -R4, -RZ ;  /* 0x800000ff0404a221 */ /* 0x000fe20000010100 */
[----:B------:R-:W-:Y:S02]  /*119f0*/  HADD2.F32 R21, -RZ, R6.H1_H1 ;  /* 0x30000006ff157230 */ /* 0x000fe40000004100 */
[----:B------:R-:W-:Y:S01]  /*11a00*/  @!P2 FADD.FTZ R8, -R8, -RZ ;  /* 0x800000ff0808a221 */ /* 0x000fe20000010100 */
[--C-:B------:R-:W-:Y:S02]  /*11a10*/  HADD2.F32 R6, -RZ, R7.reuse.H0_H0 ;  /* 0x20000007ff067230 */ /* 0x100fe40000004100 */
[----:B------:R-:W-:-:S02]  /*11a20*/  HADD2.F32 R7, -RZ, R7.H1_H1 ;  /* 0x30000007ff077230 */ /* 0x000fc40000004100 */
[----:B------:R-:W-:Y:S01]  /*11a30*/  FMUL.FTZ R32, R32, R3 ;  /* 0x0000000320207220 */ /* 0x000fe20000410000 */
[----:B------:R-:W-:Y:S01]  /*11a40*/  FMUL.FTZ R25, R25, R4 ;  /* 0x0000000419197220 */ /* 0x000fe20000410000 */
[----:B------:R-:W-:Y:S01]  /*11a50*/  FMUL.FTZ R27, R27, R8 ;  /* 0x000000081b1b7220 */ /* 0x000fe20000410000 */
[--C-:B------:R-:W-:Y:S02]  /*11a60*/  HADD2.F32 R3, -RZ, R31.reuse.H0_H0 ;  /* 0x2000001fff037230 */ /* 0x100fe40000004100 */
        /* <DEDUP_REMOVED lines=16> */
[----:B------:R-:W-:Y:S02]  /*11b70*/  HADD2.F32 R8, -RZ, R17.H0_H0 ;  /* 0x20000011ff087230 */ /* 0x000fe40000004100 */
[----:B------:R-:W-:Y:S02]  /*11b80*/  HADD2.F32 R12, -RZ, R12.H1_H1 ;  /* 0x3000000cff0c7230 */ /* 0x000fe40000004100 */
[----:B------:R-:W-:Y:S02]  /*11b90*/  HADD2.F32 R11, -RZ, R13.H0_H0 ;  /* 0x2000000dff0b7230 */ /* 0x000fe40000004100 */
[----:B------:R-:W-:Y:S01]  /*11ba0*/  FMUL.FTZ R21, R30, R21 ;  /* 0x000000151e157220 */ /* 0x000fe20000410000 */
[----:B------:R-:W-:Y:S01]  /*11bb0*/  FFMA.FTZ R3, R3, R4, R32 ;  /* 0x0000000403037223 */ /* 0x000fe20000010020 */
[----:B------:R-:W-:-:S02]  /*11bc0*/  HADD2.F32 R30, -RZ, R14.H0_H0 ;  /* 0x2000000eff1e7230 */ /* 0x000fc40000004100 */
[----:B------:R-:W-:Y:S01]  /*11bd0*/  FFMA.FTZ R12, R16, R12, R27 ;  /* 0x0000000c100c7223 */ /* 0x000fe2000001001b */
[----:B------:R-:W-:Y:S01]  /*11be0*/  FFMA.FTZ R8, R8, R11, R25 ;  /* 0x0000000b08087223 */ /* 0x000fe20000010019 */
[----:B------:R-:W-:Y:S02]  /*11bf0*/  HADD2.F32 R4, -RZ, R18.H0_H0 ;  /* 0x20000012ff047230 */ /* 0x000fe40000004100 */
[----:B------:R-:W-:Y:S02]  /*11c00*/  HADD2.F32 R13, -RZ, R13.H1_H1 ;  /* 0x3000000dff0d7230 */ /* 0x000fe40000004100 */
[----:B------:R-:W-:Y:S02]  /*11c10*/  HADD2.F32 R14, -RZ, R14.H1_H1 ;  /* 0x3000000eff0e7230 */ /* 0x000fe40000004100 */
[--C-:B------:R-:W-:Y:S02]  /*11c20*/  HADD2.F32 R29, -RZ, R15.reuse.H0_H0 ;  /* 0x2000000fff1d7230 */ /* 0x100fe40000004100 */
        /* <DEDUP_REMOVED lines=14> */
.L_x_1034:
[----:B------:R-:W-:Y:S05]  /*11d10*/  BSYNC B0 ;  /* 0x0000000000007941 */ /* 0x000fea0003800000 */
.L_x_1033:
[----:B-----5:R1:W-:Y:S02]  /*11d20*/  STS.128 [R203+0x1800], R16 ;  /* 0x00180010cb007388 */ /* 0x0203e40000000c00 */
.L_x_1032:
[----:B------:R-:W-:Y:S05]  /*11d30*/  BSYNC B1 ;  /* 0x0000000000017941 */ /* 0x000fea0003800000 */
.L_x_1031:
[----:B------:R1:W-:Y:S01]  /*11d40*/  @P1 STS.128 [R203+0x3800], RZ ;  /* 0x003800ffcb001388 */ /* 0x0003e20000000c00 */
[----:B------:R-:W-:Y:S04]  /*11d50*/  BSSY B1, `(.L_x_1035) ;  /* 0x000005e000017945 */ /* 0x000fe80003800000 */
[----:B------:R-:W-:Y:S05]  /*11d60*/  @P1 BRA `(.L_x_1036) ;  /* 0x0000000400701947 */ /* 0x000fea0003800000 */
[----:B-1----:R1:W5:Y:S01]  /*11d70*/  LDG.E.128 R16, desc[UR6][R22.64+0x80] ;  /* 0x0000800616107981 */ /* 0x002362000c1e1d00 */
[----:B------:R-:W-:Y:S01]  /*11d80*/  ISETP.GE.AND P1, PT, R10, UR12, PT ;  /* 0x0000000c0a007c0c */ /* 0x000fe2000bf26270 */
[----:B------:R-:W-:-:S12]  /*11d90*/  BSSY B0, `(.L_x_1037) ;  /* 0x0000058000007945 */ /* 0x000fd80003800000 */
[----:B------:R-:W-:Y:S05]  /*11da0*/  @P1 BRA `(.L_x_1038) ;  /* 0x0000000400581947 */ /* 0x000fea0003800000 */
[-C--:B------:R-:W-:Y:S01]  /*11db0*/  ISETP.GE.AND P1, PT, R10, R145.reuse, PT ;  /* 0x000000910a00720c */ /* 0x080fe20003f26270 */
[----:B------:R-:W-:Y:S01]  /*11dc0*/  ULDC.64 UR8, c[0x0][0x360] ;  /* 0x0000d80000087ab9 */ /* 0x000fe20000000a00 */
[----:B------:R-:W-:Y:S02]  /*11dd0*/  MOV R7, R145 ;  /* 0x0000009100077202 */ /* 0x000fe40000000f00 */
[----:B------:R-:W-:Y:S02]  /*11de0*/  MOV R4, 0x30 ;  /* 0x0000003000047802 */ /* 0x000fe40000000f00 */
[----:B------:R-:W-:-:S07]  /*11df0*/  MOV R10, RZ ;  /* 0x000000ff000a7202 */ /* 0x000fce0000000f00 */
[----:B------:R-:W-:-:S04]  /*11e00*/  @P1 SHF.R.S32.HI R145, RZ, 0x1, R144 ;  /* 0x00000001ff911819 */ /* 0x000fc80000011490 */
[C---:B------:R-:W-:Y:S01]  /*11e10*/  @P1 IADD3 R7, -R145.reuse, RZ, RZ ;  /* 0x000000ff91071210 */ /* 0x040fe20007ffe1ff */
[C---:B------:R-:W-:Y:S01]  /*11e20*/  IMAD R3, R145.reuse, R4, 0x40 ;  /* 0x0000004091037424 */ /* 0x040fe200078e0204 */
[----:B------:R-:W-:Y:S02]  /*11e30*/  MOV R4, RZ ;  /* 0x000000ff00047202 */ /* 0x000fe40000000f00 */
[----:B------:R-:W-:Y:S01]  /*11e40*/  @P1 IADD3 R4, -R145, RZ, RZ ;  /* 0x000000ff91041210 */ /* 0x000fe20007ffe1ff */
[----:B---3--:R-:W-:Y:S01]  /*11e50*/  IMAD.WIDE R28, R7, 0x2, R22 ;  /* 0x00000002071c7825 */ /* 0x008fe200078e0216 */
[----:B------:R-:W-:Y:S02]  /*11e60*/  IADD3 R8, P2, R3, R0, RZ ;  /* 0x0000000003087210 */ /* 0x000fe40007f5e0ff */
[----:B------:R-:W-:Y:S02]  /*11e70*/  @P1 IADD3 R10, -R145, RZ, RZ ;  /* 0x000000ff910a1210 */ /* 0x000fe40007ffe1ff */
[----:B------:R-:W-:Y:S01]  /*11e80*/  LEA.HI.X.SX32 R3, R3, R2, 0x1, P2 ;  /* 0x0000000203037211 */ /* 0x000fe200010f0eff */
[----:B------:R-:W3:Y:S01]  /*11e90*/  LDG.E.128 R28, desc[UR6][R28.64+0x80] ;  /* 0x000080061c1c7981 */ /* 0x000ee2000c1e1d00 */
[----:B------:R-:W-:-:S04]  /*11ea0*/  IADD3 R5, P2, R4, R8, RZ ;  /* 0x0000000804057210 */ /* 0x000fc80007f5e0ff */
        /* <DEDUP_REMOVED lines=42> */
[----:B--2---:R-:W-:-:S02]  /*12150*/  HADD2.F32 R4, -RZ, R12.H0_H0 ;  /* 0x2000000cff047230 */ /* 0x004fc40000004100 */
[----:B------:R-:W-:Y:S02]  /*12160*/  HADD2.F32 R16, -RZ, R16.H1_H1 ;  /* 0x30000010ff107230 */ /* 0x000fe40000004100 */
[----:B------:R-:W-:Y:S02]  /*12170*/  HADD2.F32 R8, -RZ, R17.H0_H0 ;  /* 0x20000011ff087230 */ /* 0x000fe40000004100 */
[----:B------:R-:W-:Y:S02]  /*12180*/  HADD2.F32 R12, -RZ, R12.H1_H1 ;  /* 0x3000000cff0c7230 */ /* 0x000fe40000004100 */
        /* <DEDUP_REMOVED lines=24> */
.L_x_1038:
[----:B------:R-:W-:Y:S05]  /*12310*/  BSYNC B0 ;  /* 0x0000000000007941 */ /* 0x000fea0003800000 */
.L_x_1037:
[----:B-----5:R1:W-:Y:S02]  /*12320*/  STS.128 [R203+0x3800], R16 ;  /* 0x00380010cb007388 */ /* 0x0203e40000000c00 */
.L_x_1036:
[----:B------:R-:W-:Y:S05]  /*12330*/  BSYNC B1 ;  /* 0x0000000000017941 */ /* 0x000fea0003800000 */
.L_x_1035:
[----:B------:R1:W-:Y:S01]  /*12340*/  @P0 STS.128 [R203+0x5800], RZ ;  /* 0x005800ffcb000388 */ /* 0x0003e20000000c00 */
[----:B------:R-:W-:Y:S05]  /*12350*/  @P0 BRA `(.L_x_984) ;  /* 0x0000000c00a00947 */ /* 0x000fea0003800000 */
[----:B--23--:R2:W5:Y:S01]  /*12360*/  LDG.E.128 R12, desc[UR6][R22.64+0x100] ;  /* 0x00010006160c7981 */ /* 0x00c562000c1e1d00 */
[----:B------:R-:W-:Y:S01]  /*12370*/  ISETP.GE.AND P0, PT, R9, UR12, PT ;  /* 0x0000000c09007c0c */ /* 0x000fe2000bf06270 */
[----:B------:R-:W-:Y:S01]  /*12380*/  BSSY B0, `(.L_x_1039) ;  /* 0x000005c000007945 */ /* 0x000fe20003800000 */
[----:B------:R-:W-:-:S05]  /*12390*/  IADD3 R10, P1, R22, 0x100, RZ ;  /* 0x00000100160a7810 */ /* 0x000fca0007f3e0ff */
[----:B------:R-:W-:-:S06]  /*123a0*/  IMAD.X R11, RZ, RZ, R23, P1 ;  /* 0x000000ffff0b7224 */ /* 0x000fcc00008e0617 */
[----:B------:R-:W-:Y:S05]  /*123b0*/  @P0 BRA `(.L_x_1040) ;  /* 0x0000000400600947 */ /* 0x000fea0003800000 */
[-C--:B------:R-:W-:Y:S01]  /*123c0*/  ISETP.GE.AND P0, PT, R9, R145.reuse, PT ;  /* 0x000000910900720c */ /* 0x080fe20003f06270 */
[----:B------:R-:W-:Y:S01]  /*123d0*/  ULDC.64 UR8, c[0x0][0x360] ;  /* 0x0000d80000087ab9 */ /* 0x000fe20000000a00 */
[----:B------:R-:W-:Y:S02]  /*123e0*/  MOV R4, R145 ;  /* 0x0000009100047202 */ /* 0x000fe40000000f00 */
[----:B------:R-:W-:Y:S02]  /*123f0*/  MOV R6, 0x30 ;  /* 0x0000003000067802 */ /* 0x000fe40000000f00 */
[----:B------:R-:W-:-:S07]  /*12400*/  MOV R3, RZ ;  /* 0x000000ff00037202 */ /* 0x000fce0000000f00 */
[--C-:B------:R-:W-:Y:S02]  /*12410*/  @P0 SHF.R.S32.HI R145, RZ, 0x1, R144.reuse ;  /* 0x00000001ff910819 */ /* 0x100fe40000011490 */
[--C-:B------:R-:W-:Y:S02]  /*12420*/  @P0 SHF.R.S32.HI R5, RZ, 0x1, R144.reuse ;  /* 0x00000001ff050819 */ /* 0x100fe40000011490 */
[C---:B------:R-:W-:Y:S01]  /*12430*/  @P0 IADD3 R4, -R145.reuse, RZ, RZ ;  /* 0x000000ff91040210 */ /* 0x040fe20007ffe1ff */
[----:B------:R-:W-:Y:S01]  /*12440*/  IMAD R7, R145, R6, 0x80 ;  /* 0x0000008091077424 */ /* 0x000fe200078e0206 */
[----:B------:R-:W-:Y:S02]  /*12450*/  @P0 IADD3 R3, -R5, RZ, RZ ;  /* 0x000000ff05030210 */ /* 0x000fe40007ffe1ff */
[----:B------:R-:W-:Y:S01]  /*12460*/  @P0 SHF.R.S32.HI R144, RZ, 0x1, R144 ;  /* 0x00000001ff900819 */ /* 0x000fe20000011490 */
[----:B-1----:R-:W-:Y:S01]  /*12470*/  IMAD.WIDE R16, R4, 0x2, R10 ;  /* 0x0000000204107825 */ /* 0x002fe200078e020a */
[----:B------:R-:W-:-:S04]  /*12480*/  IADD3 R0, P1, R7, R0, RZ ;  /* 0x0000000007007210 */ /* 0x000fc80007f3e0ff */
[----:B------:R-:W-:Y:S01]  /*12490*/  LEA.HI.X.SX32 R2, R7, R2, 0x1, P1 ;  /* 0x0000000207027211 */ /* 0x000fe200008f0eff */
[----:B------:R-:W3:Y:S01]  /*124a0*/  LDG.E.128 R16, desc[UR6][R16.64] ;  /* 0x0000000610107981 */ /* 0x000ee2000c1e1d00 */
[----:B------:R-:W-:-:S04]  /*124b0*/  IADD3 R5, P1, R3, R0, RZ ;  /* 0x0000000003057210 */ /* 0x000fc80007f3e0ff */
[----:B------:R-:W-:Y:S02]  /*124c0*/  LEA.HI.X.SX32 R6, R3, R2, 0x1, P1 ;  /* 0x0000000203067211 */ /* 0x000fe400008f0eff */
[C---:B--2---:R-:W-:Y:S02]  /*124d0*/  LEA R22, P1, R5.reuse, UR8, 0x1 ;  /* 0x0000000805167c11 */ /* 0x044fe4000f8208ff */
[----:B------:R-:W-:Y:S02]  /*124e0*/  MOV R3, RZ ;  /* 0x000000ff00037202 */ /* 0x000fe40000000f00 */
[----:B------:R-:W-:Y:S01]  /*124f0*/  LEA.HI.X R23, R5, UR9, R6, 0x1, P1 ;  /* 0x0000000905177c11 */ /* 0x000fe200088f0c06 */
[----:B------:R-:W-:Y:S01]  /*12500*/  ULDC.64 UR8, c[0x0][0x358] ;  /* 0x0000d60000087ab9 */ /* 0x000fe20000000a00 */
[----:B------:R-:W-:-:S03]  /*12510*/  @P0 IADD3 R3, -R144, RZ, RZ ;  /* 0x000000ff90030210 */ /* 0x000fc60007ffe1ff */
[----:B------:R3:W2:Y:S01]  /*12520*/  LDG.E.128 R4, desc[UR6][R22.64] ;  /* 0x0000000616047981 */ /* 0x0006a2000c1e1d00 */
[----:B------:R-:W-:-:S04]  /*12530*/  IADD3 R0, P1, R3, R0, RZ ;  /* 0x0000000003007210 */ /* 0x000fc80007f3e0ff */
[----:B------:R-:W-:Y:S02]  /*12540*/  LEA.HI.X.SX32 R3, R3, R2, 0x1, P1 ;  /* 0x0000000203037211 */ /* 0x000fe400008f0eff */
[----:B------:R-:W-:-:S04]  /*12550*/  LEA R8, P1, R0, UR8, 0x1 ;  /* 0x0000000800087c11 */ /* 0x000fc8000f8208ff */
[----:B------:R-:W-:-:S06]  /*12560*/  LEA.HI.X R9, R0, UR9, R3, 0x1, P1 ;  /* 0x0000000900097c11 */ /* 0x000fcc00088f0c03 */
[----:B------:R-:W4:Y:S01]  /*12570*/  LDG.E.128 R8, desc[UR6][R8.64] ;  /* 0x0000000608087981 */ /* 0x000f22000c1e1d00 */
[--C-:B---3--:R-:W-:Y:S02]  /*12580*/  HADD2.F32 R23, -RZ, R17.reuse.H0_H0 ;  /* 0x20000011ff177230 */ /* 0x108fe40000004100 */
[----:B------:R-:W-:Y:S02]  /*12590*/  HADD2.F32 R22, -RZ, R17.H1_H1 ;  /* 0x30000011ff167230 */ /* 0x000fe40000004100 */
[----:B------:R-:W-:Y:S02]  /*125a0*/  HADD2.F32 R17, -RZ, R16.H0_H0 ;  /* 0x20000010ff117230 */ /* 0x000fe40000004100 */
[--C-:B--2---:R-:W-:Y:S02]  /*125b0*/  HADD2.F32 R0, -RZ, R5.reuse.H0_H0 ;  /* 0x20000005ff007230 */ /* 0x104fe40000004100 */
[----:B------:R-:W-:Y:S02]  /*125c0*/  HADD2.F32 R2, -RZ, R4.H0_H0 ;  /* 0x20000004ff027230 */ /* 0x000fe40000004100 */
[----:B------:R-:W-:-:S02]  /*125d0*/  HADD2.F32 R5, -RZ, R5.H1_H1 ;  /* 0x30000005ff057230 */ /* 0x000fc40000004100 */
[----:B------:R-:W-:Y:S01]  /*125e0*/  @!P0 FADD.FTZ R0, -R0, -RZ ;  /* 0x800000ff00008221 */ /* 0x000fe20000010100 */
[--C-:B------:R-:W-:Y:S02]  /*125f0*/  HADD2.F32 R3, -RZ, R6.reuse.H0_H0 ;  /* 0x20000006ff037230 */ /* 0x100fe40000004100 */
[----:B------:R-:W-:Y:S01]  /*12600*/  @!P0 FADD.FTZ R2, -R2, -RZ ;  /* 0x800000ff02028221 */ /* 0x000fe20000010100 */
[----:B------:R-:W-:Y:S02]  /*12610*/  HADD2.F32 R21, -RZ, R6.H1_H1 ;  /* 0x30000006ff157230 */ /* 0x000fe40000004100 */
[--C-:B------:R-:W-:Y:S02]  /*12620*/  HADD2.F32 R6, -RZ, R7.reuse.H0_H0 ;  /* 0x20000007ff067230 */ /* 0x100fe40000004100 */
[----:B------:R-:W-:Y:S01]  /*12630*/  @!P0 FADD.FTZ R5, -R5, -RZ ;  /* 0x800000ff05058221 */ /* 0x000fe20000010100 */
[----:B------:R-:W-:Y:S02]  /*12640*/  HADD2.F32 R7, -RZ, R7.H1_H1 ;  /* 0x30000007ff077230 */ /* 0x000fe40000004100 */
[----:B------:R-:W-:Y:S01]  /*12650*/  FMUL.FTZ R23, R23, R0 ;  /* 0x0000000017177220 */ /* 0x000fe20000410000 */
[----:B------:R-:W-:-:S02]  /*12660*/  HADD2.F32 R4, -RZ, R4.H1_H1 ;  /* 0x30000004ff047230 */ /* 0x000fc40000004100 */
[----:B------:R-:W-:Y:S01]  /*12670*/  FMUL.FTZ R17, R17, R2 ;  /* 0x0000000211117220 */ /* 0x000fe20000410000 */
[----:B------:R-:W-:Y:S02]  /*12680*/  HADD2.F32 R2, -RZ, R18.H0_H0 ;  /* 0x20000012ff027230 */ /* 0x000fe40000004100 */
[----:B------:R-:W-:Y:S01]  /*12690*/  FMUL.FTZ R22, R22, R5 ;  /* 0x0000000516167220 */ /* 0x000fe20000410000 */
[--C-:B------:R-:W-:Y:S02]  /*126a0*/  HADD2.F32 R0, -RZ, R19.reuse.H1_H1 ;  /* 0x30000013ff007230 */ /* 0x100fe40000004100 */
[----:B------:R-:W-:Y:S01]  /*126b0*/  @!P0 FADD.FTZ R3, -R3, -RZ ;  /* 0x800000ff03038221 */ /* 0x000fe20000010100 */
[----:B------:R-:W-:Y:S01]  /*126c0*/  @!P0 FADD.FTZ R7, -R7, -RZ ;  /* 0x800000ff07078221 */ /* 0x000fe20000010100 */
[----:B------:R-:W-:Y:S02]  /*126d0*/  HADD2.F32 R25, -RZ, R16.H1_H1 ;  /* 0x30000010ff197230 */ /* 0x000fe40000004100 */
[----:B------:R-:W-:Y:S01]  /*126e0*/  @!P0 FADD.FTZ R4, -R4, -RZ ;  /* 0x800000ff04048221 */ /* 0x000fe20000010100 */
[----:B------:R-:W-:-:S02]  /*126f0*/  HADD2.F32 R5, -RZ, R19.H0_H0 ;  /* 0x20000013ff057230 */ /* 0x000fc40000004100 */
[----:B------:R-:W-:Y:S01]  /*12700*/  @!P0 FADD.FTZ R6, -R6, -RZ ;  /* 0x800000ff06068221 */ /* 0x000fe20000010100 */
[----:B------:R-:W-:Y:S01]  /*12710*/  FMUL.FTZ R3, R2, R3 ;  /* 0x0000000302037220 */ /* 0x000fe20000410000 */
[----:B------:R-:W-:Y:S01]  /*12720*/  FMUL.FTZ R7, R0, R7 ;  /* 0x0000000700077220 */ /* 0x000fe20000410000 */
[----:B-----5:R-:W-:Y:S02]  /*12730*/  HADD2.F32 R0, -RZ, R13.H0_H0 ;  /* 0x2000000dff007230 */ /* 0x020fe40000004100 */
[----:B------:R-:W-:Y:S01]  /*12740*/  FMUL.FTZ R25, R25, R4 ;  /* 0x0000000419197220 */ /* 0x000fe20000410000 */
[----:B----4-:R-:W-:Y:S02]  /*12750*/  HADD2.F32 R2, -RZ, R9.H0_H0 ;  /* 0x20000009ff027230 */ /* 0x010fe40000004100 */
[----:B------:R-:W-:Y:S01]  /*12760*/  FMUL.FTZ R6, R5, R6 ;  /* 0x0000000605067220 */ /* 0x000fe20000410000 */
[----:B------:R-:W-:Y:S02]  /*12770*/  HADD2.F32 R18, -RZ, R18.H1_H1 ;  /* 0x30000012ff127230 */ /* 0x000fe40000004100 */
[----:B------:R-:W-:Y:S01]  /*12780*/  @!P0 FADD.FTZ R21, -R21, -RZ ;  /* 0x800000ff15158221 */ /* 0x000fe20000010100 */
[----:B------:R-:W-:-:S02]  /*12790*/  HADD2.F32 R13, -RZ, R13.H1_H1 ;  /* 0x3000000dff0d7230 */ /* 0x000fc40000004100 */
[----:B------:R-:W-:Y:S02]  /*127a0*/  HADD2.F32 R9, -RZ, R9.H1_H1 ;  /* 0x30000009ff097230 */ /* 0x000fe40000004100 */
[----:B------:R-:W-:Y:S02]  /*127b0*/  HADD2.F32 R4, -RZ, R12.H0_H0 ;  /* 0x2000000cff047230 */ /* 0x000fe40000004100 */
[----:B------:R-:W-:Y:S02]  /*127c0*/  HADD2.F32 R5, -RZ, R8.H0_H0 ;  /* 0x20000008ff057230 */ /* 0x000fe40000004100 */
[----:B------:R-:W-:Y:S01]  /*127d0*/  FMUL.FTZ R21, R18, R21 ;  /* 0x0000001512157220 */ /* 0x000fe20000410000 */
[----:B------:R-:W-:Y:S01]  /*127e0*/  FFMA.FTZ R9, R13, R9, R22 ;  /* 0x000000090d097223 */ /* 0x000fe20000010016 */
[----:B------:R-:W-:Y:S02]  /*127f0*/  HADD2.F32 R18, -RZ, R10.H0_H0 ;  /* 0x2000000aff127230 */ /* 0x000fe40000004100 */
[----:B------:R-:W-:Y:S01]  /*12800*/  FFMA.FTZ R0, R0, R2, R23 ;  /* 0x0000000200007223 */ /* 0x000fe20000010017 */
[----:B------:R-:W-:Y:S01]  /*12810*/  FFMA.FTZ R4, R4, R5, R17 ;  /* 0x0000000504047223 */ /* 0x000fe20000010011 */
[----:B------:R-:W-:-:S02]  /*12820*/  HADD2.F32 R22, -RZ, R14.H0_H0 ;  /* 0x2000000eff167230 */ /* 0x000fc40000004100 */
[----:B------:R-:W-:Y:S02]  /*12830*/  HADD2.F32 R8, -RZ, R8.H1_H1 ;  /* 0x30000008ff087230 */ /* 0x000fe40000004100 */
[--C-:B------:R-:W-:Y:S02]  /*12840*/  HADD2.F32 R19, -RZ, R11.reuse.H0_H0 ;  /* 0x2000000bff137230 */ /* 0x100fe40000004100 */
[----:B------:R-:W-:Y:S02]  /*12850*/  HADD2.F32 R16, -RZ, R11.H1_H1 ;  /* 0x3000000bff107230 */ /* 0x000fe40000004100 */
[----:B------:R-:W-:Y:S02]  /*12860*/  HADD2.F32 R10, -RZ, R10.H1_H1 ;  /* 0x3000000aff0a7230 */ /* 0x000fe40000004100 */
[----:B------:R-:W-:Y:S02]  /*12870*/  HADD2.F32 R12, -RZ, R12.H1_H1 ;  /* 0x3000000cff0c7230 */ /* 0x000fe40000004100 */
[----:B------:R-:W-:-:S02]  /*12880*/  HADD2.F32 R5, -RZ, R15.H0_H0 ;  /* 0x2000000fff057230 */ /* 0x000fc40000004100 */
[----:B------:R-:W-:Y:S02]  /*12890*/  HADD2.F32 R2, -RZ, R15.H1_H1 ;  /* 0x3000000fff027230 */ /* 0x000fe40000004100 */
[----:B------:R-:W-:Y:S02]  /*128a0*/  HADD2.F32 R14, -RZ, R14.H1_H1 ;  /* 0x3000000eff0e7230 */ /* 0x000fe40000004100 */
[----:B------:R-:W-:Y:S01]  /*128b0*/  FFMA.FTZ R25, R12, R8, R25 ;  /* 0x000000080c197223 */ /* 0x000fe20000010019 */
[----:B------:R-:W-:Y:S01]  /*128c0*/  FFMA.FTZ R5, R5, R19, R6 ;  /* 0x0000001305057223 */ /* 0x000fe20000010006 */
[----:B------:R-:W-:Y:S01]  /*128d0*/  FFMA.FTZ R2, R2, R16, R7 ;  /* 0x0000001002027223 */ /* 0x000fe20000010007 */
[----:B------:R-:W-:Y:S01]  /*128e0*/  FFMA.FTZ R3, R22, R18, R3 ;  /* 0x0000001216037223 */ /* 0x000fe20000010003 */
[----:B------:R-:W-:Y:S01]  /*128f0*/  FFMA.FTZ R10, R14, R10, R21 ;  /* 0x0000000a0e0a7223 */ /* 0x000fe20000010015 */
[----:B------:R-:W-:Y:S02]  /*12900*/  F2FP.F16.F32.PACK_AB R13, R9, R0 ;  /* 0x00000000090d723e */ /* 0x000fe400000000ff */
[----:B------:R-:W-:-:S02]  /*12910*/  F2FP.F16.F32.PACK_AB R12, R25, R4 ;  /* 0x00000004190c723e */ /* 0x000fc400000000ff */
[----:B------:R-:W-:Y:S02]  /*12920*/  F2FP.F16.F32.PACK_AB R15, R2, R5 ;  /* 0x00000005020f723e */ /* 0x000fe400000000ff */
[----:B------:R-:W-:Y:S02]  /*12930*/  F2FP.F16.F32.PACK_AB R14, R10, R3 ;  /* 0x000000030a0e723e */ /* 0x000fe400000000ff */
.L_x_1040:
[----:B------:R-:W-:Y:S05]  /*12940*/  BSYNC B0 ;  /* 0x0000000000007941 */ /* 0x000fea0003800000 */
.L_x_1039:
[----:B-----5:R3:W-:Y:S01]  /*12950*/  STS.128 [R203+0x5800], R12 ;  /* 0x0058000ccb007388 */ /* 0x0207e20000000c00 */
[----:B------:R-:W-:Y:S05]  /*12960*/  BRA `(.L_x_984) ;  /* 0x00000008001c7947 */ /* 0x000fea0003800000 */
.L_x_946:
[----:B------:R-:W-:Y:S01]  /*12970*/  IMAD.IADD R9, R201, 0x1, -R60 ;  /* 0x00000001c9097824 */ /* 0x000fe200078e0a3c */
[C---:B------:R-:W-:Y:S01]  /*12980*/  IADD3 R24, R152.reuse, 0x20, RZ ;  /* 0x0000002098187810 */ /* 0x040fe20007ffe0ff */
[C---:B------:R-:W-:Y:S01]  /*12990*/  VIADD R20, R152.reuse, 0x10 ;  /* 0x0000001098147836 */ /* 0x040fe20000000000 */
[----:B------:R-:W-:Y:S01]  /*129a0*/  BSSY B0, `(.L_x_1041) ;  /* 0x0000021000007945 */ /* 0x000fe20003800000 */
[C---:B------:R-:W-:Y:S01]  /*129b0*/  VIADD R26, R152.reuse, 0x30 ;  /* 0x00000030981a7836 */ /* 0x040fe20000000000 */
[-C--:B------:R-:W-:Y:S02]  /*129c0*/  ISETP.GE.AND P4, PT, R152, R9.reuse, PT ;  /* 0x000000099800720c */ /* 0x080fe40003f86270 */
[-C--:B------:R-:W-:Y:S02]  /*129d0*/  ISETP.GE.AND P2, PT, R20, R9.reuse, PT ;  /* 0x000000091400720c */ /* 0x080fe40003f46270 */
[----:B------:R-:W-:-:S09]  /*129e0*/  ISETP.GE.AND P6, PT, R24, R9, PT ;  /* 0x000000091800720c */ /* 0x000fd20003fc6270 */
[----:B------:R-:W-:Y:S05]  /*129f0*/  @P4 BRA `(.L_x_1042) ;  /* 0x00000000006c4947 */ /* 0x000fea0003800000 */
[----:B------:R-:W-:Y:S01]  /*12a00*/  ULDC UR5, c[0x0][0x2d0] ;  /* 0x0000b40000057ab9 */ /* 0x000fe20000000800 */
[----:B------:R-:W1:Y:S01]  /*12a10*/  @!P1 LDC.64 R2, c[0x0][0x210] ;  /* 0x00008400ff029b82 */ /* 0x000e620000000a00 */
[----:B------:R-:W-:-:S13]  /*12a20*/  ISETP.GE.AND P5, PT, R12, UR5, PT ;  /* 0x000000050c007c0c */ /* 0x000fda000bfa6270 */
[----:B------:R-:W2:Y:S01]  /*12a30*/  @!P5 LDC.64 R6, c[0x0][0x210] ;  /* 0x00008400ff06db82 */ /* 0x000ea20000000a00 */
[----:B------:R3:W-:Y:S01]  /*12a40*/  @P5 STS.128 [R203], RZ ;  /* 0x000000ffcb005388 */ /* 0x0007e20000000c00 */
[----:B--2---:R-:W-:-:S04]  /*12a50*/  @!P5 LEA R6, P4, R154, R6, 0x1 ;  /* 0x000000069a06d211 */ /* 0x004fc800078808ff */
[C---:B------:R-:W-:Y:S02]  /*12a60*/  @!P5 LEA.HI.X R7, R154.reuse, R7, R157, 0x1, P4 ;  /* 0x000000079a07d211 */ /* 0x040fe400020f0c9d */
[----:B-1----:R-:W-:-:S03]  /*12a70*/  @!P1 LEA R2, P4, R154, R2, 0x1 ;  /* 0x000000029a029211 */ /* 0x002fc600078808ff */
        /* <DEDUP_REMOVED lines=19> */
.L_x_1042:
[----:B------:R-:W-:Y:S05]  /*12bb0*/  BSYNC B0 ;  /* 0x0000000000007941 */ /* 0x000fea0003800000 */
.L_x_1041:
[----:B------:R-:W-:Y:S01]  /*12bc0*/  BSSY B0, `(.L_x_1043) ;  /* 0x0000020000007945 */ /* 0x000fe20003800000 */
[----:B------:R-:W-:-:S03]  /*12bd0*/  ISETP.GE.AND P5, PT, R26, R9, PT ;  /* 0x000000091a00720c */ /* 0x000fc60003fa6270 */
[----:B------:R-:W-:Y:S10]  /*12be0*/  @P2 BRA `(.L_x_1044) ;  /* 0x0000000000742947 */ /* 0x000ff40003800000 */
[----:B------:R-:W-:Y:S01]  /*12bf0*/  ULDC UR5, c[0x0][0x2d0] ;  /* 0x0000b40000057ab9 */ /* 0x000fe20000000800 */
[----:B-1-3--:R-:W1:Y:S01]  /*12c00*/  @!P1 LDC.64 R2, c[0x0][0x210] ;  /* 0x00008400ff029b82 */ /* 0x00ae620000000a00 */
[----:B------:R-:W-:Y:S02]  /*12c10*/  ISETP.GE.AND P4, PT, R12, UR5, PT ;  /* 0x000000050c007c0c */ /* 0x000fe4000bf86270 */
[----:B------:R-:W-:-:S05]  /*12c20*/  IADD3 R15, P2, R15, R154, RZ ;  /* 0x0000009a0f0f7210 */ /* 0x000fca0007f5e0ff */
[----:B------:R-:W-:-:S06]  /*12c30*/  IMAD.X R0, R11, 0x1, R157, P2 ;  /* 0x000000010b007824 */ /* 0x000fcc00010e069d */
[----:B------:R-:W2:Y:S01]  /*12c40*/  @!P4 LDC.64 R6, c[0x0][0x210] ;  /* 0x00008400ff06cb82 */ /* 0x000ea20000000a00 */
[----:B------:R4:W-:Y:S01]  /*12c50*/  @P4 STS.128 [R203+0x800], RZ ;  /* 0x000800ffcb004388 */ /* 0x0009e20000000c00 */
        /* <DEDUP_REMOVED lines=16> */
[----:B----4-:R-:W-:-:S04]  /*12d60*/  LEA R2, P2, R15, UR8, 0x1 ;  /* 0x000000080f027c11 */ /* 0x010fc8000f8408ff */
[----:B------:R-:W-:-:S05]  /*12d70*/  LEA.HI.X R3, R15, UR9, R0, 0x1, P2 ;  /* 0x000000090f037c11 */ /* 0x000fca00090f0c00 */
[----:B------:R-:W-:Y:S01]  /*12d80*/  @!PT LDS RZ, [RZ] ;  /* 0x00000000fffff984 */ /* 0x000fe20000000800 */
[----:B------:R-:W-:Y:S01]  /*12d90*/  @!PT LDS RZ, [RZ] ;  /* 0x00000000fffff984 */ /* 0x000fe20000000800 */
[----:B------:R-:W-:Y:S01]  /*12da0*/  @!PT LDS RZ, [RZ] ;  /* 0x00000000fffff984 */ /* 0x000fe20000000800 */
[----:B------:R2:W-:Y:S04]  /*12db0*/  LDGSTS.E.BYPASS.LTC128B.128 [R203+0x4800], desc[UR6][R2.64+0x100] ;  /* 0x0480010002cb7fae */ /* 0x0005e8000b901d46 */
.L_x_1044:
[----:B------:R-:W-:Y:S05]  /*12dc0*/  BSYNC B0 ;  /* 0x0000000000007941 */ /* 0x000fea0003800000 */
.L_x_1043:
[----:B------:R-:W-:Y:S04]  /*12dd0*/  BSSY B0, `(.L_x_1045) ;  /* 0x000001f000007945 */ /* 0x000fe80003800000 */
[----:B------:R-:W-:Y:S05]  /*12de0*/  @P6 BRA `(.L_x_1046) ;  /* 0x0000000000746947 */ /* 0x000fea0003800000 */
[----:B------:R-:W-:Y:S01]  /*12df0*/  ULDC UR5, c[0x0][0x2d0] ;  /* 0x0000b40000057ab9 */ /* 0x000fe20000000800 */
[----:B-1234-:R-:W1:Y:S01]  /*12e00*/  @!P1 LDC.64 R2, c[0x0][0x210] ;  /* 0x00008400ff029b82 */ /* 0x01ee620000000a00 */
[----:B------:R-:W-:Y:S02]  /*12e10*/  ISETP.GE.AND P4, PT, R12, UR5, PT ;  /* 0x000000050c007c0c */ /* 0x000fe4000bf86270 */
[----:B------:R-:W-:-:S04]  /*12e20*/  LEA R9, P2, R4, R154, 0x5 ;  /* 0x0000009a04097211 */ /* 0x000fc800078428ff */
[----:B------:R-:W-:-:S07]  /*12e30*/  LEA.HI.X R0, R4, R157, R5, 0x5, P2 ;  /* 0x0000009d04007211 */ /* 0x000fce00010f2c05 */
[----:B------:R-:W2:Y:S01]  /*12e40*/  @!P4 LDC.64 R6, c[0x0][0x210] ;  /* 0x00008400ff06cb82 */ /* 0x000ea20000000a00 */
[----:B------:R3:W-:Y:S01]  /*12e50*/  @P4 STS.128 [R203+0x1000], RZ ;  /* 0x001000ffcb004388 */ /* 0x0007e20000000c00 */
[----:B-1----:R-:W-:-:S04]  /*12e60*/  @!P1 LEA R2, P2, R9, R2, 0x1 ;  /* 0x0000000209029211 */ /* 0x002fc800078408ff */
[C---:B------:R-:W-:Y:S02]  /*12e70*/  @!P1 LEA.HI.X R3, R9.reuse, R3, R0, 0x1, P2 ;  /* 0x0000000309039211 */ /* 0x040fe400010f0c00 */
[----:B--2---:R-:W-:-:S04]  /*12e80*/  @!P4 LEA R6, P6, R9, R6, 0x1 ;  /* 0x000000060906c211 */ /* 0x004fc800078c08ff */
[----:B------:R-:W-:-:S05]  /*12e90*/  @!P4 LEA.HI.X R7, R9, R7, R0, 0x1, P6 ;  /* 0x000000070907c211 */ /* 0x000fca00030f0c00 */
        /* <DEDUP_REMOVED lines=18> */
.L_x_1046:
[----:B------:R-:W-:Y:S05]  /*12fc0*/  BSYNC B0 ;  /* 0x0000000000007941 */ /* 0x000fea0003800000 */
.L_x_1045:
[----:B------:R-:W-:Y:S05]  /*12fd0*/  @P5 BRA `(.L_x_984) ;  /* 0x0000000000805947 */ /* 0x000fea0003800000 */
[----:B------:R-:W-:Y:S01]  /*12fe0*/  ULDC UR5, c[0x0][0x2d0] ;  /* 0x0000b40000057ab9 */ /* 0x000fe20000000800 */
[----:B-1234-:R-:W1:Y:S01]  /*12ff0*/  @!P1 LDC.64 R2, c[0x0][0x210] ;  /* 0x00008400ff029b82 */ /* 0x01ee620000000a00 */
[----:B------:R-:W-:Y:S01]  /*13000*/  ISETP.GE.AND P4, PT, R12, UR5, PT ;  /* 0x000000050c007c0c */ /* 0x000fe2000bf86270 */
[----:B------:R-:W-:Y:S02]  /*13010*/  IMAD.MOV.U32 R8, RZ, RZ, R154 ;  /* 0x000000ffff087224 */ /* 0x000fe400078e009a */
[----:B------:R-:W-:Y:S02]  /*13020*/  IMAD.MOV.U32 R9, RZ, RZ, R157 ;  /* 0x000000ffff097224 */ /* 0x000fe400078e009d */
[----:B------:R-:W-:Y:S02]  /*13030*/  IMAD R5, R5, 0x30, RZ ;  /* 0x0000003005057824 */ /* 0x000fe400078e02ff */
[----:B------:R-:W-:-:S04]  /*13040*/  IMAD.WIDE.U32 R8, R4, 0x30, R8 ;  /* 0x0000003004087825 */ /* 0x000fc800078e0008 */
[----:B------:R-:W-:Y:S02]  /*13050*/  IMAD.IADD R0, R5, 0x1, R9 ;  /* 0x0000000105007824 */ /* 0x000fe400078e0209 */
        /* <DEDUP_REMOVED lines=24> */
.L_x_984:
[----:B------:R-:W-:Y:S05]  /*131e0*/  BSYNC B3 ;  /* 0x0000000000037941 */ /* 0x000fea0003800000 */
.L_x_945:
[----:B------:R-:W-:Y:S01]  /*131f0*/  VIADD R207, R134, 0xffffffff ;  /* 0xffffffff86cf7836 */ /* 0x000fe20000000000 */
[----:B------:R-:W-:Y:S01]  /*13200*/  ULDC.64 UR10, c[0x0][0x218] ;  /* 0x00008600000a7ab9 */ /* 0x000fe20000000a00 */
[----:B------:R-:W-:Y:S01]  /*13210*/  LOP3.LUT R208, R146, 0xffff, RZ, 0xc0, !PT ;  /* 0x0000ffff92d07812 */ /* 0x000fe200078ec0ff */
[----:B------:R-:W-:Y:S01]  /*13220*/  BSSY B0, `(.L_x_1047) ;  /* 0x0000022000007945 */ /* 0x000fe20003800000 */
[----:B-1234-:R-:W-:Y:S01]  /*13230*/  IMAD.SHL.U32 R3, R207, 0x40, RZ ;  /* 0x00000040cf037824 */ /* 0x01efe200078e00ff */
[----:B------:R-:W-:Y:S02]  /*13240*/  LEA R206, P0, R150, UR10, 0x1 ;  /* 0x0000000a96ce7c11 */ /* 0x000fe4000f8008ff */
[----:B------:R-:W-:Y:S01]  /*13250*/  LOP3.LUT R44, R208, 0xff, RZ, 0xc0, !PT ;  /* 0x000000ffd02c7812 */ /* 0x000fe200078ec0ff */
[----:B------:R-:W-:Y:S01]  /*13260*/  IMAD.IADD R7, R62, 0x1, -R3 ;  /* 0x000000013e077824 */ /* 0x000fe200078e0a03 */
[----:B------:R-:W-:-:S04]  /*13270*/  LEA.HI.X R209, R150, UR11, R149, 0x1, P0 ;  /* 0x0000000b96d17c11 */ /* 0x000fc800080f0c95 */
[----:B------:R-:W-:-:S13]  /*13280*/  ISETP.GE.AND P1, PT, R152, R7, PT ;  /* 0x000000079800720c */ /* 0x000fda0003f26270 */
[----:B------:R-:W-:Y:S05]  /*13290*/  @P1 BRA `(.L_x_1048) ;  /* 0x0000000000681947 */ /* 0x000fea0003800000 */
[C---:B------:R-:W-:Y:S02]  /*132a0*/  LOP3.LUT R0, R44.reuse, 0x1, RZ, 0xc0, !PT ;  /* 0x000000012c007812 */ /* 0x040fe400078ec0ff */
[----:B------:R-:W-:Y:S02]  /*132b0*/  R2P PR, R44, 0x6 ;  /* 0x000000062c007804 */ /* 0x000fe40000000000 */
[----:B------:R-:W-:-:S11]  /*132c0*/  ISETP.NE.U32.AND P0, PT, R0, 0x1, PT ;  /* 0x000000010000780c */ /* 0x000fd60003f05070 */
[----:B------:R-:W-:Y:S02]  /*132d0*/  @P1 IMAD.MOV.U32 R4, RZ, RZ, R206 ;  /* 0x000000ffff041224 */ /* 0x000fe400078e00ce */
[----:B------:R-:W-:Y:S01]  /*132e0*/  @!P0 MOV R8, R206 ;  /* 0x000000ce00088202 */ /* 0x000fe20000000f00 */
[--C-:B------:R-:W-:Y:S02]  /*132f0*/  @!P0 IMAD.MOV.U32 R9, RZ, RZ, R209.reuse ;  /* 0x000000ffff098224 */ /* 0x100fe400078e00d1 */
[----:B------:R-:W-:-:S03]  /*13300*/  @P1 IMAD.MOV.U32 R5, RZ, RZ, R209 ;  /* 0x000000ffff051224 */ /* 0x000fc600078e00d1 */
        /* <DEDUP_REMOVED lines=8> */
[----:B------:R1:W-:Y:S04]  /*13390*/  @P1 LDGSTS.E.BYPASS.LTC128B.128 [R203+0x8000], desc[UR6][R4.64+0x80] ;  /* 0x0800008004cb1fae */ /* 0x0003e8000b901d46 */
[----:B------:R1:W-:Y:S01]  /*133a0*/  @!P1 STS.128 [R203+0x8000], RZ ;  /* 0x008000ffcb009388 */ /* 0x0003e20000000c00 */
[----:B------:R-:W-:Y:S05]  /*133b0*/  @!P2 BRA `(.L_x_1049) ;  /* 0x00000000001ca947 */ /* 0x000fea0003800000 */
[----:B-1----:R-:W-:Y:S02]  /*133c0*/  MOV R4, R206 ;  /* 0x000000ce00047202 */ /* 0x002fe40000000f00 */
[----:B------:R-:W-:-:S05]  /*133d0*/  MOV R5, R209 ;  /* 0x000000d100057202 */ /* 0x000fca0000000f00 */
[----:B------:R-:W-:Y:S01]  /*133e0*/  @!PT LDS RZ, [RZ] ;  /* 0x00000000fffff984 */ /* 0x000fe20000000800 */
[----:B------:R-:W-:Y:S01]  /*133f0*/  @!PT LDS RZ, [RZ] ;  /* 0x00000000fffff984 */ /* 0x000fe20000000800 */
[----:B------:R-:W-:Y:S01]  /*13400*/  @!PT LDS RZ, [RZ] ;  /* 0x00000000fffff984 */ /* 0x000fe20000000800 */
[----:B------:R1:W-:Y:S01]  /*13410*/  LDGSTS.E.BYPASS.LTC128B.128 [R203+0xa000], desc[UR6][R4.64+0x100] ;  /* 0x0a00010004cb7fae */ /* 0x0003e2000b901d46 */
[----:B------:R-:W-:Y:S05]  /*13420*/  BRA `(.L_x_1048) ;  /* 0x0000000000047947 */ /* 0x000fea0003800000 */
.L_x_1049:
[----:B------:R2:W-:Y:S02]  /*13430*/  STS.128 [R203+0xa000], RZ ;  /* 0x00a000ffcb007388 */ /* 0x0005e40000000c00 */
.L_x_1048:
[----:B------:R-:W-:Y:S05]  /*13440*/  BSYNC B0 ;  /* 0x0000000000007941 */ /* 0x000fea0003800000 */
.L_x_1047:
[----:B------:R-:W-:Y:S01]  /*13450*/  ISETP.GE.AND P0, PT, R20, R7, PT ;  /* 0x000000071400720c */ /* 0x000fe20003f06270 */
[----:B------:R-:W-:-:S12]  /*13460*/  BSSY B0, `(.L_x_1050) ;  /* 0x000001f000007945 */ /* 0x000fd80003800000 */
[----:B------:R-:W-:Y:S05]  /*13470*/  @P0 BRA `(.L_x_1051) ;  /* 0x0000000000740947 */ /* 0x000fea0003800000 */
[C---:B------:R-:W-:Y:S02]  /*13480*/  LOP3.LUT R0, R44.reuse, 0x1, RZ, 0xc0, !PT ;  /* 0x000000012c007812 */ /* 0x040fe400078ec0ff */
[----:B------:R-:W-:Y:S02]  /*13490*/  LOP3.LUT P0, RZ, R44, 0x2, RZ, 0xc0, !PT ;  /* 0x000000022cff7812 */ /* 0x000fe4000780c0ff */
[----:B------:R-:W-:Y:S02]  /*134a0*/  ISETP.NE.U32.AND P1, PT, R0, 0x1, PT ;  /* 0x000000010000780c */ /* 0x000fe40003f25070 */
[----:B-1----:R-:W-:-:S05]  /*134b0*/  IADD3 R5, P2, R200, R150, RZ ;  /* 0x00000096c8057210 */ /* 0x002fca0007f5e0ff */
[----:B------:R-:W-:-:S04]  /*134c0*/  IMAD.X R0, R199, 0x1, R149, P2 ;  /* 0x00000001c7007824 */ /* 0x000fc800010e0695 */
[C---:B------:R-:W-:Y:S02]  /*134d0*/  @P0 LEA R8, P2, R5.reuse, UR10, 0x1 ;  /* 0x0000000a05080c11 */ /* 0x040fe4000f8408ff */
[C---:B------:R-:W-:Y:S02]  /*134e0*/  @!P1 LEA R10, P4, R200.reuse, R206, 0x1 ;  /* 0x000000cec80a9211 */ /* 0x040fe400078808ff */
[----:B------:R-:W-:Y:S02]  /*134f0*/  @P0 LEA.HI.X R9, R5, UR11, R0, 0x1, P2 ;  /* 0x0000000b05090c11 */ /* 0x000fe400090f0c00 */
        /* <DEDUP_REMOVED lines=11> */
[----:B------:R-:W-:-:S13]  /*135b0*/  LOP3.LUT P0, RZ, R44, 0x4, RZ, 0xc0, !PT ;  /* 0x000000042cff7812 */ /* 0x000fda000780c0ff */
[----:B------:R-:W-:Y:S05]  /*135c0*/  @!P0 BRA `(.L_x_1052) ;  /* 0x00000000001c8947 */ /* 0x000fea0003800000 */
[----:B------:R-:W-:-:S04]  /*135d0*/  LEA R4, P0, R5, UR10, 0x1 ;  /* 0x0000000a05047c11 */ /* 0x000fc8000f8008ff */
[----:B------:R-:W-:-:S05]  /*135e0*/  LEA.HI.X R5, R5, UR11, R0, 0x1, P0 ;  /* 0x0000000b05057c11 */ /* 0x000fca00080f0c00 */
[----:B------:R-:W-:Y:S01]  /*135f0*/  @!PT LDS RZ, [RZ] ;  /* 0x00000000fffff984 */ /* 0x000fe20000000800 */
[----:B------:R-:W-:Y:S01]  /*13600*/  @!PT LDS RZ, [RZ] ;  /* 0x00000000fffff984 */ /* 0x000fe20000000800 */
[----:B------:R-:W-:Y:S01]  /*13610*/  @!PT LDS RZ, [RZ] ;  /* 0x00000000fffff984 */ /* 0x000fe20000000800 */
[----:B------:R3:W-:Y:S01]  /*13620*/  LDGSTS.E.BYPASS.LTC128B.128 [R203+0xa800], desc[UR6][R4.64+0x100] ;  /* 0x0a80010004cb7fae */ /* 0x0007e2000b901d46 */
[----:B------:R-:W-:Y:S05]  /*13630*/  BRA `(.L_x_1051) ;  /* 0x0000000000047947 */ /* 0x000fea0003800000 */
.L_x_1052:
[----:B------:R4:W-:Y:S02]  /*13640*/  STS.128 [R203+0xa800], RZ ;  /* 0x00a800ffcb007388 */ /* 0x0009e40000000c00 */
.L_x_1051:
[----:B------:R-:W-:Y:S05]  /*13650*/  BSYNC B0 ;  /* 0x0000000000007941 */ /* 0x000fea0003800000 */
.L_x_1050:
[----:B------:R-:W-:Y:S01]  /*13660*/  ISETP.GE.AND P0, PT, R24, R7, PT ;  /* 0x000000071800720c */ /* 0x000fe20003f06270 */
[----:B------:R-:W-:-:S12]  /*13670*/  BSSY B0, `(.L_x_1053) ;  /* 0x0000022000007945 */ /* 0x000fd80003800000 */
[----:B------:R-:W-:Y:S05]  /*13680*/  @P0 BRA `(.L_x_1054) ;  /* 0x0000000000800947 */ /* 0x000fea0003800000 */
[----:B-1-3--:R-:W1:Y:S01]  /*13690*/  LDC.64 R4, c[0x0][0x248] ;  /* 0x00009200ff047b82 */ /* 0x00ae620000000a00 */
[C---:B------:R-:W-:Y:S02]  /*136a0*/  LOP3.LUT R0, R44.reuse, 0x1, RZ, 0xc0, !PT ;  /* 0x000000012c007812 */ /* 0x040fe400078ec0ff */
[----:B------:R-:W-:Y:S02]  /*136b0*/  LOP3.LUT P0, RZ, R44, 0x2, RZ, 0xc0, !PT ;  /* 0x000000022cff7812 */ /* 0x000fe4000780c0ff */
[----:B------:R-:W-:Y:S01]  /*136c0*/  ISETP.NE.U32.AND P1, PT, R0, 0x1, PT ;  /* 0x000000010000780c */ /* 0x000fe20003f25070 */
[C---:B-1----:R-:W-:Y:S01]  /*136d0*/  IMAD.SHL.U32 R9, R4.reuse, 0x20, RZ ;  /* 0x0000002004097824 */ /* 0x042fe200078e00ff */
[----:B------:R-:W-:-:S04]  /*136e0*/  SHF.L.U64.HI R4, R4, 0x5, R5 ;  /* 0x0000000504047819 */ /* 0x000fc80000010205 */
[----:B------:R-:W-:-:S07]  /*136f0*/  IADD3 R5, P2, R9, R150, RZ ;  /* 0x0000009609057210 */ /* 0x000fce0007f5e0ff */
[----:B------:R-:W-:Y:S01]  /*13700*/  @!P1 LEA R10, P4, R9, R206, 0x1 ;  /* 0x000000ce090a9211 */ /* 0x000fe200078808ff */
[----:B------:R-:W-:Y:S01]  /*13710*/  IMAD.X R0, R4, 0x1, R149, P2 ;  /* 0x0000000104007824 */ /* 0x000fe200010e0695 */
[----:B------:R-:W-:Y:S02]  /*13720*/  @P0 LEA R8, P2, R5, UR10, 0x1 ;  /* 0x0000000a05080c11 */ /* 0x000fe4000f8408ff */
[----:B------:R-:W-:Y:S02]  /*13730*/  @!P1 LEA.HI.X R11, R9, R209, R4, 0x1, P4 ;  /* 0x000000d1090b9211 */ /* 0x000fe400020f0c04 */
[----:B------:R-:W-:-:S03]  /*13740*/  @P0 LEA.HI.X R9, R5, UR11, R0, 0x1, P2 ;  /* 0x0000000b05090c11 */ /* 0x000fc600090f0c00 */
        /* <DEDUP_REMOVED lines=19> */
.L_x_1055:
[----:B------:R3:W-:Y:S02]  /*13880*/  STS.128 [R203+0xb000], RZ ;  /* 0x00b000ffcb007388 */ /* 0x0007e40000000c00 */
.L_x_1054:
[----:B------:R-:W-:Y:S05]  /*13890*/  BSYNC B0 ;  /* 0x0000000000007941 */ /* 0x000fea0003800000 */
.L_x_1053:
[----:B------:R-:W-:Y:S01]  /*138a0*/  ISETP.GE.AND P0, PT, R26, R7, PT ;  /* 0x000000071a00720c */ /* 0x000fe20003f06270 */
[----:B------:R-:W-:-:S12]  /*138b0*/  BSSY B0, `(.L_x_1056) ;  /* 0x0000023000007945 */ /* 0x000fd80003800000 */
[----:B------:R-:W-:Y:S05]  /*138c0*/  @P0 BRA `(.L_x_1057) ;  /* 0x0000000000840947 */ /* 0x000fea0003800000 */
[----:B-1-3--:R-:W1:Y:S01]  /*138d0*/  LDC.64 R4, c[0x0][0x248] ;  /* 0x00009200ff047b82 */ /* 0x00ae620000000a00 */
[C---:B------:R-:W-:Y:S01]  /*138e0*/  LOP3.LUT R0, R44.reuse, 0x1, RZ, 0xc0, !PT ;  /* 0x000000012c007812 */ /* 0x040fe200078ec0ff */
[----:B------:R-:W-:Y:S01]  /*138f0*/  IMAD.MOV.U32 R148, RZ, RZ, R150 ;  /* 0x000000ffff947224 */ /* 0x000fe200078e0096 */
[----:B------:R-:W-:Y:S02]  /*13900*/  LOP3.LUT P2, RZ, R44, 0x2, RZ, 0xc0, !PT ;  /* 0x000000022cff7812 */ /* 0x000fe4000784c0ff */
[----:B------:R-:W-:Y:S02]  /*13910*/  ISETP.NE.U32.AND P4, PT, R0, 0x1, PT ;  /* 0x000000010000780c */ /* 0x000fe40003f85070 */
[----:B------:R-:W-:-:S11]  /*13920*/  LOP3.LUT P1, RZ, R44, 0x4, RZ, 0xc0, !PT ;  /* 0x000000042cff7812 */ /* 0x000fd6000782c0ff */
[----:B------:R-:W-:Y:S01]  /*13930*/  @!P4 MOV R11, R209 ;  /* 0x000000d1000bc202 */ /* 0x000fe20000000f00 */
[----:B------:R-:W-:Y:S02]  /*13940*/  @!P4 IMAD.MOV.U32 R10, RZ, RZ, R206 ;  /* 0x000000ffff0ac224 */ /* 0x000fe400078e00ce */
[----:B-1----:R-:W-:-:S04]  /*13950*/  IMAD.WIDE.U32 R8, R4, 0x30, R148 ;  /* 0x0000003004087825 */ /* 0x002fc800078e0094 */
[----:B------:R-:W-:Y:S01]  /*13960*/  IMAD R0, R5, 0x30, RZ ;  /* 0x0000003005007824 */ /* 0x000fe200078e02ff */
[----:B------:R-:W-:Y:S01]  /*13970*/  @P2 LEA R14, P5, R8, UR10, 0x1 ;  /* 0x0000000a080e2c11 */ /* 0x000fe2000f8a08ff */
[----:B------:R-:W-:Y:S01]  /*13980*/  @!P4 IMAD.WIDE.U32 R10, R4, 0x60, R10 ;  /* 0x00000060040ac825 */ /* 0x000fe200078e000a */
[----:B------:R-:W-:-:S03]  /*13990*/  @P1 LEA R12, P0, R8, UR10, 0x1 ;  /* 0x0000000a080c1c11 */ /* 0x000fc6000f8008ff */
[----:B------:R-:W-:Y:S02]  /*139a0*/  @!P4 IMAD R5, R5, 0x60, RZ ;  /* 0x000000600505c824 */ /* 0x000fe400078e02ff */
[----:B------:R-:W-:-:S03]  /*139b0*/  IMAD.IADD R0, R9, 0x1, R0 ;  /* 0x0000000109007824 */ /* 0x000fc600078e0200 */
[----:B------:R-:W-:Y:S02]  /*139c0*/  @!P4 IADD3 R11, R5, R11, RZ ;  /* 0x0000000b050bc210 */ /* 0x000fe40007ffe0ff */
[C-C-:B------:R-:W-:Y:S02]  /*139d0*/  @P2 LEA.HI.X R15, R8.reuse, UR11, R0.reuse, 0x1, P5 ;  /* 0x0000000b080f2c11 */ /* 0x140fe4000a8f0c00 */
[----:B------:R-:W-:Y:S01]  /*139e0*/  @P1 LEA.HI.X R13, R8, UR11, R0, 0x1, P0 ;  /* 0x0000000b080d1c11 */ /* 0x000fe200080f0c00 */
        /* <DEDUP_REMOVED lines=9> */
[----:B------:R1:W-:Y:S04]  /*13a80*/  @!P2 STS.128 [R203+0x9800], RZ ;  /* 0x009800ffcb00a388 */ /* 0x0003e80000000c00 */
[----:B------:R-:W-:Y:S01]  /*13a90*/  @!PT LDS RZ, [RZ] ;  /* 0x00000000fffff984 */ /* 0x000fe20000000800 */
[----:B------:R-:W-:Y:S01]  /*13aa0*/  @!PT LDS RZ, [RZ] ;  /* 0x00000000fffff984 */ /* 0x000fe20000000800 */
[----:B------:R-:W-:Y:S01]  /*13ab0*/  @!PT LDS RZ, [RZ] ;  /* 0x00000000fffff984 */ /* 0x000fe20000000800 */
[----:B------:R1:W-:Y:S04]  /*13ac0*/  @P1 LDGSTS.E.BYPASS.LTC128B.128 [R203+0xb800], desc[UR6][R12.64+0x100] ;  /* 0x0b8001000ccb1fae */ /* 0x0003e8000b901d46 */
[----:B------:R1:W-:Y:S02]  /*13ad0*/  @!P1 STS.128 [R203+0xb800], RZ ;  /* 0x00b800ffcb009388 */ /* 0x0003e40000000c00 */
.L_x_1057:
[----:B------:R-:W-:Y:S05]  /*13ae0*/  BSYNC B0 ;  /* 0x0000000000007941 */ /* 0x000fea0003800000 */
.L_x_1056:
[----:B------:R-:W0:Y:S01]  /*13af0*/  LDGDEPBAR ;  /* 0x00000000000079af */ /* 0x000e220000000000 */
[----:B------:R-:W-:Y:S01]  /*13b00*/  ISETP.GE.AND P1, PT, R152, R7, PT ;  /* 0x000000079800720c */ /* 0x000fe20003f26270 */
[----:B------:R-:W-:Y:S01]  /*13b10*/  ULDC.64 UR8, c[0x0][0x220] ;  /* 0x0000880000087ab9 */ /* 0x000fe20000000a00 */
[----:B------:R-:W-:Y:S01]  /*13b20*/  SHF.R.S32.HI R2, RZ, 0x1f, R147 ;  /* 0x0000001fff027819 */ /* 0x000fe20000011493 */
[----:B------:R-:W-:Y:S01]  /*13b30*/  IMAD.SHL.U32 R84, R125, 0x2, RZ ;  /* 0x000000027d547824 */ /* 0x000fe200078e00ff */
[----:B------:R-:W-:Y:S01]  /*13b40*/  LEA R164, P0, R136, UR8, 0x1 ;  /* 0x0000000888a47c11 */ /* 0x000fe2000f8008ff */
[----:B------:R-:W-:Y:S01]  /*13b50*/  BSSY B0, `(.L_x_1058) ;  /* 0x0000021000007945 */ /* 0x000fe20003800000 */
[----:B------:R-:W-:Y:S02]  /*13b60*/  LEA.HI R2, R2, R147, RZ, 0x2 ;  /* 0x0000009302027211 */ /* 0x000fe400078f10ff */
[----:B------:R-:W-:Y:S02]  /*13b70*/  LEA.HI.X R165, R136, UR9, R133, 0x1, P0 ;  /* 0x0000000988a57c11 */ /* 0x000fe400080f0c85 */
[----:B------:R-:W-:-:S02]  /*13b80*/  LOP3.LUT R84, R84, 0x6, RZ, 0xc0, !PT ;  /* 0x0000000654547812 */ /* 0x000fc400078ec0ff */
[----:B------:R-:W-:Y:S01]  /*13b90*/  SHF.R.S32.HI R2, RZ, 0x2, R2 ;  /* 0x00000002ff027819 */ /* 0x000fe20000011402 */
[----:B------:R-:W-:-:S04]  /*13ba0*/  DEPBAR.LE SB0, 0x0 ;  /* 0x000080000000791a */ /* 0x000fc80000000000 */
[----:B------:R-:W-:Y:S06]  /*13bb0*/  BAR.SYNC.DEFER_BLOCKING 0x0 ;  /* 0x0000000000007b1d */ /* 0x000fec0000010000 */
[----:B------:R1:W-:Y:S04]  /*13bc0*/  @P1 STS.128 [R203+0xc000], RZ ;  /* 0x00c000ffcb001388 */ /* 0x0003e80000000c00 */
[----:B------:R1:W-:Y:S04]  /*13bd0*/  @P1 STS.128 [R203+0xe000], RZ ;  /* 0x00e000ffcb001388 */ /* 0x0003e80000000c00 */
[----:B------:R1:W-:Y:S01]  /*13be0*/  @P1 STS.128 [R203+0x10000], RZ ;  /* 0x010000ffcb001388 */ /* 0x0003e20000000c00 */
[----:B------:R-:W-:Y:S05]  /*13bf0*/  @P1 BRA `(.L_x_1059) ;  /* 0x0000000000581947 */ /* 0x000fea0003800000 */
[C---:B------:R-:W-:Y:S02]  /*13c00*/  LOP3.LUT R0, R44.reuse, 0x1, RZ, 0xc0, !PT ;  /* 0x000000012c007812 */ /* 0x040fe400078ec0ff */
[----:B------:R-:W-:Y:S02]  /*13c10*/  R2P PR, R44, 0x6 ;  /* 0x000000062c007804 */ /* 0x000fe40000000000 */
[----:B------:R-:W-:-:S13]  /*13c20*/  ISETP.NE.U32.AND P0, PT, R0, 0x1, PT ;  /* 0x000000010000780c */ /* 0x000fda0003f05070 */
[----:B-1-3--:R-:W-:Y:S02]  /*13c30*/  @!P0 IMAD.MOV.U32 R4, RZ, RZ, R164 ;  /* 0x000000ffff048224 */ /* 0x00afe400078e00a4 */
[----:B------:R-:W-:-:S05]  /*13c40*/  @!P0 IMAD.MOV.U32 R5, RZ, RZ, R165 ;  /* 0x000000ffff058224 */ /* 0x000fca00078e00a5 */
        /* <DEDUP_REMOVED lines=11> */
[----:B------:R-:W-:Y:S01]  /*13d00*/  @!PT LDS RZ, [RZ] ;  /* 0x00000000fffff984 */ /* 0x000fe20000000800 */
[----:B------:R-:W-:Y:S01]  /*13d10*/  @!PT LDS RZ, [RZ] ;  /* 0x00000000fffff984 */ /* 0x000fe20000000800 */
[----:B------:R-:W-:Y:S01]  /*13d20*/  @!PT LDS RZ, [RZ] ;  /* 0x00000000fffff984 */ /* 0x000fe20000000800 */
[----:B------:R3:W-:Y:S01]  /*13d30*/  LDGSTS.E.BYPASS.LTC128B.128 [R203+0x10000], desc[UR6][R164.64+0x100] ;  /* 0x10000100a4cb7fae */ /* 0x0007e2000b901d46 */
[----:B------:R-:W-:Y:S05]  /*13d40*/  BRA `(.L_x_1059) ;  /* 0x0000000000047947 */ /* 0x000fea0003800000 */
.L_x_1060:
[----:B------:R3:W-:Y:S02]  /*13d50*/  STS.128 [R203+0x10000], RZ ;  /* 0x010000ffcb007388 */ /* 0x0007e40000000c00 */
.L_x_1059:
[----:B------:R-:W-:Y:S05]  /*13d60*/  BSYNC B0 ;  /* 0x0000000000007941 */ /* 0x000fea0003800000 */
.L_x_1058:
[----:B------:R-:W-:Y:S01]  /*13d70*/  ISETP.GE.AND P0, PT, R20, R7, PT ;  /* 0x000000071400720c */ /* 0x000fe20003f06270 */
[----:B------:R-:W-:-:S12]  /*13d80*/  BSSY B0, `(.L_x_1061) ;  /* 0x0000020000007945 */ /* 0x000fd80003800000 */
[----:B------:R1:W-:Y:S04]  /*13d90*/  @P0 STS.128 [R203+0xc800], RZ ;  /* 0x00c800ffcb000388 */ /* 0x0003e80000000c00 */
[----:B------:R1:W-:Y:S04]  /*13da0*/  @P0 STS.128 [R203+0xe800], RZ ;  /* 0x00e800ffcb000388 */ /* 0x0003e80000000c00 */
[----:B------:R1:W-:Y:S01]  /*13db0*/  @P0 STS.128 [R203+0x10800], RZ ;  /* 0x010800ffcb000388 */ /* 0x0003e20000000c00 */
[----:B------:R-:W-:Y:S05]  /*13dc0*/  @P0 BRA `(.L_x_1062) ;  /* 0x00000000006c0947 */ /* 0x000fea0003800000 */
[C---:B------:R-:W-:Y:S02]  /*13dd0*/  LOP3.LUT R0, R44.reuse, 0x1, RZ, 0xc0, !PT ;  /* 0x000000012c007812 */ /* 0x040fe400078ec0ff */
[----:B------:R-:W-:Y:S02]  /*13de0*/  LOP3.LUT P1, RZ, R44, 0x2, RZ, 0xc0, !PT ;  /* 0x000000022cff7812 */ /* 0x000fe4000782c0ff */
[----:B------:R-:W-:-:S11]  /*13df0*/  ISETP.NE.U32.AND P2, PT, R0, 0x1, PT ;  /* 0x000000010000780c */ /* 0x000fd60003f45070 */
[CC--:B-1-3--:R-:W-:Y:S02]  /*13e00*/  @P1 LEA R4, P0, R198.reuse, R164.reuse, 0x1 ;  /* 0x000000a4c6041211 */ /* 0x0cafe400078008ff */
[C---:B------:R-:W-:Y:S02]  /*13e10*/  @!P2 LEA R8, P4, R198.reuse, R164, 0x1 ;  /* 0x000000a4c608a211 */ /* 0x040fe400078808ff */
[CCC-:B------:R-:W-:Y:S02]  /*13e20*/  @P1 LEA.HI.X R5, R198.reuse, R165.reuse, R197.reuse, 0x1, P0 ;  /* 0x000000a5c6051211 */ /* 0x1c0fe400000f0cc5 */
[----:B------:R-:W-:Y:S02]  /*13e30*/  @!P2 LEA.HI.X R9, R198, R165, R197, 0x1, P4 ;  /* 0x000000a5c609a211 */ /* 0x000fe400020f0cc5 */
[----:B------:R-:W-:-:S03]  /*13e40*/  LOP3.LUT P0, RZ, R44, 0x4, RZ, 0xc0, !PT ;  /* 0x000000042cff7812 */ /* 0x000fc6000780c0ff */
        /* <DEDUP_REMOVED lines=11> */
[----:B-1----:R-:W-:-:S04]  /*13f00*/  LEA R4, P0, R198, R164, 0x1 ;  /* 0x000000a4c6047211 */ /* 0x002fc800078008ff */
[----:B------:R-:W-:-:S05]  /*13f10*/  LEA.HI.X R5, R198, R165, R197, 0x1, P0 ;  /* 0x000000a5c6057211 */ /* 0x000fca00000f0cc5 */
[----:B------:R-:W-:Y:S01]  /*13f20*/  @!PT LDS RZ, [RZ] ;  /* 0x00000000fffff984 */ /* 0x000fe20000000800 */
[----:B------:R-:W-:Y:S01]  /*13f30*/  @!PT LDS RZ, [RZ] ;  /* 0x00000000fffff984 */ /* 0x000fe20000000800 */
[----:B------:R-:W-:Y:S01]  /*13f40*/  @!PT LDS RZ, [RZ] ;  /* 0x00000000fffff984 */ /* 0x000fe20000000800 */
[----:B------:R1:W-:Y:S01]  /*13f50*/  LDGSTS.E.BYPASS.LTC128B.128 [R203+0x10800], desc[UR6][R4.64+0x100] ;  /* 0x1080010004cb7fae */ /* 0x0003e2000b901d46 */
[----:B------:R-:W-:Y:S05]  /*13f60*/  BRA `(.L_x_1062) ;  /* 0x0000000000047947 */ /* 0x000fea0003800000 */
.L_x_1063:
[----:B------:R3:W-:Y:S02]  /*13f70*/  STS.128 [R203+0x10800], RZ ;  /* 0x010800ffcb007388 */ /* 0x0007e40000000c00 */
.L_x_1062:
[----:B------:R-:W-:Y:S05]  /*13f80*/  BSYNC B0 ;  /* 0x0000000000007941 */ /* 0x000fea0003800000 */
.L_x_1061:
[----:B------:R-:W-:Y:S01]  /*13f90*/  ISETP.GE.AND P0, PT, R24, R7, PT ;  /* 0x000000071800720c */ /* 0x000fe20003f06270 */
[----:B------:R-:W-:-:S12]  /*13fa0*/  BSSY B0, `(.L_x_1064) ;  /* 0x0000023000007945 */ /* 0x000fd80003800000 */
[----:B------:R1:W-:Y:S04]  /*13fb0*/  @P0 STS.128 [R203+0xd000], RZ ;  /* 0x00d000ffcb000388 */ /* 0x0003e80000000c00 */
[----:B------:R1:W-:Y:S04]  /*13fc0*/  @P0 STS.128 [R203+0xf000], RZ ;  /* 0x00f000ffcb000388 */ /* 0x0003e80000000c00 */
[----:B------:R1:W-:Y:S01]  /*13fd0*/  @P0 STS.128 [R203+0x11000], RZ ;  /* 0x011000ffcb000388 */ /* 0x0003e20000000c00 */
[----:B------:R-:W-:Y:S05]  /*13fe0*/  @P0 BRA `(.L_x_1065) ;  /* 0x0000000000780947 */ /* 0x000fea0003800000 */
[----:B-1-3--:R-:W1:Y:S01]  /*13ff0*/  LDC.64 R4, c[0x0][0x250] ;  /* 0x00009400ff047b82 */ /* 0x00ae620000000a00 */
[C---:B------:R-:W-:Y:S02]  /*14000*/  LOP3.LUT R0, R44.reuse, 0x1, RZ, 0xc0, !PT ;  /* 0x000000012c007812 */ /* 0x040fe400078ec0ff */
[----:B------:R-:W-:Y:S02]  /*14010*/  LOP3.LUT P1, RZ, R44, 0x2, RZ, 0xc0, !PT ;  /* 0x000000022cff7812 */ /* 0x000fe4000782c0ff */
[----:B------:R-:W-:Y:S01]  /*14020*/  ISETP.NE.U32.AND P2, PT, R0, 0x1, PT ;  /* 0x000000010000780c */ /* 0x000fe20003f45070 */
[C---:B-1----:R-:W-:Y:S01]  /*14030*/  IMAD.SHL.U32 R0, R4.reuse, 0x20, RZ ;  /* 0x0000002004007824 */ /* 0x042fe200078e00ff */
[----:B------:R-:W-:-:S11]  /*14040*/  SHF.L.U64.HI R5, R4, 0x5, R5 ;  /* 0x0000000504057819 */ /* 0x000fd60000010205 */
[CC--:B------:R-:W-:Y:S02]  /*14050*/  @!P2 LEA R10, P4, R0.reuse, R164.reuse, 0x1 ;  /* 0x000000a4000aa211 */ /* 0x0c0fe400078808ff */
[C---:B------:R-:W-:Y:S02]  /*14060*/  @P1 LEA R8, P0, R0.reuse, R164, 0x1 ;  /* 0x000000a400081211 */ /* 0x040fe400078008ff */
[CCC-:B------:R-:W-:Y:S02]  /*14070*/  @!P2 LEA.HI.X R11, R0.reuse, R165.reuse, R5.reuse, 0x1, P4 ;  /* 0x000000a5000ba211 */ /* 0x1c0fe400020f0c05 */
[----:B------:R-:W-:Y:S02]  /*14080*/  @P1 LEA.HI.X R9, R0, R165, R5, 0x1, P0 ;  /* 0x000000a500091211 */ /* 0x000fe400000f0c05 */
[----:B------:R-:W-:Y:S01]  /*14090*/  LOP3.LUT P0, RZ, R44, 0x4, RZ, 0xc0, !PT ;  /* 0x000000042cff7812 */ /* 0x000fe2000780c0ff */
        /* <DEDUP_REMOVED lines=11> */
[----:B------:R-:W-:-:S04]  /*14150*/  LEA R4, P0, R0, R164, 0x1 ;  /* 0x000000a400047211 */ /* 0x000fc800078008ff */
[----:B------:R-:W-:-:S05]  /*14160*/  LEA.HI.X R5, R0, R165, R5, 0x1, P0 ;  /* 0x000000a500057211 */ /* 0x000fca00000f0c05 */
[----:B------:R-:W-:Y:S01]  /*14170*/  @!PT LDS RZ, [RZ] ;  /* 0x00000000fffff984 */ /* 0x000fe20000000800 */
[----:B------:R-:W-:Y:S01]  /*14180*/  @!PT LDS RZ, [RZ] ;  /* 0x00000000fffff984 */ /* 0x000fe20000000800 */
[----:B------:R-:W-:Y:S01]  /*14190*/  @!PT LDS RZ, [RZ] ;  /* 0x00000000fffff984 */ /* 0x000fe20000000800 */
[----:B------:R3:W-:Y:S01]  /*141a0*/  LDGSTS.E.BYPASS.LTC128B.128 [R203+0x11000], desc[UR6][R4.64+0x100] ;  /* 0x1100010004cb7fae */ /* 0x0007e2000b901d46 */
[----:B------:R-:W-:Y:S05]  /*141b0*/  BRA `(.L_x_1065) ;  /* 0x0000000000047947 */ /* 0x000fea0003800000 */
.L_x_1066:
[----:B------:R3:W-:Y:S02]  /*141c0*/  STS.128 [R203+0x11000], RZ ;  /* 0x011000ffcb007388 */ /* 0x0007e40000000c00 */
.L_x_1065:
[----:B------:R-:W-:Y:S05]  /*141d0*/  BSYNC B0 ;  /* 0x0000000000007941 */ /* 0x000fea0003800000 */
.L_x_1064:
[----:B------:R-:W-:Y:S01]  /*141e0*/  ISETP.GE.AND P0, PT, R26, R7, PT ;  /* 0x000000071a00720c */ /* 0x000fe20003f06270 */
[----:B------:R-:W-:-:S12]  /*141f0*/  BSSY B0, `(.L_x_1067) ;  /* 0x0000026000007945 */ /* 0x000fd80003800000 */
[----:B------:R1:W-:Y:S04]  /*14200*/  @P0 STS.128 [R203+0xd800], RZ ;  /* 0x00d800ffcb000388 */ /* 0x0003e80000000c00 */
[----:B------:R1:W-:Y:S04]  /*14210*/  @P0 STS.128 [R203+0xf800], RZ ;  /* 0x00f800ffcb000388 */ /* 0x0003e80000000c00 */
[----:B------:R1:W-:Y:S01]  /*14220*/  @P0 STS.128 [R203+0x11800], RZ ;  /* 0x011800ffcb000388 */ /* 0x0003e20000000c00 */
[----:B------:R-:W-:Y:S05]  /*14230*/  @P0 BRA `(.L_x_1068) ;  /* 0x0000000000840947 */ /* 0x000fea0003800000 */
[C---:B------:R-:W-:Y:S02]  /*14240*/  LOP3.LUT R0, R44.reuse, 0x1, RZ, 0xc0, !PT ;  /* 0x000000012c007812 */ /* 0x040fe400078ec0ff */
[----:B------:R-:W-:Y:S02]  /*14250*/  R2P PR, R44, 0x6 ;  /* 0x000000062c007804 */ /* 0x000fe40000000000 */
[----:B------:R-:W-:-:S11]  /*14260*/  ISETP.NE.U32.AND P0, PT, R0, 0x1, PT ;  /* 0x000000010000780c */ /* 0x000fd60003f05070 */
[----:B-1-3--:R-:W1:Y:S08]  /*14270*/  @P1 LDC.64 R4, c[0x0][0x250] ;  /* 0x00009400ff041b82 */ /* 0x00ae700000000a00 */
[----:B------:R-:W3:Y:S01]  /*14280*/  @!P0 LDC.64 R6, c[0x0][0x250] ;  /* 0x00009400ff068b82 */ /* 0x000ee20000000a00 */
[----:B-1----:R-:W-:-:S04]  /*14290*/  @P1 IMAD.WIDE.U32 R8, R4, 0x60, R164 ;  /* 0x0000006004081825 */ /* 0x002fc800078e00a4 */
[----:B------:R-:W-:Y:S01]  /*142a0*/  @P1 IMAD R5, R5, 0x60, RZ ;  /* 0x0000006005051824 */ /* 0x000fe200078e02ff */
[----:B------:R-:W-:Y:S01]  /*142b0*/  @P1 MOV R4, R8 ;  /* 0x0000000800041202 */ /* 0x000fe20000000f00 */
[----:B---3--:R-:W-:-:S03]  /*142c0*/  @!P0 IMAD.WIDE.U32 R10, R6, 0x60, R164 ;  /* 0x00000060060a8825 */ /* 0x008fc600078e00a4 */
[----:B------:R-:W-:Y:S01]  /*142d0*/  @P1 IADD3 R5, R5, R9, RZ ;  /* 0x0000000905051210 */ /* 0x000fe20007ffe0ff */
[----:B------:R-:W-:-:S05]  /*142e0*/  @!P0 IMAD R7, R7, 0x60, RZ ;  /* 0x0000006007078824 */ /* 0x000fca00078e02ff */
[----:B------:R-:W-:-:S05]  /*142f0*/  @!P0 IADD3 R11, R7, R11, RZ ;  /* 0x0000000b070b8210 */ /* 0x000fca0007ffe0ff */
        /* <DEDUP_REMOVED lines=11> */
[----:B-1----:R-:W1:Y:S02]  /*143b0*/  LDC.64 R4, c[0x0][0x250] ;  /* 0x00009400ff047b82 */ /* 0x002e640000000a00 */
[----:B-1----:R-:W-:-:S04]  /*143c0*/  IMAD.WIDE.U32 R6, R4, 0x60, R164 ;  /* 0x0000006004067825 */ /* 0x002fc800078e00a4 */
[----:B------:R-:W-:-:S05]  /*143d0*/  IMAD R5, R5, 0x60, RZ ;  /* 0x0000006005057824 */ /* 0x000fca00078e02ff */
[----:B------:R-:W-:-:S05]  /*143e0*/  IADD3 R7, R5, R7, RZ ;  /* 0x0000000705077210 */ /* 0x000fca0007ffe0ff */
[----:B------:R-:W-:Y:S01]  /*143f0*/  @!PT LDS RZ, [RZ] ;  /* 0x00000000fffff984 */ /* 0x000fe20000000800 */
[----:B------:R-:W-:Y:S01]  /*14400*/  @!PT LDS RZ, [RZ] ;  /* 0x00000000fffff984 */ /* 0x000fe20000000800 */
[----:B------:R-:W-:Y:S01]  /*14410*/  @!PT LDS RZ, [RZ] ;  /* 0x00000000fffff984 */ /* 0x000fe20000000800 */
[----:B------:R1:W-:Y:S01]  /*14420*/  LDGSTS.E.BYPASS.LTC128B.128 [R203+0x11800], desc[UR6][R6.64+0x100] ;  /* 0x1180010006cb7fae */ /* 0x0003e2000b901d46 */
[----:B------:R-:W-:Y:S05]  /*14430*/  BRA `(.L_x_1068) ;  /* 0x0000000000047947 */ /* 0x000fea0003800000 */
.L_x_1069:
[----:B------:R3:W-:Y:S02]  /*14440*/  STS.128 [R203+0x11800], RZ ;  /* 0x011800ffcb007388 */ /* 0x0007e40000000c00 */
.L_x_1068:
[----:B------:R-:W-:Y:S05]  /*14450*/  BSYNC B0 ;  /* 0x0000000000007941 */ /* 0x000fea0003800000 */
.L_x_1067:
[C---:B------:R-:W-:Y:S01]  /*14460*/  IMAD.SHL.U32 R0, R63.reuse, 0x40, RZ ;  /* 0x000000403f007824 */ /* 0x040fe200078e00ff */
[----:B------:R-:W-:Y:S01]  /*14470*/  R2P PR, R63, 0x6 ;  /* 0x000000063f007804 */ /* 0x000fe20000000000 */
[----:B------:R-:W-:Y:S01]  /*14480*/  IMAD.SHL.U32 R152, R152, 0x8, RZ ;  /* 0x0000000898987824 */ /* 0x000fe200078e00ff */
[----:B------:R-:W0:Y:S01]  /*14490*/  LDGDEPBAR ;  /* 0x00000000000079af */ /* 0x000e220000000000 */
[C---:B------:R-:W-:Y:S01]  /*144a0*/  IMAD R196, R61.reuse, 0x400, R46 ;  /* 0x000004003dc47824 */ /* 0x040fe200078e022e */
[----:B-1-3--:R-:W-:Y:S01]  /*144b0*/  LOP3.LUT R5, R0, 0x1c0, RZ, 0xc0, !PT ;  /* 0x000001c000057812 */ /* 0x00afe200078ec0ff */
[----:B------:R-:W-:Y:S01]  /*144c0*/  IMAD R61, R61, 0x10, R60 ;  /* 0x000000103d3d7824 */ /* 0x000fe200078e023c */
[----:B------:R-:W-:Y:S01]  /*144d0*/  ISETP.GE.AND P4, PT, R134, 0x2, PT ;  /* 0x000000028600780c */ /* 0x000fe20003f86270 */
[----:B------:R-:W-:Y:S01]  /*144e0*/  ULDC UR5, c[0x0][0x398] ;  /* 0x0000e60000057ab9 */ /* 0x000fe20000000800 */
[----:B------:R-:W-:Y:S02]  /*144f0*/  LOP3.LUT R152, R5, 0x8, R152, 0xf8, !PT ;  /* 0x0000000805987812 */ /* 0x000fe400078ef898 */
[----:B------:R-:W-:-:S02]  /*14500*/  SHF.R.U32.HI R195, RZ, 0x3, R5 ;  /* 0x00000003ffc37819 */ /* 0x000fc40000011605 */
[----:B------:R-:W-:Y:S02]  /*14510*/  LEA R196, R196, UR4, 0x1 ;  /* 0x00000004c4c47c11 */ /* 0x000fe4000f8e08ff */
[----:B------:R-:W-:Y:S02]  /*14520*/  LOP3.LUT R195, R152, R195, RZ, 0x3c, !PT ;  /* 0x000000c398c37212 */ /* 0x000fe400078e3cff */
[-C--:B------:R-:W-:Y:S01]  /*14530*/  LEA R194, R47, R196.reuse, 0x1 ;  /* 0x000000c42fc27211 */ /* 0x080fe200078e08ff */
[----:B------:R-:W-:Y:S01]  /*14540*/  LDSM.16.M88.4 R12, [R196] ;  /* 0x00000000c40c783b */ /* 0x000fe20000000200 */
[----:B------:R-:W-:Y:S02]  /*14550*/  LEA R195, R64, R195, 0x9 ;  /* 0x000000c340c37211 */ /* 0x000fe400078e48ff */
[----:B------:R-:W-:Y:S01]  /*14560*/  LEA R212, R45, R196, 0x1 ;  /* 0x000000c42dd47211 */ /* 0x000fe200078e08ff */
[----:B------:R-:W-:Y:S01]  /*14570*/  LDSM.16.M88.4 R56, [R194] ;  /* 0x00000000c238783b */ /* 0x000fe20000000200 */
[----:B------:R-:W-:Y:S01]  /*14580*/  LEA R195, R195, UR4, 0x1 ;  /* 0x00000004c3c37c11 */ /* 0x000fe2000f8e08ff */
[----:B------:R-:W-:Y:S01]  /*14590*/  IMAD R135, R45, 0x2, R194 ;  /* 0x000000022d877824 */ /* 0x000fe200078e02c2 */
[----:B------:R-:W-:Y:S01]  /*145a0*/  IADD3 R2, R61, 0x1, R2 ;  /* 0x000000013d027810 */ /* 0x000fe20007ffe002 */
[----:B------:R-:W-:Y:S02]  /*145b0*/  LDSM.16.M88.4 R72, [R212] ;  /* 0x00000000d448783b */ /* 0x000fe40000000200 */
[C---:B------:R-:W-:Y:S01]  /*145c0*/  VIADD R0, R195.reuse, 0x6000 ;  /* 0x00006000c3007836 */ /* 0x040fe20000000000 */
[----:B------:R-:W-:Y:S01]  /*145d0*/  IADD3 R2, R62, R2, -R201 ;  /* 0x000000023e027210 */ /* 0x000fe20007ffe8c9 */
[----:B------:R-:W1:Y:S01]  /*145e0*/  LDSM.16.M88.4 R28, [R195+0x6800] ;  /* 0x00680000c31c783b */ /* 0x000e620000000200 */
[----:B------:R-:W-:-:S02]  /*145f0*/  VIADD R193, R195, 0x6020 ;  /* 0x00006020c3c17836 */ /* 0x000fc40000000000 */
[----:B------:R-:W-:Y:S01]  /*14600*/  @P1 VIADD R193, R0, 0xffffffe0 ;  /* 0xffffffe000c11836 */ /* 0x000fe20000000000 */
[----:B------:R-:W3:Y:S01]  /*14610*/  LDSM.16.M88.4 R36, [R195+0x6000] ;  /* 0x00600000c324783b */ /* 0x000ee20000000200 */
[----:B------:R-:W-:Y:S02]  /*14620*/  IMAD.MOV.U32 R0, RZ, RZ, 0x40 ;  /* 0x00000040ff007424 */ /* 0x000fe400078e00ff */
[C---:B------:R-:W-:Y:S01]  /*14630*/  VIADD R186, R193.reuse, 0x1000 ;  /* 0x00001000c1ba7836 */ /* 0x040fe20000000000 */
[----:B------:R-:W5:Y:S01]  /*14640*/  LDSM.16.M88.4 R20, [R195+0x7000] ;  /* 0x00700000c314783b */ /* 0x000f620000000200 */
[C---:B------:R-:W-:Y:S01]  /*14650*/  IADD3 R187, R193.reuse, 0x800, RZ ;  /* 0x00000800c1bb7810 */ /* 0x040fe20007ffe0ff */
[C---:B------:R-:W-:Y:S01]  /*14660*/  VIADD R185, R193.reuse, 0x1800 ;  /* 0x00001800c1b97836 */ /* 0x040fe20000000000 */
[----:B------:R-:W-:Y:S01]  /*14670*/  SEL R0, R0, 0xffffffc0, !P2 ;  /* 0xffffffc000007807 */ /* 0x000fe20005000000 */
[----:B------:R-:W2:Y:S01]  /*14680*/  LDSM.16.M88.4 R76, [R195+0x7800] ;  /* 0x00780000c34c783b */ /* 0x000ea20000000200 */
[C---:B------:R-:W-:Y:S01]  /*14690*/  IADD3 R183, R193.reuse, 0x2000, RZ ;  /* 0x00002000c1b77810 */ /* 0x040fe20007ffe0ff */
[----:B------:R-:W-:Y:S01]  /*146a0*/  VIADD R182, R193, 0x2800 ;  /* 0x00002800c1b67836 */ /* 0x000fe20000000000 */
[----:B------:R-:W-:Y:S01]  /*146b0*/  IADD3 R184, R0, R193, RZ ;  /* 0x000000c100b87210 */ /* 0x000fe20007ffe0ff */
[----:B------:R-:W4:Y:S01]  /*146c0*/  LDSM.16.M88.4 R8, [R193+0x800] ;  /* 0x00080000c108783b */ /* 0x000f220000000200 */
[----:B------:R-:W-:Y:S01]  /*146d0*/  IMAD.IADD R191, R195, 0x1, R0 ;  /* 0x00000001c3bf7824 */ /* 0x000fe200078e0200 */
[C---:B------:R-:W-:Y:S01]  /*146e0*/  IADD3 R180, R193.reuse, 0x3800, RZ ;  /* 0x00003800c1b47810 */ /* 0x040fe20007ffe0ff */
[C---:B------:R-:W-:Y:S01]  /*146f0*/  VIADD R181, R193.reuse, 0x3000 ;  /* 0x00003000c1b57836 */ /* 0x040fe20000000000 */
[----:B------:R-:W4:Y:S01]  /*14700*/  LDSM.16.M88.4 R68, [R193] ;  /* 0x00000000c144783b */ /* 0x000f220000000200 */
[C---:B------:R-:W-:Y:S01]  /*14710*/  VIADD R179, R193.reuse, 0x4000 ;  /* 0x00004000c1b37836 */ /* 0x040fe20000000000 */
[C---:B------:R-:W-:Y:S01]  /*14720*/  IADD3 R177, R193.reuse, 0x5000, RZ ;  /* 0x00005000c1b17810 */ /* 0x040fe20007ffe0ff */
[C---:B------:R-:W-:Y:S01]  /*14730*/  VIADD R178, R193.reuse, 0x4800 ;  /* 0x00004800c1b27836 */ /* 0x040fe20000000000 */
[----:B------:R-:W4:Y:S01]  /*14740*/  LDSM.16.M88.4 R4, [R193+0x1000] ;  /* 0x00100000c104783b */ /* 0x000f220000000200 */
[----:B------:R-:W-:-:S03]  /*14750*/  VIADD R176, R193, 0x5800 ;  /* 0x00005800c1b07836 */ /* 0x000fc60000000000 */
[----:B------:R-:W4:Y:S04]  /*14760*/  LDSM.16.M88.4 R64, [R193+0x1800] ;  /* 0x00180000c140783b */ /* 0x000f280000000200 */
[----:B------:R-:W4:Y:S04]  /*14770*/  LDSM.16.M88.4 R52, [R191+0x6000] ;  /* 0x00600000bf34783b */ /* 0x000f280000000200 */
[----:B------:R-:W4:Y:S01]  /*14780*/  LDSM.16.M88.4 R48, [R191+0x6800] ;  /* 0x00680000bf30783b */ /* 0x000f220000000200 */
[C---:B-1----:R-:W-:Y:S03]  /*14790*/  HMMA.16816.F32 R32, R12.reuse, R28, RZ ;  /* 0x0000001c0c20723c */ /* 0x042fe600000018ff */
[----:B------:R-:W-:Y:S03]  /*147a0*/  LDSM.16.M88.4 R80, [R191+0x7800] ;  /* 0x00780000bf50783b */ /* 0x000fe60000000200 */
[C---:B---3--:R-:W-:Y:S06]  /*147b0*/  HMMA.16816.F32 R40, R12.reuse, R36, RZ ;  /* 0x000000240c28723c */ /* 0x048fec00000018ff */
[C---:B------:R-:W-:Y:S06]  /*147c0*/  HMMA.16816.F32 R28, R12.reuse, R30, RZ ;  /* 0x0000001e0c1c723c */ /* 0x040fec00000018ff */
[C---:B------:R-:W-:Y:S06]  /*147d0*/  HMMA.16816.F32 R36, R12.reuse, R38, RZ ;  /* 0x000000260c24723c */ /* 0x040fec00000018ff */
[C---:B-----5:R-:W-:Y:S06]  /*147e0*/  HMMA.16816.F32 R24, R12.reuse, R20, RZ ;  /* 0x000000140c18723c */ /* 0x060fec00000018ff */
[C---:B------:R-:W-:Y:S06]  /*147f0*/  HMMA.16816.F32 R20, R12.reuse, R22, RZ ;  /* 0x000000160c14723c */ /* 0x040fec00000018ff */
[C---:B--2---:R-:W-:Y:S06]  /*14800*/  HMMA.16816.F32 R16, R12.reuse, R76, RZ ;  /* 0x0000004c0c10723c */ /* 0x044fec00000018ff */
[----:B------:R-:W-:Y:S01]  /*14810*/  HMMA.16816.F32 R12, R12, R78, RZ ;  /* 0x0000004e0c0c723c */ /* 0x000fe200000018ff */
[----:B------:R-:W-:Y:S05]  /*14820*/  LDSM.16.M88.4 R76, [R184] ;  /* 0x00000000b84c783b */ /* 0x000fea0000000200 */
[C---:B----4-:R-:W-:Y:S06]  /*14830*/  HMMA.16816.F32 R32, R56.reuse, R8, R32 ;  /* 0x000000083820723c */ /* 0x050fec0000001820 */
[C---:B------:R-:W-:Y:S01]  /*14840*/  HMMA.16816.F32 R28, R56.reuse, R10, R28 ;  /* 0x0000000a381c723c */ /* 0x040fe2000000181c */
[----:B------:R-:W1:Y:S05]  /*14850*/  LDSM.16.M88.4 R8, [R191+0x7000] ;  /* 0x00700000bf08783b */ /* 0x000e6a0000000200 */
[C---:B------:R-:W-:Y:S06]  /*14860*/  HMMA.16816.F32 R40, R56.reuse, R68, R40 ;  /* 0x000000443828723c */ /* 0x040fec0000001828 */
[C---:B------:R-:W-:Y:S01]  /*14870*/  HMMA.16816.F32 R36, R56.reuse, R70, R36 ;  /* 0x000000463824723c */ /* 0x040fe20000001824 */
[----:B------:R-:W-:Y:S05]  /*14880*/  LDSM.16.M88.4 R68, [R184+0x800] ;  /* 0x00080000b844783b */ /* 0x000fea0000000200 */
[C---:B------:R-:W-:Y:S06]  /*14890*/  HMMA.16816.F32 R24, R56.reuse, R4, R24 ;  /* 0x000000043818723c */ /* 0x040fec0000001818 */
[C---:B------:R-:W-:Y:S01]  /*148a0*/  HMMA.16816.F32 R20, R56.reuse, R6, R20 ;  /* 0x000000063814723c */ /* 0x040fe20000001814 */
[----:B------:R-:W2:Y:S05]  /*148b0*/  LDSM.16.M88.4 R4, [R135] ;  /* 0x000000008704783b */ /* 0x000eaa0000000200 */
[C---:B------:R-:W-:Y:S06]  /*148c0*/  HMMA.16816.F32 R16, R56.reuse, R64, R16 ;  /* 0x000000403810723c */ /* 0x040fec0000001810 */
[----:B------:R-:W-:Y:S01]  /*148d0*/  HMMA.16816.F32 R12, R56, R66, R12 ;  /* 0x00000042380c723c */ /* 0x000fe2000000180c */
[----:B------:R-:W3:Y:S04]  /*148e0*/  LDSM.16.M88.4 R64, [R184+0x1000] ;  /* 0x00100000b840783b */ /* 0x000ee80000000200 */
[----:B------:R-:W-:Y:S01]  /*148f0*/  LDSM.16.M88.4 R56, [R195+0x8800] ;  /* 0x00880000c338783b */ /* 0x000fe20000000200 */
[C---:B------:R-:W-:Y:S06]  /*14900*/  HMMA.16816.F32 R40, R72.reuse, R52, R40 ;  /* 0x000000344828723c */ /* 0x040fec0000001828 */
[C---:B------:R-:W-:Y:S01]  /*14910*/  HMMA.16816.F32 R36, R72.reuse, R54, R36 ;  /* 0x000000364824723c */ /* 0x040fe20000001824 */
[----:B------:R-:W4:Y:S05]  /*14920*/  LDSM.16.M88.4 R52, [R184+0x1800] ;  /* 0x00180000b834783b */ /* 0x000f2a0000000200 */
[C---:B------:R-:W-:Y:S06]  /*14930*/  HMMA.16816.F32 R32, R72.reuse, R48, R32 ;  /* 0x000000304820723c */ /* 0x040fec0000001820 */
[C---:B------:R-:W-:Y:S01]  /*14940*/  HMMA.16816.F32 R28, R72.reuse, R50, R28 ;  /* 0x00000032481c723c */ /* 0x040fe2000000181c */
[----:B------:R-:W-:Y:S05]  /*14950*/  LDSM.16.M88.4 R48, [R196+0x2000] ;  /* 0x00200000c430783b */ /* 0x000fea0000000200 */
[C---:B-1----:R-:W-:Y:S06]  /*14960*/  HMMA.16816.F32 R24, R72.reuse, R8, R24 ;  /* 0x000000084818723c */ /* 0x042fec0000001818 */
[C---:B------:R-:W-:Y:S01]  /*14970*/  HMMA.16816.F32 R20, R72.reuse, R10, R20 ;  /* 0x0000000a4814723c */ /* 0x040fe20000001814 */
[----:B------:R-:W1:Y:S05]  /*14980*/  LDSM.16.M88.4 R8, [R195+0x8000] ;  /* 0x00800000c308783b */ /* 0x000e6a0000000200 */
[C---:B------:R-:W-:Y:S06]  /*14990*/  HMMA.16816.F32 R16, R72.reuse, R80, R16 ;  /* 0x000000504810723c */ /* 0x040fec0000001810 */
[----:B------:R-:W-:Y:S01]  /*149a0*/  HMMA.16816.F32 R72, R72, R82, R12 ;  /* 0x000000524848723c */ /* 0x000fe2000000180c */
[----:B------:R-:W5:Y:S04]  /*149b0*/  LDSM.16.M88.4 R12, [R195+0x9000] ;  /* 0x00900000c30c783b */ /* 0x000f680000000200 */
[----:B------:R-:W-:Y:S01]  /*149c0*/  LDSM.16.M88.4 R80, [R191+0x9800] ;  /* 0x00980000bf50783b */ /* 0x000fe20000000200 */
[C---:B--2---:R-:W-:Y:S06]  /*149d0*/  HMMA.16816.F32 R40, R4.reuse, R76, R40 ;  /* 0x0000004c0428723c */ /* 0x044fec0000001828 */
[C---:B------:R-:W-:Y:S01]  /*149e0*/  HMMA.16816.F32 R36, R4.reuse, R78, R36 ;  /* 0x0000004e0424723c */ /* 0x040fe20000001824 */
[----:B------:R-:W2:Y:S05]  /*149f0*/  LDSM.16.M88.4 R76, [R195+0x9800] ;  /* 0x00980000c34c783b */ /* 0x000eaa0000000200 */
[C---:B------:R-:W-:Y:S06]  /*14a00*/  HMMA.16816.F32 R32, R4.reuse, R68, R32 ;  /* 0x000000440420723c */ /* 0x040fec0000001820 */
[C---:B------:R-:W-:Y:S01]  /*14a10*/  HMMA.16816.F32 R28, R4.reuse, R70, R28 ;  /* 0x00000046041c723c */ /* 0x040fe2000000181c */
[----:B------:R-:W-:Y:S05]  /*14a20*/  LDSM.16.M88.4 R68, [R193+0x2800] ;  /* 0x00280000c144783b */ /* 0x000fea0000000200 */
[C---:B---3--:R-:W-:Y:S06]  /*14a30*/  HMMA.16816.F32 R24, R4.reuse, R64, R24 ;  /* 0x000000400418723c */ /* 0x048fec0000001818 */
[C---:B------:R-:W-:Y:S01]  /*14a40*/  HMMA.16816.F32 R20, R4.reuse, R66, R20 ;  /* 0x000000420414723c */ /* 0x040fe20000001814 */
[----:B------:R-:W-:Y:S05]  /*14a50*/  LDSM.16.M88.4 R64, [R193+0x3800] ;  /* 0x00380000c140783b */ /* 0x000fea0000000200 */
[C---:B----4-:R-:W-:Y:S06]  /*14a60*/  HMMA.16816.F32 R16, R4.reuse, R52, R16 ;  /* 0x000000340410723c */ /* 0x050fec0000001810 */
[----:B------:R-:W-:Y:S01]  /*14a70*/  HMMA.16816.F32 R72, R4, R54, R72 ;  /* 0x000000360448723c */ /* 0x000fe20000001848 */
[----:B------:R-:W-:Y:S04]  /*14a80*/  LDSM.16.M88.4 R52, [R194+0x2000] ;  /* 0x00200000c234783b */ /* 0x000fe80000000200 */
[----:B------:R-:W3:Y:S01]  /*14a90*/  LDSM.16.M88.4 R4, [R193+0x2000] ;  /* 0x00200000c104783b */ /* 0x000ee20000000200 */
[C---:B-1----:R-:W-:Y:S06]  /*14aa0*/  HMMA.16816.F32 R40, R48.reuse, R8, R40 ;  /* 0x000000083028723c */ /* 0x042fec0000001828 */
[C---:B------:R-:W-:Y:S01]  /*14ab0*/  HMMA.16816.F32 R36, R48.reuse, R10, R36 ;  /* 0x0000000a3024723c */ /* 0x040fe20000001824 */
[----:B------:R-:W1:Y:S05]  /*14ac0*/  LDSM.16.M88.4 R8, [R193+0x3000] ;  /* 0x00300000c108783b */ /* 0x000e6a0000000200 */
[C---:B------:R-:W-:Y:S06]  /*14ad0*/  HMMA.16816.F32 R32, R48.reuse, R56, R32 ;  /* 0x000000383020723c */ /* 0x040fec0000001820 */
[C---:B------:R-:W-:Y:S01]  /*14ae0*/  HMMA.16816.F32 R28, R48.reuse, R58, R28 ;  /* 0x0000003a301c723c */ /* 0x040fe2000000181c */
[----:B------:R-:W-:Y:S05]  /*14af0*/  LDSM.16.M88.4 R56, [R212+0x2000] ;  /* 0x00200000d438783b */ /* 0x000fea0000000200 */
[C---:B-----5:R-:W-:Y:S06]  /*14b00*/  HMMA.16816.F32 R24, R48.reuse, R12, R24 ;  /* 0x0000000c3018723c */ /* 0x060fec0000001818 */
[C---:B------:R-:W-:Y:S01]  /*14b10*/  HMMA.16816.F32 R20, R48.reuse, R14, R20 ;  /* 0x0000000e3014723c */ /* 0x040fe20000001814 */
[----:B------:R-:W4:Y:S05]  /*14b20*/  LDSM.16.M88.4 R12, [R191+0x8000] ;  /* 0x00800000bf0c783b */ /* 0x000f2a0000000200 */
[C---:B--2---:R-:W-:Y:S06]  /*14b30*/  HMMA.16816.F32 R16, R48.reuse, R76, R16 ;  /* 0x0000004c3010723c */ /* 0x044fec0000001810 */
[----:B------:R-:W-:Y:S01]  /*14b40*/  HMMA.16816.F32 R72, R48, R78, R72 ;  /* 0x0000004e3048723c */ /* 0x000fe20000001848 */
[----:B------:R-:W-:Y:S04]  /*14b50*/  LDSM.16.M88.4 R48, [R191+0x8800] ;  /* 0x00880000bf30783b */ /* 0x000fe80000000200 */
[----:B------:R-:W-:Y:S01]  /*14b60*/  LDSM.16.M88.4 R76, [R184+0x2000] ;  /* 0x00200000b84c783b */ /* 0x000fe20000000200 */
[C---:B---3--:R-:W-:Y:S06]  /*14b70*/  HMMA.16816.F32 R40, R52.reuse, R4, R40 ;  /* 0x000000043428723c */ /* 0x048fec0000001828 */
[C---:B------:R-:W-:Y:S01]  /*14b80*/  HMMA.16816.F32 R36, R52.reuse, R6, R36 ;  /* 0x000000063424723c */ /* 0x040fe20000001824 */
[----:B------:R-:W2:Y:S05]  /*14b90*/  LDSM.16.M88.4 R4, [R191+0x9000] ;  /* 0x00900000bf04783b */ /* 0x000eaa0000000200 */
        /* <DEDUP_REMOVED lines=8> */
[----:B------:R-:W3:Y:S04]  /*14c20*/  LDSM.16.M88.4 R52, [R184+0x3000] ;  /* 0x00300000b834783b */ /* 0x000ee80000000200 */
[----:B------:R-:W-:Y:S01]  /*14c30*/  LDSM.16.M88.4 R64, [R195+0xa800] ;  /* 0x00a80000c340783b */ /* 0x000fe20000000200 */
[C---:B----4-:R-:W-:Y:S06]  /*14c40*/  HMMA.16816.F32 R40, R56.reuse, R12, R40 ;  /* 0x0000000c3828723c */ /* 0x050fec0000001828 */
[C---:B------:R-:W-:Y:S01]  /*14c50*/  HMMA.16816.F32 R36, R56.reuse, R14, R36 ;  /* 0x0000000e3824723c */ /* 0x040fe20000001824 */
[----:B------:R-:W4:Y:S05]  /*14c60*/  LDSM.16.M88.4 R12, [R184+0x3800] ;  /* 0x00380000b80c783b */ /* 0x000f2a0000000200 */
        /* <DEDUP_REMOVED lines=8> */
[----:B------:R-:W5:Y:S04]  /*14cf0*/  LDSM.16.M88.4 R56, [R195+0xb000] ;  /* 0x00b00000c338783b */ /* 0x000f680000000200 */
[----:B------:R-:W-:Y:S01]  /*14d00*/  LDSM.16.M88.4 R80, [R193+0x5800] ;  /* 0x00580000c150783b */ /* 0x000fe20000000200 */
[C---:B-1----:R-:W-:Y:S06]  /*14d10*/  HMMA.16816.F32 R40, R8.reuse, R76, R40 ;  /* 0x0000004c0828723c */ /* 0x042fec0000001828 */
[C---:B------:R-:W-:Y:S01]  /*14d20*/  HMMA.16816.F32 R36, R8.reuse, R78, R36 ;  /* 0x0000004e0824723c */ /* 0x040fe20000001824 */
[----:B------:R-:W-:Y:S05]  /*14d30*/  LDSM.16.M88.4 R76, [R194+0x4000] ;  /* 0x00400000c24c783b */ /* 0x000fea0000000200 */
[C---:B---3--:R-:W-:Y:S06]  /*14d40*/  HMMA.16816.F32 R24, R8.reuse, R52, R24 ;  /* 0x000000340818723c */ /* 0x048fec0000001818 */
[C---:B------:R-:W-:Y:S01]  /*14d50*/  HMMA.16816.F32 R20, R8.reuse, R54, R20 ;  /* 0x000000360814723c */ /* 0x040fe20000001814 */
[----:B------:R-:W1:Y:S05]  /*14d60*/  LDSM.16.M88.4 R52, [R195+0xb800] ;  /* 0x00b80000c334783b */ /* 0x000e6a0000000200 */
[C---:B------:R-:W-:Y:S06]  /*14d70*/  HMMA.16816.F32 R32, R8.reuse, R68, R32 ;  /* 0x000000440820723c */ /* 0x040fec0000001820 */
[C---:B------:R-:W-:Y:S01]  /*14d80*/  HMMA.16816.F32 R28, R8.reuse, R70, R28 ;  /* 0x00000046081c723c */ /* 0x040fe2000000181c */
[----:B------:R-:W-:Y:S05]  /*14d90*/  LDSM.16.M88.4 R68, [R212+0x4000] ;  /* 0x00400000d444783b */ /* 0x000fea0000000200 */
[C---:B----4-:R-:W-:Y:S06]  /*14da0*/  HMMA.16816.F32 R16, R8.reuse, R12, R16 ;  /* 0x0000000c0810723c */ /* 0x050fec0000001810 */
[----:B------:R-:W-:Y:S01]  /*14db0*/  HMMA.16816.F32 R72, R8, R14, R72 ;  /* 0x0000000e0848723c */ /* 0x000fe20000001848 */
[----:B------:R-:W3:Y:S04]  /*14dc0*/  LDSM.16.M88.4 R12, [R193+0x4000] ;  /* 0x00400000c10c783b */ /* 0x000ee80000000200 */
[----:B------:R-:W4:Y:S01]  /*14dd0*/  LDSM.16.M88.4 R8, [R193+0x4800] ;  /* 0x00480000c108783b */ /* 0x000f220000000200 */
[C---:B--2---:R-:W-:Y:S06]  /*14de0*/  HMMA.16816.F32 R40, R48.reuse, R4, R40 ;  /* 0x000000043028723c */ /* 0x044fec0000001828 */
[C---:B------:R-:W-:Y:S01]  /*14df0*/  HMMA.16816.F32 R36, R48.reuse, R6, R36 ;  /* 0x000000063024723c */ /* 0x040fe20000001824 */
[----:B------:R-:W2:Y:S05]  /*14e00*/  LDSM.16.M88.4 R4, [R193+0x5000] ;  /* 0x00500000c104783b */ /* 0x000eaa0000000200 */
[C---:B------:R-:W-:Y:S06]  /*14e10*/  HMMA.16816.F32 R32, R48.reuse, R64, R32 ;  /* 0x000000403020723c */ /* 0x040fec0000001820 */
[C---:B------:R-:W-:Y:S01]  /*14e20*/  HMMA.16816.F32 R28, R48.reuse, R66, R28 ;  /* 0x00000042301c723c */ /* 0x040fe2000000181c */
[----:B------:R-:W2:Y:S05]  /*14e30*/  LDSM.16.M88.4 R64, [R191+0xa000] ;  /* 0x00a00000bf40783b */ /* 0x000eaa0000000200 */
[C---:B-----5:R-:W-:Y:S06]  /*14e40*/  HMMA.16816.F32 R24, R48.reuse, R56, R24 ;  /* 0x000000383018723c */ /* 0x060fec0000001818 */
[C---:B------:R-:W-:Y:S01]  /*14e50*/  HMMA.16816.F32 R20, R48.reuse, R58, R20 ;  /* 0x0000003a3014723c */ /* 0x040fe20000001814 */
[----:B------:R-:W5:Y:S05]  /*14e60*/  LDSM.16.M88.4 R56, [R191+0xa800] ;  /* 0x00a80000bf38783b */ /* 0x000f6a0000000200 */
[C---:B-1----:R-:W-:Y:S06]  /*14e70*/  HMMA.16816.F32 R16, R48.reuse, R52, R16 ;  /* 0x000000343010723c */ /* 0x042fec0000001810 */
[----:B------:R-:W-:Y:S01]  /*14e80*/  HMMA.16816.F32 R72, R48, R54, R72 ;  /* 0x000000363048723c */ /* 0x000fe20000001848 */
[----:B------:R-:W1:Y:S04]  /*14e90*/  LDSM.16.M88.4 R52, [R191+0xb000] ;  /* 0x00b00000bf34783b */ /* 0x000e680000000200 */
[----:B------:R-:W1:Y:S01]  /*14ea0*/  LDSM.16.M88.4 R48, [R191+0xb800] ;  /* 0x00b80000bf30783b */ /* 0x000e620000000200 */
[C---:B---3--:R-:W-:Y:S06]  /*14eb0*/  HMMA.16816.F32 R40, R76.reuse, R12, R40 ;  /* 0x0000000c4c28723c */ /* 0x048fec0000001828 */
[C---:B------:R-:W-:Y:S01]  /*14ec0*/  HMMA.16816.F32 R36, R76.reuse, R14, R36 ;  /* 0x0000000e4c24723c */ /* 0x040fe20000001824 */
[----:B------:R-:W-:Y:S05]  /*14ed0*/  LDSM.16.M88.4 R12, [R135+0x4000] ;  /* 0x00400000870c783b */ /* 0x000fea0000000200 */
[C---:B----4-:R-:W-:Y:S06]  /*14ee0*/  HMMA.16816.F32 R32, R76.reuse, R8, R32 ;  /* 0x000000084c20723c */ /* 0x050fec0000001820 */
[C---:B------:R-:W-:Y:S01]  /*14ef0*/  HMMA.16816.F32 R28, R76.reuse, R10, R28 ;  /* 0x0000000a4c1c723c */ /* 0x040fe2000000181c */
[----:B------:R-:W-:Y:S05]  /*14f00*/  LDSM.16.M88.4 R8, [R184+0x4000] ;  /* 0x00400000b808783b */ /* 0x000fea0000000200 */
[C---:B--2---:R-:W-:Y:S06]  /*14f10*/  HMMA.16816.F32 R24, R76.reuse, R4, R24 ;  /* 0x000000044c18723c */ /* 0x044fec0000001818 */
[C---:B------:R-:W-:Y:S01]  /*14f20*/  HMMA.16816.F32 R20, R76.reuse, R6, R20 ;  /* 0x000000064c14723c */ /* 0x040fe20000001814 */
[----:B------:R-:W2:Y:S05]  /*14f30*/  LDSM.16.M88.4 R4, [R184+0x4800] ;  /* 0x00480000b804783b */ /* 0x000eaa0000000200 */
[C---:B------:R-:W-:Y:S06]  /*14f40*/  HMMA.16816.F32 R16, R76.reuse, R80, R16 ;  /* 0x000000504c10723c */ /* 0x040fec0000001810 */
[----:B------:R-:W-:Y:S01]  /*14f50*/  HMMA.16816.F32 R72, R76, R82, R72 ;  /* 0x000000524c48723c */ /* 0x000fe20000001848 */
[----:B------:R-:W3:Y:S05]  /*14f60*/  LDSM.16.M88.4 R76, [R184+0x5000] ;  /* 0x00500000b84c783b */ /* 0x000eea0000000200 */
[C---:B------:R-:W-:Y:S06]  /*14f70*/  HMMA.16816.F32 R40, R68.reuse, R64, R40 ;  /* 0x000000404428723c */ /* 0x040fec0000001828 */
[----:B------:R-:W-:Y:S01]  /*14f80*/  HMMA.16816.F32 R36, R68, R66, R36 ;  /* 0x000000424424723c */ /* 0x000fe20000001824 */
[----:B------:R-:W4:Y:S01]  /*14f90*/  LDSM.16.M88.4 R64, [R184+0x5800] ;  /* 0x00580000b840783b */ /* 0x000f220000000200 */
[----:B------:R-:W-:-:S04]  /*14fa0*/  DEPBAR.LE SB0, 0x0 ;  /* 0x000080000000791a */ /* 0x000fc80000000000 */
[C---:B-----5:R-:W-:Y:S06]  /*14fb0*/  HMMA.16816.F32 R32, R68.reuse, R56, R32 ;  /* 0x000000384420723c */ /* 0x060fec0000001820 */
[C---:B------:R-:W-:Y:S06]  /*14fc0*/  HMMA.16816.F32 R28, R68.reuse, R58, R28 ;  /* 0x0000003a441c723c */ /* 0x040fec000000181c */
[C---:B-1----:R-:W-:Y:S06]  /*14fd0*/  HMMA.16816.F32 R24, R68.reuse, R52, R24 ;  /* 0x000000344418723c */ /* 0x042fec0000001818 */
[C---:B------:R-:W-:Y:S06]  /*14fe0*/  HMMA.16816.F32 R20, R68.reuse, R54, R20 ;  /* 0x000000364414723c */ /* 0x040fec0000001814 */
[C---:B------:R-:W-:Y:S06]  /*14ff0*/  HMMA.16816.F32 R16, R68.reuse, R48, R16 ;  /* 0x000000304410723c */ /* 0x040fec0000001810 */
[----:B------:R-:W-:Y:S06]  /*15000*/  HMMA.16816.F32 R72, R68, R50, R72 ;  /* 0x000000324448723c */ /* 0x000fec0000001848 */
[C---:B--2---:R-:W-:Y:S06]  /*15010*/  HMMA.16816.F32 R32, R12.reuse, R4, R32 ;  /* 0x000000040c20723c */ /* 0x044fec0000001820 */
[----:B------:R-:W-:Y:S01]  /*15020*/  HMMA.16816.F32 R40, R12, R8, R40 ;  /* 0x000000080c28723c */ /* 0x000fe20000001828 */
[----:B------:R-:W-:-:S05]  /*15030*/  VIADD R5, R2, UR5 ;  /* 0x0000000502057c36 */ /* 0x000fca0008000000 */
[----:B------:R-:W-:Y:S01]  /*15040*/  HMMA.16816.F32 R36, R12, R10, R36 ;  /* 0x0000000a0c24723c */ /* 0x000fe20000001824 */
[C---:B------:R-:W-:Y:S02]  /*15050*/  VIMNMX R0, R5.reuse, R62, PT ;  /* 0x0000003e05007248 */ /* 0x040fe40003fe0100 */
[----:B------:R-:W-:-:S03]  /*15060*/  VIADDMNMX R2, R5, 0x8, R62, PT ;  /* 0x0000000805027846 */ /* 0x000fc6000380013e */
[C---:B------:R-:W-:Y:S06]  /*15070*/  HMMA.16816.F32 R28, R12.reuse, R6, R28 ;  /* 0x000000060c1c723c */ /* 0x040fec000000181c */
[C---:B---3--:R-:W-:Y:S06]  /*15080*/  HMMA.16816.F32 R24, R12.reuse, R76, R24 ;  /* 0x0000004c0c18723c */ /* 0x048fec0000001818 */
[C---:B------:R-:W-:Y:S06]  /*15090*/  HMMA.16816.F32 R20, R12.reuse, R78, R20 ;  /* 0x0000004e0c14723c */ /* 0x040fec0000001814 */
[C---:B----4-:R-:W-:Y:S06]  /*150a0*/  HMMA.16816.F32 R16, R12.reuse, R64, R16 ;  /* 0x000000400c10723c */ /* 0x050fec0000001810 */
[----:B------:R-:W-:Y:S01]  /*150b0*/  HMMA.16816.F32 R72, R12, R66, R72 ;  /* 0x000000420c48723c */ /* 0x000fe20000001848 */
[----:B------:R-:W-:Y:S06]  /*150c0*/  BAR.SYNC.DEFER_BLOCKING 0x0 ;  /* 0x0000000000007b1d */ /* 0x000fec0000010000 */
[----:B------:R-:W-:-:S02]  /*150d0*/  NOP ;  /* 0x0000000000007918 */ /* 0x000fc40000000000 */
[----:B------:R-:W-:-:S15]  /*150e0*/  @!P4 BRA `(.L_x_1070) ;  /* 0x0000000800c0c947 */ /* 0x000fde0003800000 */
[----:B------:R-:W-:Y:S05]  /*150f0*/  @!P3 BRA `(.L_x_1071) ;  /* 0x0000000000f0b947 */ /* 0x000fea0003800000 */
[----:B------:R-:W1:Y:S01]  /*15100*/  LDC R6, c[0x0][0x380] ;  /* 0x0000e000ff067b82 */ /* 0x000e620000000800 */
[----:B------:R-:W-:Y:S01]  /*15110*/  VIADD R11, R3, 0xffffffc0 ;  /* 0xffffffc0030b7836 */ /* 0x000fe20000000000 */
[----:B------:R-:W-:Y:S01]  /*15120*/  IABS R8, R3 ;  /* 0x0000000300087213 */ /* 0x000fe20000000000 */
[----:B------:R-:W-:-:S03]  /*15130*/  ULDC.64 UR8, c[0x0][0x248] ;  /* 0x0000920000087ab9 */ /* 0x000fc60000000a00 */
[----:B------:R-:W-:Y:S02]  /*15140*/  IABS R7, R11 ;  /* 0x0000000b00077213 */ /* 0x000fe40000000000 */
[-C--:B-1----:R-:W-:Y:S02]  /*15150*/  IABS R4, R6.reuse ;  /* 0x0000000600047213 */ /* 0x082fe40000000000 */
[----:B------:R-:W-:Y:S02]  /*15160*/  LOP3.LUT R11, R11, R6, RZ, 0x3c, !PT ;  /* 0x000000060b0b7212 */ /* 0x000fe400078e3cff */
[----:B------:R-:W1:Y:S08]  /*15170*/  I2F.RP R9, R4 ;  /* 0x0000000400097306 */ /* 0x000e700000209400 */
[----:B-1----:R-:W1:Y:S02]  /*15180*/  MUFU.RCP R12, R9 ;  /* 0x00000009000c7308 */ /* 0x002e640000001000 */
[----:B-1----:R-:W-:-:S06]  /*15190*/  VIADD R12, R12, 0xffffffe ;  /* 0x0ffffffe0c0c7836 */ /* 0x002fcc0000000000 */
[----:B------:R-:W1:Y:S02]  /*151a0*/  F2I.FTZ.U32.TRUNC.NTZ R13, R12 ;  /* 0x0000000c000d7305 */ /* 0x000e64000021f000 */
[----:B-1----:R-:W-:Y:S02]  /*151b0*/  IADD3 R5, RZ, -R13, RZ ;  /* 0x8000000dff057210 */ /* 0x002fe40007ffe0ff */
[----:B------:R-:W-:-:S03]  /*151c0*/  MOV R12, RZ ;  /* 0x000000ff000c7202 */ /* 0x000fc60000000f00 */
[----:B------:R-:W-:-:S04]  /*151d0*/  IMAD R10, R5, R4, RZ ;  /* 0x00000004050a7224 */ /* 0x000fc800078e02ff */
[----:B------:R-:W-:-:S06]  /*151e0*/  IMAD.HI.U32 R10, R13, R10, R12 ;  /* 0x0000000a0d0a7227 */ /* 0x000fcc00078e000c */
[----:B------:R-:W-:-:S04]  /*151f0*/  IMAD.HI.U32 R12, R10, R8, RZ ;  /* 0x000000080a0c7227 */ /* 0x000fc800078e00ff */
[----:B------:R-:W-:-:S04]  /*15200*/  IMAD.HI.U32 R10, R10, R7, RZ ;  /* 0x000000070a0a7227 */ /* 0x000fc800078e00ff */
[----:B------:R-:W-:Y:S01]  /*15210*/  IMAD.MOV R9, RZ, RZ, -R12 ;  /* 0x000000ffff097224 */ /* 0x000fe200078e0a0c */
[----:B------:R-:W-:-:S03]  /*15220*/  IADD3 R5, -R10, RZ, RZ ;  /* 0x000000ff0a057210 */ /* 0x000fc60007ffe1ff */
[C---:B------:R-:W-:Y:S01]  /*15230*/  IMAD R9, R4.reuse, R9, R8 ;  /* 0x0000000904097224 */ /* 0x040fe200078e0208 */
[----:B------:R-:W-:Y:S01]  /*15240*/  LOP3.LUT R8, RZ, R6, RZ, 0x33, !PT ;  /* 0x00000006ff087212 */ /* 0x000fe200078e33ff */
[----:B------:R-:W-:-:S03]  /*15250*/  IMAD R5, R4, R5, R7 ;  /* 0x0000000504057224 */ /* 0x000fc600078e0207 */
[C---:B------:R-:W-:Y:S02]  /*15260*/  ISETP.GT.U32.AND P0, PT, R4.reuse, R9, PT ;  /* 0x000000090400720c */ /* 0x040fe40003f04070 */
[----:B------:R-:W-:-:S11]  /*15270*/  ISETP.GT.U32.AND P1, PT, R4, R5, PT ;  /* 0x000000050400720c */ /* 0x000fd60003f24070 */
[----:B------:R-:W-:Y:S02]  /*15280*/  @!P0 IMAD.IADD R9, R9, 0x1, -R4 ;  /* 0x0000000109098824 */ /* 0x000fe400078e0a04 */
[-C--:B------:R-:W-:Y:S01]  /*15290*/  @!P1 IADD3 R5, R5, -R4.reuse, RZ ;  /* 0x8000000405059210 */ /* 0x080fe20007ffe0ff */
[----:B------:R-:W-:Y:S01]  /*152a0*/  @!P0 VIADD R12, R12, 0x1 ;  /* 0x000000010c0c8836 */ /* 0x000fe20000000000 */
[----:B------:R-:W-:Y:S02]  /*152b0*/  ISETP.GE.AND P0, PT, R11, RZ, PT ;  /* 0x000000ff0b00720c */ /* 0x000fe40003f06270 */
[-C--:B------:R-:W-:Y:S02]  /*152c0*/  ISETP.GE.U32.AND P6, PT, R9, R4.reuse, PT ;  /* 0x000000040900720c */ /* 0x080fe40003fc6070 */
[----:B------:R-:W-:Y:S02]  /*152d0*/  ISETP.GE.U32.AND P5, PT, R5, R4, PT ;  /* 0x000000040500720c */ /* 0x000fe40003fa6070 */
[----:B------:R-:W-:-:S02]  /*152e0*/  LOP3.LUT R4, R3, R6, RZ, 0x3c, !PT ;  /* 0x0000000603047212 */ /* 0x000fc400078e3cff */
[----:B------:R-:W-:Y:S02]  /*152f0*/  @!P1 IADD3 R10, R10, 0x1, RZ ;  /* 0x000000010a0a9810 */ /* 0x000fe40007ffe0ff */
[----:B------:R-:W-:Y:S02]  /*15300*/  ISETP.GE.AND P2, PT, R4, RZ, PT ;  /* 0x000000ff0400720c */ /* 0x000fe40003f46270 */
[----:B------:R-:W-:-:S03]  /*15310*/  ISETP.NE.AND P1, PT, R6, RZ, PT ;  /* 0x000000ff0600720c */ /* 0x000fc60003f25270 */
[----:B------:R-:W-:Y:S02]  /*15320*/  @P6 VIADD R12, R12, 0x1 ;  /* 0x000000010c0c6836 */ /* 0x000fe40000000000 */
[----:B------:R-:W-:-:S04]  /*15330*/  @P5 IADD3 R10, R10, 0x1, RZ ;  /* 0x000000010a0a5810 */ /* 0x000fc80007ffe0ff */
[----:B------:R-:W-:Y:S02]  /*15340*/  @!P0 IADD3 R10, -R10, RZ, RZ ;  /* 0x000000ff0a0a8210 */ /* 0x000fe40007ffe1ff */
[----:B------:R-:W-:-:S05]  /*15350*/  @!P2 IMAD.MOV R12, RZ, RZ, -R12 ;  /* 0x000000ffff0ca224 */ /* 0x000fca00078e0a0c */
[C---:B------:R-:W-:Y:S02]  /*15360*/  SEL R5, R8.reuse, R12, !P1 ;  /* 0x0000000c08057207 */ /* 0x040fe40004800000 */
[----:B------:R-:W-:-:S03]  /*15370*/  SEL R8, R8, R10, !P1 ;  /* 0x0000000a08087207 */ /* 0x000fc60004800000 */
[----:B------:R-:W-:-:S04]  /*15380*/  IMAD.WIDE R12, R5, 0x4, R204 ;  /* 0x00000004050c7825 */ /* 0x000fc800078e02cc */
[----:B------:R-:W-:Y:S01]  /*15390*/  IMAD.WIDE R10, R8, 0x4, R204 ;  /* 0x00000004080a7825 */ /* 0x000fe200078e02cc */
[----:B------:R-:W2:Y:S04]  /*153a0*/  LDG.E R7, desc[UR6][R12.64] ;  /* 0x000000060c077981 */ /* 0x000ea8000c1e1900 */
[----:B------:R-:W2:Y:S01]  /*153b0*/  LDG.E R4, desc[UR6][R10.64] ;  /* 0x000000060a047981 */ /* 0x000ea2000c1e1900 */
[----:B------:R-:W-:-:S04]  /*153c0*/  IMAD.IADD R5, R5, 0x1, -R8 ;  /* 0x0000000105057824 */ /* 0x000fc800078e0a08 */
[----:B------:R-:W-:-:S04]  /*153d0*/  IMAD R6, R5, R6, -0x40 ;  /* 0xffffffc005067424 */ /* 0x000fc800078e0206 */
[----:B------:R-:W-:Y:S01]  /*153e0*/  IMAD.WIDE.U32 R8, R6, UR8, RZ ;  /* 0x0000000806087c25 */ /* 0x000fe2000f8e00ff */
[----:B------:R-:W-:-:S05]  /*153f0*/  SHF.R.S32.HI R5, RZ, 0x1f, R6 ;  /* 0x0000001fff057819 */ /* 0x000fca0000011406 */
[----:B------:R-:W-:-:S04]  /*15400*/  IMAD R5, R5, UR8, RZ ;  /* 0x0000000805057c24 */ /* 0x000fc8000f8e02ff */
[----:B------:R-:W-:Y:S01]  /*15410*/  IMAD R5, R6, UR9, R5 ;  /* 0x0000000906057c24 */ /* 0x000fe2000f8e0205 */
[----:B------:R-:W-:-:S03]  /*15420*/  ULDC.64 UR8, c[0x0][0x230] ;  /* 0x00008c0000087ab9 */ /* 0x000fc60000000a00 */
[----:B------:R-:W-:Y:S01]  /*15430*/  IMAD.IADD R9, R9, 0x1, R5 ;  /* 0x0000000109097824 */ /* 0x000fe200078e0205 */
[----:B--2---:R-:W-:-:S04]  /*15440*/  IADD3 R4, -R7, R4, RZ ;  /* 0x0000000407047210 */ /* 0x004fc80007ffe1ff */
[----:B------:R-:W-:Y:S01]  /*15450*/  SHF.R.S32.HI R7, RZ, 0x1f, R4 ;  /* 0x0000001fff077819 */ /* 0x000fe20000011404 */
[----:B------:R-:W-:-:S04]  /*15460*/  IMAD.WIDE.U32 R8, R4, UR8, R8 ;  /* 0x0000000804087c25 */ /* 0x000fc8000f8e0008 */
[----:B------:R-:W-:Y:S02]  /*15470*/  IMAD R7, R7, UR8, RZ ;  /* 0x0000000807077c24 */ /* 0x000fe4000f8e02ff */
[----:B------:R-:W-:Y:S02]  /*15480*/  IMAD.MOV.U32 R5, RZ, RZ, R8 ;  /* 0x000000ffff057224 */ /* 0x000fe400078e0008 */
[----:B------:R-:W-:-:S05]  /*15490*/  IMAD R7, R4, UR9, R7 ;  /* 0x0000000904077c24 */ /* 0x000fca000f8e0207 */
[----:B------:R-:W-:Y:S01]  /*154a0*/  IADD3 R4, R9, R7, RZ ;  /* 0x0000000709047210 */ /* 0x000fe20007ffe0ff */
[----:B------:R-:W-:Y:S06]  /*154b0*/  BRA `(.L_x_1072) ;  /* 0x00000000000c7947 */ /* 0x000fec0003800000 */
.L_x_1071:
[----:B------:R-:W1:Y:S02]  /*154c0*/  LDC R5, c[0x0][0x248] ;  /* 0x00009200ff057b82 */ /* 0x000e640000000800 */
[----:B-1----:R-:W-:-:S04]  /*154d0*/  LEA R5, -R5, RZ, 0x6 ;  /* 0x000000ff05057211 */ /* 0x002fc800078e31ff */
[----:B------:R-:W-:-:S07]  /*154e0*/  SHF.R.S32.HI R4, RZ, 0x1f, R5 ;  /* 0x0000001fff047819 */ /* 0x000fce0000011405 */
.L_x_1072:
[C---:B------:R-:W-:Y:S02]  /*154f0*/  LOP3.LUT P2, RZ, R44.reuse, 0x2, RZ, 0xc0, !PT ;  /* 0x000000022cff7812 */ /* 0x040fe4000784c0ff */
[C---:B------:R-:W-:Y:S02]  /*15500*/  LOP3.LUT P1, RZ, R44.reuse, 0x4, RZ, 0xc0, !PT ;  /* 0x000000042cff7812 */ /* 0x040fe4000782c0ff */
[C---:B------:R-:W-:Y:S02]  /*15510*/  LEA R8, P5, R5.reuse, R206, 0x1 ;  /* 0x000000ce05087211 */ /* 0x040fe400078a08ff */
[----:B------:R-:W-:Y:S02]  /*15520*/  LOP3.LUT P6, RZ, R44, 0x1, RZ, 0xc0, !PT ;  /* 0x000000012cff7812 */ /* 0x000fe400078cc0ff */
[----:B------:R-:W-:-:S05]  /*15530*/  LEA.HI.X R9, R5, R209, R4, 0x1, P5 ;  /* 0x000000d105097211 */ /* 0x000fca00028f0c04 */
[----:B------:R-:W-:-:S04]  /*15540*/  @P2 IADD3 R6, P0, R5, R150, RZ ;  /* 0x0000009605062210 */ /* 0x000fc80007f1e0ff */
[----:B------:R-:W-:Y:S01]  /*15550*/  @P2 LEA R50, P5, R6, UR10, 0x1 ;  /* 0x0000000a06322c11 */ /* 0x000fe2000f8a08ff */
[----:B------:R-:W-:Y:S01]  /*15560*/  @P2 IMAD.X R11, R4, 0x1, R149, P0 ;  /* 0x00000001040b2824 */ /* 0x000fe200000e0695 */
[----:B------:R-:W-:Y:S01]  /*15570*/  @P1 IADD3 R7, P0, R5, R150, RZ ;  /* 0x0000009605071210 */ /* 0x000fe20007f1e0ff */
[----:B------:R-:W-:Y:S01]  /*15580*/  @!PT LDS RZ, [RZ] ;  /* 0x00000000fffff984 */ /* 0x000fe20000000800 */
[----:B------:R-:W-:Y:S01]  /*15590*/  @!PT LDS RZ, [RZ] ;  /* 0x00000000fffff984 */ /* 0x000fe20000000800 */
[----:B------:R-:W-:Y:S01]  /*155a0*/  @!PT LDS RZ, [RZ] ;  /* 0x00000000fffff984 */ /* 0x000fe20000000800 */
[----:B------:R1:W-:Y:S03]  /*155b0*/  @P6 LDGSTS.E.BYPASS.LTC128B.128 [R203+0x6000], desc[UR6][R8.64] ;  /* 0x0600000008cb6fae */ /* 0x0003e6000b901d46 */
[----:B------:R-:W-:Y:S01]  /*155c0*/  @P2 LEA.HI.X R51, R6, UR11, R11, 0x1, P5 ;  /* 0x0000000b06332c11 */ /* 0x000fe2000a8f0c0b */
[----:B------:R-:W-:Y:S01]  /*155d0*/  @P1 IMAD.X R6, R4, 0x1, R149, P0 ;  /* 0x0000000104061824 */ /* 0x000fe200000e0695 */
[----:B------:R-:W-:Y:S01]  /*155e0*/  @P1 LEA R12, P0, R7, UR10, 0x1 ;  /* 0x0000000a070c1c11 */ /* 0x000fe2000f8008ff */
[----:B------:R1:W-:Y:S01]  /*155f0*/  @!P6 STS.128 [R203+0x6000], RZ ;  /* 0x006000ffcb00e388 */ /* 0x0003e20000000c00 */
[----:B------:R-:W-:-:S02]  /*15600*/  IADD3 R5, P5, R200, R5, RZ ;  /* 0x00000005c8057210 */ /* 0x000fc40007fbe0ff */
[----:B------:R-:W-:Y:S01]  /*15610*/  @P1 LEA.HI.X R13, R7, UR11, R6, 0x1, P0 ;  /* 0x0000000b070d1c11 */ /* 0x000fe200080f0c06 */
[----:B------:R-:W-:Y:S01]  /*15620*/  @!PT LDS RZ, [RZ] ;  /* 0x00000000fffff984 */ /* 0x000fe20000000800 */
[----:B------:R-:W-:Y:S01]  /*15630*/  @!PT LDS RZ, [RZ] ;  /* 0x00000000fffff984 */ /* 0x000fe20000000800 */
[----:B------:R-:W-:Y:S01]  /*15640*/  @!PT LDS RZ, [RZ] ;  /* 0x00000000fffff984 */ /* 0x000fe20000000800 */
[----:B------:R1:W-:Y:S01]  /*15650*/  @P2 LDGSTS.E.BYPASS.LTC128B.128 [R203+0x8000], desc[UR6][R50.64+0x80] ;  /* 0x0800008032cb2fae */ /* 0x0003e2000b901d46 */
[----:B------:R-:W-:Y:S01]  /*15660*/  @P2 IADD3 R11, P0, R5, R150, RZ ;  /* 0x00000096050b2210 */ /* 0x000fe20007f1e0ff */
[----:B------:R-:W-:Y:S01]  /*15670*/  IMAD.X R148, R199, 0x1, R4, P5 ;  /* 0x00000001c7947824 */ /* 0x000fe200028e0604 */
[C---:B------:R-:W-:Y:S01]  /*15680*/  @P6 LEA R48, P5, R5.reuse, R206, 0x1 ;  /* 0x000000ce05306211 */ /* 0x040fe200078a08ff */
[----:B------:R1:W-:Y:S02]  /*15690*/  @!P2 STS.128 [R203+0x8000], RZ ;  /* 0x008000ffcb00a388 */ /* 0x0003e40000000c00 */
[----:B------:R-:W-:Y:S01]  /*156a0*/  @P2 IMAD.X R4, R148, 0x1, R149, P0 ;  /* 0x0000000194042824 */ /* 0x000fe200000e0695 */
[----:B------:R-:W-:Y:S01]  /*156b0*/  @P6 LEA.HI.X R49, R5, R209, R148, 0x1, P5 ;  /* 0x000000d105316211 */ /* 0x000fe200028f0c94 */
[----:B------:R-:W-:Y:S01]  /*156c0*/  @!PT LDS RZ, [RZ] ;  /* 0x00000000fffff984 */ /* 0x000fe20000000800 */
[----:B------:R-:W-:Y:S01]  /*156d0*/  @!PT LDS RZ, [RZ] ;  /* 0x00000000fffff984 */ /* 0x000fe20000000800 */
[----:B------:R-:W-:Y:S01]  /*156e0*/  @!PT LDS RZ, [RZ] ;  /* 0x00000000fffff984 */ /* 0x000fe20000000800 */
[----:B------:R1:W-:Y:S01]  /*156f0*/  @P1 LDGSTS.E.BYPASS.LTC128B.128 [R203+0xa000], desc[UR6][R12.64+0x100] ;  /* 0x0a0001000ccb1fae */ /* 0x0003e2000b901d46 */
[----:B------:R-:W-:-:S02]  /*15700*/  @P2 LEA R14, P5, R11, UR10, 0x1 ;  /* 0x0000000a0b0e2c11 */ /* 0x000fc4000f8a08ff */
[-C--:B------:R-:W-:Y:S01]  /*15710*/  @P1 IADD3 R7, P0, R5, R150.reuse, RZ ;  /* 0x0000009605071210 */ /* 0x080fe20007f1e0ff */
[----:B------:R1:W-:Y:S01]  /*15720*/  @!P1 STS.128 [R203+0xa000], RZ ;  /* 0x00a000ffcb009388 */ /* 0x0003e20000000c00 */
[----:B------:R-:W-:Y:S02]  /*15730*/  @P2 LEA.HI.X R15, R11, UR11, R4, 0x1, P5 ;  /* 0x0000000b0b0f2c11 */ /* 0x000fe4000a8f0c04 */
[----:B------:R-:W-:Y:S01]  /*15740*/  IADD3 R5, P5, R200, R5, RZ ;  /* 0x00000005c8057210 */ /* 0x000fe20007fbe0ff */
[----:B------:R-:W-:Y:S01]  /*15750*/  @P1 IMAD.X R4, R148, 0x1, R149, P0 ;  /* 0x0000000194041824 */ /* 0x000fe200000e0695 */
[----:B------:R-:W-:Y:S01]  /*15760*/  @P1 LEA R10, P0, R7, UR10, 0x1 ;  /* 0x0000000a070a1c11 */ /* 0x000fe2000f8008ff */
[----:B------:R-:W-:Y:S01]  /*15770*/  @!PT LDS RZ, [RZ] ;  /* 0x00000000fffff984 */ /* 0x000fe20000000800 */
[----:B------:R-:W-:Y:S01]  /*15780*/  @!PT LDS RZ, [RZ] ;  /* 0x00000000fffff984 */ /* 0x000fe20000000800 */
[----:B------:R-:W-:Y:S01]  /*15790*/  @!PT LDS RZ, [RZ] ;  /* 0x00000000fffff984 */ /* 0x000fe20000000800 */
[----:B------:R1:W-:Y:S02]  /*157a0*/  @P6 LDGSTS.E.BYPASS.LTC128B.128 [R203+0x6800], desc[UR6][R48.64] ;  /* 0x0680000030cb6fae */ /* 0x0003e4000b901d46 */
[----:B------:R-:W-:Y:S01]  /*157b0*/  IMAD.X R148, R199, 0x1, R148, P5 ;  /* 0x00000001c7947824 */ /* 0x000fe200028e0694 */
[----:B------:R-:W-:Y:S01]  /*157c0*/  @P1 LEA.HI.X R11, R7, UR11, R4, 0x1, P0 ;  /* 0x0000000b070b1c11 */ /* 0x000fe200080f0c04 */
[----:B------:R1:W-:Y:S01]  /*157d0*/  @!P6 STS.128 [R203+0x6800], RZ ;  /* 0x006800ffcb00e388 */ /* 0x0003e20000000c00 */
[----:B------:R-:W-:-:S02]  /*157e0*/  @P2 IADD3 R7, P0, R5, R150, RZ ;  /* 0x0000009605072210 */ /* 0x000fc40007f1e0ff */
[C---:B------:R-:W-:Y:S01]  /*157f0*/  @P6 LEA R54, P5, R5.reuse, R206, 0x1 ;  /* 0x000000ce05366211 */ /* 0x040fe200078a08ff */
[----:B------:R-:W-:Y:S01]  /*15800*/  @!PT LDS RZ, [RZ] ;  /* 0x00000000fffff984 */ /* 0x000fe20000000800 */
[----:B------:R-:W-:Y:S01]  /*15810*/  @!PT LDS RZ, [RZ] ;  /* 0x00000000fffff984 */ /* 0x000fe20000000800 */
[----:B------:R-:W-:Y:S01]  /*15820*/  @!PT LDS RZ, [RZ] ;  /* 0x00000000fffff984 */ /* 0x000fe20000000800 */
[----:B------:R1:W-:Y:S02]  /*15830*/  @P2 LDGSTS.E.BYPASS.LTC128B.128 [R203+0x8800], desc[UR6][R14.64+0x80] ;  /* 0x088000800ecb2fae */ /* 0x0003e4000b901d46 */
[----:B------:R-:W-:Y:S01]  /*15840*/  @P2 IMAD.X R6, R148, 0x1, R149, P0 ;  /* 0x0000000194062824 */ /* 0x000fe200000e0695 */
[----:B------:R-:W-:Y:S01]  /*15850*/  @P6 LEA.HI.X R55, R5, R209, R148, 0x1, P5 ;  /* 0x000000d105376211 */ /* 0x000fe200028f0c94 */
[----:B------:R1:W-:Y:S01]  /*15860*/  @!P2 STS.128 [R203+0x8800], RZ ;  /* 0x008800ffcb00a388 */ /* 0x0003e20000000c00 */
[----:B------:R-:W-:Y:S02]  /*15870*/  @P2 LEA R52, P5, R7, UR10, 0x1 ;  /* 0x0000000a07342c11 */ /* 0x000fe4000f8a08ff */
[----:B------:R-:W-:Y:S01]  /*15880*/  @P1 IADD3 R4, P0, R5, R150, RZ ;  /* 0x0000009605041210 */ /* 0x000fe20007f1e0ff */
[----:B------:R-:W-:Y:S01]  /*15890*/  @!PT LDS RZ, [RZ] ;  /* 0x00000000fffff984 */ /* 0x000fe20000000800 */
[----:B------:R-:W-:Y:S01]  /*158a0*/  @!PT LDS RZ, [RZ] ;  /* 0x00000000fffff984 */ /* 0x000fe20000000800 */
[----:B------:R-:W-:Y:S01]  /*158b0*/  @!PT LDS RZ, [RZ] ;  /* 0x00000000fffff984 */ /* 0x000fe20000000800 */
[----:B------:R1:W-:Y:S01]  /*158c0*/  @P1 LDGSTS.E.BYPASS.LTC128B.128 [R203+0xa800], desc[UR6][R10.64+0x100] ;  /* 0x0a8001000acb1fae */ /* 0x0003e2000b901d46 */
[----:B------:R-:W-:-:S02]  /*158d0*/  @P2 LEA.HI.X R53, R7, UR11, R6, 0x1, P5 ;  /* 0x0000000b07352c11 */ /* 0x000fc4000a8f0c06 */
[----:B------:R-:W-:Y:S01]  /*158e0*/  IADD3 R5, P5, R200, R5, RZ ;  /* 0x00000005c8057210 */ /* 0x000fe20007fbe0ff */
[----:B------:R-:W-:Y:S01]  /*158f0*/  @P1 IMAD.X R7, R148, 0x1, R149, P0 ;  /* 0x0000000194071824 */ /* 0x000fe200000e0695 */
[C---:B------:R-:W-:Y:S01]  /*15900*/  @P1 LEA R56, P0, R4.reuse, UR10, 0x1 ;  /* 0x0000000a04381c11 */ /* 0x040fe2000f8008ff */
[----:B------:R1:W-:Y:S02]  /*15910*/  @!P1 STS.128 [R203+0xa800], RZ ;  /* 0x00a800ffcb009388 */ /* 0x0003e40000000c00 */
[----:B------:R-:W-:Y:S01]  /*15920*/  IMAD.X R148, R199, 0x1, R148, P5 ;  /* 0x00000001c7947824 */ /* 0x000fe200028e0694 */
[----:B------:R-:W-:Y:S01]  /*15930*/  @P1 LEA.HI.X R57, R4, UR11, R7, 0x1, P0 ;  /* 0x0000000b04391c11 */ /* 0x000fe200080f0c07 */
[----:B------:R-:W-:Y:S01]  /*15940*/  @!PT LDS RZ, [RZ] ;  /* 0x00000000fffff984 */ /* 0x000fe20000000800 */
[----:B------:R-:W-:Y:S01]  /*15950*/  @!PT LDS RZ, [RZ] ;  /* 0x00000000fffff984 */ /* 0x000fe20000000800 */
[----:B------:R-:W-:Y:S01]  /*15960*/  @!PT LDS RZ, [RZ] ;  /* 0x00000000fffff984 */ /* 0x000fe20000000800 */
[----:B------:R1:W-:Y:S01]  /*15970*/  @P6 LDGSTS.E.BYPASS.LTC128B.128 [R203+0x7000], desc[UR6][R54.64] ;  /* 0x0700000036cb6fae */ /* 0x0003e2000b901d46 */
[C---:B------:R-:W-:Y:S01]  /*15980*/  @P6 LEA R58, P0, R5.reuse, R206, 0x1 ;  /* 0x000000ce053a6211 */ /* 0x040fe200078008ff */
[----:B------:R-:W-:Y:S01]  /*15990*/  IMAD.MOV.U32 R206, RZ, RZ, R8 ;  /* 0x000000ffffce7224 */ /* 0x000fe200078e0008 */
[CC--:B------:R-:W-:Y:S01]  /*159a0*/  @P2 IADD3 R4, P5, R5.reuse, R150.reuse, RZ ;  /* 0x0000009605042210 */ /* 0x0c0fe20007fbe0ff */
[----:B------:R1:W-:Y:S01]  /*159b0*/  @!P6 STS.128 [R203+0x7000], RZ ;  /* 0x007000ffcb00e388 */ /* 0x0003e20000000c00 */
[C---:B------:R-:W-:Y:S01]  /*159c0*/  @P6 LEA.HI.X R59, R5.reuse, R209, R148, 0x1, P0 ;  /* 0x000000d1053b6211 */ /* 0x040fe200000f0c94 */
[----:B------:R-:W-:Y:S01]  /*159d0*/  IMAD.MOV.U32 R209, RZ, RZ, R9 ;  /* 0x000000ffffd17224 */ /* 0x000fe200078e0009 */
[----:B------:R-:W-:Y:S01]  /*159e0*/  @P1 IADD3 R5, P0, R5, R150, RZ ;  /* 0x0000009605051210 */ /* 0x000fe20007f1e0ff */
[--C-:B------:R-:W-:Y:S01]  /*159f0*/  @P2 IMAD.X R7, R148, 0x1, R149.reuse, P5 ;  /* 0x0000000194072824 */ /* 0x100fe200028e0695 */
[----:B------:R-:W-:Y:S01]  /*15a00*/  @P2 LEA R6, P5, R4, UR10, 0x1 ;  /* 0x0000000a04062c11 */ /* 0x000fe2000f8a08ff */
[----:B------:R-:W-:Y:S01]  /*15a10*/  @!PT LDS RZ, [RZ] ;  /* 0x00000000fffff984 */ /* 0x000fe20000000800 */
[----:B------:R-:W-:Y:S01]  /*15a20*/  @!PT LDS RZ, [RZ] ;  /* 0x00000000fffff984 */ /* 0x000fe20000000800 */
[----:B------:R-:W-:Y:S01]  /*15a30*/  @!PT LDS RZ, [RZ] ;  /* 0x00000000fffff984 */ /* 0x000fe20000000800 */
[----:B------:R1:W-:Y:S02]  /*15a40*/  @P2 LDGSTS.E.BYPASS.LTC128B.128 [R203+0x9000], desc[UR6][R52.64+0x80] ;  /* 0x0900008034cb2fae */ /* 0x0003e4000b901d46 */
[----:B------:R-:W-:Y:S01]  /*15a50*/  @P1 IMAD.X R148, R148, 0x1, R149, P0 ;  /* 0x0000000194941824 */ /* 0x000fe200000e0695 */
[----:B------:R-:W-:Y:S01]  /*15a60*/  @P2 LEA.HI.X R7, R4, UR11, R7, 0x1, P5 ;  /* 0x0000000b04072c11 */ /* 0x000fe2000a8f0c07 */
[----:B------:R1:W-:Y:S01]  /*15a70*/  @!P2 STS.128 [R203+0x9000], RZ ;  /* 0x009000ffcb00a388 */ /* 0x0003e20000000c00 */
[----:B------:R-:W-:-:S03]  /*15a80*/  @P1 LEA R4, P0, R5, UR10, 0x1 ;  /* 0x0000000a05041c11 */ /* 0x000fc6000f8008ff */
[----:B------:R-:W-:Y:S01]  /*15a90*/  @!PT LDS RZ, [RZ] ;  /* 0x00000000fffff984 */ /* 0x000fe20000000800 */
[----:B------:R-:W-:Y:S01]  /*15aa0*/  @!PT LDS RZ, [RZ] ;  /* 0x00000000fffff984 */ /* 0x000fe20000000800 */
[----:B------:R-:W-:Y:S01]  /*15ab0*/  @!PT LDS RZ, [RZ] ;  /* 0x00000000fffff984 */ /* 0x000fe20000000800 */
[----:B------:R1:W-:Y:S01]  /*15ac0*/  @P1 LDGSTS.E.BYPASS.LTC128B.128 [R203+0xb000], desc[UR6][R56.64+0x100] ;  /* 0x0b00010038cb1fae */ /* 0x0003e2000b901d46 */
[----:B------:R-:W-:-:S03]  /*15ad0*/  @P1 LEA.HI.X R5, R5, UR11, R148, 0x1, P0 ;  /* 0x0000000b05051c11 */ /* 0x000fc600080f0c94 */
[----:B------:R1:W-:Y:S04]  /*15ae0*/  @!P1 STS.128 [R203+0xb000], RZ ;  /* 0x00b000ffcb009388 */ /* 0x0003e80000000c00 */
        /* <DEDUP_REMOVED lines=15> */
[----:B------:R-:W0:Y:S02]  /*15be0*/  LDGDEPBAR ;  /* 0x00000000000079af */ /* 0x000e240000000000 */
.L_x_1070:
[----:B-1----:R-:W-:Y:S01]  /*15bf0*/  IMAD.IADD R53, R3, 0x1, R84 ;  /* 0x0000000103357824 */ /* 0x002fe200078e0254 */
[----:B------:R-:W-:Y:S01]  /*15c00*/  ULDC UR5, c[0x0][0x2ec] ;  /* 0x0000bb0000057ab9 */ /* 0x000fe20000000800 */
[----:B------:R-:W-:Y:S02]  /*15c10*/  LEA R192, R46, UR4, 0x1 ;  /* 0x000000042ec07c11 */ /* 0x000fe4000f8e08ff */
[C---:B------:R-:W-:Y:S02]  /*15c20*/  VIADD R3, R53.reuse, 0x1 ;  /* 0x0000000135037836 */ /* 0x040fe40000000000 */
[C---:B------:R-:W-:Y:S01]  /*15c30*/  VIADD R5, R53.reuse, 0x8 ;  /* 0x0000000835057836 */ /* 0x040fe20000000000 */
[----:B------:R-:W-:Y:S01]  /*15c40*/  LDSM.16.MT88.4 R68, [R192+0xe000] ;  /* 0x00e00000c044783b */ /* 0x000fe20000004200 */
[----:B------:R-:W-:Y:S01]  /*15c50*/  VIADD R7, R53, 0x10 ;  /* 0x0000001035077836 */ /* 0x000fe20000000000 */
[----:B------:R-:W-:Y:S01]  /*15c60*/  ISETP.GE.AND P6, PT, R3, R0, PT ;  /* 0x000000000300720c */ /* 0x000fe20003fc6270 */
[----:B------:R-:W-:Y:S01]  /*15c70*/  VIADD R9, R53, 0x20 ;  /* 0x0000002035097836 */ /* 0x000fe20000000000 */
[----:B------:R-:W-:Y:S01]  /*15c80*/  ISETP.GE.AND P1, PT, R3, R2, PT ;  /* 0x000000020300720c */ /* 0x000fe20003f26270 */
[----:B------:R-:W-:Y:S01]  /*15c90*/  VIADD R3, R53, 0x9 ;  /* 0x0000000935037836 */ /* 0x000fe20000000000 */
[----:B------:R-:W-:Y:S01]  /*15ca0*/  ISETP.GE.AND P0, PT, R5, R0, PT ;  /* 0x000000000500720c */ /* 0x000fe20003f06270 */
[--C-:B------:R-:W-:Y:S01]  /*15cb0*/  IMAD R190, R47, 0x2, R192.reuse ;  /* 0x000000022fbe7824 */ /* 0x100fe200078e02c0 */
[----:B------:R-:W-:Y:S01]  /*15cc0*/  ISETP.GE.AND P2, PT, R5, R2, PT ;  /* 0x000000020500720c */ /* 0x000fe20003f46270 */
[C---:B------:R-:W-:Y:S01]  /*15cd0*/  IMAD R189, R45.reuse, 0x2, R192 ;  /* 0x000000022dbd7824 */ /* 0x040fe200078e02c0 */
        /* <DEDUP_REMOVED lines=21> */
[----:B------:R-:W-:Y:S01]  /*15e30*/  ISETP.GE.AND P5, PT, R7, R2, PT ;  /* 0x000000020700720c */ /* 0x000fe20003fa6270 */
[----:B------:R-:W-:Y:S01]  /*15e40*/  VIADD R7, R53, 0x18 ;  /* 0x0000001835077836 */ /* 0x000fe20000000000 */
[----:B------:R-:W-:Y:S01]  /*15e50*/  FSEL R35, R35, -INF , !P2 ;  /* 0xff80000023237808 */ /* 0x000fe20005000000 */
[----:B------:R-:W-:Y:S01]  /*15e60*/  LDSM.16.MT88.4 R112, [R189+0x10000] ;  /* 0x01000000bd70783b */ /* 0x000fe20000004200 */
[----:B------:R-:W-:Y:S02]  /*15e70*/  FSEL R43, R43, -INF , !P1 ;  /* 0xff8000002b2b7808 */ /* 0x000fe40004800000 */
[C---:B------:R-:W-:Y:S01]  /*15e80*/  ISETP.GE.AND P1, PT, R3.reuse, R0, PT ;  /* 0x000000000300720c */ /* 0x040fe20003f26270 */
[----:B------:R-:W-:Y:S01]  /*15e90*/  LDSM.16.MT88.4 R144, [R188+0x10000] ;  /* 0x01000000bc90783b */ /* 0x000fe20000004200 */
[----:B------:R-:W-:-:S02]  /*15ea0*/  ISETP.GE.AND P2, PT, R3, R2, PT ;  /* 0x000000020300720c */ /* 0x000fc40003f46270 */
[----:B------:R-:W-:Y:S01]  /*15eb0*/  FSEL R3, R40, -INF , !P6 ;  /* 0xff80000028037808 */ /* 0x000fe20007000000 */
[----:B------:R-:W-:Y:S01]  /*15ec0*/  LDSM.16.MT88.4 R140, [R192+0xc800] ;  /* 0x00c80000c08c783b */ /* 0x000fe20000004200 */
[----:B------:R-:W-:Y:S02]  /*15ed0*/  FSEL R13, R34, -INF , !P5 ;  /* 0xff800000220d7808 */ /* 0x000fe40006800000 */
[----:B------:R-:W-:Y:S02]  /*15ee0*/  FSEL R33, R33, -INF , !P0 ;  /* 0xff80000021217808 */ /* 0x000fe40004000000 */
[C---:B------:R-:W-:Y:S02]  /*15ef0*/  ISETP.GE.AND P5, PT, R7.reuse, R0, PT ;  /* 0x000000000700720c */ /* 0x040fe40003fa6270 */
[----:B------:R-:W-:Y:S01]  /*15f00*/  ISETP.GE.AND P0, PT, R7, R2, PT ;  /* 0x000000020700720c */ /* 0x000fe20003f06270 */
[----:B------:R-:W-:Y:S01]  /*15f10*/  VIADD R7, R53, 0x21 ;  /* 0x0000002135077836 */ /* 0x000fe20000000000 */
[----:B------:R-:W-:-:S02]  /*15f20*/  FMNMX.FTZ R4, R3, R41, !PT ;  /* 0x0000002903047209 */ /* 0x000fc40007810000 */
[----:B------:R-:W-:Y:S02]  /*15f30*/  FSEL R29, R29, -INF , !P1 ;  /* 0xff8000001d1d7808 */ /* 0x000fe40004800000 */
[----:B------:R-:W-:Y:S02]  /*15f40*/  FMNMX.FTZ R4, R5, R4, !PT ;  /* 0x0000000405047209 */ /* 0x000fe40007810000 */
[----:B------:R-:W-:Y:S02]  /*15f50*/  FSEL R15, R28, -INF , !P5 ;  /* 0xff8000001c0f7808 */ /* 0x000fe40006800000 */
[----:B------:R-:W-:Y:S02]  /*15f60*/  FSEL R11, R30, -INF , !P0 ;  /* 0xff8000001e0b7808 */ /* 0x000fe40004000000 */
[C---:B------:R-:W-:Y:S02]  /*15f70*/  ISETP.GE.AND P6, PT, R7.reuse, R0, PT ;  /* 0x000000000700720c */ /* 0x040fe40003fc6270 */
[----:B------:R-:W-:Y:S01]  /*15f80*/  ISETP.GE.AND P1, PT, R7, R2, PT ;  /* 0x000000020700720c */ /* 0x000fe20003f26270 */
[----:B------:R-:W-:Y:S01]  /*15f90*/  VIADD R7, R53, 0x28 ;  /* 0x0000002835077836 */ /* 0x000fe20000000000 */
[----:B------:R-:W-:-:S02]  /*15fa0*/  ISETP.GE.AND P5, PT, R9, R0, PT ;  /* 0x000000000900720c */ /* 0x000fc40003fa6270 */
[----:B------:R-:W-:Y:S02]  /*15fb0*/  ISETP.GE.AND P0, PT, R9, R2, PT ;  /* 0x000000020900720c */ /* 0x000fe40003f06270 */
[----:B------:R-:W-:Y:S01]  /*15fc0*/  FSEL R9, R31, -INF , !P2 ;  /* 0xff8000001f097808 */ /* 0x000fe20005000000 */
[----:B------:R-:W-:Y:S01]  /*15fd0*/  VIADD R31, R53, 0x29 ;  /* 0x00000029351f7836 */ /* 0x000fe20000000000 */
[----:B------:R-:W-:Y:S02]  /*15fe0*/  FMNMX.FTZ R4, R37, R4, !PT ;  /* 0x0000000425047209 */ /* 0x000fe40007810000 */
[----:B------:R-:W-:Y:S02]  /*15ff0*/  ISETP.GE.AND P2, PT, R53, R2, PT ;  /* 0x000000023500720c */ /* 0x000fe40003f46270 */
[----:B------:R-:W-:Y:S02]  /*16000*/  FSEL R229, R24, -INF , !P5 ;  /* 0xff80000018e57808 */ /* 0x000fe40006800000 */
[----:B------:R-:W-:-:S02]  /*16010*/  FSEL R225, R26, -INF , !P0 ;  /* 0xff8000001ae17808 */ /* 0x000fc40004000000 */
[C---:B------:R-:W-:Y:S02]  /*16020*/  ISETP.GE.AND P5, PT, R7.reuse, R0, PT ;  /* 0x000000000700720c */ /* 0x040fe40003fa6270 */
[----:B------:R-:W-:Y:S02]  /*16030*/  ISETP.GE.AND P0, PT, R7, R2, PT ;  /* 0x000000020700720c */ /* 0x000fe40003f06270 */
[----:B------:R-:W-:Y:S02]  /*16040*/  FMNMX.FTZ R4, R81, R4, !PT ;  /* 0x0000000451047209 */ /* 0x000fe40007810000 */
[----:B------:R-:W-:Y:S02]  /*16050*/  FSEL R7, R42, -INF , !P2 ;  /* 0xff8000002a077808 */ /* 0x000fe40005000000 */
[----:B------:R-:W-:Y:S02]  /*16060*/  FMNMX.FTZ R6, R33, R4, !PT ;  /* 0x0000000421067209 */ /* 0x000fe40007810000 */
[----:B------:R-:W-:-:S02]  /*16070*/  FMNMX.FTZ R4, R7, R43, !PT ;  /* 0x0000002b07047209 */ /* 0x000fc40007810000 */
[----:B------:R-:W-:Y:S02]  /*16080*/  FMNMX.FTZ R6, R15, R6, !PT ;  /* 0x000000060f067209 */ /* 0x000fe40007810000 */
[----:B------:R-:W-:Y:S02]  /*16090*/  FMNMX.FTZ R4, R51, R4, !PT ;  /* 0x0000000433047209 */ /* 0x000fe40007810000 */
[----:B------:R-:W-:Y:S02]  /*160a0*/  FMNMX.FTZ R6, R29, R6, !PT ;  /* 0x000000061d067209 */ /* 0x000fe40007810000 */
[----:B------:R-:W-:Y:S02]  /*160b0*/  FMNMX.FTZ R4, R49, R4, !PT ;  /* 0x0000000431047209 */ /* 0x000fe40007810000 */
[----:B------:R-:W-:Y:S01]  /*160c0*/  FSEL R163, R25, -INF , !P6 ;  /* 0xff80000019a37808 */ /* 0x000fe20007000000 */
[----:B------:R-:W-:Y:S01]  /*160d0*/  VIADD R25, R53, 0x38 ;  /* 0x0000003835197836 */ /* 0x000fe20000000000 */
[----:B------:R-:W-:-:S02]  /*160e0*/  FMNMX.FTZ R6, R229, R6, !PT ;  /* 0x00000006e5067209 */ /* 0x000fc40007810000 */
[----:B------:R-:W-:Y:S02]  /*160f0*/  FMNMX.FTZ R4, R13, R4, !PT ;  /* 0x000000040d047209 */ /* 0x000fe40007810000 */
[C---:B------:R-:W-:Y:S02]  /*16100*/  ISETP.GE.AND P6, PT, R31.reuse, R0, PT ;  /* 0x000000001f00720c */ /* 0x040fe40003fc6270 */
[----:B------:R-:W-:Y:S01]  /*16110*/  ISETP.GE.AND P2, PT, R31, R2, PT ;  /* 0x000000021f00720c */ /* 0x000fe20003f46270 */
[----:B------:R-:W-:Y:S01]  /*16120*/  VIADD R31, R53, 0x30 ;  /* 0x00000030351f7836 */ /* 0x000fe20000000000 */
[----:B------:R-:W-:Y:S02]  /*16130*/  FSEL R227, R20, -INF , !P5 ;  /* 0xff80000014e37808 */ /* 0x000fe40006800000 */
[----:B------:R-:W-:Y:S02]  /*16140*/  FMNMX.FTZ R6, R163, R6, !PT ;  /* 0x00000006a3067209 */ /* 0x000fe40007810000 */
[----:B------:R-:W-:-:S02]  /*16150*/  FMNMX.FTZ R4, R35, R4, !PT ;  /* 0x0000000423047209 */ /* 0x000fc40007810000 */
[----:B------:R-:W-:Y:S01]  /*16160*/  FSEL R169, R27, -INF , !P1 ;  /* 0xff8000001ba97808 */ /* 0x000fe20004800000 */
[----:B------:R-:W-:Y:S01]  /*16170*/  VIADD R27, R53, 0x31 ;  /* 0x00000031351b7836 */ /* 0x000fe20000000000 */
[----:B------:R-:W-:Y:S01]  /*16180*/  ISETP.GE.AND P1, PT, R31, R0, PT ;  /* 0x000000001f00720c */ /* 0x000fe20003f26270 */
[----:B------:R-:W-:Y:S01]  /*16190*/  VIADD R53, R53, 0x39 ;  /* 0x0000003935357836 */ /* 0x000fe20000000000 */
[----:B------:R-:W-:Y:S02]  /*161a0*/  FSEL R167, R21, -INF , !P6 ;  /* 0xff80000015a77808 */ /* 0x000fe40007000000 */
[----:B------:R-:W-:Y:S02]  /*161b0*/  FMNMX.FTZ R6, R227, R6, !PT ;  /* 0x00000006e3067209 */ /* 0x000fe40007810000 */
        /* <DEDUP_REMOVED lines=20> */
[----:B------:R-:W-:Y:S02]  /*16300*/  ISETP.GE.AND P1, PT, R27, R2, PT ;  /* 0x000000021b00720c */ /* 0x000fe40003f26270 */
[----:B------:R-:W-:Y:S01]  /*16310*/  FSEL R213, R18, -INF , !P0 ;  /* 0xff80000012d57808 */ /* 0x000fe20004000000 */
[----:B------:R-:W1:Y:S01]  /*16320*/  SHFL.BFLY PT, R17, R4, 0x2, 0x1f ;  /* 0x0c401f0004117f89 */ /* 0x000e6200000e0000 */
[----:B------:R-:W-:Y:S02]  /*16330*/  FMNMX.FTZ R8, R211, R8, !PT ;  /* 0x00000008d3087209 */ /* 0x000fe40007810000 */
[----:B------:R-:W-:Y:S02]  /*16340*/  ISETP.GE.AND P0, PT, R25, R2, PT ;  /* 0x000000021900720c */ /* 0x000fe40003f06270 */
[----:B------:R-:W-:Y:S01]  /*16350*/  FSEL R175, R19, -INF , !P1 ;  /* 0xff80000013af7808 */ /* 0x000fe20004800000 */
[----:B------:R-:W-:Y:S01]  /*16360*/  LDSM.16.MT88.4 R24, [R190+0xe800] ;  /* 0x00e80000be18783b */ /* 0x000fe20000004200 */
[----:B------:R-:W-:-:S02]  /*16370*/  FMNMX.FTZ R8, R213, R8, !PT ;  /* 0x00000008d5087209 */ /* 0x000fc40007810000 */
[----:B------:R-:W-:Y:S02]  /*16380*/  ISETP.GE.AND P1, PT, R53, R2, PT ;  /* 0x000000023500720c */ /* 0x000fe40003f26270 */
[----:B------:R-:W-:Y:S01]  /*16390*/  FSEL R173, R74, -INF , !P0 ;  /* 0xff8000004aad7808 */ /* 0x000fe20004000000 */
[----:B------:R-:W-:Y:S01]  /*163a0*/  LDSM.16.MT88.4 R52, [R189+0xc000] ;  /* 0x00c00000bd34783b */ /* 0x000fe20000004200 */
[----:B------:R-:W-:Y:S02]  /*163b0*/  FMNMX.FTZ R8, R175, R8, !PT ;  /* 0x00000008af087209 */ /* 0x000fe40007810000 */
[----:B------:R-:W-:Y:S02]  /*163c0*/  FSEL R171, R75, -INF , !P1 ;  /* 0xff8000004bab7808 */ /* 0x000fe40004800000 */
[----:B------:R-:W-:-:S04]  /*163d0*/  FMNMX.FTZ R8, R173, R8, !PT ;  /* 0x00000008ad087209 */ /* 0x000fc80007810000 */
[----:B------:R-:W-:Y:S02]  /*163e0*/  FMNMX.FTZ R21, R171, R8, !PT ;  /* 0x00000008ab157209 */ /* 0x000fe40007810000 */
[----:B-1----:R-:W-:-:S03]  /*163f0*/  FMNMX.FTZ R19, R4, R17, !PT ;  /* 0x0000001104137209 */ /* 0x002fc60007810000 */
[----:B------:R-:W1:Y:S04]  /*16400*/  SHFL.BFLY PT, R6, R21, 0x2, 0x1f ;  /* 0x0c401f0015067f89 */ /* 0x000e6800000e0000 */
[----:B------:R-:W2:Y:S01]  /*16410*/  SHFL.BFLY PT, R132, R19, 0x1, 0x1f ;  /* 0x0c201f0013847f89 */ /* 0x000ea200000e0000 */
[----:B-1----:R-:W-:-:S03]  /*16420*/  FMNMX.FTZ R17, R21, R6, !PT ;  /* 0x0000000615117209 */ /* 0x002fc60007810000 */
[----:B------:R-:W-:Y:S01]  /*16430*/  LDSM.16.MT88.4 R20, [R189+0xe800] ;  /* 0x00e80000bd14783b */ /* 0x000fe20000004200 */
[----:B--2---:R-:W-:-:S03]  /*16440*/  FMNMX.FTZ R132, R19, R132, !PT ;  /* 0x0000008413847209 */ /* 0x004fc60007810000 */
[----:B------:R-:W1:Y:S01]  /*16450*/  SHFL.BFLY PT, R4, R17, 0x1, 0x1f ;  /* 0x0c201f0011047f89 */ /* 0x000e6200000e0000 */
[C---:B------:R-:W-:Y:S01]  /*16460*/  FSETP.NEU.FTZ.AND P0, PT, R132.reuse, -INF , PT ;  /* 0xff8000008400780b */ /* 0x040fe20003f1d000 */
[----:B------:R-:W-:-:S05]  /*16470*/  FMUL.FTZ R174, R132, UR5 ;  /* 0x0000000584ae7c20 */ /* 0x000fca0008410000 */
[----:B------:R-:W-:-:S05]  /*16480*/  FSEL R174, R174, RZ, P0 ;  /* 0x000000ffaeae7208 */ /* 0x000fca0000000000 */
[--C-:B------:R-:W-:Y:S01]  /*16490*/  FFMA.FTZ R159, R3, UR5, -R174.reuse ;  /* 0x00000005039f7c23 */ /* 0x100fe200080108ae */
[--C-:B------:R-:W-:Y:S01]  /*164a0*/  FFMA.FTZ R157, R5, UR5, -R174.reuse ;  /* 0x00000005059d7c23 */ /* 0x100fe200080108ae */
[--C-:B------:R-:W-:Y:S01]  /*164b0*/  FFMA.FTZ R158, R41, UR5, -R174.reuse ;  /* 0x00000005299e7c23 */ /* 0x100fe200080108ae */
[--C-:B------:R-:W-:Y:S01]  /*164c0*/  FFMA.FTZ R154, R37, UR5, -R174.reuse ;  /* 0x00000005259a7c23 */ /* 0x100fe200080108ae */
[--C-:B------:R-:W-:Y:S01]  /*164d0*/  FFMA.FTZ R151, R15, UR5, -R174.reuse ;  /* 0x000000050f977c23 */ /* 0x100fe200080108ae */
[--C-:B------:R-:W-:Y:S01]  /*164e0*/  FFMA.FTZ R153, R81, UR5, -R174.reuse ;  /* 0x0000000551997c23 */ /* 0x100fe200080108ae */
[----:B------:R-:W-:Y:S01]  /*164f0*/  MUFU.EX2 R159, R159 ;  /* 0x0000009f009f7308 */ /* 0x000fe20000000800 */
[--C-:B------:R-:W-:Y:S01]  /*16500*/  FFMA.FTZ R150, R33, UR5, -R174.reuse ;  /* 0x0000000521967c23 */ /* 0x100fe200080108ae */
[--C-:B------:R-:W-:Y:S01]  /*16510*/  FFMA.FTZ R138, R29, UR5, -R174.reuse ;  /* 0x000000051d8a7c23 */ /* 0x100fe200080108ae */
[----:B------:R-:W-:Y:S01]  /*16520*/  LDSM.16.MT88.4 R36, [R192+0xc000] ;  /* 0x00c00000c024783b */ /* 0x000fe20000004200 */
[--C-:B------:R-:W-:Y:S01]  /*16530*/  FFMA.FTZ R162, R229, UR5, -R174.reuse ;  /* 0x00000005e5a27c23 */ /* 0x100fe200080108ae */
[----:B-1----:R-:W-:Y:S01]  /*16540*/  FMNMX.FTZ R3, R17, R4, !PT ;  /* 0x0000000411037209 */ /* 0x002fe20007810000 */
[--C-:B------:R-:W-:Y:S01]  /*16550*/  FFMA.FTZ R163, R163, UR5, -R174.reuse ;  /* 0x00000005a3a37c23 */ /* 0x100fe200080108ae */
[----:B------:R-:W-:Y:S01]  /*16560*/  LDSM.16.MT88.4 R16, [R188+0xe800] ;  /* 0x00e80000bc10783b */ /* 0x000fe20000004200 */
[----:B------:R-:W1:Y:S01]  /*16570*/  MUFU.EX2 R158, R158 ;  /* 0x0000009e009e7308 */ /* 0x000e620000000800 */
[C---:B------:R-:W-:Y:S01]  /*16580*/  FSETP.NEU.FTZ.AND P0, PT, R3.reuse, -INF , PT ;  /* 0xff8000000300780b */ /* 0x040fe20003f1d000 */
[----:B------:R-:W-:Y:S01]  /*16590*/  FMUL.FTZ R170, R3, UR5 ;  /* 0x0000000503aa7c20 */ /* 0x000fe20008410000 */
[----:B------:R-:W-:Y:S01]  /*165a0*/  LDSM.16.MT88.4 R28, [R188+0xc800] ;  /* 0x00c80000bc1c783b */ /* 0x000fe20000004200 */
[--C-:B------:R-:W-:Y:S01]  /*165b0*/  FFMA.FTZ R166, R227, UR5, -R174.reuse ;  /* 0x00000005e3a67c23 */ /* 0x100fe200080108ae */
[--C-:B------:R-:W-:Y:S01]  /*165c0*/  FFMA.FTZ R167, R167, UR5, -R174.reuse ;  /* 0x00000005a7a77c23 */ /* 0x100fe200080108ae */
[--C-:B------:R-:W-:Y:S01]  /*165d0*/  FFMA.FTZ R210, R221, UR5, -R174.reuse ;  /* 0x00000005ddd27c23 */ /* 0x100fe200080108ae */
[----:B------:R-:W-:Y:S01]  /*165e0*/  FSEL R170, R170, RZ, P0 ;  /* 0x000000ffaaaa7208 */ /* 0x000fe20000000000 */
[----:B------:R-:W-:Y:S01]  /*165f0*/  MUFU.EX2 R157, R157 ;  /* 0x0000009d009d7308 */ /* 0x000fe20000000800 */
[--C-:B------:R-:W-:Y:S01]  /*16600*/  FFMA.FTZ R219, R219, UR5, -R174.reuse ;  /* 0x00000005dbdb7c23 */ /* 0x100fe200080108ae */
[--C-:B------:R-:W-:Y:S01]  /*16610*/  FFMA.FTZ R214, R217, UR5, -R174.reuse ;  /* 0x00000005d9d67c23 */ /* 0x100fe200080108ae */
[----:B------:R-:W-:Y:S01]  /*16620*/  FFMA.FTZ R215, R215, UR5, -R174 ;  /* 0x00000005d7d77c23 */ /* 0x000fe200080108ae */
[--C-:B------:R-:W-:Y:S01]  /*16630*/  FFMA.FTZ R160, R7, UR5, -R170.reuse ;  /* 0x0000000507a07c23 */ /* 0x100fe200080108aa */
[--C-:B------:R-:W-:Y:S01]  /*16640*/  FFMA.FTZ R161, R43, UR5, -R170.reuse ;  /* 0x000000052ba17c23 */ /* 0x100fe200080108aa */
[----:B------:R-:W2:Y:S01]  /*16650*/  LDSM.16.MT88.4 R4, [R190+0xc000] ;  /* 0x00c00000be04783b */ /* 0x000ea20000004200 */
[--C-:B------:R-:W-:Y:S01]  /*16660*/  FFMA.FTZ R156, R51, UR5, -R170.reuse ;  /* 0x00000005339c7c23 */ /* 0x100fe200080108aa */
[--C-:B------:R-:W-:Y:S01]  /*16670*/  FFMA.FTZ R155, R49, UR5, -R170.reuse ;  /* 0x00000005319b7c23 */ /* 0x100fe200080108aa */
[----:B------:R-:W3:Y:S01]  /*16680*/  MUFU.EX2 R154, R154 ;  /* 0x0000009a009a7308 */ /* 0x000ee20000000800 */
[--C-:B------:R-:W-:Y:S01]  /*16690*/  FFMA.FTZ R152, R13, UR5, -R170.reuse ;  /* 0x000000050d987c23 */ /* 0x100fe200080108aa */
[--C-:B------:R-:W-:Y:S01]  /*166a0*/  FFMA.FTZ R148, R11, UR5, -R170.reuse ;  /* 0x000000050b947c23 */ /* 0x100fe200080108aa */
[--C-:B------:R-:W-:Y:S01]  /*166b0*/  FFMA.FTZ R139, R9, UR5, -R170.reuse ;  /* 0x00000005098b7c23 */ /* 0x100fe200080108aa */
[----:B------:R-:W4:Y:S01]  /*166c0*/  LDSM.16.MT88.4 R12, [R190+0xc800] ;  /* 0x00c80000be0c783b */ /* 0x000f220000004200 */
[----:B-1----:R-:W-:Y:S01]  /*166d0*/  F2FP.F16.F32.PACK_AB R116, R158, R159 ;  /* 0x0000009f9e74723e */ /* 0x002fe200000000ff */
[--C-:B------:R-:W-:Y:S01]  /*166e0*/  FFMA.FTZ R149, R35, UR5, -R170.reuse ;  /* 0x0000000523957c23 */ /* 0x100fe200080108aa */
[--C-:B------:R-:W-:Y:S01]  /*166f0*/  FFMA.FTZ R168, R225, UR5, -R170.reuse ;  /* 0x00000005e1a87c23 */ /* 0x100fe200080108aa */
[----:B------:R-:W-:Y:S01]  /*16700*/  MUFU.EX2 R160, R160 ;  /* 0x000000a000a07308 */ /* 0x000fe20000000800 */
[----:B------:R-:W1:Y:S01]  /*16710*/  LDSM.16.MT88.4 R8, [R192+0xe800] ;  /* 0x00e80000c008783b */ /* 0x000e620000004200 */
[--C-:B------:R-:W-:Y:S01]  /*16720*/  FFMA.FTZ R169, R169, UR5, -R170.reuse ;  /* 0x00000005a9a97c23 */ /* 0x100fe200080108aa */
[--C-:B------:R-:W-:Y:S01]  /*16730*/  FFMA.FTZ R172, R223, UR5, -R170.reuse ;  /* 0x00000005dfac7c23 */ /* 0x100fe200080108aa */
[--C-:B------:R-:W-:Y:S01]  /*16740*/  FFMA.FTZ R211, R211, UR5, -R170.reuse ;  /* 0x00000005d3d37c23 */ /* 0x100fe200080108aa */
[----:B------:R-:W-:Y:S01]  /*16750*/  LDSM.16.MT88.4 R32, [R189+0xc800] ;  /* 0x00c80000bd20783b */ /* 0x000fe20000004200 */
[--C-:B------:R-:W-:Y:S01]  /*16760*/  FFMA.FTZ R174, R213, UR5, -R170.reuse ;  /* 0x00000005d5ae7c23 */ /* 0x100fe200080108aa */
[--C-:B------:R-:W-:Y:S01]  /*16770*/  FFMA.FTZ R175, R175, UR5, -R170.reuse ;  /* 0x00000005afaf7c23 */ /* 0x100fe200080108aa */
[----:B------:R-:W5:Y:S01]  /*16780*/  MUFU.EX2 R161, R161 ;  /* 0x000000a100a17308 */ /* 0x000f620000000800 */
[----:B---3--:R-:W-:Y:S01]  /*16790*/  F2FP.F16.F32.PACK_AB R118, R154, R157 ;  /* 0x0000009d9a76723e */ /* 0x008fe200000000ff */
[--C-:B------:R-:W-:Y:S01]  /*167a0*/  FFMA.FTZ R173, R173, UR5, -R170.reuse ;  /* 0x00000005adad7c23 */ /* 0x100fe200080108aa */
[----:B------:R-:W-:Y:S01]  /*167b0*/  FFMA.FTZ R170, R171, UR5, -R170 ;  /* 0x00000005abaa7c23 */ /* 0x000fe200080108aa */
[----:B------:R-:W-:-:S04]  /*167c0*/  FADD.FTZ R158, R159, R158 ;  /* 0x0000009e9f9e7221 */ /* 0x000fc80000010000 */
[----:B------:R-:W-:Y:S01]  /*167d0*/  MUFU.EX2 R156, R156 ;  /* 0x0000009c009c7308 */ /* 0x000fe20000000800 */
[----:B------:R-:W-:-:S04]  /*167e0*/  FADD.FTZ R157, R157, R158 ;  /* 0x0000009e9d9d7221 */ /* 0x000fc80000010000 */
[----:B------:R-:W-:-:S03]  /*167f0*/  FADD.FTZ R154, R154, R157 ;  /* 0x0000009d9a9a7221 */ /* 0x000fc60000010000 */
[----:B------:R-:W3:Y:S01]  /*16800*/  MUFU.EX2 R155, R155 ;  /* 0x0000009b009b7308 */ /* 0x000ee20000000800 */
[----:B-----5:R-:W-:Y:S01]  /*16810*/  F2FP.F16.F32.PACK_AB R117, R161, R160 ;  /* 0x000000a0a175723e */ /* 0x020fe200000000ff */
[----:B------:R-:W-:-:S06]  /*16820*/  FADD.FTZ R161, R160, R161 ;  /* 0x000000a1a0a17221 */ /* 0x000fcc0000010000 */
[----:B------:R-:W-:Y:S08]  /*16830*/  MUFU.EX2 R153, R153 ;  /* 0x0000009900997308 */ /* 0x000ff00000000800 */
[----:B------:R-:W5:Y:S01]  /*16840*/  MUFU.EX2 R150, R150 ;  /* 0x0000009600967308 */ /* 0x000f620000000800 */
[----:B---3--:R-:W-:Y:S01]  /*16850*/  F2FP.F16.F32.PACK_AB R119, R155, R156 ;  /* 0x0000009c9b77723e */ /* 0x008fe200000000ff */
[----:B------:R-:W-:-:S04]  /*16860*/  FADD.FTZ R156, R156, R161 ;  /* 0x000000a19c9c7221 */ /* 0x000fc80000010000 */
[----:B------:R-:W-:Y:S02]  /*16870*/  FADD.FTZ R155, R155, R156 ;  /* 0x0000009c9b9b7221 */ /* 0x000fe40000010000 */
[C---:B------:R-:W-:Y:S01]  /*16880*/  HMMA.16816.F32 R64, R116.reuse, R68, RZ ;  /* 0x000000447440723c */ /* 0x040fe200000018ff */
[----:B------:R-:W-:Y:S05]  /*16890*/  MUFU.EX2 R151, R151 ;  /* 0x0000009700977308 */ /* 0x000fea0000000800 */
[C---:B--2---:R-:W-:Y:S03]  /*168a0*/  HMMA.16816.F32 R40, R116.reuse, R4, RZ ;  /* 0x000000047428723c */ /* 0x044fe600000018ff */
[----:B------:R-:W2:Y:S03]  /*168b0*/  MUFU.EX2 R138, R138 ;  /* 0x0000008a008a7308 */ /* 0x000ea60000000800 */
[----:B------:R-:W-:Y:S01]  /*168c0*/  HMMA.16816.F32 R44, R116, R6, RZ ;  /* 0x00000006742c723c */ /* 0x000fe200000018ff */
[----:B-----5:R-:W-:Y:S01]  /*168d0*/  F2FP.F16.F32.PACK_AB R4, R150, R153 ;  /* 0x000000999604723e */ /* 0x020fe200000000ff */
[----:B------:R-:W-:-:S03]  /*168e0*/  FADD.FTZ R153, R153, R154 ;  /* 0x0000009a99997221 */ /* 0x000fc60000010000 */
[----:B------:R-:W-:Y:S01]  /*168f0*/  MUFU.EX2 R152, R152 ;  /* 0x0000009800987308 */ /* 0x000fe20000000800 */
[----:B------:R-:W-:Y:S01]  /*16900*/  HMMA.16816.F32 R68, R116, R70, RZ ;  /* 0x000000467444723c */ /* 0x000fe200000018ff */
[----:B------:R-:W-:-:S05]  /*16910*/  FADD.FTZ R150, R150, R153 ;  /* 0x0000009996967221 */ /* 0x000fca0000010000 */
[----:B------:R-:W-:Y:S01]  /*16920*/  HMMA.16816.F32 R80, R116, R84, RZ ;  /* 0x000000547450723c */ /* 0x000fe200000018ff */
[----:B------:R-:W3:Y:S01]  /*16930*/  MUFU.EX2 R149, R149 ;  /* 0x0000009500957308 */ /* 0x000ee20000000800 */
[----:B--2---:R-:W-:Y:S01]  /*16940*/  F2FP.F16.F32.PACK_AB R6, R138, R151 ;  /* 0x000000978a06723e */ /* 0x004fe200000000ff */
[----:B------:R-:W-:-:S03]  /*16950*/  FADD.FTZ R151, R151, R150 ;  /* 0x0000009697977221 */ /* 0x000fc60000010000 */
[C---:B------:R-:W-:Y:S01]  /*16960*/  HMMA.16816.F32 R88, R116.reuse, R92, RZ ;  /* 0x0000005c7458723c */ /* 0x040fe200000018ff */
[----:B------:R-:W-:Y:S02]  /*16970*/  FADD.FTZ R151, R138, R151 ;  /* 0x000000978a977221 */ /* 0x000fe40000010000 */
[----:B------:R-:W-:Y:S03]  /*16980*/  MUFU.EX2 R148, R148 ;  /* 0x0000009400947308 */ /* 0x000fe60000000800 */
[C---:B------:R-:W-:Y:S05]  /*16990*/  HMMA.16816.F32 R84, R116.reuse, R86, RZ ;  /* 0x000000567454723c */ /* 0x040fea00000018ff */
[----:B------:R-:W2:Y:S01]  /*169a0*/  MUFU.EX2 R139, R139 ;  /* 0x0000008b008b7308 */ /* 0x000ea20000000800 */
[----:B---3--:R-:W-:Y:S01]  /*169b0*/  F2FP.F16.F32.PACK_AB R5, R149, R152 ;  /* 0x000000989505723e */ /* 0x008fe200000000ff */
[----:B------:R-:W-:Y:S01]  /*169c0*/  HMMA.16816.F32 R92, R116, R94, RZ ;  /* 0x0000005e745c723c */ /* 0x000fe200000018ff */
[----:B------:R-:W-:-:S04]  /*169d0*/  FADD.FTZ R152, R152, R155 ;  /* 0x0000009b98987221 */ /* 0x000fc80000010000 */
[----:B------:R-:W-:Y:S01]  /*169e0*/  FADD.FTZ R149, R149, R152 ;  /* 0x0000009895957221 */ /* 0x000fe20000010000 */
[C---:B------:R-:W-:Y:S01]  /*169f0*/  HMMA.16816.F32 R96, R116.reuse, R100, RZ ;  /* 0x000000647460723c */ /* 0x040fe200000018ff */
[----:B------:R-:W-:Y:S05]  /*16a00*/  MUFU.EX2 R162, R162 ;  /* 0x000000a200a27308 */ /* 0x000fea0000000800 */
[----:B------:R-:W-:Y:S01]  /*16a10*/  HMMA.16816.F32 R104, R116, R108, RZ ;  /* 0x0000006c7468723c */ /* 0x000fe200000018ff */
[----:B--2---:R-:W-:Y:S02]  /*16a20*/  F2FP.F16.F32.PACK_AB R7, R139, R148 ;  /* 0x000000948b07723e */ /* 0x004fe400000000ff */
[----:B------:R-:W2:Y:S01]  /*16a30*/  MUFU.EX2 R163, R163 ;  /* 0x000000a300a37308 */ /* 0x000ea20000000800 */
[----:B------:R-:W-:-:S02]  /*16a40*/  FADD.FTZ R148, R148, R149 ;  /* 0x0000009594947221 */ /* 0x000fc40000010000 */
[----:B------:R-:W-:Y:S02]  /*16a50*/  HMMA.16816.F32 R100, R116, R102, RZ ;  /* 0x000000667464723c */ /* 0x000fe400000018ff */
[----:B------:R-:W-:-:S04]  /*16a60*/  FADD.FTZ R139, R139, R148 ;  /* 0x000000948b8b7221 */ /* 0x000fc80000010000 */
[C---:B----4-:R-:W-:Y:S01]  /*16a70*/  HMMA.16816.F32 R40, R4.reuse, R12, R40 ;  /* 0x0000000c0428723c */ /* 0x050fe20000001828 */
[----:B------:R-:W-:Y:S05]  /*16a80*/  MUFU.EX2 R166, R166 ;  /* 0x000000a600a67308 */ /* 0x000fea0000000800 */
[C---:B------:R-:W-:Y:S01]  /*16a90*/  HMMA.16816.F32 R44, R4.reuse, R14, R44 ;  /* 0x0000000e042c723c */ /* 0x040fe2000000182c */
[----:B------:R-:W3:Y:S02]  /*16aa0*/  LDSM.16.MT88.4 R12, [R192+0x10800] ;  /* 0x01080000c00c783b */ /* 0x000ee40000004200 */
[----:B------:R-:W4:Y:S03]  /*16ab0*/  MUFU.EX2 R167, R167 ;  /* 0x000000a700a77308 */ /* 0x000f260000000800 */
[C---:B-1----:R-:W-:Y:S05]  /*16ac0*/  HMMA.16816.F32 R64, R4.reuse, R8, R64 ;  /* 0x000000080440723c */ /* 0x042fea0000001840 */
[----:B------:R-:W-:Y:S01]  /*16ad0*/  MUFU.EX2 R168, R168 ;  /* 0x000000a800a87308 */ /* 0x000fe20000000800 */
[----:B------:R-:W-:Y:S01]  /*16ae0*/  HMMA.16816.F32 R68, R4, R10, R68 ;  /* 0x0000000a0444723c */ /* 0x000fe20000001844 */
[----:B------:R-:W1:Y:S05]  /*16af0*/  LDSM.16.MT88.4 R8, [R190+0x10800] ;  /* 0x01080000be08783b */ /* 0x000e6a0000004200 */
[C---:B------:R-:W-:Y:S01]  /*16b00*/  HMMA.16816.F32 R108, R116.reuse, R110, RZ ;  /* 0x0000006e746c723c */ /* 0x040fe200000018ff */
[----:B------:R-:W5:Y:S05]  /*16b10*/  MUFU.EX2 R169, R169 ;  /* 0x000000a900a97308 */ /* 0x000f6a0000000800 */
[----:B------:R-:W-:Y:S03]  /*16b20*/  HMMA.16816.F32 R48, R116, R52, RZ ;  /* 0x000000347430723c */ /* 0x000fe600000018ff */
[----:B------:R-:W-:Y:S03]  /*16b30*/  MUFU.EX2 R172, R172 ;  /* 0x000000ac00ac7308 */ /* 0x000fe60000000800 */
[C---:B------:R-:W-:Y:S05]  /*16b40*/  HMMA.16816.F32 R80, R4.reuse, R20, R80 ;  /* 0x000000140450723c */ /* 0x040fea0000001850 */
[----:B------:R-:W5:Y:S01]  /*16b50*/  MUFU.EX2 R211, R211 ;  /* 0x000000d300d37308 */ /* 0x000f620000000800 */
[C---:B------:R-:W-:Y:S01]  /*16b60*/  HMMA.16816.F32 R84, R4.reuse, R22, R84 ;  /* 0x000000160454723c */ /* 0x040fe20000001854 */
[----:B------:R-:W2:Y:S05]  /*16b70*/  LDSM.16.MT88.4 R20, [R189+0x10800] ;  /* 0x01080000bd14783b */ /* 0x000eaa0000004200 */
[C---:B------:R-:W-:Y:S01]  /*16b80*/  HMMA.16816.F32 R88, R4.reuse, R16, R88 ;  /* 0x000000100458723c */ /* 0x040fe20000001858 */
[----:B------:R-:W-:Y:S05]  /*16b90*/  MUFU.EX2 R210, R210 ;  /* 0x000000d200d27308 */ /* 0x000fea0000000800 */
[----:B------:R-:W-:Y:S01]  /*16ba0*/  HMMA.16816.F32 R92, R4, R18, R92 ;  /* 0x00000012045c723c */ /* 0x000fe2000000185c */
[----:B------:R-:W4:Y:S02]  /*16bb0*/  LDSM.16.MT88.4 R16, [R188+0x10800] ;  /* 0x01080000bc10783b */ /* 0x000f240000004200 */
[----:B------:R-:W5:Y:S03]  /*16bc0*/  MUFU.EX2 R219, R219 ;  /* 0x000000db00db7308 */ /* 0x000f660000000800 */
[----:B------:R-:W-:Y:S05]  /*16bd0*/  HMMA.16816.F32 R52, R116, R54, RZ ;  /* 0x000000367434723c */ /* 0x000fea00000018ff */
[----:B------:R-:W-:Y:S01]  /*16be0*/  MUFU.EX2 R214, R214 ;  /* 0x000000d600d67308 */ /* 0x000fe20000000800 */
[C---:B---3--:R-:W-:Y:S06]  /*16bf0*/  HMMA.16816.F32 R96, R4.reuse, R12, R96 ;  /* 0x0000000c0460723c */ /* 0x048fec0000001860 */
[C---:B------:R-:W-:Y:S01]  /*16c00*/  HMMA.16816.F32 R100, R4.reuse, R14, R100 ;  /* 0x0000000e0464723c */ /* 0x040fe20000001864 */
[----:B------:R-:W3:Y:S01]  /*16c10*/  LDSM.16.MT88.4 R12, [R189+0xd000] ;  /* 0x00d00000bd0c783b */ /* 0x000ee20000004200 */
[----:B------:R-:W3:Y:S04]  /*16c20*/  MUFU.EX2 R215, R215 ;  /* 0x000000d700d77308 */ /* 0x000ee80000000800 */
[C---:B-1----:R-:W-:Y:S04]  /*16c30*/  HMMA.16816.F32 R104, R4.reuse, R8, R104 ;  /* 0x000000080468723c */ /* 0x042fe80000001868 */
[----:B------:R-:W-:Y:S02]  /*16c40*/  MUFU.EX2 R174, R174 ;  /* 0x000000ae00ae7308 */ /* 0x000fe40000000800 */
[----:B------:R-:W-:Y:S01]  /*16c50*/  HMMA.16816.F32 R108, R4, R10, R108 ;  /* 0x0000000a046c723c */ /* 0x000fe2000000186c */
[----:B------:R-:W1:Y:S05]  /*16c60*/  LDSM.16.MT88.4 R8, [R189+0xf000] ;  /* 0x00f00000bd08783b */ /* 0x000e6a0000004200 */
[C---:B------:R-:W-:Y:S01]  /*16c70*/  HMMA.16816.F32 R128, R116.reuse, R36, RZ ;  /* 0x000000247480723c */ /* 0x040fe200000018ff */
[----:B------:R-:W1:Y:S05]  /*16c80*/  MUFU.EX2 R175, R175 ;  /* 0x000000af00af7308 */ /* 0x000e6a0000000800 */
[C---:B------:R-:W-:Y:S03]  /*16c90*/  HMMA.16816.F32 R56, R116.reuse, R60, RZ ;  /* 0x0000003c7438723c */ /* 0x040fe600000018ff */
[----:B------:R-:W-:Y:S03]  /*16ca0*/  MUFU.EX2 R173, R173 ;  /* 0x000000ad00ad7308 */ /* 0x000fe60000000800 */
[C---:B------:R-:W-:Y:S05]  /*16cb0*/  HMMA.16816.F32 R72, R116.reuse, R76, RZ ;  /* 0x0000004c7448723c */ /* 0x040fea00000018ff */
[----:B------:R-:W1:Y:S01]  /*16cc0*/  MUFU.EX2 R170, R170 ;  /* 0x000000aa00aa7308 */ /* 0x000e620000000800 */
[C---:B------:R-:W-:Y:S06]  /*16cd0*/  HMMA.16816.F32 R124, R116.reuse, R112, RZ ;  /* 0x00000070747c723c */ /* 0x040fec00000018ff */
[C---:B------:R-:W-:Y:S06]  /*16ce0*/  HMMA.16816.F32 R36, R116.reuse, R38, RZ ;  /* 0x000000267424723c */ /* 0x040fec00000018ff */
[C---:B------:R-:W-:Y:S06]  /*16cf0*/  HMMA.16816.F32 R60, R116.reuse, R62, RZ ;  /* 0x0000003e743c723c */ /* 0x040fec00000018ff */
[C---:B------:R-:W-:Y:S06]  /*16d00*/  HMMA.16816.F32 R76, R116.reuse, R78, RZ ;  /* 0x0000004e744c723c */ /* 0x040fec00000018ff */
[C---:B------:R-:W-:Y:S06]  /*16d10*/  HMMA.16816.F32 R112, R116.reuse, R114, RZ ;  /* 0x000000727470723c */ /* 0x040fec00000018ff */
[C---:B------:R-:W-:Y:S06]  /*16d20*/  HMMA.16816.F32 R120, R116.reuse, R144, RZ ;  /* 0x000000907478723c */ /* 0x040fec00000018ff */
[----:B------:R-:W-:Y:S01]  /*16d30*/  HMMA.16816.F32 R116, R116, R146, RZ ;  /* 0x000000927474723c */ /* 0x000fe200000018ff */
        /* <DEDUP_REMOVED lines=16> */
[C---:B----4-:R-:W-:Y:S06]  /*16e40*/  HMMA.16816.F32 R120, R4.reuse, R16, R120 ;  /* 0x000000100478723c */ /* 0x050fec0000001878 */
[----:B------:R-:W-:Y:S01]  /*16e50*/  HMMA.16816.F32 R116, R4, R18, R116 ;  /* 0x000000120474723c */ /* 0x000fe20000001874 */
[----:B------:R-:W4:Y:S06]  /*16e60*/  LDSM.16.MT88.4 R16, [R192+0x11000] ;  /* 0x01100000c010783b */ /* 0x000f2c0000004200 */
[----:B------:R-:W-:Y:S01]  /*16e70*/  F2FP.F16.F32.PACK_AB R4, R163, R162 ;  /* 0x000000a2a304723e */ /* 0x000fe200000000ff */
[----:B------:R-:W-:Y:S01]  /*16e80*/  FADD.FTZ R162, R162, R151 ;  /* 0x00000097a2a27221 */ /* 0x000fe20000010000 */
[----:B------:R-:W-:-:S02]  /*16e90*/  F2FP.F16.F32.PACK_AB R6, R167, R166 ;  /* 0x000000a6a706723e */ /* 0x000fc400000000ff */
[----:B-----5:R-:W-:Y:S01]  /*16ea0*/  F2FP.F16.F32.PACK_AB R5, R169, R168 ;  /* 0x000000a8a905723e */ /* 0x020fe200000000ff */
[----:B------:R-:W-:Y:S01]  /*16eb0*/  FADD.FTZ R168, R168, R139 ;  /* 0x0000008ba8a87221 */ /* 0x000fe20000010000 */
[----:B------:R-:W-:Y:S01]  /*16ec0*/  F2FP.F16.F32.PACK_AB R7, R211, R172 ;  /* 0x000000acd307723e */ /* 0x000fe200000000ff */
[----:B------:R-:W-:Y:S02]  /*16ed0*/  FADD.FTZ R163, R163, R162 ;  /* 0x000000a2a3a37221 */ /* 0x000fe40000010000 */
[----:B------:R-:W-:Y:S02]  /*16ee0*/  FADD.FTZ R169, R169, R168 ;  /* 0x000000a8a9a97221 */ /* 0x000fe40000010000 */
[----:B------:R-:W-:Y:S02]  /*16ef0*/  FADD.FTZ R166, R166, R163 ;  /* 0x000000a3a6a67221 */ /* 0x000fe40000010000 */
[----:B---3--:R-:W-:Y:S01]  /*16f00*/  HMMA.16816.F32 R48, R4, R12, R48 ;  /* 0x0000000c0430723c */ /* 0x008fe20000001830 */
[----:B------:R-:W-:Y:S01]  /*16f10*/  FADD.FTZ R172, R172, R169 ;  /* 0x000000a9acac7221 */ /* 0x000fe20000010000 */
[----:B------:R-:W-:-:S03]  /*16f20*/  FADD.FTZ R167, R167, R166 ;  /* 0x000000a6a7a77221 */ /* 0x000fc60000010000 */
[----:B------:R-:W-:Y:S01]  /*16f30*/  FADD.FTZ R211, R211, R172 ;  /* 0x000000acd3d37221 */ /* 0x000fe20000010000 */
[C---:B------:R-:W-:Y:S01]  /*16f40*/  HMMA.16816.F32 R52, R4.reuse, R14, R52 ;  /* 0x0000000e0434723c */ /* 0x040fe20000001834 */
[----:B------:R-:W3:Y:S05]  /*16f50*/  LDSM.16.MT88.4 R12, [R190+0x11000] ;  /* 0x01100000be0c783b */ /* 0x000eea0000004200 */
[C---:B-1----:R-:W-:Y:S06]  /*16f60*/  HMMA.16816.F32 R80, R4.reuse, R8, R80 ;  /* 0x000000080450723c */ /* 0x042fec0000001850 */
[C---:B------:R-:W-:Y:S01]  /*16f70*/  HMMA.16816.F32 R84, R4.reuse, R10, R84 ;  /* 0x0000000a0454723c */ /* 0x040fe20000001854 */
[----:B------:R-:W1:Y:S05]  /*16f80*/  LDSM.16.MT88.4 R8, [R189+0x11000] ;  /* 0x01100000bd08783b */ /* 0x000e6a0000004200 */
[C---:B--2---:R-:W-:Y:S06]  /*16f90*/  HMMA.16816.F32 R88, R4.reuse, R20, R88 ;  /* 0x000000140458723c */ /* 0x044fec0000001858 */
[C---:B------:R-:W-:Y:S01]  /*16fa0*/  HMMA.16816.F32 R92, R4.reuse, R22, R92 ;  /* 0x00000016045c723c */ /* 0x040fe2000000185c */
[----:B------:R-:W2:Y:S05]  /*16fb0*/  LDSM.16.MT88.4 R20, [R188+0x11000] ;  /* 0x01100000bc14783b */ /* 0x000eaa0000004200 */
[C---:B----4-:R-:W-:Y:S06]  /*16fc0*/  HMMA.16816.F32 R96, R4.reuse, R16, R96 ;  /* 0x000000100460723c */ /* 0x050fec0000001860 */
[C---:B------:R-:W-:Y:S01]  /*16fd0*/  HMMA.16816.F32 R100, R4.reuse, R18, R100 ;  /* 0x000000120464723c */ /* 0x040fe20000001864 */
[----:B------:R-:W4:Y:S05]  /*16fe0*/  LDSM.16.MT88.4 R16, [R192+0xd800] ;  /* 0x00d80000c010783b */ /* 0x000f2a0000004200 */
[C---:B---3--:R-:W-:Y:S06]  /*16ff0*/  HMMA.16816.F32 R104, R4.reuse, R12, R104 ;  /* 0x0000000c0468723c */ /* 0x048fec0000001868 */
[C---:B------:R-:W-:Y:S01]  /*17000*/  HMMA.16816.F32 R108, R4.reuse, R14, R108 ;  /* 0x0000000e046c723c */ /* 0x040fe2000000186c */
[----:B------:R-:W3:Y:S05]  /*17010*/  LDSM.16.MT88.4 R12, [R190+0xd800] ;  /* 0x00d80000be0c783b */ /* 0x000eea0000004200 */
[C---:B-1----:R-:W-:Y:S06]  /*17020*/  HMMA.16816.F32 R124, R4.reuse, R8, R124 ;  /* 0x00000008047c723c */ /* 0x042fec000000187c */
[C---:B------:R-:W-:Y:S01]  /*17030*/  HMMA.16816.F32 R112, R4.reuse, R10, R112 ;  /* 0x0000000a0470723c */ /* 0x040fe20000001870 */
[----:B------:R-:W1:Y:S05]  /*17040*/  LDSM.16.MT88.4 R8, [R189+0xf800] ;  /* 0x00f80000bd08783b */ /* 0x000e6a0000004200 */
[C---:B------:R-:W-:Y:S06]  /*17050*/  HMMA.16816.F32 R128, R4.reuse, R144, R128 ;  /* 0x000000900480723c */ /* 0x040fec0000001880 */
[C---:B------:R-:W-:Y:S01]  /*17060*/  HMMA.16816.F32 R36, R4.reuse, R146, R36 ;  /* 0x000000920424723c */ /* 0x040fe20000001824 */
[----:B------:R-:W5:Y:S05]  /*17070*/  LDSM.16.MT88.4 R144, [R189+0xd800] ;  /* 0x00d80000bd90783b */ /* 0x000f6a0000004200 */
        /* <DEDUP_REMOVED lines=12> */
[C---:B--2---:R-:W-:Y:S06]  /*17140*/  HMMA.16816.F32 R120, R4.reuse, R20, R120 ;  /* 0x000000140478723c */ /* 0x044fec0000001878 */
[----:B------:R-:W-:Y:S01]  /*17150*/  HMMA.16816.F32 R116, R4, R22, R116 ;  /* 0x000000160474723c */ /* 0x000fe20000001874 */
[----:B------:R-:W2:Y:S06]  /*17160*/  LDSM.16.MT88.4 R20, [R192+0x11800] ;  /* 0x01180000c014783b */ /* 0x000eac0000004200 */
[----:B------:R-:W-:Y:S01]  /*17170*/  F2FP.F16.F32.PACK_AB R4, R219, R210 ;  /* 0x000000d2db04723e */ /* 0x000fe200000000ff */
[----:B------:R-:W-:Y:S01]  /*17180*/  FADD.FTZ R210, R210, R167 ;  /* 0x000000a7d2d27221 */ /* 0x000fe20000010000 */
[----:B------:R-:W-:-:S02]  /*17190*/  F2FP.F16.F32.PACK_AB R6, R215, R214 ;  /* 0x000000d6d706723e */ /* 0x000fc400000000ff */
[----:B------:R-:W-:Y:S01]  /*171a0*/  F2FP.F16.F32.PACK_AB R5, R175, R174 ;  /* 0x000000aeaf05723e */ /* 0x000fe200000000ff */
[----:B------:R-:W-:Y:S01]  /*171b0*/  FADD.FTZ R174, R174, R211 ;  /* 0x000000d3aeae7221 */ /* 0x000fe20000010000 */
[----:B------:R-:W-:Y:S01]  /*171c0*/  F2FP.F16.F32.PACK_AB R7, R170, R173 ;  /* 0x000000adaa07723e */ /* 0x000fe200000000ff */
[----:B------:R-:W-:Y:S02]  /*171d0*/  FADD.FTZ R219, R219, R210 ;  /* 0x000000d2dbdb7221 */ /* 0x000fe40000010000 */
[----:B------:R-:W-:Y:S02]  /*171e0*/  FADD.FTZ R174, R175, R174 ;  /* 0x000000aeafae7221 */ /* 0x000fe40000010000 */
[----:B------:R-:W-:Y:S02]  /*171f0*/  FADD.FTZ R214, R214, R219 ;  /* 0x000000dbd6d67221 */ /* 0x000fe40000010000 */
[----:B----4-:R-:W-:Y:S01]  /*17200*/  HMMA.16816.F32 R128, R4, R16, R128 ;  /* 0x000000100480723c */ /* 0x010fe20000001880 */
[----:B------:R-:W-:Y:S01]  /*17210*/  FADD.FTZ R173, R173, R174 ;  /* 0x000000aeadad7221 */ /* 0x000fe20000010000 */
[----:B------:R-:W-:-:S03]  /*17220*/  FADD.FTZ R215, R215, R214 ;  /* 0x000000d6d7d77221 */ /* 0x000fc60000010000 */
[----:B------:R-:W-:Y:S01]  /*17230*/  FADD.FTZ R213, R170, R173 ;  /* 0x000000adaad57221 */ /* 0x000fe20000010000 */
        /* <DEDUP_REMOVED lines=8> */
[C---:B-----5:R-:W-:Y:S06]  /*172c0*/  HMMA.16816.F32 R48, R4.reuse, R144, R48 ;  /* 0x000000900430723c */ /* 0x060fec0000001830 */
        /* <DEDUP_REMOVED lines=9> */
[C---:B--2---:R-:W-:Y:S06]  /*17360*/  HMMA.16816.F32 R96, R4.reuse, R20, R96 ;  /* 0x000000140460723c */ /* 0x044fec0000001860 */
[C---:B------:R-:W-:Y:S06]  /*17370*/  HMMA.16816.F32 R100, R4.reuse, R22, R100 ;  /* 0x000000160464723c */ /* 0x040fec0000001864 */
[C---:B----4-:R-:W-:Y:S06]  /*17380*/  HMMA.16816.F32 R104, R4.reuse, R16, R104 ;  /* 0x000000100468723c */ /* 0x050fec0000001868 */
[C---:B------:R-:W-:Y:S06]  /*17390*/  HMMA.16816.F32 R108, R4.reuse, R18, R108 ;  /* 0x00000012046c723c */ /* 0x040fec000000186c */
[C---:B---3--:R-:W-:Y:S06]  /*173a0*/  HMMA.16816.F32 R124, R4.reuse, R12, R124 ;  /* 0x0000000c047c723c */ /* 0x048fec000000187c */
[C---:B------:R-:W-:Y:S06]  /*173b0*/  HMMA.16816.F32 R112, R4.reuse, R14, R112 ;  /* 0x0000000e0470723c */ /* 0x040fec0000001870 */
[C---:B-1----:R-:W-:Y:S06]  /*173c0*/  HMMA.16816.F32 R120, R4.reuse, R8, R120 ;  /* 0x000000080478723c */ /* 0x042fec0000001878 */
[----:B------:R-:W-:Y:S01]  /*173d0*/  HMMA.16816.F32 R116, R4, R10, R116 ;  /* 0x0000000a0474723c */ /* 0x000fe20000001874 */
[----:B------:R-:W-:-:S08]  /*173e0*/  NOP ;  /* 0x0000000000007918 */ /* 0x000fd00000000000 */
[----:B------:R-:W-:-:S15]  /*173f0*/  @!P4 BRA `(.L_x_1073) ;  /* 0x0000003c00bcc947 */ /* 0x000fde0003800000 */
[----:B------:R-:W-:-:S04]  /*17400*/  DEPBAR.LE SB0, 0x0 ;  /* 0x000080000000791a */ /* 0x000fc80000000000 */
[----:B------:R-:W-:Y:S01]  /*17410*/  ULDC.64 UR6, c[0x0][0x208] ;  /* 0x0000820000067ab9 */ /* 0x000fe20000000a00 */
[----:B------:R-:W-:Y:S01]  /*17420*/  IADD3 R207, R134, -0x2, RZ ;  /* 0xfffffffe86cf7810 */ /* 0x000fe20007ffe0ff */
[----:B------:R-:W-:Y:S06]  /*17430*/  BAR.SYNC.DEFER_BLOCKING 0x0 ;  /* 0x0000000000007b1d */ /* 0x000fec0000010000 */
[----:B------:R-:W-:Y:S05]  /*17440*/  @!P3 BRA `(.L_x_1074) ;  /* 0x0000000000f4b947 */ /* 0x000fea0003800000 */
[----:B------:R-:W1:Y:S01]  /*17450*/  LDC R5, c[0x0][0x380] ;  /* 0x0000e000ff057b82 */ /* 0x000e620000000800 */
[----:B------:R-:W-:Y:S01]  /*17460*/  SHF.L.U32 R6, R207, 0x6, RZ ;  /* 0x00000006cf067819 */ /* 0x000fe200000006ff */
[----:B------:R-:W-:-:S03]  /*17470*/  ULDC.64 UR4, c[0x0][0x250] ;  /* 0x0000940000047ab9 */ /* 0x000fc60000000a00 */
[----:B------:R-:W-:Y:S01]  /*17480*/  IABS R8, R6 ;  /* 0x0000000600087213 */ /* 0x000fe20000000000 */
[----:B------:R-:W-:-:S05]  /*17490*/  VIADD R14, R6, 0x40 ;  /* 0x00000040060e7836 */ /* 0x000fca0000000000 */
[----:B------:R-:W-:Y:S02]  /*174a0*/  IABS R10, R14 ;  /* 0x0000000e000a7213 */ /* 0x000fe40000000000 */
[-C--:B-1----:R-:W-:Y:S02]  /*174b0*/  IABS R4, R5.reuse ;  /* 0x0000000500047213 */ /* 0x082fe40000000000 */
[-C--:B------:R-:W-:Y:S02]  /*174c0*/  LOP3.LUT R14, R14, R5.reuse, RZ, 0x3c, !PT ;  /* 0x000000050e0e7212 */ /* 0x080fe400078e3cff */
[----:B------:R-:W1:Y:S01]  /*174d0*/  I2F.RP R7, R4 ;  /* 0x0000000400077306 */ /* 0x000e620000209400 */
[----:B------:R-:W-:Y:S02]  /*174e0*/  LOP3.LUT R6, R6, R5, RZ, 0x3c, !PT ;  /* 0x0000000506067212 */ /* 0x000fe400078e3cff */
[----:B------:R-:W-:Y:S02]  /*174f0*/  ISETP.GE.AND P2, PT, R14, RZ, PT ;  /* 0x000000ff0e00720c */ /* 0x000fe40003f46270 */
[----:B------:R-:W-:-:S03]  /*17500*/  ISETP.GE.AND P0, PT, R6, RZ, PT ;  /* 0x000000ff0600720c */ /* 0x000fc60003f06270 */
[----:B-1----:R-:W1:Y:S02]  /*17510*/  MUFU.RCP R12, R7 ;  /* 0x00000007000c7308 */ /* 0x002e640000001000 */
[----:B-1----:R-:W-:-:S06]  /*17520*/  VIADD R12, R12, 0xffffffe ;  /* 0x0ffffffe0c0c7836 */ /* 0x002fcc0000000000 */
[----:B------:R-:W1:Y:S02]  /*17530*/  F2I.FTZ.U32.TRUNC.NTZ R13, R12 ;  /* 0x0000000c000d7305 */ /* 0x000e64000021f000 */
[----:B-1----:R-:W-:Y:S01]  /*17540*/  IMAD.MOV R11, RZ, RZ, -R13 ;  /* 0x000000ffff0b7224 */ /* 0x002fe200078e0a0d */
[----:B------:R-:W-:-:S03]  /*17550*/  MOV R12, RZ ;  /* 0x000000ff000c7202 */ /* 0x000fc60000000f00 */
[----:B------:R-:W-:-:S04]  /*17560*/  IMAD R11, R11, R4, RZ ;  /* 0x000000040b0b7224 */ /* 0x000fc800078e02ff */
[----:B------:R-:W-:-:S06]  /*17570*/  IMAD.HI.U32 R11, R13, R11, R12 ;  /* 0x0000000b0d0b7227 */ /* 0x000fcc00078e000c */
[----:B------:R-:W-:-:S04]  /*17580*/  IMAD.HI.U32 R12, R11, R10, RZ ;  /* 0x0000000a0b0c7227 */ /* 0x000fc800078e00ff */
[----:B------:R-:W-:-:S04]  /*17590*/  IMAD.HI.U32 R11, R11, R8, RZ ;  /* 0x000000080b0b7227 */ /* 0x000fc800078e00ff */
[----:B------:R-:W-:Y:S01]  /*175a0*/  IMAD.MOV R9, RZ, RZ, -R12 ;  /* 0x000000ffff097224 */ /* 0x000fe200078e0a0c */
[----:B------:R-:W-:-:S03]  /*175b0*/  IADD3 R7, -R11, RZ, RZ ;  /* 0x000000ff0b077210 */ /* 0x000fc60007ffe1ff */
[C---:B------:R-:W-:Y:S02]  /*175c0*/  IMAD R9, R4.reuse, R9, R10 ;  /* 0x0000000904097224 */ /* 0x040fe400078e020a */
[----:B------:R-:W-:-:S03]  /*175d0*/  IMAD R7, R4, R7, R8 ;  /* 0x0000000704077224 */ /* 0x000fc600078e0208 */
[C---:B------:R-:W-:Y:S02]  /*175e0*/  ISETP.GT.U32.AND P4, PT, R4.reuse, R9, PT ;  /* 0x000000090400720c */ /* 0x040fe40003f84070 */
[----:B------:R-:W-:-:S11]  /*175f0*/  ISETP.GT.U32.AND P1, PT, R4, R7, PT ;  /* 0x000000070400720c */ /* 0x000fd60003f24070 */
[----:B------:R-:W-:Y:S02]  /*17600*/  @!P4 IMAD.IADD R9, R9, 0x1, -R4 ;  /* 0x000000010909c824 */ /* 0x000fe400078e0a04 */
[-C--:B------:R-:W-:Y:S01]  /*17610*/  @!P1 IADD3 R7, R7, -R4.reuse, RZ ;  /* 0x8000000407079210 */ /* 0x080fe20007ffe0ff */
[----:B------:R-:W-:Y:S01]  /*17620*/  @!P4 VIADD R12, R12, 0x1 ;  /* 0x000000010c0cc836 */ /* 0x000fe20000000000 */
[----:B------:R-:W-:Y:S02]  /*17630*/  @!P1 IADD3 R11, R11, 0x1, RZ ;  /* 0x000000010b0b9810 */ /* 0x000fe40007ffe0ff */
[-C--:B------:R-:W-:Y:S02]  /*17640*/  ISETP.GE.U32.AND P6, PT, R9, R4.reuse, PT ;  /* 0x000000040900720c */ /* 0x080fe40003fc6070 */
[----:B------:R-:W-:Y:S02]  /*17650*/  ISETP.GE.U32.AND P5, PT, R7, R4, PT ;  /* 0x000000040700720c */ /* 0x000fe40003fa6070 */
[----:B------:R-:W-:-:S02]  /*17660*/  ISETP.NE.AND P1, PT, R5, RZ, PT ;  /* 0x000000ff0500720c */ /* 0x000fc40003f25270 */
[----:B------:R-:W-:-:S07]  /*17670*/  LOP3.LUT R4, RZ, R5, RZ, 0x33, !PT ;  /* 0x00000005ff047212 */ /* 0x000fce00078e33ff */
[----:B------:R-:W-:Y:S02]  /*17680*/  @P6 VIADD R12, R12, 0x1 ;  /* 0x000000010c0c6836 */ /* 0x000fe40000000000 */
[----:B------:R-:W-:Y:S02]  /*17690*/  @P5 IADD3 R11, R11, 0x1, RZ ;  /* 0x000000010b0b5810 */ /* 0x000fe40007ffe0ff */
[----:B------:R-:W-:Y:S02]  /*176a0*/  @!P2 IMAD.MOV R12, RZ, RZ, -R12 ;  /* 0x000000ffff0ca224 */ /* 0x000fe400078e0a0c */
[----:B------:R-:W-:-:S03]  /*176b0*/  @!P0 IADD3 R11, -R11, RZ, RZ ;  /* 0x000000ff0b0b8210 */ /* 0x000fc60007ffe1ff */
[C---:B------:R-:W-:Y:S02]  /*176c0*/  SEL R7, R4.reuse, R12, !P1 ;  /* 0x0000000c04077207 */ /* 0x040fe40004800000 */
[----:B------:R-:W-:-:S03]  /*176d0*/  SEL R4, R4, R11, !P1 ;  /* 0x0000000b04047207 */ /* 0x000fc60004800000 */
[----:B------:R-:W-:-:S04]  /*176e0*/  IMAD.WIDE R12, R7, 0x4, R204 ;  /* 0x00000004070c7825 */ /* 0x000fc800078e02cc */
[----:B------:R-:W-:Y:S01]  /*176f0*/  IMAD.WIDE R10, R4, 0x4, R204 ;  /* 0x00000004040a7825 */ /* 0x000fe200078e02cc */
[----:B------:R-:W2:Y:S04]  /*17700*/  LDG.E R9, desc[UR6][R12.64] ;  /* 0x000000060c097981 */ /* 0x000ea8000c1e1900 */
[----:B------:R-:W2:Y:S01]  /*17710*/  LDG.E R6, desc[UR6][R10.64] ;  /* 0x000000060a067981 */ /* 0x000ea2000c1e1900 */
[----:B------:R-:W-:-:S04]  /*17720*/  IMAD.IADD R4, R7, 0x1, -R4 ;  /* 0x0000000107047824 */ /* 0x000fc800078e0a04 */
[----:B------:R-:W-:-:S05]  /*17730*/  IMAD R7, R4, R5, -0x40 ;  /* 0xffffffc004077424 */ /* 0x000fca00078e0205 */
[----:B------:R-:W-:-:S05]  /*17740*/  SHF.R.S32.HI R4, RZ, 0x1f, R7 ;  /* 0x0000001fff047819 */ /* 0x000fca0000011407 */
[----:B------:R-:W-:-:S04]  /*17750*/  IMAD R4, R4, UR4, RZ ;  /* 0x0000000404047c24 */ /* 0x000fc8000f8e02ff */
[----:B------:R-:W-:Y:S01]  /*17760*/  IMAD R4, R7, UR5, R4 ;  /* 0x0000000507047c24 */ /* 0x000fe2000f8e0204 */
[----:B--2---:R-:W-:Y:S01]  /*17770*/  IADD3 R6, -R9, R6, RZ ;  /* 0x0000000609067210 */ /* 0x004fe20007ffe1ff */
[----:B------:R-:W-:Y:S01]  /*17780*/  IMAD.WIDE.U32 R8, R7, UR4, RZ ;  /* 0x0000000407087c25 */ /* 0x000fe2000f8e00ff */
[----:B------:R-:W-:Y:S02]  /*17790*/  ULDC.64 UR4, c[0x0][0x238] ;  /* 0x00008e0000047ab9 */ /* 0x000fe40000000a00 */
[----:B------:R-:W-:Y:S01]  /*177a0*/  SHF.R.S32.HI R5, RZ, 0x1f, R6 ;  /* 0x0000001fff057819 */ /* 0x000fe20000011406 */
[----:B------:R-:W-:-:S04]  /*177b0*/  IMAD.IADD R9, R9, 0x1, R4 ;  /* 0x0000000109097824 */ /* 0x000fc800078e0204 */
[----:B------:R-:W-:-:S04]  /*177c0*/  IMAD R5, R5, UR4, RZ ;  /* 0x0000000405057c24 */ /* 0x000fc8000f8e02ff */
[C---:B------:R-:W-:Y:S02]  /*177d0*/  IMAD R5, R6.reuse, UR5, R5 ;  /* 0x0000000506057c24 */ /* 0x040fe4000f8e0205 */
[----:B------:R-:W-:-:S05]  /*177e0*/  IMAD.WIDE.U32 R6, R6, UR4, R8 ;  /* 0x0000000406067c25 */ /* 0x000fca000f8e0008 */
[----:B------:R-:W-:Y:S01]  /*177f0*/  IADD3 R4, R7, R5, RZ ;  /* 0x0000000507047210 */ /* 0x000fe20007ffe0ff */
[----:B------:R-:W-:Y:S01]  /*17800*/  IMAD.MOV.U32 R5, RZ, RZ, R6 ;  /* 0x000000ffff057224 */ /* 0x000fe200078e0006 */
[----:B------:R-:W-:Y:S06]  /*17810*/  BRA `(.L_x_1075) ;  /* 0x00000000000c7947 */ /* 0x000fec0003800000 */
.L_x_1074:
[----:B------:R-:W1:Y:S02]  /*17820*/  LDC R5, c[0x0][0x250] ;  /* 0x00009400ff057b82 */ /* 0x000e640000000800 */
[----:B-1----:R-:W-:-:S04]  /*17830*/  LEA R5, -R5, RZ, 0x6 ;  /* 0x000000ff05057211 */ /* 0x002fc800078e31ff */
[----:B------:R-:W-:-:S07]  /*17840*/  SHF.R.S32.HI R4, RZ, 0x1f, R5 ;  /* 0x0000001fff047819 */ /* 0x000fce0000011405 */
.L_x_1075:
[----:B------:R-:W-:Y:S01]  /*17850*/  LOP3.LUT R6, R208, 0xff, RZ, 0xc0, !PT ;  /* 0x000000ffd0067812 */ /* 0x000fe200078ec0ff */
[----:B------:R-:W-:Y:S01]  /*17860*/  ULDC.64 UR4, c[0x0][0x220] ;  /* 0x0000880000047ab9 */ /* 0x000fe20000000a00 */
[C---:B------:R-:W-:Y:S02]  /*17870*/  LEA R210, P0, R5.reuse, R164, 0x1 ;  /* 0x000000a405d27211 */ /* 0x040fe400078008ff */
[C---:B------:R-:W-:Y:S02]  /*17880*/  LOP3.LUT P4, RZ, R6.reuse, 0x2, RZ, 0xc0, !PT ;  /* 0x0000000206ff7812 */ /* 0x040fe4000788c0ff */
[----:B------:R-:W-:Y:S02]  /*17890*/  LOP3.LUT P2, RZ, R6, 0x4, RZ, 0xc0, !PT ;  /* 0x0000000406ff7812 */ /* 0x000fe4000784c0ff */
[----:B------:R-:W-:Y:S02]  /*178a0*/  IADD3 R7, P1, R198, R5, RZ ;  /* 0x00000005c6077210 */ /* 0x000fe40007f3e0ff */
[----:B------:R-:W-:-:S07]  /*178b0*/  LEA.HI.X R211, R5, R165, R4, 0x1, P0 ;  /* 0x000000a505d37211 */ /* 0x000fce00000f0c04 */
[CC--:B------:R-:W-:Y:S02]  /*178c0*/  @P4 IADD3 R9, P5, R5.reuse, R136.reuse, RZ ;  /* 0x0000008805094210 */ /* 0x0c0fe40007fbe0ff */
[----:B------:R-:W-:Y:S02]  /*178d0*/  @P2 IADD3 R5, P0, R5, R136, RZ ;  /* 0x0000008805052210 */ /* 0x000fe40007f1e0ff */
[----:B------:R-:W-:Y:S01]  /*178e0*/  @P4 LEA R18, P6, R9, UR4, 0x1 ;  /* 0x0000000409124c11 */ /* 0x000fe2000f8c08ff */
[--C-:B------:R-:W-:Y:S01]  /*178f0*/  @P4 IMAD.X R8, R4, 0x1, R133.reuse, P5 ;  /* 0x0000000104084824 */ /* 0x100fe200028e0685 */
[----:B------:R-:W-:Y:S01]  /*17900*/  LOP3.LUT P5, RZ, R6, 0x1, RZ, 0xc0, !PT ;  /* 0x0000000106ff7812 */ /* 0x000fe200078ac0ff */
[----:B------:R-:W-:Y:S02]  /*17910*/  IMAD.X R6, R197, 0x1, R4, P1 ;  /* 0x00000001c5067824 */ /* 0x000fe400008e0604 */
[----:B------:R-:W-:Y:S01]  /*17920*/  @P2 IMAD.X R4, R4, 0x1, R133, P0 ;  /* 0x0000000104042824 */ /* 0x000fe200000e0685 */
[----:B------:R-:W-:-:S02]  /*17930*/  @P4 LEA.HI.X R19, R9, UR5, R8, 0x1, P6 ;  /* 0x0000000509134c11 */ /* 0x000fc4000b0f0c08 */
[----:B------:R-:W-:Y:S02]  /*17940*/  @P2 LEA R12, P0, R5, UR4, 0x1 ;  /* 0x00000004050c2c11 */ /* 0x000fe4000f8008ff */
[-C--:B------:R-:W-:Y:S02]  /*17950*/  @P4 IADD3 R9, P1, R7, R136.reuse, RZ ;  /* 0x0000008807094210 */ /* 0x080fe40007f3e0ff */
[----:B------:R-:W-:Y:S02]  /*17960*/  @P2 LEA.HI.X R13, R5, UR5, R4, 0x1, P0 ;  /* 0x00000005050d2c11 */ /* 0x000fe400080f0c04 */
[----:B------:R-:W-:Y:S01]  /*17970*/  @P2 IADD3 R5, P0, R7, R136, RZ ;  /* 0x0000008807052210 */ /* 0x000fe20007f1e0ff */
[----:B------:R-:W-:Y:S01]  /*17980*/  @P4 IMAD.X R4, R6, 0x1, R133, P1 ;  /* 0x0000000106044824 */ /* 0x000fe200008e0685 */
[----:B------:R-:W-:Y:S01]  /*17990*/  @P4 LEA R14, P1, R9, UR4, 0x1 ;  /* 0x00000004090e4c11 */ /* 0x000fe2000f8208ff */
[----:B------:R-:W-:Y:S01]  /*179a0*/  @!PT LDS RZ, [RZ] ;  /* 0x00000000fffff984 */ /* 0x000fe20000000800 */
[----:B------:R-:W-:Y:S01]  /*179b0*/  @!PT LDS RZ, [RZ] ;  /* 0x00000000fffff984 */ /* 0x000fe20000000800 */
[----:B------:R-:W-:Y:S01]  /*179c0*/  @!PT LDS RZ, [RZ] ;  /* 0x00000000fffff984 */ /* 0x000fe20000000800 */
[----:B------:R-:W-:Y:S01]  /*179d0*/  @P5 LDGSTS.E.BYPASS.LTC128B.128 [R203+0xc000], desc[UR6][R210.64] ;  /* 0x0c000000d2cb5fae */ /* 0x000fe2000b901d46 */
[----:B------:R-:W-:-:S02]  /*179e0*/  @P5 LEA R16, P6, R7, R164, 0x1 ;  /* 0x000000a407105211 */ /* 0x000fc400078c08ff */
[----:B------:R-:W-:Y:S01]  /*179f0*/  @P4 LEA.HI.X R15, R9, UR5, R4, 0x1, P1 ;  /* 0x00000005090f4c11 */ /* 0x000fe200088f0c04 */
[----:B------:R-:W-:Y:S01]  /*17a00*/  @P2 IMAD.X R4, R6, 0x1, R133, P0 ;  /* 0x0000000106042824 */ /* 0x000fe200000e0685 */
[C---:B------:R-:W-:Y:S01]  /*17a10*/  @P2 LEA R10, P0, R5.reuse, UR4, 0x1 ;  /* 0x00000004050a2c11 */ /* 0x040fe2000f8008ff */
[----:B------:R-:W-:Y:S01]  /*17a20*/  @!P5 STS.128 [R203+0xc000], RZ ;  /* 0x00c000ffcb00d388 */ /* 0x000fe20000000c00 */
[----:B------:R-:W-:Y:S02]  /*17a30*/  IADD3 R9, P1, R198, R7, RZ ;  /* 0x00000007c6097210 */ /* 0x000fe40007f3e0ff */
[----:B------:R-:W-:Y:S01]  /*17a40*/  @P2 LEA.HI.X R11, R5, UR5, R4, 0x1, P0 ;  /* 0x00000005050b2c11 */ /* 0x000fe200080f0c04 */
[----:B------:R-:W-:Y:S01]  /*17a50*/  @!PT LDS RZ, [RZ] ;  /* 0x00000000fffff984 */ /* 0x000fe20000000800 */
[----:B------:R-:W-:Y:S01]  /*17a60*/  @!PT LDS RZ, [RZ] ;  /* 0x00000000fffff984 */ /* 0x000fe20000000800 */
[----:B------:R-:W-:Y:S01]  /*17a70*/  @!PT LDS RZ, [RZ] ;  /* 0x00000000fffff984 */ /* 0x000fe20000000800 */
[----:B------:R-:W-:Y:S01]  /*17a80*/  @P4 LDGSTS.E.BYPASS.LTC128B.128 [R203+0xe000], desc[UR6][R18.64+0x80] ;  /* 0x0e00008012cb4fae */ /* 0x000fe2000b901d46 */
[--C-:B------:R-:W-:Y:S01]  /*17a90*/  @P5 LEA.HI.X R17, R7, R165, R6.reuse, 0x1, P6 ;  /* 0x000000a507115211 */ /* 0x100fe200030f0c06 */
[----:B------:R-:W-:Y:S01]  /*17aa0*/  IMAD.X R6, R197, 0x1, R6, P1 ;  /* 0x00000001c5067824 */ /* 0x000fe200008e0606 */
[C---:B------:R-:W-:Y:S01]  /*17ab0*/  @P4 IADD3 R8, P0, R9.reuse, R136, RZ ;  /* 0x0000008809084210 */ /* 0x040fe20007f1e0ff */
[----:B------:R-:W-:Y:S01]  /*17ac0*/  @!P4 STS.128 [R203+0xe000], RZ ;  /* 0x00e000ffcb00c388 */ /* 0x000fe20000000c00 */
[----:B------:R-:W-:-:S02]  /*17ad0*/  @P5 LEA R22, P1, R9, R164, 0x1 ;  /* 0x000000a409165211 */ /* 0x000fc400078208ff */
[----:B------:R-:W-:Y:S01]  /*17ae0*/  IADD3 R5, P6, R198, R9, RZ ;  /* 0x00000009c6057210 */ /* 0x000fe20007fde0ff */
[----:B------:R-:W-:Y:S01]  /*17af0*/  @P4 IMAD.X R7, R6, 0x1, R133, P0 ;  /* 0x0000000106074824 */ /* 0x000fe200000e0685 */
[C---:B------:R-:W-:Y:S01]  /*17b00*/  @P4 LEA R20, P0, R8.reuse, UR4, 0x1 ;  /* 0x0000000408144c11 */ /* 0x040fe2000f8008ff */
[----:B------:R-:W-:Y:S01]  /*17b10*/  @!PT LDS RZ, [RZ] ;  /* 0x00000000fffff984 */ /* 0x000fe20000000800 */
[----:B------:R-:W-:Y:S01]  /*17b20*/  @!PT LDS RZ, [RZ] ;  /* 0x00000000fffff984 */ /* 0x000fe20000000800 */
[----:B------:R-:W-:Y:S01]  /*17b30*/  @!PT LDS RZ, [RZ] ;  /* 0x00000000fffff984 */ /* 0x000fe20000000800 */
[----:B------:R-:W-:Y:S01]  /*17b40*/  @P2 LDGSTS.E.BYPASS.LTC128B.128 [R203+0x10000], desc[UR6][R12.64+0x100] ;  /* 0x100001000ccb2fae */ /* 0x000fe2000b901d46 */
[C-C-:B------:R-:W-:Y:S02]  /*17b50*/  @P5 LEA.HI.X R23, R9.reuse, R165, R6.reuse, 0x1, P1 ;  /* 0x000000a509175211 */ /* 0x140fe400008f0c06 */
[----:B------:R-:W-:Y:S01]  /*17b60*/  @P2 IADD3 R4, P1, R9, R136, RZ ;  /* 0x0000008809042210 */ /* 0x000fe20007f3e0ff */
[----:B------:R-:W-:Y:S01]  /*17b70*/  @!P2 STS.128 [R203+0x10000], RZ ;  /* 0x010000ffcb00a388 */ /* 0x000fe20000000c00 */
[----:B------:R-:W-:Y:S01]  /*17b80*/  @P4 LEA.HI.X R21, R8, UR5, R7, 0x1, P0 ;  /* 0x0000000508154c11 */ /* 0x000fe200080f0c07 */
[----:B------:R-:W-:Y:S01]  /*17b90*/  IMAD.X R8, R197, 0x1, R6, P6 ;  /* 0x00000001c5087824 */ /* 0x000fe200030e0606 */
[C---:B------:R-:W-:Y:S01]  /*17ba0*/  @P5 LEA R28, P0, R5.reuse, R164, 0x1 ;  /* 0x000000a4051c5211 */ /* 0x040fe200078008ff */
[----:B------:R-:W-:Y:S01]  /*17bb0*/  @P2 IMAD.X R7, R6, 0x1, R133, P1 ;  /* 0x0000000106072824 */ /* 0x000fe200008e0685 */
[----:B------:R-:W-:Y:S01]  /*17bc0*/  @P2 LEA R30, P1, R4, UR4, 0x1 ;  /* 0x00000004041e2c11 */ /* 0x000fe2000f8208ff */
[----:B------:R-:W-:Y:S01]  /*17bd0*/  @!PT LDS RZ, [RZ] ;  /* 0x00000000fffff984 */ /* 0x000fe20000000800 */
[----:B------:R-:W-:Y:S01]  /*17be0*/  @!PT LDS RZ, [RZ] ;  /* 0x00000000fffff984 */ /* 0x000fe20000000800 */
[----:B------:R-:W-:Y:S01]  /*17bf0*/  @!PT LDS RZ, [RZ] ;  /* 0x00000000fffff984 */ /* 0x000fe20000000800 */
[----:B------:R1:W-:Y:S01]  /*17c00*/  @P5 LDGSTS.E.BYPASS.LTC128B.128 [R203+0xc800], desc[UR6][R16.64] ;  /* 0x0c80000010cb5fae */ /* 0x0003e2000b901d46 */
[----:B------:R-:W-:-:S02]  /*17c10*/  @P4 IADD3 R6, P6, R5, R136, RZ ;  /* 0x0000008805064210 */ /* 0x000fc40007fde0ff */
[C---:B------:R-:W-:Y:S01]  /*17c20*/  @P5 LEA.HI.X R29, R5.reuse, R165, R8, 0x1, P0 ;  /* 0x000000a5051d5211 */ /* 0x040fe200000f0c08 */
[----:B------:R-:W-:Y:S01]  /*17c30*/  @!P5 STS.128 [R203+0xc800], RZ ;  /* 0x00c800ffcb00d388 */ /* 0x000fe20000000c00 */
[----:B------:R-:W-:Y:S02]  /*17c40*/  @P2 IADD3 R5, P0, R5, R136, RZ ;  /* 0x0000008805052210 */ /* 0x000fe40007f1e0ff */
[----:B------:R-:W-:Y:S01]  /*17c50*/  @P2 LEA.HI.X R31, R4, UR5, R7, 0x1, P1 ;  /* 0x00000005041f2c11 */ /* 0x000fe200088f0c07 */
[----:B------:R-:W-:Y:S01]  /*17c60*/  @!PT LDS RZ, [RZ] ;  /* 0x00000000fffff984 */ /* 0x000fe20000000800 */
[----:B------:R-:W-:Y:S01]  /*17c70*/  @!PT LDS RZ, [RZ] ;  /* 0x00000000fffff984 */ /* 0x000fe20000000800 */
[----:B------:R-:W-:Y:S01]  /*17c80*/  @!PT LDS RZ, [RZ] ;  /* 0x00000000fffff984 */ /* 0x000fe20000000800 */
[----:B------:R2:W-:Y:S01]  /*17c90*/  @P4 LDGSTS.E.BYPASS.LTC128B.128 [R203+0xe800], desc[UR6][R14.64+0x80] ;  /* 0x0e8000800ecb4fae */ /* 0x0005e2000b901d46 */
[--C-:B------:R-:W-:Y:S01]  /*17ca0*/  @P4 IMAD.X R7, R8, 0x1, R133.reuse, P6 ;  /* 0x0000000108074824 */ /* 0x100fe200030e0685 */
[----:B------:R-:W-:Y:S01]  /*17cb0*/  @P4 LEA R136, P1, R6, UR4, 0x1 ;  /* 0x0000000406884c11 */ /* 0x000fe2000f8208ff */
[----:B------:R-:W-:Y:S01]  /*17cc0*/  @P2 IMAD.X R8, R8, 0x1, R133, P0 ;  /* 0x0000000108082824 */ /* 0x000fe200000e0685 */
[----:B------:R-:W-:Y:S01]  /*17cd0*/  @!P4 STS.128 [R203+0xe800], RZ ;  /* 0x00e800ffcb00c388 */ /* 0x000fe20000000c00 */
[----:B------:R-:W-:-:S02]  /*17ce0*/  @P2 LEA R4, P0, R5, UR4, 0x1 ;  /* 0x0000000405042c11 */ /* 0x000fc4000f8008ff */
[----:B------:R-:W-:Y:S01]  /*17cf0*/  @P4 LEA.HI.X R137, R6, UR5, R7, 0x1, P1 ;  /* 0x0000000506894c11 */ /* 0x000fe200088f0c07 */
[----:B------:R-:W-:Y:S01]  /*17d00*/  @!PT LDS RZ, [RZ] ;  /* 0x00000000fffff984 */ /* 0x000fe20000000800 */
[----:B------:R-:W-:Y:S01]  /*17d10*/  @!PT LDS RZ, [RZ] ;  /* 0x00000000fffff984 */ /* 0x000fe20000000800 */
[----:B------:R-:W-:Y:S01]  /*17d20*/  @!PT LDS RZ, [RZ] ;  /* 0x00000000fffff984 */ /* 0x000fe20000000800 */
[----:B------:R3:W-:Y:S01]  /*17d30*/  @P2 LDGSTS.E.BYPASS.LTC128B.128 [R203+0x10800], desc[UR6][R10.64+0x100] ;  /* 0x108001000acb2fae */ /* 0x0007e2000b901d46 */
[----:B------:R-:W-:Y:S02]  /*17d40*/  @P2 LEA.HI.X R5, R5, UR5, R8, 0x1, P0 ;  /* 0x0000000505052c11 */ /* 0x000fe400080f0c08 */
[----:B------:R-:W-:Y:S01]  /*17d50*/  ISETP.GE.AND P0, PT, R134, 0x3, PT ;  /* 0x000000038600780c */ /* 0x000fe20003f06270 */
[----:B------:R-:W-:Y:S04]  /*17d60*/  @!P2 STS.128 [R203+0x10800], RZ ;  /* 0x010800ffcb00a388 */ /* 0x000fe80000000c00 */
[----:B------:R-:W-:Y:S01]  /*17d70*/  @!PT LDS RZ, [RZ] ;  /* 0x00000000fffff984 */ /* 0x000fe20000000800 */
[----:B------:R-:W-:Y:S01]  /*17d80*/  @!PT LDS RZ, [RZ] ;  /* 0x00000000fffff984 */ /* 0x000fe20000000800 */
[----:B------:R-:W-:Y:S01]  /*17d90*/  @!PT LDS RZ, [RZ] ;  /* 0x00000000fffff984 */ /* 0x000fe20000000800 */
[----:B------:R-:W-:Y:S04]  /*17da0*/  @P5 LDGSTS.E.BYPASS.LTC128B.128 [R203+0xd000], desc[UR6][R22.64] ;  /* 0x0d00000016cb5fae */ /* 0x000fe8000b901d46 */
        /* <DEDUP_REMOVED lines=24> */
[----:B------:R4:W-:Y:S04]  /*17f30*/  @P2 LDGSTS.E.BYPASS.LTC128B.128 [R203+0x11800], desc[UR6][R4.64+0x100] ;  /* 0x1180010004cb2fae */ /* 0x0009e8000b901d46 */
[----:B------:R-:W-:Y:S04]  /*17f40*/  @!P2 STS.128 [R203+0x11800], RZ ;  /* 0x011800ffcb00a388 */ /* 0x000fe80000000c00 */
[----:B------:R-:W-:Y:S04]  /*17f50*/  LDSM.16.M88.4 R160, [R196] ;  /* 0x00000000c4a0783b */ /* 0x000fe80000000200 */
[----:B------:R-:W5:Y:S04]  /*17f60*/  LDSM.16.M88.4 R32, [R195+0x6000] ;  /* 0x00600000c320783b */ /* 0x000f680000000200 */
[----:B------:R-:W5:Y:S04]  /*17f70*/  LDSM.16.M88.4 R24, [R195+0x6800] ;  /* 0x00680000c318783b */ /* 0x000f680000000200 */
[----:B-1----:R-:W1:Y:S04]  /*17f80*/  LDSM.16.M88.4 R16, [R195+0x7000] ;  /* 0x00700000c310783b */ /* 0x002e680000000200 */
[----:B------:R-:W1:Y:S04]  /*17f90*/  LDSM.16.M88.4 R144, [R195+0x7800] ;  /* 0x00780000c390783b */ /* 0x000e680000000200 */
[----:B--2---:R-:W-:Y:S04]  /*17fa0*/  LDSM.16.M88.4 R12, [R194] ;  /* 0x00000000c20c783b */ /* 0x004fe80000000200 */
[----:B------:R-:W2:Y:S04]  /*17fb0*/  LDSM.16.M88.4 R140, [R193] ;  /* 0x00000000c18c783b */ /* 0x000ea80000000200 */
[----:B---3--:R-:W3:Y:S04]  /*17fc0*/  LDSM.16.M88.4 R8, [R187] ;  /* 0x00000000bb08783b */ /* 0x008ee80000000200 */
[----:B------:R-:W3:Y:S04]  /*17fd0*/  LDSM.16.M88.4 R148, [R186] ;  /* 0x00000000ba94783b */ /* 0x000ee80000000200 */
[----:B------:R-:W3:Y:S04]  /*17fe0*/  LDSM.16.M88.4 R172, [R185] ;  /* 0x00000000b9ac783b */ /* 0x000ee80000000200 */
[----:B----4-:R-:W-:Y:S01]  /*17ff0*/  LDSM.16.M88.4 R4, [R212] ;  /* 0x00000000d404783b */ /* 0x010fe20000000200 */
[C---:B-----5:R-:W-:Y:S03]  /*18000*/  HMMA.16816.F32 R136, R160.reuse, R32, RZ ;  /* 0x00000020a088723c */ /* 0x060fe600000018ff */
[----:B------:R-:W4:Y:S04]  /*18010*/  LDSM.16.M88.4 R152, [R191+0x6000] ;  /* 0x00600000bf98783b */ /* 0x000f280000000200 */
[----:B------:R-:W-:Y:S01]  /*18020*/  LDSM.16.M88.4 R168, [R191+0x7800] ;  /* 0x00780000bfa8783b */ /* 0x000fe20000000200 */
[C---:B------:R-:W-:Y:S03]  /*18030*/  HMMA.16816.F32 R32, R160.reuse, R34, RZ ;  /* 0x00000022a020723c */ /* 0x040fe600000018ff */
[----:B------:R-:W-:Y:S03]  /*18040*/  LDSM.16.M88.4 R156, [R184] ;  /* 0x00000000b89c783b */ /* 0x000fe60000000200 */
[C---:B------:R-:W-:Y:S01]  /*18050*/  HMMA.16816.F32 R28, R160.reuse, R24, RZ ;  /* 0x00000018a01c723c */ /* 0x040fe200000018ff */
[----:B------:R-:W-:Y:S04]  /*18060*/  LDSM.16.M88.4 R216, [R181] ;  /* 0x00000000b5d8783b */ /* 0x000fe80000000200 */
[----:B------:R-:W0:Y:S01]  /*18070*/  LDGDEPBAR ;  /* 0x00000000000079af */ /* 0x000e220000000000 */
[C---:B------:R-:W-:Y:S06]  /*18080*/  HMMA.16816.F32 R24, R160.reuse, R26, RZ ;  /* 0x0000001aa018723c */ /* 0x040fec00000018ff */
[C---:B-1----:R-:W-:Y:S06]  /*18090*/  HMMA.16816.F32 R20, R160.reuse, R16, RZ ;  /* 0x00000010a014723c */ /* 0x042fec00000018ff */
[C---:B------:R-:W-:Y:S06]  /*180a0*/  HMMA.16816.F32 R16, R160.reuse, R18, RZ ;  /* 0x00000012a010723c */ /* 0x040fec00000018ff */
[C---:B------:R-:W-:Y:S06]  /*180b0*/  HMMA.16816.F32 R164, R160.reuse, R144, RZ ;  /* 0x00000090a0a4723c */ /* 0x040fec00000018ff */
[----:B------:R-:W-:Y:S01]  /*180c0*/  HMMA.16816.F32 R160, R160, R146, RZ ;  /* 0x00000092a0a0723c */ /* 0x000fe200000018ff */
[----:B------:R-:W1:Y:S05]  /*180d0*/  LDSM.16.M88.4 R144, [R191+0x6800] ;  /* 0x00680000bf90783b */ /* 0x000e6a0000000200 */
[C---:B--2---:R-:W-:Y:S06]  /*180e0*/  HMMA.16816.F32 R136, R12.reuse, R140, R136 ;  /* 0x0000008c0c88723c */ /* 0x044fec0000001888 */
[C---:B------:R-:W-:Y:S01]  /*180f0*/  HMMA.16816.F32 R32, R12.reuse, R142, R32 ;  /* 0x0000008e0c20723c */ /* 0x040fe20000001820 */
[----:B------:R-:W2:Y:S05]  /*18100*/  LDSM.16.M88.4 R140, [R191+0x7000] ;  /* 0x00700000bf8c783b */ /* 0x000eaa0000000200 */
[C---:B---3--:R-:W-:Y:S06]  /*18110*/  HMMA.16816.F32 R28, R12.reuse, R8, R28 ;  /* 0x000000080c1c723c */ /* 0x048fec000000181c */
[C---:B------:R-:W-:Y:S01]  /*18120*/  HMMA.16816.F32 R24, R12.reuse, R10, R24 ;  /* 0x0000000a0c18723c */ /* 0x040fe20000001818 */
[----:B------:R-:W3:Y:S05]  /*18130*/  LDSM.16.M88.4 R8, [R135] ;  /* 0x000000008708783b */ /* 0x000eea0000000200 */
[C---:B------:R-:W-:Y:S06]  /*18140*/  HMMA.16816.F32 R20, R12.reuse, R148, R20 ;  /* 0x000000940c14723c */ /* 0x040fec0000001814 */
[C---:B------:R-:W-:Y:S01]  /*18150*/  HMMA.16816.F32 R16, R12.reuse, R150, R16 ;  /* 0x000000960c10723c */ /* 0x040fe20000001810 */
[----:B------:R-:W5:Y:S05]  /*18160*/  LDSM.16.M88.4 R148, [R184+0x800] ;  /* 0x00080000b894783b */ /* 0x000f6a0000000200 */
[C---:B------:R-:W-:Y:S06]  /*18170*/  HMMA.16816.F32 R164, R12.reuse, R172, R164 ;  /* 0x000000ac0ca4723c */ /* 0x040fec00000018a4 */
[----:B------:R-:W-:Y:S01]  /*18180*/  HMMA.16816.F32 R160, R12, R174, R160 ;  /* 0x000000ae0ca0723c */ /* 0x000fe200000018a0 */
[----:B------:R-:W5:Y:S04]  /*18190*/  LDSM.16.M88.4 R12, [R184+0x1000] ;  /* 0x00100000b80c783b */ /* 0x000f680000000200 */
[----:B------:R-:W-:Y:S01]  /*181a0*/  LDSM.16.M88.4 R172, [R195+0x9000] ;  /* 0x00900000c3ac783b */ /* 0x000fe20000000200 */
[C---:B----4-:R-:W-:Y:S06]  /*181b0*/  HMMA.16816.F32 R136, R4.reuse, R152, R136 ;  /* 0x000000980488723c */ /* 0x050fec0000001888 */
[C---:B------:R-:W-:Y:S01]  /*181c0*/  HMMA.16816.F32 R32, R4.reuse, R154, R32 ;  /* 0x0000009a0420723c */ /* 0x040fe20000001820 */
[----:B------:R-:W4:Y:S05]  /*181d0*/  LDSM.16.M88.4 R152, [R184+0x1800] ;  /* 0x00180000b898783b */ /* 0x000f2a0000000200 */
[C---:B-1----:R-:W-:Y:S06]  /*181e0*/  HMMA.16816.F32 R28, R4.reuse, R144, R28 ;  /* 0x00000090041c723c */ /* 0x042fec000000181c */
[C---:B------:R-:W-:Y:S01]  /*181f0*/  HMMA.16816.F32 R24, R4.reuse, R146, R24 ;  /* 0x000000920418723c */ /* 0x040fe20000001818 */
[----:B------:R-:W-:Y:S05]  /*18200*/  LDSM.16.M88.4 R144, [R196+0x2000] ;  /* 0x00200000c490783b */ /* 0x000fea0000000200 */
[C---:B--2---:R-:W-:Y:S06]  /*18210*/  HMMA.16816.F32 R20, R4.reuse, R140, R20 ;  /* 0x0000008c0414723c */ /* 0x044fec0000001814 */
[C---:B------:R-:W-:Y:S01]  /*18220*/  HMMA.16816.F32 R16, R4.reuse, R142, R16 ;  /* 0x0000008e0410723c */ /* 0x040fe20000001810 */
[----:B------:R-:W1:Y:S05]  /*18230*/  LDSM.16.M88.4 R140, [R195+0x8000] ;  /* 0x00800000c38c783b */ /* 0x000e6a0000000200 */
[C---:B------:R-:W-:Y:S06]  /*18240*/  HMMA.16816.F32 R164, R4.reuse, R168, R164 ;  /* 0x000000a804a4723c */ /* 0x040fec00000018a4 */
[----:B------:R-:W-:Y:S01]  /*18250*/  HMMA.16816.F32 R160, R4, R170, R160 ;  /* 0x000000aa04a0723c */ /* 0x000fe200000018a0 */
[----:B------:R-:W2:Y:S04]  /*18260*/  LDSM.16.M88.4 R4, [R195+0x8800] ;  /* 0x00880000c304783b */ /* 0x000ea80000000200 */
[----:B------:R-:W-:Y:S01]  /*18270*/  LDSM.16.M88.4 R168, [R180] ;  /* 0x00000000b4a8783b */ /* 0x000fe20000000200 */
[C---:B---3--:R-:W-:Y:S06]  /*18280*/  HMMA.16816.F32 R136, R8.reuse, R156, R136 ;  /* 0x0000009c0888723c */ /* 0x048fec0000001888 */
[C---:B-----5:R-:W-:Y:S06]  /*18290*/  HMMA.16816.F32 R28, R8.reuse, R148, R28 ;  /* 0x00000094081c723c */ /* 0x060fec000000181c */
[C---:B------:R-:W-:Y:S01]  /*182a0*/  HMMA.16816.F32 R24, R8.reuse, R150, R24 ;  /* 0x000000960818723c */ /* 0x040fe20000001818 */
[----:B------:R-:W3:Y:S05]  /*182b0*/  LDSM.16.M88.4 R148, [R195+0x9800] ;  /* 0x00980000c394783b */ /* 0x000eea0000000200 */
[C---:B------:R-:W-:Y:S01]  /*182c0*/  HMMA.16816.F32 R32, R8.reuse, R158, R32 ;  /* 0x0000009e0820723c */ /* 0x040fe20000001820 */
[----:B------:R-:W-:Y:S05]  /*182d0*/  LDSM.16.M88.4 R156, [R194+0x2000] ;  /* 0x00200000c29c783b */ /* 0x000fea0000000200 */
[C---:B------:R-:W-:Y:S06]  /*182e0*/  HMMA.16816.F32 R20, R8.reuse, R12, R20 ;  /* 0x0000000c0814723c */ /* 0x040fec0000001814 */
[C---:B------:R-:W-:Y:S01]  /*182f0*/  HMMA.16816.F32 R16, R8.reuse, R14, R16 ;  /* 0x0000000e0810723c */ /* 0x040fe20000001810 */
[----:B------:R-:W5:Y:S05]  /*18300*/  LDSM.16.M88.4 R12, [R183] ;  /* 0x00000000b70c783b */ /* 0x000f6a0000000200 */
[C---:B----4-:R-:W-:Y:S06]  /*18310*/  HMMA.16816.F32 R164, R8.reuse, R152, R164 ;  /* 0x0000009808a4723c */ /* 0x050fec00000018a4 */
[----:B------:R-:W-:Y:S01]  /*18320*/  HMMA.16816.F32 R160, R8, R154, R160 ;  /* 0x0000009a08a0723c */ /* 0x000fe200000018a0 */
[----:B------:R-:W4:Y:S04]  /*18330*/  LDSM.16.M88.4 R8, [R182] ;  /* 0x00000000b608783b */ /* 0x000f280000000200 */
[----:B------:R-:W-:Y:S01]  /*18340*/  LDSM.16.M88.4 R152, [R191+0x8800] ;  /* 0x00880000bf98783b */ /* 0x000fe20000000200 */
[C---:B-1----:R-:W-:Y:S06]  /*18350*/  HMMA.16816.F32 R136, R144.reuse, R140, R136 ;  /* 0x0000008c9088723c */ /* 0x042fec0000001888 */
[C---:B------:R-:W-:Y:S01]  /*18360*/  HMMA.16816.F32 R32, R144.reuse, R142, R32 ;  /* 0x0000008e9020723c */ /* 0x040fe20000001820 */
[----:B------:R-:W-:Y:S05]  /*18370*/  LDSM.16.M88.4 R140, [R212+0x2000] ;  /* 0x00200000d48c783b */ /* 0x000fea0000000200 */
[C---:B--2---:R-:W-:Y:S06]  /*18380*/  HMMA.16816.F32 R28, R144.reuse, R4, R28 ;  /* 0x00000004901c723c */ /* 0x044fec000000181c */
[C---:B------:R-:W-:Y:S01]  /*18390*/  HMMA.16816.F32 R24, R144.reuse, R6, R24 ;  /* 0x000000069018723c */ /* 0x040fe20000001818 */
[----:B------:R-:W1:Y:S05]  /*183a0*/  LDSM.16.M88.4 R4, [R191+0x8000] ;  /* 0x00800000bf04783b */ /* 0x000e6a0000000200 */
[C---:B------:R-:W-:Y:S06]  /*183b0*/  HMMA.16816.F32 R20, R144.reuse, R172, R20 ;  /* 0x000000ac9014723c */ /* 0x040fec0000001814 */
[C---:B------:R-:W-:Y:S01]  /*183c0*/  HMMA.16816.F32 R16, R144.reuse, R174, R16 ;  /* 0x000000ae9010723c */ /* 0x040fe20000001810 */
[----:B------:R-:W-:Y:S05]  /*183d0*/  LDSM.16.M88.4 R172, [R135+0x2000] ;  /* 0x0020000087ac783b */ /* 0x000fea0000000200 */
[C---:B---3--:R-:W-:Y:S06]  /*183e0*/  HMMA.16816.F32 R164, R144.reuse, R148, R164 ;  /* 0x0000009490a4723c */ /* 0x048fec00000018a4 */
[----:B------:R-:W-:Y:S01]  /*183f0*/  HMMA.16816.F32 R160, R144, R150, R160 ;  /* 0x0000009690a0723c */ /* 0x000fe200000018a0 */
[----:B------:R-:W2:Y:S04]  /*18400*/  LDSM.16.M88.4 R148, [R191+0x9000] ;  /* 0x00900000bf94783b */ /* 0x000ea80000000200 */
[----:B------:R-:W-:Y:S01]  /*18410*/  LDSM.16.M88.4 R144, [R191+0x9800] ;  /* 0x00980000bf90783b */ /* 0x000fe20000000200 */
[C---:B-----5:R-:W-:Y:S06]  /*18420*/  HMMA.16816.F32 R136, R156.reuse, R12, R136 ;  /* 0x0000000c9c88723c */ /* 0x060fec0000001888 */
[C---:B------:R-:W-:Y:S01]  /*18430*/  HMMA.16816.F32 R32, R156.reuse, R14, R32 ;  /* 0x0000000e9c20723c */ /* 0x040fe20000001820 */
[----:B------:R-:W3:Y:S05]  /*18440*/  LDSM.16.M88.4 R12, [R184+0x2000] ;  /* 0x00200000b80c783b */ /* 0x000eea0000000200 */
[C---:B----4-:R-:W-:Y:S06]  /*18450*/  HMMA.16816.F32 R28, R156.reuse, R8, R28 ;  /* 0x000000089c1c723c */ /* 0x050fec000000181c */
[C---:B------:R-:W-:Y:S01]  /*18460*/  HMMA.16816.F32 R24, R156.reuse, R10, R24 ;  /* 0x0000000a9c18723c */ /* 0x040fe20000001818 */
[----:B------:R-:W4:Y:S05]  /*18470*/  LDSM.16.M88.4 R8, [R184+0x2800] ;  /* 0x00280000b808783b */ /* 0x000f2a0000000200 */
[C---:B------:R-:W-:Y:S06]  /*18480*/  HMMA.16816.F32 R20, R156.reuse, R216, R20 ;  /* 0x000000d89c14723c */ /* 0x040fec0000001814 */
[----:B------:R-:W-:Y:S06]  /*18490*/  HMMA.16816.F32 R16, R156, R218, R16 ;  /* 0x000000da9c10723c */ /* 0x000fec0000001810 */
[----:B-1----:R-:W-:Y:S06]  /*184a0*/  HMMA.16816.F32 R136, R140, R4, R136 ;  /* 0x000000048c88723c */ /* 0x002fec0000001888 */
        /* <DEDUP_REMOVED lines=8> */
[----:B------:R-:W1:Y:S05]  /*18530*/  LDSM.16.M88.4 R152, [R195+0xa000] ;  /* 0x00a00000c398783b */ /* 0x000e6a0000000200 */
[C---:B--2---:R-:W-:Y:S06]  /*18540*/  HMMA.16816.F32 R20, R140.reuse, R148, R20 ;  /* 0x000000948c14723c */ /* 0x044fec0000001814 */
[----:B------:R-:W-:Y:S01]  /*18550*/  HMMA.16816.F32 R16, R140, R150, R16 ;  /* 0x000000968c10723c */ /* 0x000fe20000001810 */
[----:B------:R-:W2:Y:S05]  /*18560*/  LDSM.16.M88.4 R148, [R195+0xa800] ;  /* 0x00a80000c394783b */ /* 0x000eaa0000000200 */
[----:B---3--:R-:W-:Y:S06]  /*18570*/  HMMA.16816.F32 R136, R172, R12, R136 ;  /* 0x0000000cac88723c */ /* 0x008fec0000001888 */
[C---:B------:R-:W-:Y:S06]  /*18580*/  HMMA.16816.F32 R164, R140.reuse, R144, R164 ;  /* 0x000000908ca4723c */ /* 0x040fec00000018a4 */
[----:B------:R-:W-:Y:S01]  /*18590*/  HMMA.16816.F32 R160, R140, R146, R160 ;  /* 0x000000928ca0723c */ /* 0x000fe200000018a0 */
[----:B------:R-:W-:Y:S04]  /*185a0*/  LDSM.16.M88.4 R144, [R195+0xb000] ;  /* 0x00b00000c390783b */ /* 0x000fe80000000200 */
[----:B------:R-:W-:Y:S01]  /*185b0*/  LDSM.16.M88.4 R140, [R195+0xb800] ;  /* 0x00b80000c38c783b */ /* 0x000fe20000000200 */
[C---:B------:R-:W-:Y:S03]  /*185c0*/  HMMA.16816.F32 R32, R172.reuse, R14, R32 ;  /* 0x0000000eac20723c */ /* 0x040fe60000001820 */
[----:B------:R-:W-:Y:S03]  /*185d0*/  LDSM.16.M88.4 R12, [R194+0x4000] ;  /* 0x00400000c20c783b */ /* 0x000fe60000000200 */
[C---:B----4-:R-:W-:Y:S06]  /*185e0*/  HMMA.16816.F32 R28, R172.reuse, R8, R28 ;  /* 0x00000008ac1c723c */ /* 0x050fec000000181c */
[----:B------:R-:W-:Y:S01]  /*185f0*/  HMMA.16816.F32 R24, R172, R10, R24 ;  /* 0x0000000aac18723c */ /* 0x000fe20000001818 */
[----:B------:R-:W3:Y:S05]  /*18600*/  LDSM.16.M88.4 R8, [R179] ;  /* 0x00000000b308783b */ /* 0x000eea0000000200 */
[----:B-1----:R-:W-:Y:S06]  /*18610*/  HMMA.16816.F32 R136, R156, R152, R136 ;  /* 0x000000989c88723c */ /* 0x002fec0000001888 */
[C---:B------:R-:W-:Y:S06]  /*18620*/  HMMA.16816.F32 R20, R172.reuse, R4, R20 ;  /* 0x00000004ac14723c */ /* 0x040fec0000001814 */
[C---:B------:R-:W-:Y:S01]  /*18630*/  HMMA.16816.F32 R16, R172.reuse, R6, R16 ;  /* 0x00000006ac10723c */ /* 0x040fe20000001810 */
[----:B------:R-:W1:Y:S05]  /*18640*/  LDSM.16.M88.4 R4, [R178] ;  /* 0x00000000b204783b */ /* 0x000e6a0000000200 */
[C---:B------:R-:W-:Y:S06]  /*18650*/  HMMA.16816.F32 R164, R172.reuse, R168, R164 ;  /* 0x000000a8aca4723c */ /* 0x040fec00000018a4 */
[----:B------:R-:W-:Y:S01]  /*18660*/  HMMA.16816.F32 R160, R172, R170, R160 ;  /* 0x000000aaaca0723c */ /* 0x000fe200000018a0 */
[----:B------:R-:W-:Y:S05]  /*18670*/  LDSM.16.M88.4 R168, [R212+0x4000] ;  /* 0x00400000d4a8783b */ /* 0x000fea0000000200 */
[C---:B------:R-:W-:Y:S01]  /*18680*/  HMMA.16816.F32 R32, R156.reuse, R154, R32 ;  /* 0x0000009a9c20723c */ /* 0x040fe20000001820 */
[----:B------:R-:W-:Y:S05]  /*18690*/  LDSM.16.M88.4 R152, [R177] ;  /* 0x00000000b198783b */ /* 0x000fea0000000200 */
[C---:B--2---:R-:W-:Y:S01]  /*186a0*/  HMMA.16816.F32 R172, R156.reuse, R148, R28 ;  /* 0x000000949cac723c */ /* 0x044fe2000000181c */
[----:B------:R-:W2:Y:S05]  /*186b0*/  LDSM.16.M88.4 R28, [R191+0xa000] ;  /* 0x00a00000bf1c783b */ /* 0x000eaa0000000200 */
[----:B------:R-:W-:Y:S01]  /*186c0*/  HMMA.16816.F32 R24, R156, R150, R24 ;  /* 0x000000969c18723c */ /* 0x000fe20000001818 */
[----:B------:R-:W-:Y:S05]  /*186d0*/  LDSM.16.M88.4 R148, [R135+0x4000] ;  /* 0x004000008794783b */ /* 0x000fea0000000200 */
[----:B---3--:R-:W-:Y:S06]  /*186e0*/  HMMA.16816.F32 R136, R12, R8, R136 ;  /* 0x000000080c88723c */ /* 0x008fec0000001888 */
[C---:B------:R-:W-:Y:S06]  /*186f0*/  HMMA.16816.F32 R20, R156.reuse, R144, R20 ;  /* 0x000000909c14723c */ /* 0x040fec0000001814 */
[----:B------:R-:W-:Y:S01]  /*18700*/  HMMA.16816.F32 R16, R156, R146, R16 ;  /* 0x000000929c10723c */ /* 0x000fe20000001810 */
[----:B------:R-:W-:Y:S05]  /*18710*/  LDSM.16.M88.4 R144, [R184+0x4000] ;  /* 0x00400000b890783b */ /* 0x000fea0000000200 */
[----:B------:R-:W-:Y:S01]  /*18720*/  HMMA.16816.F32 R32, R12, R10, R32 ;  /* 0x0000000a0c20723c */ /* 0x000fe20000001820 */
[----:B------:R-:W3:Y:S05]  /*18730*/  LDSM.16.M88.4 R8, [R191+0xa800] ;  /* 0x00a80000bf08783b */ /* 0x000eea0000000200 */
[C---:B------:R-:W-:Y:S06]  /*18740*/  HMMA.16816.F32 R164, R156.reuse, R140, R164 ;  /* 0x0000008c9ca4723c */ /* 0x040fec00000018a4 */
[----:B------:R-:W-:Y:S01]  /*18750*/  HMMA.16816.F32 R160, R156, R142, R160 ;  /* 0x0000008e9ca0723c */ /* 0x000fe200000018a0 */
[----:B------:R-:W4:Y:S01]  /*18760*/  S2R R159, SR_TID.X ;  /* 0x00000000009f7919 */ /* 0x000f220000002100 */
[----:B------:R-:W5:Y:S04]  /*18770*/  LDSM.16.M88.4 R140, [R176] ;  /* 0x00000000b08c783b */ /* 0x000f680000000200 */
[C---:B-1----:R-:W-:Y:S06]  /*18780*/  HMMA.16816.F32 R172, R12.reuse, R4, R172 ;  /* 0x000000040cac723c */ /* 0x042fec00000018ac */
[----:B------:R-:W-:Y:S01]  /*18790*/  HMMA.16816.F32 R24, R12, R6, R24 ;  /* 0x000000060c18723c */ /* 0x000fe20000001818 */
[----:B------:R-:W1:Y:S05]  /*187a0*/  LDSM.16.M88.4 R4, [R191+0xb000] ;  /* 0x00b00000bf04783b */ /* 0x000e6a0000000200 */
[----:B--2---:R-:W-:Y:S06]  /*187b0*/  HMMA.16816.F32 R136, R168, R28, R136 ;  /* 0x0000001ca888723c */ /* 0x004fec0000001888 */
[C---:B------:R-:W-:Y:S06]  /*187c0*/  HMMA.16816.F32 R20, R12.reuse, R152, R20 ;  /* 0x000000980c14723c */ /* 0x040fec0000001814 */
[----:B------:R-:W-:Y:S01]  /*187d0*/  HMMA.16816.F32 R152, R12, R154, R16 ;  /* 0x0000009a0c98723c */ /* 0x000fe20000001810 */
[----:B------:R-:W2:Y:S01]  /*187e0*/  LDSM.16.M88.4 R16, [R184+0x4800] ;  /* 0x00480000b810783b */ /* 0x000ea20000000200 */
[----:B----4-:R-:W-:-:S04]  /*187f0*/  IMAD.SHL.U32 R28, R159, 0x2, RZ ;  /* 0x000000029f1c7824 */ /* 0x010fc800078e00ff */
[----:B---3--:R-:W-:Y:S01]  /*18800*/  HMMA.16816.F32 R172, R168, R8, R172 ;  /* 0x00000008a8ac723c */ /* 0x008fe200000018ac */
[----:B------:R-:W-:-:S05]  /*18810*/  LOP3.LUT R28, R28, 0x6, RZ, 0xc0, !PT ;  /* 0x000000061c1c7812 */ /* 0x000fca00078ec0ff */
[----:B------:R-:W-:Y:S01]  /*18820*/  HMMA.16816.F32 R136, R148, R144, R136 ;  /* 0x000000909488723c */ /* 0x000fe20000001888 */
[----:B------:R-:W-:-:S04]  /*18830*/  IMAD R29, R207, 0x40, R28 ;  /* 0x00000040cf1d7824 */ /* 0x000fc800078e021c */
[C---:B------:R-:W-:Y:S01]  /*18840*/  VIADD R133, R29.reuse, 0x10 ;  /* 0x000000101d857836 */ /* 0x040fe20000000000 */
[----:B------:R-:W-:Y:S01]  /*18850*/  HMMA.16816.F32 R24, R168, R10, R24 ;  /* 0x0000000aa818723c */ /* 0x000fe20000001818 */
[----:B------:R-:W3:Y:S05]  /*18860*/  LDSM.16.M88.4 R8, [R191+0xb800] ;  /* 0x00b80000bf08783b */ /* 0x000eea0000000200 */
[C---:B-----5:R-:W-:Y:S06]  /*18870*/  HMMA.16816.F32 R164, R12.reuse, R140, R164 ;  /* 0x0000008c0ca4723c */ /* 0x060fec00000018a4 */
[----:B------:R-:W-:Y:S01]  /*18880*/  HMMA.16816.F32 R160, R12, R142, R160 ;  /* 0x0000008e0ca0723c */ /* 0x000fe200000018a0 */
[----:B------:R-:W4:Y:S05]  /*18890*/  LDSM.16.M88.4 R12, [R184+0x5000] ;  /* 0x00500000b80c783b */ /* 0x000f2a0000000200 */
[C---:B-1----:R-:W-:Y:S06]  /*188a0*/  HMMA.16816.F32 R20, R168.reuse, R4, R20 ;  /* 0x00000004a814723c */ /* 0x042fec0000001814 */
[----:B------:R-:W-:Y:S01]  /*188b0*/  HMMA.16816.F32 R32, R168, R30, R32 ;  /* 0x0000001ea820723c */ /* 0x000fe20000001820 */
[----:B------:R-:W-:-:S05]  /*188c0*/  VIADD R5, R29, 0x1 ;  /* 0x000000011d057836 */ /* 0x000fca0000000000 */
[----:B------:R-:W-:Y:S01]  /*188d0*/  HMMA.16816.F32 R152, R168, R6, R152 ;  /* 0x00000006a898723c */ /* 0x000fe20000001898 */
[----:B------:R-:W-:Y:S01]  /*188e0*/  ISETP.GE.AND P5, PT, R5, R0, PT ;  /* 0x000000000500720c */ /* 0x000fe20003fa6270 */
[----:B------:R-:W-:Y:S01]  /*188f0*/  VIADD R31, R29, 0x11 ;  /* 0x000000111d1f7836 */ /* 0x000fe20000000000 */
[----:B------:R-:W-:Y:S01]  /*18900*/  ISETP.GE.AND P1, PT, R5, R2, PT ;  /* 0x000000020500720c */ /* 0x000fe20003f26270 */
[C---:B------:R-:W-:Y:S02]  /*18910*/  VIADD R5, R29.reuse, 0x9 ;  /* 0x000000091d057836 */ /* 0x040fe40000000000 */
[----:B--2---:R-:W-:Y:S01]  /*18920*/  HMMA.16816.F32 R172, R148, R16, R172 ;  /* 0x0000001094ac723c */ /* 0x004fe200000018ac */
[----:B------:R-:W-:Y:S02]  /*18930*/  VIADD R7, R29, 0x8 ;  /* 0x000000081d077836 */ /* 0x000fe40000000000 */
[----:B------:R-:W-:-:S03]  /*18940*/  ISETP.GE.AND P2, PT, R5, R0, PT ;  /* 0x000000000500720c */ /* 0x000fc60003f46270 */
[----:B------:R-:W-:Y:S01]  /*18950*/  ISETP.GE.AND P4, PT, R7, R0, PT ;  /* 0x000000000700720c */ /* 0x000fe20003f86270 */
[----:B---3--:R-:W-:Y:S01]  /*18960*/  HMMA.16816.F32 R164, R168, R8, R164 ;  /* 0x00000008a8a4723c */ /* 0x008fe200000018a4 */
[----:B------:R-:W-:Y:S02]  /*18970*/  FSEL R17, R137, -INF , !P5 ;  /* 0xff80000089117808 */ /* 0x000fe40006800000 */
[-C--:B------:R-:W-:Y:S02]  /*18980*/  ISETP.GE.AND P6, PT, R7, R2.reuse, PT ;  /* 0x000000020700720c */ /* 0x080fe40003fc6270 */
[----:B------:R-:W-:Y:S01]  /*18990*/  ISETP.GE.AND P5, PT, R5, R2, PT ;  /* 0x000000020500720c */ /* 0x000fe20003fa6270 */
[----:B------:R-:W-:Y:S01]  /*189a0*/  HMMA.16816.F32 R32, R148, R146, R32 ;  /* 0x000000929420723c */ /* 0x000fe20000001820 */
[----:B------:R-:W1:Y:S01]  /*189b0*/  LDSM.16.M88.4 R4, [R184+0x5800] ;  /* 0x00580000b804783b */ /* 0x000e620000000200 */
[----:B------:R-:W-:Y:S01]  /*189c0*/  FSEL R16, R139, -INF , !P1 ;  /* 0xff8000008b107808 */ /* 0x000fe20004800000 */
[----:B------:R-:W-:Y:S01]  /*189d0*/  VIADD R9, R29, 0x18 ;  /* 0x000000181d097836 */ /* 0x000fe20000000000 */
[----:B------:R-:W-:Y:S01]  /*189e0*/  ISETP.GE.AND P1, PT, R133, R0, PT ;  /* 0x000000008500720c */ /* 0x000fe20003f26270 */
[----:B------:R-:W-:-:S04]  /*189f0*/  DEPBAR.LE SB0, 0x0 ;  /* 0x000080000000791a */ /* 0x000fc80000000000 */
[----:B------:R-:W-:Y:S02]  /*18a00*/  HMMA.16816.F32 R24, R148, R18, R24 ;  /* 0x000000129418723c */ /* 0x000fe40000001818 */
[----:B------:R-:W-:Y:S02]  /*18a10*/  FSEL R139, R172, -INF , !P1 ;  /* 0xff800000ac8b7808 */ /* 0x000fe40004800000 */
[----:B------:R-:W-:Y:S02]  /*18a20*/  ISETP.GE.AND P1, PT, R9, R2, PT ;  /* 0x000000020900720c */ /* 0x000fe40003f26270 */
[----:B------:R-:W-:Y:S06]  /*18a30*/  HMMA.16816.F32 R160, R168, R10, R160 ;  /* 0x0000000aa8a0723c */ /* 0x000fec00000018a0 */
[----:B----4-:R-:W-:Y:S01]  /*18a40*/  HMMA.16816.F32 R20, R148, R12, R20 ;  /* 0x0000000c9414723c */ /* 0x010fe20000001814 */
[----:B------:R-:W-:-:S02]  /*18a50*/  VIADD R11, R29, 0x21 ;  /* 0x000000211d0b7836 */ /* 0x000fc40000000000 */
[----:B------:R-:W-:Y:S02]  /*18a60*/  FSEL R33, R33, -INF , !P2 ;  /* 0xff80000021217808 */ /* 0x000fe40005000000 */
[----:B------:R-:W-:Y:S01]  /*18a70*/  FSEL R34, R34, -INF , !P6 ;  /* 0xff80000022227808 */ /* 0x000fe20007000000 */
[----:B------:R-:W-:Y:S01]  /*18a80*/  HMMA.16816.F32 R152, R148, R14, R152 ;  /* 0x0000000e9498723c */ /* 0x000fe20000001898 */
[----:B------:R-:W-:Y:S01]  /*18a90*/  FSEL R12, R35, -INF , !P5 ;  /* 0xff800000230c7808 */ /* 0x000fe20006800000 */
[----:B------:R-:W-:Y:S01]  /*18aa0*/  VIADD R13, R29, 0x19 ;  /* 0x000000191d0d7836 */ /* 0x000fe20000000000 */
[----:B------:R-:W-:Y:S01]  /*18ab0*/  BAR.SYNC.DEFER_BLOCKING 0x0 ;  /* 0x0000000000007b1d */ /* 0x000fe20000010000 */
[----:B------:R-:W-:Y:S01]  /*18ac0*/  ISETP.GE.AND P5, PT, R9, R0, PT ;  /* 0x000000000900720c */ /* 0x000fe20003fa6270 */
[----:B------:R-:W-:Y:S01]  /*18ad0*/  VIADD R9, R29, 0x20 ;  /* 0x000000201d097836 */ /* 0x000fe20000000000 */
[----:B------:R-:W-:Y:S02]  /*18ae0*/  ISETP.GE.AND P2, PT, R31, R2, PT ;  /* 0x000000021f00720c */ /* 0x000fe40003f46270 */
[----:B------:R-:W-:-:S02]  /*18af0*/  FSEL R19, R32, -INF , !P4 ;  /* 0xff80000020137808 */ /* 0x000fc40006000000 */
[----:B------:R-:W-:Y:S02]  /*18b00*/  ISETP.GE.AND P6, PT, R31, R0, PT ;  /* 0x000000001f00720c */ /* 0x000fe40003fc6270 */
[----:B------:R-:W-:Y:S01]  /*18b10*/  ISETP.GE.AND P4, PT, R133, R2, PT ;  /* 0x000000028500720c */ /* 0x000fe20003f86270 */
[C---:B-1----:R-:W-:Y:S01]  /*18b20*/  HMMA.16816.F32 R164, R148.reuse, R4, R164 ;  /* 0x0000000494a4723c */ /* 0x042fe200000018a4 */
[----:B------:R-:W-:Y:S02]  /*18b30*/  FSEL R168, R175, -INF , !P2 ;  /* 0xff800000afa87808 */ /* 0x000fe40005000000 */
[----:B------:R-:W-:Y:S02]  /*18b40*/  FSEL R133, R24, -INF , !P5 ;  /* 0xff80000018857808 */ /* 0x000fe40006800000 */
[----:B------:R-:W-:Y:S01]  /*18b50*/  FSEL R137, R173, -INF , !P6 ;  /* 0xff800000ad897808 */ /* 0x000fe20007000000 */
[----:B------:R-:W-:Y:S01]  /*18b60*/  HMMA.16816.F32 R160, R148, R6, R160 ;  /* 0x0000000694a0723c */ /* 0x000fe200000018a0 */
[----:B------:R-:W-:Y:S01]  /*18b70*/  ISETP.GE.AND P2, PT, R9, R0, PT ;  /* 0x000000000900720c */ /* 0x000fe20003f46270 */
[----:B------:R-:W-:Y:S01]  /*18b80*/  VIADD R5, R29, 0x31 ;  /* 0x000000311d057836 */ /* 0x000fe20000000000 */
[----:B------:R-:W-:Y:S01]  /*18b90*/  ISETP.GE.AND P5, PT, R9, R2, PT ;  /* 0x000000020900720c */ /* 0x000fe20003fa6270 */
[----:B------:R-:W-:Y:S01]  /*18ba0*/  VIADD R9, R29, 0x28 ;  /* 0x000000281d097836 */ /* 0x000fe20000000000 */
[----:B------:R-:W-:-:S02]  /*18bb0*/  FSEL R170, R174, -INF , !P4 ;  /* 0xff800000aeaa7808 */ /* 0x000fc40006000000 */
[C---:B------:R-:W-:Y:S02]  /*18bc0*/  ISETP.GE.AND P6, PT, R13.reuse, R2, PT ;  /* 0x000000020d00720c */ /* 0x040fe40003fc6270 */
[----:B------:R-:W-:Y:S02]  /*18bd0*/  ISETP.GE.AND P4, PT, R13, R0, PT ;  /* 0x000000000d00720c */ /* 0x000fe40003f86270 */
[----:B------:R-:W-:Y:S02]  /*18be0*/  FSEL R134, R27, -INF , !P6 ;  /* 0xff8000001b867808 */ /* 0x000fe40007000000 */
[----:B------:R-:W-:Y:S02]  /*18bf0*/  FSEL R157, R20, -INF , !P2 ;  /* 0xff800000149d7808 */ /* 0x000fe40005000000 */
[----:B------:R-:W-:Y:S02]  /*18c00*/  FSEL R158, R26, -INF , !P1 ;  /* 0xff8000001a9e7808 */ /* 0x000fe40004800000 */
[----:B------:R-:W-:-:S02]  /*18c10*/  FSEL R135, R25, -INF , !P4 ;  /* 0xff80000019877808 */ /* 0x000fc40006000000 */
[C---:B------:R-:W-:Y:S02]  /*18c20*/  ISETP.GE.AND P6, PT, R9.reuse, R0, PT ;  /* 0x000000000900720c */ /* 0x040fe40003fc6270 */
[----:B------:R-:W-:Y:S01]  /*18c30*/  ISETP.GE.AND P2, PT, R9, R2, PT ;  /* 0x000000020900720c */ /* 0x000fe20003f46270 */
[----:B------:R-:W-:Y:S01]  /*18c40*/  VIADD R9, R29, 0x29 ;  /* 0x000000291d097836 */ /* 0x000fe20000000000 */
[C---:B------:R-:W-:Y:S02]  /*18c50*/  ISETP.GE.AND P1, PT, R11.reuse, R0, PT ;  /* 0x000000000b00720c */ /* 0x040fe40003f26270 */
[----:B------:R-:W-:Y:S01]  /*18c60*/  ISETP.GE.AND P4, PT, R11, R2, PT ;  /* 0x000000020b00720c */ /* 0x000fe20003f86270 */
[----:B------:R-:W-:Y:S01]  /*18c70*/  VIADD R11, R29, 0x30 ;  /* 0x000000301d0b7836 */ /* 0x000fe20000000000 */
[----:B------:R-:W-:Y:S02]  /*18c80*/  FSEL R156, R22, -INF , !P5 ;  /* 0xff800000169c7808 */ /* 0x000fe40006800000 */
[----:B------:R-:W-:-:S02]  /*18c90*/  ISETP.GE.AND P5, PT, R9, R0, PT ;  /* 0x000000000900720c */ /* 0x000fc40003fa6270 */
[----:B------:R-:W-:Y:S02]  /*18ca0*/  FSEL R147, R21, -INF , !P1 ;  /* 0xff80000015937808 */ /* 0x000fe40004800000 */
[----:B------:R-:W-:Y:S02]  /*18cb0*/  FSEL R146, R23, -INF , !P4 ;  /* 0xff80000017927808 */ /* 0x000fe40006000000 */
[----:B------:R-:W-:Y:S02]  /*18cc0*/  ISETP.GE.AND P1, PT, R9, R2, PT ;  /* 0x000000020900720c */ /* 0x000fe40003f26270 */
[----:B------:R-:W-:Y:S02]  /*18cd0*/  ISETP.GE.AND P4, PT, R11, R0, PT ;  /* 0x000000000b00720c */ /* 0x000fe40003f86270 */
[----:B------:R-:W-:Y:S02]  /*18ce0*/  FSEL R154, R154, -INF , !P2 ;  /* 0xff8000009a9a7808 */ /* 0x000fe40005000000 */
[----:B------:R-:W-:-:S02]  /*18cf0*/  FSEL R153, R153, -INF , !P5 ;  /* 0xff80000099997808 */ /* 0x000fc40006800000 */
[C---:B------:R-:W-:Y:S02]  /*18d00*/  ISETP.GE.AND P2, PT, R5.reuse, R0, PT ;  /* 0x000000000500720c */ /* 0x040fe40003f46270 */
[----:B------:R-:W-:Y:S01]  /*18d10*/  ISETP.GE.AND P5, PT, R5, R2, PT ;  /* 0x000000020500720c */ /* 0x000fe20003fa6270 */
[----:B------:R-:W-:Y:S01]  /*18d20*/  VIADD R5, R29, 0x38 ;  /* 0x000000381d057836 */ /* 0x000fe20000000000 */
[----:B------:R-:W-:Y:S02]  /*18d30*/  FSEL R144, R155, -INF , !P1 ;  /* 0xff8000009b907808 */ /* 0x000fe40004800000 */
[----:B------:R-:W-:Y:S01]  /*18d40*/  FSEL R221, R164, -INF , !P4 ;  /* 0xff800000a4dd7808 */ /* 0x000fe20006000000 */
[----:B------:R-:W-:Y:S01]  /*18d50*/  IMAD.MOV.U32 R164, RZ, RZ, R210 ;  /* 0x000000ffffa47224 */ /* 0x000fe200078e00d2 */
[----:B------:R-:W-:Y:S02]  /*18d60*/  FSEL R145, R152, -INF , !P6 ;  /* 0xff80000098917808 */ /* 0x000fe40007000000 */
[----:B------:R-:W-:-:S02]  /*18d70*/  ISETP.GE.AND P1, PT, R29, R0, PT ;  /* 0x000000001d00720c */ /* 0x000fc40003f26270 */
[CC--:B------:R-:W-:Y:S01]  /*18d80*/  ISETP.GE.AND P4, PT, R29.reuse, R2.reuse, PT ;  /* 0x000000021d00720c */ /* 0x0c0fe20003f86270 */
[----:B------:R-:W-:Y:S01]  /*18d90*/  VIADD R29, R29, 0x39 ;  /* 0x000000391d1d7836 */ /* 0x000fe20000000000 */
[----:B------:R-:W-:Y:S02]  /*18da0*/  ISETP.GE.AND P6, PT, R11, R2, PT ;  /* 0x000000020b00720c */ /* 0x000fe40003fc6270 */
[----:B------:R-:W-:Y:S01]  /*18db0*/  FSEL R219, R165, -INF , !P2 ;  /* 0xff800000a5db7808 */ /* 0x000fe20005000000 */
[----:B------:R-:W-:Y:S01]  /*18dc0*/  IMAD.MOV.U32 R165, RZ, RZ, R211 ;  /* 0x000000ffffa57224 */ /* 0x000fe200078e00d3 */
[----:B------:R-:W-:Y:S02]  /*18dd0*/  FSEL R218, R166, -INF , !P6 ;  /* 0xff800000a6da7808 */ /* 0x000fe40007000000 */
[----:B------:R-:W-:Y:S02]  /*18de0*/  FSEL R216, R167, -INF , !P5 ;  /* 0xff800000a7d87808 */ /* 0x000fe40006800000 */
[----:B------:R-:W-:-:S02]  /*18df0*/  FSEL R9, R136, -INF , !P1 ;  /* 0xff80000088097808 */ /* 0x000fc40004800000 */
[C---:B------:R-:W-:Y:S02]  /*18e00*/  ISETP.GE.AND P6, PT, R5.reuse, R0, PT ;  /* 0x000000000500720c */ /* 0x040fe40003fc6270 */
[----:B------:R-:W-:Y:S02]  /*18e10*/  ISETP.GE.AND P2, PT, R5, R2, PT ;  /* 0x000000020500720c */ /* 0x000fe40003f46270 */
[C---:B------:R-:W-:Y:S02]  /*18e20*/  ISETP.GE.AND P5, PT, R29.reuse, R0, PT ;  /* 0x000000001d00720c */ /* 0x040fe40003fa6270 */
[----:B------:R-:W-:Y:S02]  /*18e30*/  ISETP.GE.AND P1, PT, R29, R2, PT ;  /* 0x000000021d00720c */ /* 0x000fe40003f26270 */
[----:B------:R-:W-:Y:S02]  /*18e40*/  FSEL R138, R138, -INF , !P4 ;  /* 0xff8000008a8a7808 */ /* 0x000fe40006000000 */
[----:B------:R-:W-:-:S02]  /*18e50*/  FSEL R217, R160, -INF , !P6 ;  /* 0xff800000a0d97808 */ /* 0x000fc40007000000 */
[----:B------:R-:W-:Y:S02]  /*18e60*/  FSEL R174, R162, -INF , !P2 ;  /* 0xff800000a2ae7808 */ /* 0x000fe40005000000 */
[----:B------:R-:W-:Y:S02]  /*18e70*/  FSEL R175, R161, -INF , !P5 ;  /* 0xff800000a1af7808 */ /* 0x000fe40006800000 */
[----:B------:R-:W-:Y:S01]  /*18e80*/  FSEL R172, R163, -INF , !P1 ;  /* 0xff800000a3ac7808 */ /* 0x000fe20004800000 */
[----:B------:R-:W-:Y:S06]  /*18e90*/  @!P0 BRA `(.L_x_1076) ;  /* 0x0000000800ac8947 */ /* 0x000fec0003800000 */
[----:B------:R-:W-:Y:S05]  /*18ea0*/  @!P3 BRA `(.L_x_1077) ;  /* 0x0000000000f4b947 */ /* 0x000fea0003800000 */
[----:B------:R-:W1:Y:S01]  /*18eb0*/  LDC R0, c[0x0][0x380] ;  /* 0x0000e000ff007b82 */ /* 0x000e620000000800 */
[----:B------:R-:W-:-:S04]  /*18ec0*/  SHF.L.U32 R5, R207, 0x6, RZ ;  /* 0x00000006cf057819 */ /* 0x000fc800000006ff */
        /* <DEDUP_REMOVED lines=21> */
[C---:B------:R-:W-:Y:S01]  /*19020*/  IMAD R7, R2.reuse, R7, R4 ;  /* 0x0000000702077224 */ /* 0x040fe200078e0204 */
[----:B------:R-:W-:Y:S02]  /*19030*/  LOP3.LUT R4, RZ, R0, RZ, 0x33, !PT ;  /* 0x00000000ff047212 */ /* 0x000fe400078e33ff */
        /* <DEDUP_REMOVED lines=8> */
[----:B------:R-:W-:Y:S01]  /*190c0*/  ISETP.NE.AND P1, PT, R0, RZ, PT ;  /* 0x000000ff0000720c */ /* 0x000fe20003f25270 */
[----:B------:R-:W1:Y:S08]  /*190d0*/  LDC.64 R6, c[0x0][0x248] ;  /* 0x00009200ff067b82 */ /* 0x000e700000000a00 */
[----:B------:R-:W-:-:S02]  /*190e0*/  @P6 VIADD R10, R10, 0x1 ;  /* 0x000000010a0a6836 */ /* 0x000fc40000000000 */
[----:B------:R-:W-:Y:S02]  /*190f0*/  @P5 IADD3 R8, R8, 0x1, RZ ;  /* 0x0000000108085810 */ /* 0x000fe40007ffe0ff */
[----:B------:R-:W-:Y:S02]  /*19100*/  @!P2 IMAD.MOV R10, RZ, RZ, -R10 ;  /* 0x000000ffff0aa224 */ /* 0x000fe400078e0a0a */
[----:B------:R-:W-:-:S03]  /*19110*/  @!P0 IADD3 R8, -R8, RZ, RZ ;  /* 0x000000ff08088210 */ /* 0x000fc60007ffe1ff */
[C---:B------:R-:W-:Y:S02]  /*19120*/  SEL R13, R4.reuse, R10, !P1 ;  /* 0x0000000a040d7207 */ /* 0x040fe40004800000 */
[----:B------:R-:W-:-:S03]  /*19130*/  SEL R4, R4, R8, !P1 ;  /* 0x0000000804047207 */ /* 0x000fc60004800000 */
[----:B------:R-:W-:-:S04]  /*19140*/  IMAD.WIDE R14, R13, 0x4, R204 ;  /* 0x000000040d0e7825 */ /* 0x000fc800078e02cc */
[----:B------:R-:W-:Y:S01]  /*19150*/  IMAD.WIDE R20, R4, 0x4, R204 ;  /* 0x0000000404147825 */ /* 0x000fe200078e02cc */
[----:B------:R2:W3:Y:S04]  /*19160*/  LDG.E R11, desc[UR6][R14.64] ;  /* 0x000000060e0b7981 */ /* 0x0004e8000c1e1900 */
[----:B------:R-:W3:Y:S01]  /*19170*/  LDG.E R2, desc[UR6][R20.64] ;  /* 0x0000000614027981 */ /* 0x000ee2000c1e1900 */
[----:B------:R-:W-:Y:S02]  /*19180*/  IMAD.IADD R13, R13, 0x1, -R4 ;  /* 0x000000010d0d7824 */ /* 0x000fe400078e0a04 */
[----:B------:R-:W4:Y:S02]  /*19190*/  LDC.64 R4, c[0x0][0x230] ;  /* 0x00008c00ff047b82 */ /* 0x000f240000000a00 */
[----:B------:R-:W-:-:S05]  /*191a0*/  IMAD R0, R13, R0, -0x40 ;  /* 0xffffffc00d007424 */ /* 0x000fca00078e0200 */
[----:B------:R-:W-:-:S05]  /*191b0*/  SHF.R.S32.HI R13, RZ, 0x1f, R0 ;  /* 0x0000001fff0d7819 */ /* 0x000fca0000011400 */
[----:B-1----:R-:W-:-:S04]  /*191c0*/  IMAD R13, R13, R6, RZ ;  /* 0x000000060d0d7224 */ /* 0x002fc800078e02ff */
[C---:B------:R-:W-:Y:S02]  /*191d0*/  IMAD R7, R0.reuse, R7, R13 ;  /* 0x0000000700077224 */ /* 0x040fe400078e020d */
[----:B--2---:R-:W-:-:S04]  /*191e0*/  IMAD.WIDE.U32 R14, R0, R6, RZ ;  /* 0x00000006000e7225 */ /* 0x004fc800078e00ff */
[----:B------:R-:W-:Y:S01]  /*191f0*/  IMAD.IADD R15, R15, 0x1, R7 ;  /* 0x000000010f0f7824 */ /* 0x000fe200078e0207 */
[----:B---3--:R-:W-:-:S04]  /*19200*/  IADD3 R2, -R11, R2, RZ ;  /* 0x000000020b027210 */ /* 0x008fc80007ffe1ff */
[----:B------:R-:W-:Y:S01]  /*19210*/  SHF.R.S32.HI R11, RZ, 0x1f, R2 ;  /* 0x0000001fff0b7819 */ /* 0x000fe20000011402 */
[----:B----4-:R-:W-:-:S04]  /*19220*/  IMAD.WIDE.U32 R14, R2, R4, R14 ;  /* 0x00000004020e7225 */ /* 0x010fc800078e000e */
[----:B------:R-:W-:-:S04]  /*19230*/  IMAD R11, R11, R4, RZ ;  /* 0x000000040b0b7224 */ /* 0x000fc800078e02ff */
[----:B------:R-:W-:-:S05]  /*19240*/  IMAD R5, R2, R5, R11 ;  /* 0x0000000502057224 */ /* 0x000fca00078e020b */
[----:B------:R-:W-:Y:S01]  /*19250*/  IADD3 R0, R15, R5, RZ ;  /* 0x000000050f007210 */ /* 0x000fe20007ffe0ff */
[----:B------:R-:W-:Y:S01]  /*19260*/  IMAD.MOV.U32 R5, RZ, RZ, R14 ;  /* 0x000000ffff057224 */ /* 0x000fe200078e000e */
[----:B------:R-:W-:Y:S06]  /*19270*/  BRA `(.L_x_1078) ;  /* 0x00000000000c7947 */ /* 0x000fec0003800000 */
.L_x_1077:
[----:B------:R-:W1:Y:S02]  /*19280*/  LDC R5, c[0x0][0x248] ;  /* 0x00009200ff057b82 */ /* 0x000e640000000800 */
[----:B-1----:R-:W-:-:S04]  /*19290*/  LEA R5, -R5, RZ, 0x6 ;  /* 0x000000ff05057211 */ /* 0x002fc800078e31ff */
[----:B------:R-:W-:-:S07]  /*192a0*/  SHF.R.S32.HI R0, RZ, 0x1f, R5 ;  /* 0x0000001fff007819 */ /* 0x000fce0000011405 */
.L_x_1078:
[----:B------:R-:W-:Y:S01]  /*192b0*/  SHF.R.S32.HI R2, RZ, 0x1f, R159 ;  /* 0x0000001fff027819 */ /* 0x000fe2000001149f */
[----:B------:R-:W-:Y:S01]  /*192c0*/  ULDC UR4, c[0x0][0x2d0] ;  /* 0x0000b40000047ab9 */ /* 0x000fe20000000800 */
[C---:B------:R-:W-:Y:S02]  /*192d0*/  LEA R28, P2, R5.reuse, R206, 0x1 ;  /* 0x000000ce051c7211 */ /* 0x040fe400078408ff */
[----:B------:R-:W-:Y:S02]  /*192e0*/  LEA.HI R2, R2, R159, RZ, 0x3 ;  /* 0x0000009f02027211 */ /* 0x000fe400078f18ff */
[----:B------:R-:W-:Y:S02]  /*192f0*/  LEA.HI.X R29, R5, R209, R0, 0x1, P2 ;  /* 0x000000d1051d7211 */ /* 0x000fe400010f0c00 */
[----:B------:R-:W-:-:S05]  /*19300*/  LOP3.LUT R2, R2, 0xfffffff8, RZ, 0xc0, !PT ;  /* 0xfffffff802027812 */ /* 0x000fca00078ec0ff */
[----:B------:R-:W-:-:S04]  /*19310*/  IMAD.IADD R2, R159, 0x1, -R2 ;  /* 0x000000019f027824 */ /* 0x000fc800078e0a02 */
[----:B------:R-:W-:-:S04]  /*19320*/  IMAD.SHL.U32 R4, R2, 0x8, RZ ;  /* 0x0000000802047824 */ /* 0x000fc800078e00ff */
[C---:B------:R-:W-:Y:S01]  /*19330*/  VIADD R2, R4.reuse, 0x40 ;  /* 0x0000004004027836 */ /* 0x040fe20000000000 */
[C---:B------:R-:W-:Y:S01]  /*19340*/  ISETP.GE.AND P5, PT, R4.reuse, UR4, PT ;  /* 0x0000000404007c0c */ /* 0x040fe2000bfa6270 */
[----:B------:R-:W-:-:S03]  /*19350*/  VIADD R4, R4, 0x80 ;  /* 0x0000008004047836 */ /* 0x000fc60000000000 */
[----:B------:R-:W-:Y:S02]  /*19360*/  ISETP.GE.AND P4, PT, R2, UR4, PT ;  /* 0x0000000402007c0c */ /* 0x000fe4000bf86270 */
[----:B------:R-:W-:-:S04]  /*19370*/  ISETP.GE.AND P0, PT, R4, UR4, PT ;  /* 0x0000000404007c0c */ /* 0x000fc8000bf06270 */
[----:B------:R-:W-:-:S03]  /*19380*/  SEL R4, RZ, 0x3fffc, P0 ;  /* 0x0003fffcff047807 */ /* 0x000fc60000000000 */
[-C--:B------:R-:W-:Y:S01]  /*19390*/  @!P5 IADD3 R11, P1, R200, R5.reuse, RZ ;  /* 0x00000005c80bd210 */ /* 0x080fe20007f3e0ff */
[----:B------:R-:W-:Y:S01]  /*193a0*/  @!PT LDS RZ, [RZ] ;  /* 0x00000000fffff984 */ /* 0x000fe20000000800 */
[----:B------:R-:W-:Y:S01]  /*193b0*/  @!PT LDS RZ, [RZ] ;  /* 0x00000000fffff984 */ /* 0x000fe20000000800 */
[----:B------:R-:W-:Y:S01]  /*193c0*/  @!PT LDS RZ, [RZ] ;  /* 0x00000000fffff984 */ /* 0x000fe20000000800 */
[----:B------:R1:W-:Y:S01]  /*193d0*/  @!P5 LDGSTS.E.BYPASS.LTC128B.128 [R203+0x6000], desc[UR6][R28.64] ;  /* 0x060000001ccbdfae */ /* 0x0003e2000b901d46 */
[----:B------:R-:W-:Y:S02]  /*193e0*/  LOP3.LUT P6, RZ, R4, 0x4, RZ, 0xc0, !PT ;  /* 0x0000000404ff7812 */ /* 0x000fe400078cc0ff */
[C---:B------:R-:W-:Y:S01]  /*193f0*/  @!P4 IADD3 R7, P0, R200.reuse, R5, RZ ;  /* 0x00000005c807c210 */ /* 0x040fe20007f1e0ff */
[----:B------:R-:W-:Y:S01]  /*19400*/  @!P5 IMAD.X R2, R199, 0x1, R0, P1 ;  /* 0x00000001c702d824 */ /* 0x000fe200008e0600 */
[CC--:B------:R-:W-:Y:S01]  /*19410*/  @!P5 LEA R26, P1, R11.reuse, R206.reuse, 0x1 ;  /* 0x000000ce0b1ad211 */ /* 0x0c0fe200078208ff */
[----:B------:R1:W-:Y:S03]  /*19420*/  @P5 STS.128 [R203+0x6000], RZ ;  /* 0x006000ffcb005388 */ /* 0x0003e60000000c00 */
[----:B------:R-:W-:Y:S01]  /*19430*/  @!P5 LEA.HI.X R27, R11, R209, R2, 0x1, P1 ;  /* 0x000000d10b1bd211 */ /* 0x000fe200008f0c02 */
[----:B------:R-:W-:Y:S01]  /*19440*/  @!P4 IMAD.X R2, R199, 0x1, R0, P0 ;  /* 0x00000001c702c824 */ /* 0x000fe200000e0600 */
[----:B------:R-:W-:Y:S01]  /*19450*/  @!P4 LEA R20, P0, R7, R206, 0x1 ;  /* 0x000000ce0714c211 */ /* 0x000fe200078008ff */
[----:B------:R-:W-:Y:S01]  /*19460*/  @!PT LDS RZ, [RZ] ;  /* 0x00000000fffff984 */ /* 0x000fe20000000800 */
[----:B------:R-:W-:Y:S01]  /*19470*/  @!PT LDS RZ, [RZ] ;  /* 0x00000000fffff984 */ /* 0x000fe20000000800 */
[----:B------:R-:W-:Y:S01]  /*19480*/  @!PT LDS RZ, [RZ] ;  /* 0x00000000fffff984 */ /* 0x000fe20000000800 */
[----:B------:R1:W-:Y:S01]  /*19490*/  @!P4 LDGSTS.E.BYPASS.LTC128B.128 [R203+0x8000], desc[UR6][R28.64+0x80] ;  /* 0x080000801ccbcfae */ /* 0x0003e2000b901d46 */
[----:B------:R-:W-:-:S02]  /*194a0*/  IADD3 R11, P2, P1, R200, R5, R200 ;  /* 0x00000005c80b7210 */ /* 0x000fc4000795e0c8 */
[----:B------:R-:W-:Y:S01]  /*194b0*/  @!P4 LEA.HI.X R21, R7, R209, R2, 0x1, P0 ;  /* 0x000000d10715c211 */ /* 0x000fe200000f0c02 */
[----:B------:R1:W-:Y:S01]  /*194c0*/  @P4 STS.128 [R203+0x8000], RZ ;  /* 0x008000ffcb004388 */ /* 0x0003e20000000c00 */
[----:B------:R-:W-:Y:S02]  /*194d0*/  IADD3.X R4, R199, R0, R199, P2, P1 ;  /* 0x00000000c7047210 */ /* 0x000fe400017e24c7 */
[----:B------:R-:W-:Y:S01]  /*194e0*/  IADD3 R7, P1, R200, R11, RZ ;  /* 0x0000000bc8077210 */ /* 0x000fe20007f3e0ff */
[----:B------:R-:W-:Y:S01]  /*194f0*/  @!PT LDS RZ, [RZ] ;  /* 0x00000000fffff984 */ /* 0x000fe20000000800 */
[----:B------:R-:W-:Y:S01]  /*19500*/  @!PT LDS RZ, [RZ] ;  /* 0x00000000fffff984 */ /* 0x000fe20000000800 */
[----:B------:R-:W-:Y:S01]  /*19510*/  @!PT LDS RZ, [RZ] ;  /* 0x00000000fffff984 */ /* 0x000fe20000000800 */
[----:B------:R1:W-:Y:S01]  /*19520*/  @P6 LDGSTS.E.BYPASS.LTC128B.128 [R203+0xa000], desc[UR6][R28.64+0x100] ;  /* 0x0a0001001ccb6fae */ /* 0x0003e2000b901d46 */
[CC--:B------:R-:W-:Y:S02]  /*19530*/  @!P4 LEA R14, P0, R11.reuse, R206.reuse, 0x1 ;  /* 0x000000ce0b0ec211 */ /* 0x0c0fe400078008ff */
[-C--:B------:R-:W-:Y:S01]  /*19540*/  @!P5 LEA R24, P2, R11, R206.reuse, 0x1 ;  /* 0x000000ce0b18d211 */ /* 0x080fe200078408ff */
[--C-:B------:R-:W-:Y:S01]  /*19550*/  IMAD.X R2, R199, 0x1, R4.reuse, P1 ;  /* 0x00000001c7027824 */ /* 0x100fe200008e0604 */
[----:B------:R-:W-:Y:S01]  /*19560*/  @!P4 LEA.HI.X R15, R11, R209, R4, 0x1, P0 ;  /* 0x000000d10b0fc211 */ /* 0x000fe200000f0c04 */
[----:B------:R1:W-:Y:S01]  /*19570*/  @!P6 STS.128 [R203+0xa000], RZ ;  /* 0x00a000ffcb00e388 */ /* 0x0003e20000000c00 */
[----:B------:R-:W-:-:S02]  /*19580*/  @!P5 LEA R22, P1, R7, R206, 0x1 ;  /* 0x000000ce0716d211 */ /* 0x000fc400078208ff */
[CC--:B------:R-:W-:Y:S01]  /*19590*/  @P6 LEA R10, P0, R11.reuse, R206.reuse, 0x1 ;  /* 0x000000ce0b0a6211 */ /* 0x0c0fe200078008ff */
[----:B------:R-:W-:Y:S01]  /*195a0*/  @!PT LDS RZ, [RZ] ;  /* 0x00000000fffff984 */ /* 0x000fe20000000800 */
[----:B------:R-:W-:Y:S01]  /*195b0*/  @!PT LDS RZ, [RZ] ;  /* 0x00000000fffff984 */ /* 0x000fe20000000800 */
[----:B------:R-:W-:Y:S01]  /*195c0*/  @!PT LDS RZ, [RZ] ;  /* 0x00000000fffff984 */ /* 0x000fe20000000800 */
[----:B------:R1:W-:Y:S01]  /*195d0*/  @!P5 LDGSTS.E.BYPASS.LTC128B.128 [R203+0x6800], desc[UR6][R26.64] ;  /* 0x068000001acbdfae */ /* 0x0003e2000b901d46 */
[-C--:B------:R-:W-:Y:S02]  /*195e0*/  @!P5 LEA.HI.X R25, R11, R209.reuse, R4, 0x1, P2 ;  /* 0x000000d10b19d211 */ /* 0x080fe400010f0c04 */
[-C--:B------:R-:W-:Y:S01]  /*195f0*/  @!P5 LEA.HI.X R23, R7, R209.reuse, R2, 0x1, P1 ;  /* 0x000000d10717d211 */ /* 0x080fe200008f0c02 */
[----:B------:R1:W-:Y:S01]  /*19600*/  @P5 STS.128 [R203+0x6800], RZ ;  /* 0x006800ffcb005388 */ /* 0x0003e20000000c00 */
[----:B------:R-:W-:Y:S02]  /*19610*/  @P6 LEA.HI.X R11, R11, R209, R4, 0x1, P0 ;  /* 0x000000d10b0b6211 */ /* 0x000fe400000f0c04 */
[----:B------:R-:W-:Y:S01]  /*19620*/  @!P4 LEA R30, P1, R7, R206, 0x1 ;  /* 0x000000ce071ec211 */ /* 0x000fe200078208ff */
[----:B------:R-:W-:Y:S01]  /*19630*/  @!PT LDS RZ, [RZ] ;  /* 0x00000000fffff984 */ /* 0x000fe20000000800 */
[----:B------:R-:W-:Y:S01]  /*19640*/  @!PT LDS RZ, [RZ] ;  /* 0x00000000fffff984 */ /* 0x000fe20000000800 */
[----:B------:R-:W-:Y:S01]  /*19650*/  @!PT LDS RZ, [RZ] ;  /* 0x00000000fffff984 */ /* 0x000fe20000000800 */
[----:B------:R1:W-:Y:S01]  /*19660*/  @!P4 LDGSTS.E.BYPASS.LTC128B.128 [R203+0x8800], desc[UR6][R20.64+0x80] ;  /* 0x0880008014cbcfae */ /* 0x0003e2000b901d46 */
[----:B------:R-:W-:-:S02]  /*19670*/  @P6 IADD3 R5, P2, R200, R5, RZ ;  /* 0x00000005c8056210 */ /* 0x000fc40007f5e0ff */
[CC--:B------:R-:W-:Y:S01]  /*19680*/  @P6 LEA R6, P0, R7.reuse, R206.reuse, 0x1 ;  /* 0x000000ce07066211 */ /* 0x0c0fe200078008ff */
[----:B------:R1:W-:Y:S01]  /*19690*/  @P4 STS.128 [R203+0x8800], RZ ;  /* 0x008800ffcb004388 */ /* 0x0003e20000000c00 */
[-C--:B------:R-:W-:Y:S01]  /*196a0*/  @!P4 LEA.HI.X R31, R7, R209.reuse, R2, 0x1, P1 ;  /* 0x000000d1071fc211 */ /* 0x080fe200008f0c02 */
[----:B------:R-:W-:Y:S01]  /*196b0*/  @P6 IMAD.X R0, R199, 0x1, R0, P2 ;  /* 0x00000001c7006824 */ /* 0x000fe200010e0600 */
[----:B------:R-:W-:Y:S02]  /*196c0*/  @P6 LEA.HI.X R7, R7, R209, R2, 0x1, P0 ;  /* 0x000000d107076211 */ /* 0x000fe400000f0c02 */
[----:B------:R-:W-:Y:S01]  /*196d0*/  @P6 LEA R4, P0, R5, R206, 0x1 ;  /* 0x000000ce05046211 */ /* 0x000fe200078008ff */
[----:B------:R-:W-:-:S03]  /*196e0*/  IMAD.MOV.U32 R206, RZ, RZ, R28 ;  /* 0x000000ffffce7224 */ /* 0x000fc600078e001c */
[----:B------:R-:W-:Y:S01]  /*196f0*/  @P6 LEA.HI.X R5, R5, R209, R0, 0x1, P0 ;  /* 0x000000d105056211 */ /* 0x000fe200000f0c00 */
[----:B------:R-:W-:-:S04]  /*19700*/  IMAD.MOV.U32 R209, RZ, RZ, R29 ;  /* 0x000000ffffd17224 */ /* 0x000fc800078e001d */
        /* <DEDUP_REMOVED lines=35> */
[----:B------:R-:W0:Y:S02]  /*19940*/  LDGDEPBAR ;  /* 0x00000000000079af */ /* 0x000e240000000000 */
.L_x_1076:
[----:B------:R-:W-:Y:S01]  /*19950*/  FMNMX.FTZ R2, R132, R9, !PT ;  /* 0x0000000984027209 */ /* 0x000fe20007810000 */
[----:B------:R-:W-:Y:S01]  /*19960*/  ULDC UR4, c[0x0][0x2ec] ;  /* 0x0000bb0000047ab9 */ /* 0x000fe20000000800 */
[----:B-1----:R-:W-:Y:S01]  /*19970*/  FMNMX.FTZ R5, R3, R138, !PT ;  /* 0x0000008a03057209 */ /* 0x002fe20007810000 */
        /* <DEDUP_REMOVED lines=50> */
[--C-:B------:R-:W-:Y:S01]  /*19ca0*/  FFMA.FTZ R210, R19, UR4, -R220.reuse ;  /* 0x0000000413d27c23 */ /* 0x100fe200080108dc */
[----:B------:R-:W1:Y:S01]  /*19cb0*/  LDSM.16.MT88.4 R8, [R192+0xc000] ;  /* 0x00c00000c008783b */ /* 0x000e620000004200 */
[----:B------:R-:W-:Y:S01]  /*19cc0*/  FFMA.FTZ R2, R16, UR4, -R173 ;  /* 0x0000000410027c23 */ /* 0x000fe200080108ad */
[----:B------:R-:W-:Y:S01]  /*19cd0*/  FSEL R6, R214, RZ, P0 ;  /* 0x000000ffd6067208 */ /* 0x000fe20000000000 */
[----:B------:R-:W-:Y:S01]  /*19ce0*/  FADD.FTZ R4, R132, -R5 ;  /* 0x8000000584047221 */ /* 0x000fe20000010000 */
[----:B------:R-:W2:Y:S01]  /*19cf0*/  LDSM.16.MT88.4 R16, [R190+0xc000] ;  /* 0x00c00000be10783b */ /* 0x000ea20000004200 */
[----:B------:R-:W-:Y:S01]  /*19d00*/  FFMA.FTZ R167, R33, UR4, -R220 ;  /* 0x0000000421a77c23 */ /* 0x000fe200080108dc */
[--C-:B------:R-:W-:Y:S01]  /*19d10*/  FFMA.FTZ R166, R138, UR4, -R173.reuse ;  /* 0x000000048aa67c23 */ /* 0x100fe200080108ad */
[----:B------:R-:W-:Y:S01]  /*19d20*/  FADD.FTZ R6, R3, -R6 ;  /* 0x8000000603067221 */ /* 0x000fe20000010000 */
[--C-:B------:R-:W-:Y:S01]  /*19d30*/  FFMA.FTZ R0, R34, UR4, -R173.reuse ;  /* 0x0000000422007c23 */ /* 0x100fe200080108ad */
[--C-:B------:R-:W-:Y:S01]  /*19d40*/  FFMA.FTZ R225, R12, UR4, -R173.reuse ;  /* 0x000000040ce17c23 */ /* 0x100fe200080108ad */
[----:B------:R-:W-:Y:S01]  /*19d50*/  FMUL.FTZ R226, R4, UR4 ;  /* 0x0000000404e27c20 */ /* 0x000fe20008410000 */
[----:B------:R-:W-:Y:S01]  /*19d60*/  FMUL.FTZ R3, R6, UR4 ;  /* 0x0000000406037c20 */ /* 0x000fe20008410000 */
[----:B------:R-:W-:Y:S01]  /*19d70*/  MUFU.EX2 R212, R212 ;  /* 0x000000d400d47308 */ /* 0x000fe20000000800 */
[----:B------:R-:W3:Y:S01]  /*19d80*/  LDSM.16.MT88.4 R32, [R188+0xc000] ;  /* 0x00c00000bc20783b */ /* 0x000ee20000004200 */
[--C-:B------:R-:W-:Y:S01]  /*19d90*/  FFMA.FTZ R227, R139, UR4, -R220.reuse ;  /* 0x000000048be37c23 */ /* 0x100fe200080108dc */
[--C-:B------:R-:W-:Y:S01]  /*19da0*/  FFMA.FTZ R230, R137, UR4, -R220.reuse ;  /* 0x0000000489e67c23 */ /* 0x100fe200080108dc */
[--C-:B------:R-:W-:Y:S01]  /*19db0*/  FFMA.FTZ R228, R133, UR4, -R220.reuse ;  /* 0x0000000485e47c23 */ /* 0x100fe200080108dc */
[--C-:B------:R-:W-:Y:S01]  /*19dc0*/  FFMA.FTZ R229, R135, UR4, -R220.reuse ;  /* 0x0000000487e57c23 */ /* 0x100fe200080108dc */
[--C-:B------:R-:W-:Y:S01]  /*19dd0*/  FFMA.FTZ R231, R170, UR4, -R173.reuse ;  /* 0x00000004aae77c23 */ /* 0x100fe200080108ad */
[--C-:B------:R-:W-:Y:S01]  /*19de0*/  FFMA.FTZ R234, R168, UR4, -R173.reuse ;  /* 0x00000004a8ea7c23 */ /* 0x100fe200080108ad */
[----:B------:R-:W4:Y:S01]  /*19df0*/  MUFU.EX2 R211, R211 ;  /* 0x000000d300d37308 */ /* 0x000f220000000800 */
[--C-:B------:R-:W-:Y:S01]  /*19e00*/  FFMA.FTZ R232, R158, UR4, -R173.reuse ;  /* 0x000000049ee87c23 */ /* 0x100fe200080108ad */
[--C-:B------:R-:W-:Y:S01]  /*19e10*/  FFMA.FTZ R233, R134, UR4, -R173.reuse ;  /* 0x0000000486e97c23 */ /* 0x100fe200080108ad */
[----:B------:R-:W-:Y:S01]  /*19e20*/  LDSM.16.MT88.4 R136, [R192+0xc800] ;  /* 0x00c80000c088783b */ /* 0x000fe20000004200 */
[--C-:B------:R-:W-:Y:S01]  /*19e30*/  FFMA.FTZ R235, R157, UR4, -R220.reuse ;  /* 0x000000049deb7c23 */ /* 0x100fe200080108dc */
[--C-:B------:R-:W-:Y:S01]  /*19e40*/  FFMA.FTZ R236, R147, UR4, -R220.reuse ;  /* 0x0000000493ec7c23 */ /* 0x100fe200080108dc */
[--C-:B------:R-:W-:Y:S01]  /*19e50*/  FFMA.FTZ R237, R145, UR4, -R220.reuse ;  /* 0x0000000491ed7c23 */ /* 0x100fe200080108dc */
[----:B------:R-:W-:Y:S01]  /*19e60*/  LDSM.16.MT88.4 R132, [R189+0xc800] ;  /* 0x00c80000bd84783b */ /* 0x000fe20000004200 */
[----:B------:R-:W-:Y:S01]  /*19e70*/  MUFU.EX2 R210, R210 ;  /* 0x000000d200d27308 */ /* 0x000fe20000000800 */
[--C-:B------:R-:W-:Y:S01]  /*19e80*/  FFMA.FTZ R238, R153, UR4, -R220.reuse ;  /* 0x0000000499ee7c23 */ /* 0x100fe200080108dc */
[--C-:B------:R-:W-:Y:S01]  /*19e90*/  FFMA.FTZ R239, R156, UR4, -R173.reuse ;  /* 0x000000049cef7c23 */ /* 0x100fe200080108ad */
[--C-:B------:R-:W-:Y:S01]  /*19ea0*/  FFMA.FTZ R240, R146, UR4, -R173.reuse ;  /* 0x0000000492f07c23 */ /* 0x100fe200080108ad */
[----:B------:R-:W-:Y:S01]  /*19eb0*/  LDSM.16.MT88.4 R168, [R192+0xd000] ;  /* 0x00d00000c0a8783b */ /* 0x000fe20000004200 */
[--C-:B------:R-:W-:Y:S01]  /*19ec0*/  FFMA.FTZ R241, R154, UR4, -R173.reuse ;  /* 0x000000049af17c23 */ /* 0x100fe200080108ad */
[--C-:B------:R-:W-:Y:S01]  /*19ed0*/  FFMA.FTZ R242, R144, UR4, -R173.reuse ;  /* 0x0000000490f27c23 */ /* 0x100fe200080108ad */
[--C-:B------:R-:W-:Y:S01]  /*19ee0*/  FFMA.FTZ R243, R221, UR4, -R220.reuse ;  /* 0x00000004ddf37c23 */ /* 0x100fe200080108dc */
[----:B------:R-:W5:Y:S01]  /*19ef0*/  MUFU.EX2 R167, R167 ;  /* 0x000000a700a77308 */ /* 0x000f620000000800 */
[----:B----4-:R-:W-:Y:S01]  /*19f00*/  F2FP.F16.F32.PACK_AB R4, R211, R212 ;  /* 0x000000d4d304723e */ /* 0x010fe200000000ff */
        /* <DEDUP_REMOVED lines=11> */
[----:B------:R-:W4:Y:S01]  /*19fc0*/  MUFU.EX2 R2, R2 ;  /* 0x0000000200027308 */ /* 0x000f220000000800 */
[----:B-----5:R-:W-:-:S07]  /*19fd0*/  F2FP.F16.F32.PACK_AB R6, R167, R210 ;  /* 0x000000d2a706723e */ /* 0x020fce00000000ff */
[----:B------:R-:W-:Y:S08]  /*19fe0*/  MUFU.EX2 R0, R0 ;  /* 0x0000000000007308 */ /* 0x000ff00000000800 */
[----:B------:R-:W5:Y:S01]  /*19ff0*/  MUFU.EX2 R225, R225 ;  /* 0x000000e100e17308 */ /* 0x000f620000000800 */
[----:B----4-:R-:W-:-:S07]  /*1a000*/  F2FP.F16.F32.PACK_AB R5, R2, R166 ;  /* 0x000000a60205723e */ /* 0x010fce00000000ff */
[----:B------:R-:W4:Y:S08]  /*1a010*/  MUFU.EX2 R226, R226 ;  /* 0x000000e200e27308 */ /* 0x000f300000000800 */
[----:B------:R-:W1:Y:S01]  /*1a020*/  MUFU.EX2 R3, R3 ;  /* 0x0000000300037308 */ /* 0x000e620000000800 */
[----:B-----5:R-:W-:-:S07]  /*1a030*/  F2FP.F16.F32.PACK_AB R7, R225, R0 ;  /* 0x00000000e107723e */ /* 0x020fce00000000ff */
[----:B------:R-:W-:Y:S01]  /*1a040*/  MUFU.EX2 R227, R227 ;  /* 0x000000e300e37308 */ /* 0x000fe20000000800 */
        /* <DEDUP_REMOVED lines=8> */
[-C--:B-1----:R-:W-:Y:S01]  /*1a0d0*/  FMUL.FTZ R14, R130, R3.reuse ;  /* 0x00000003820e7220 */ /* 0x082fe20000410000 */
[-C--:B------:R-:W-:Y:S01]  /*1a0e0*/  FMUL.FTZ R15, R131, R3.reuse ;  /* 0x00000003830f7220 */ /* 0x080fe20000410000 */
[-C--:B------:R-:W-:Y:S01]  /*1a0f0*/  FMUL.FTZ R38, R38, R3.reuse ;  /* 0x0000000326267220 */ /* 0x080fe20000410000 */
[-C--:B------:R-:W-:Y:S01]  /*1a100*/  FMUL.FTZ R39, R39, R3.reuse ;  /* 0x0000000327277220 */ /* 0x080fe20000410000 */
[-C--:B------:R-:W-:Y:S01]  /*1a110*/  FMUL.FTZ R22, R42, R3.reuse ;  /* 0x000000032a167220 */ /* 0x080fe20000410000 */
[-C--:B------:R-:W-:Y:S01]  /*1a120*/  FMUL.FTZ R23, R43, R3.reuse ;  /* 0x000000032b177220 */ /* 0x080fe20000410000 */
[-C--:B------:R-:W-:Y:S01]  /*1a130*/  FMUL.FTZ R46, R46, R3.reuse ;  /* 0x000000032e2e7220 */ /* 0x080fe20000410000 */
[-C--:B------:R-:W-:Y:S01]  /*1a140*/  FMUL.FTZ R47, R47, R3.reuse ;  /* 0x000000032f2f7220 */ /* 0x080fe20000410000 */
[----:B------:R-:W1:Y:S01]  /*1a150*/  LDSM.16.MT88.4 R40, [R192+0xe000] ;  /* 0x00e00000c028783b */ /* 0x000e620000004200 */
        /* <DEDUP_REMOVED lines=19> */
[----:B------:R-:W2:Y:S01]  /*1a290*/  LDSM.16.MT88.4 R56, [R189+0xe000] ;  /* 0x00e00000bd38783b */ /* 0x000ea20000004200 */
[-C--:B------:R-:W-:Y:S01]  /*1a2a0*/  FMUL.FTZ R70, R70, R3.reuse ;  /* 0x0000000346467220 */ /* 0x080fe20000410000 */
[-C--:B------:R-:W-:Y:S01]  /*1a2b0*/  FMUL.FTZ R71, R71, R3.reuse ;  /* 0x0000000347477220 */ /* 0x080fe20000410000 */
[-C--:B------:R-:W-:Y:S01]  /*1a2c0*/  FMUL.FTZ R84, R84, R226.reuse ;  /* 0x000000e254547220 */ /* 0x080fe20000410000 */
[-C--:B------:R-:W-:Y:S01]  /*1a2d0*/  FMUL.FTZ R85, R85, R226.reuse ;  /* 0x000000e255557220 */ /* 0x080fe20000410000 */
[C---:B---3--:R-:W-:Y:S01]  /*1a2e0*/  HMMA.16816.F32 R36, R4.reuse, R32, R36 ;  /* 0x000000200424723c */ /* 0x048fe20000001824 */
        /* <DEDUP_REMOVED lines=94> */
[C---:B------:R-:W-:Y:S01]  /*1a8d0*/  HMMA.16816.F32 R76, R4.reuse, R72, R76 ;  /* 0x00000048044c723c */ /* 0x040fe2000000184c */
[-C--:B------:R-:W-:Y:S01]  /*1a8e0*/  FMUL.FTZ R96, R120, R226.reuse ;  /* 0x000000e278607220 */ /* 0x080fe20000410000 */
[----:B------:R-:W-:Y:S01]  /*1a8f0*/  FMUL.FTZ R97, R121, R226 ;  /* 0x000000e279617220 */ /* 0x000fe20000410000 */
[-C--:B------:R-:W-:Y:S01]  /*1a900*/  FMUL.FTZ R98, R122, R3.reuse ;  /* 0x000000037a627220 */ /* 0x080fe20000410000 */
[-C--:B------:R-:W-:Y:S01]  /*1a910*/  FMUL.FTZ R99, R123, R3.reuse ;  /* 0x000000037b637220 */ /* 0x080fe20000410000 */
[----:B------:R-:W-:Y:S01]  /*1a920*/  MUFU.EX2 R236, R236 ;  /* 0x000000ec00ec7308 */ /* 0x000fe20000000800 */
[----:B------:R-:W-:Y:S01]  /*1a930*/  HMMA.16816.F32 R72, R4, R74, R100 ;  /* 0x0000004a0448723c */ /* 0x000fe20000001864 */
[----:B------:R-:W3:Y:S01]  /*1a940*/  LDSM.16.MT88.4 R120, [R192+0x10800] ;  /* 0x01080000c078783b */ /* 0x000ee20000004200 */
[----:B------:R-:W-:-:S04]  /*1a950*/  FFMA.FTZ R3, R213, R3, R166 ;  /* 0x00000003d5037223 */ /* 0x000fc800000100a6 */
[C---:B------:R-:W-:Y:S01]  /*1a960*/  HMMA.16816.F32 R96, R4.reuse, R140, R96 ;  /* 0x0000008c0460723c */ /* 0x040fe20000001860 */
[----:B--2---:R-:W-:Y:S01]  /*1a970*/  F2FP.F16.F32.PACK_AB R100, R230, R227 ;  /* 0x000000e3e664723e */ /* 0x004fe200000000ff */
[----:B------:R-:W-:Y:S01]  /*1a980*/  MUFU.EX2 R237, R237 ;  /* 0x000000ed00ed7308 */ /* 0x000fe20000000800 */
[----:B----4-:R-:W-:Y:S01]  /*1a990*/  F2FP.F16.F32.PACK_AB R101, R234, R231 ;  /* 0x000000e7ea65723e */ /* 0x010fe200000000ff */
[----:B------:R-:W-:Y:S01]  /*1a9a0*/  FADD.FTZ R3, R2, R3 ;  /* 0x0000000302037221 */ /* 0x000fe20000010000 */
[----:B------:R-:W-:Y:S01]  /*1a9b0*/  F2FP.F16.F32.PACK_AB R102, R229, R228 ;  /* 0x000000e4e566723e */ /* 0x000fe200000000ff */
[----:B------:R-:W-:Y:S01]  /*1a9c0*/  HMMA.16816.F32 R4, R4, R142, R116 ;  /* 0x0000008e0404723c */ /* 0x000fe20000001874 */
[----:B-1----:R-:W-:Y:S01]  /*1a9d0*/  F2FP.F16.F32.PACK_AB R103, R233, R232 ;  /* 0x000000e8e967723e */ /* 0x002fe200000000ff */
[----:B------:R-:W-:Y:S01]  /*1a9e0*/  LDSM.16.MT88.4 R116, [R188+0x10800] ;  /* 0x01080000bc74783b */ /* 0x000fe20000004200 */
[----:B------:R-:W-:Y:S01]  /*1a9f0*/  FADD.FTZ R0, R0, R3 ;  /* 0x0000000300007221 */ /* 0x000fe20000010000 */
[----:B------:R-:W-:Y:S01]  /*1aa00*/  MUFU.EX2 R238, R238 ;  /* 0x000000ee00ee7308 */ /* 0x000fe20000000800 */
[----:B------:R-:W-:Y:S01]  /*1aa10*/  FADD.FTZ R3, R227, R210 ;  /* 0x000000d2e3037221 */ /* 0x000fe20000010000 */
[----:B------:R-:W-:Y:S01]  /*1aa20*/  LDSM.16.MT88.4 R140, [R188+0xd000] ;  /* 0x00d00000bc8c783b */ /* 0x000fe20000004200 */
[----:B------:R-:W-:Y:S01]  /*1aa30*/  FADD.FTZ R0, R225, R0 ;  /* 0x00000000e1007221 */ /* 0x000fe20000010000 */
[----:B-----5:R-:W-:Y:S01]  /*1aa40*/  HMMA.16816.F32 R20, R100, R112, R20 ;  /* 0x000000706414723c */ /* 0x020fe20000001814 */
[----:B------:R-:W-:-:S03]  /*1aa50*/  FADD.FTZ R3, R230, R3 ;  /* 0x00000003e6037221 */ /* 0x000fc60000010000 */
[----:B------:R-:W-:Y:S02]  /*1aa60*/  MUFU.EX2 R239, R239 ;  /* 0x000000ef00ef7308 */ /* 0x000fe40000000800 */
[C---:B------:R-:W-:Y:S01]  /*1aa70*/  HMMA.16816.F32 R16, R100.reuse, R114, R16 ;  /* 0x000000726410723c */ /* 0x040fe20000001810 */
[----:B------:R-:W1:Y:S05]  /*1aa80*/  LDSM.16.MT88.4 R112, [R188+0xe800] ;  /* 0x00e80000bc70783b */ /* 0x000e6a0000004200 */
[C---:B------:R-:W-:Y:S01]  /*1aa90*/  HMMA.16816.F32 R52, R100.reuse, R108, R52 ;  /* 0x0000006c6434723c */ /* 0x040fe20000001834 */
[----:B------:R-:W-:Y:S05]  /*1aaa0*/  MUFU.EX2 R240, R240 ;  /* 0x000000f000f07308 */ /* 0x000fea0000000800 */
[C---:B------:R-:W-:Y:S01]  /*1aab0*/  HMMA.16816.F32 R48, R100.reuse, R110, R48 ;  /* 0x0000006e6430723c */ /* 0x040fe20000001830 */
[----:B------:R-:W2:Y:S02]  /*1aac0*/  LDSM.16.MT88.4 R108, [R190+0x10800] ;  /* 0x01080000be6c783b */ /* 0x000ea40000004200 */
[----:B------:R-:W-:Y:S03]  /*1aad0*/  MUFU.EX2 R241, R241 ;  /* 0x000000f100f17308 */ /* 0x000fe60000000800 */
[C---:B------:R-:W-:Y:S05]  /*1aae0*/  HMMA.16816.F32 R60, R100.reuse, R104, R60 ;  /* 0x00000068643c723c */ /* 0x040fea000000183c */
[----:B------:R-:W-:Y:S01]  /*1aaf0*/  MUFU.EX2 R242, R242 ;  /* 0x000000f200f27308 */ /* 0x000fe20000000800 */
[C---:B------:R-:W-:Y:S01]  /*1ab00*/  HMMA.16816.F32 R56, R100.reuse, R106, R56 ;  /* 0x0000006a6438723c */ /* 0x040fe20000001838 */
[----:B------:R-:W4:Y:S05]  /*1ab10*/  LDSM.16.MT88.4 R104, [R189+0x10800] ;  /* 0x01080000bd68783b */ /* 0x000f2a0000004200 */
[C---:B---3--:R-:W-:Y:S01]  /*1ab20*/  HMMA.16816.F32 R76, R100.reuse, R120, R76 ;  /* 0x00000078644c723c */ /* 0x048fe2000000184c */
[----:B------:R-:W-:Y:S05]  /*1ab30*/  MUFU.EX2 R243, R243 ;  /* 0x000000f300f37308 */ /* 0x000fea0000000800 */
[C---:B------:R-:W-:Y:S01]  /*1ab40*/  HMMA.16816.F32 R72, R100.reuse, R122, R72 ;  /* 0x0000007a6448723c */ /* 0x040fe20000001848 */
[----:B------:R-:W3:Y:S02]  /*1ab50*/  LDSM.16.MT88.4 R120, [R190+0xf000] ;  /* 0x00f00000be78783b */ /* 0x000ee40000004200 */
[----:B------:R-:W5:Y:S03]  /*1ab60*/  MUFU.EX2 R244, R244 ;  /* 0x000000f400f47308 */ /* 0x000f660000000800 */
[C---:B------:R-:W-:Y:S05]  /*1ab70*/  HMMA.16816.F32 R12, R100.reuse, R136, R12 ;  /* 0x00000088640c723c */ /* 0x040fea000000180c */
[----:B------:R-:W-:Y:S01]  /*1ab80*/  MUFU.EX2 R245, R245 ;  /* 0x000000f500f57308 */ /* 0x000fe20000000800 */
[C---:B------:R-:W-:Y:S06]  /*1ab90*/  HMMA.16816.F32 R8, R100.reuse, R138, R8 ;  /* 0x0000008a6408723c */ /* 0x040fec0000001808 */
[----:B------:R-:W-:Y:S01]  /*1aba0*/  HMMA.16816.F32 R28, R100, R132, R28 ;  /* 0x00000084641c723c */ /* 0x000fe2000000181c */
[----:B------:R-:W1:Y:S01]  /*1abb0*/  MUFU.EX2 R246, R246 ;  /* 0x000000f600f67308 */ /* 0x000e620000000800 */
[----:B-----5:R-:W-:-:S04]  /*1abc0*/  F2FP.F16.F32.PACK_AB R172, R244, R243 ;  /* 0x000000f3f4ac723e */ /* 0x020fc800000000ff */
[C---:B------:R-:W-:Y:S01]  /*1abd0*/  HMMA.16816.F32 R24, R100.reuse, R134, R24 ;  /* 0x000000866418723c */ /* 0x040fe20000001818 */
[----:B------:R-:W5:Y:S02]  /*1abe0*/  LDSM.16.MT88.4 R132, [R192+0xf000] ;  /* 0x00f00000c084783b */ /* 0x000f640000004200 */
[----:B------:R-:W-:Y:S03]  /*1abf0*/  MUFU.EX2 R247, R247 ;  /* 0x000000f700f77308 */ /* 0x000fe60000000800 */
[C---:B------:R-:W-:Y:S05]  /*1ac00*/  HMMA.16816.F32 R36, R100.reuse, R128, R36 ;  /* 0x000000806424723c */ /* 0x040fea0000001824 */
[----:B------:R-:W2:Y:S01]  /*1ac10*/  MUFU.EX2 R248, R248 ;  /* 0x000000f800f87308 */ /* 0x000ea20000000800 */
[----:B------:R-:W-:Y:S01]  /*1ac20*/  HMMA.16816.F32 R32, R100, R130, R32 ;  /* 0x000000826420723c */ /* 0x000fe20000001820 */
[----:B-1----:R-:W-:-:S05]  /*1ac30*/  F2FP.F16.F32.PACK_AB R174, R246, R245 ;  /* 0x000000f5f6ae723e */ /* 0x002fca00000000ff */
[C---:B------:R-:W-:Y:S01]  /*1ac40*/  HMMA.16816.F32 R44, R100.reuse, R124, R44 ;  /* 0x0000007c642c723c */ /* 0x040fe2000000182c */
[----:B------:R-:W-:Y:S05]  /*1ac50*/  MUFU.EX2 R249, R249 ;  /* 0x000000f900f97308 */ /* 0x000fea0000000800 */
[----:B------:R-:W-:Y:S03]  /*1ac60*/  HMMA.16816.F32 R40, R100, R126, R40 ;  /* 0x0000007e6428723c */ /* 0x000fe60000001828 */
[----:B------:R-:W1:Y:S01]  /*1ac70*/  MUFU.EX2 R250, R250 ;  /* 0x000000fa00fa7308 */ /* 0x000e620000000800 */
[----:B--2---:R-:W-:-:S02]  /*1ac80*/  F2FP.F16.F32.PACK_AB R173, R248, R247 ;  /* 0x000000f7f8ad723e */ /* 0x004fc400000000ff */
[C---:B------:R-:W-:Y:S06]  /*1ac90*/  HMMA.16816.F32 R68, R100.reuse, R112, R68 ;  /* 0x000000706444723c */ /* 0x040fec0000001844 */
[C---:B------:R-:W-:Y:S01]  /*1aca0*/  HMMA.16816.F32 R64, R100.reuse, R114, R64 ;  /* 0x000000726440723c */ /* 0x040fe20000001840 */
[----:B------:R-:W-:Y:S05]  /*1acb0*/  LDSM.16.MT88.4 R112, [R188+0xf000] ;  /* 0x00f00000bc70783b */ /* 0x000fea0000004200 */
[----:B------:R-:W-:Y:S01]  /*1acc0*/  HMMA.16816.F32 R80, R100, R108, R80 ;  /* 0x0000006c6450723c */ /* 0x000fe20000001850 */
[----:B-1----:R-:W-:-:S05]  /*1acd0*/  F2FP.F16.F32.PACK_AB R175, R250, R249 ;  /* 0x000000f9faaf723e */ /* 0x002fca00000000ff */
[C---:B------:R-:W-:Y:S01]  /*1ace0*/  HMMA.16816.F32 R88, R100.reuse, R110, R88 ;  /* 0x0000006e6458723c */ /* 0x040fe20000001858 */
[----:B------:R-:W-:Y:S05]  /*1acf0*/  LDSM.16.MT88.4 R108, [R189+0xf000] ;  /* 0x00f00000bd6c783b */ /* 0x000fea0000004200 */
[C---:B----4-:R-:W-:Y:S06]  /*1ad00*/  HMMA.16816.F32 R84, R100.reuse, R104, R84 ;  /* 0x000000686454723c */ /* 0x050fec0000001854 */
[----:B------:R-:W-:Y:S01]  /*1ad10*/  HMMA.16816.F32 R92, R100, R106, R92 ;  /* 0x0000006a645c723c */ /* 0x000fe2000000185c */
[----:B------:R-:W-:-:S02]  /*1ad20*/  F2FP.F16.F32.PACK_AB R104, R236, R235 ;  /* 0x000000ebec68723e */ /* 0x000fc400000000ff */
[----:B------:R-:W-:-:S03]  /*1ad30*/  F2FP.F16.F32.PACK_AB R105, R240, R239 ;  /* 0x000000eff069723e */ /* 0x000fc600000000ff */
[----:B------:R-:W-:Y:S01]  /*1ad40*/  HMMA.16816.F32 R96, R100, R116, R96 ;  /* 0x000000746460723c */ /* 0x000fe20000001860 */
[----:B------:R-:W-:Y:S02]  /*1ad50*/  F2FP.F16.F32.PACK_AB R106, R238, R237 ;  /* 0x000000edee6a723e */ /* 0x000fe400000000ff */
[----:B------:R-:W-:-:S03]  /*1ad60*/  F2FP.F16.F32.PACK_AB R107, R242, R241 ;  /* 0x000000f1f26b723e */ /* 0x000fc600000000ff */
[----:B------:R-:W-:Y:S01]  /*1ad70*/  HMMA.16816.F32 R4, R100, R118, R4 ;  /* 0x000000766404723c */ /* 0x000fe20000001804 */
[----:B------:R-:W1:Y:S05]  /*1ad80*/  LDSM.16.MT88.4 R100, [R192+0x11000] ;  /* 0x01100000c064783b */ /* 0x000e6a0000004200 */
[C---:B------:R-:W-:Y:S01]  /*1ad90*/  HMMA.16816.F32 R144, R104.reuse, R140, R36 ;  /* 0x0000008c6890723c */ /* 0x040fe20000001824 */
[----:B------:R-:W-:Y:S05]  /*1ada0*/  LDSM.16.MT88.4 R36, [R192+0xd800] ;  /* 0x00d80000c024783b */ /* 0x000fea0000004200 */
[C---:B------:R-:W-:Y:S06]  /*1adb0*/  HMMA.16816.F32 R140, R104.reuse, R142, R32 ;  /* 0x0000008e688c723c */ /* 0x040fec0000001820 */
[C---:B---3--:R-:W-:Y:S01]  /*1adc0*/  HMMA.16816.F32 R116, R104.reuse, R120, R52 ;  /* 0x000000786874723c */ /* 0x048fe20000001834 */
[----:B------:R-:W-:Y:S05]  /*1add0*/  LDSM.16.MT88.4 R52, [R189+0xd800] ;  /* 0x00d80000bd34783b */ /* 0x000fea0000004200 */
[C---:B------:R-:W-:Y:S01]  /*1ade0*/  HMMA.16816.F32 R32, R104.reuse, R122, R48 ;  /* 0x0000007a6820723c */ /* 0x040fe20000001830 */
[----:B------:R-:W2:Y:S04]  /*1adf0*/  LDSM.16.MT88.4 R120, [R190+0x11000] ;  /* 0x01100000be78783b */ /* 0x000ea80000004200 */
[----:B------:R-:W3:Y:S01]  /*1ae00*/  LDSM.16.MT88.4 R48, [R189+0x11000] ;  /* 0x01100000bd30783b */ /* 0x000ee20000004200 */
[C---:B------:R-:W-:Y:S06]  /*1ae10*/  HMMA.16816.F32 R128, R104.reuse, R168, R12 ;  /* 0x000000a86880723c */ /* 0x040fec000000180c */
[C---:B-----5:R-:W-:Y:S01]  /*1ae20*/  HMMA.16816.F32 R136, R104.reuse, R132, R44 ;  /* 0x000000846888723c */ /* 0x060fe2000000182c */
[----:B------:R-:W-:Y:S05]  /*1ae30*/  LDSM.16.MT88.4 R44, [R190+0xd800] ;  /* 0x00d80000be2c783b */ /* 0x000fea0000004200 */
[C---:B-1----:R-:W-:Y:S01]  /*1ae40*/  HMMA.16816.F32 R12, R104.reuse, R100, R76 ;  /* 0x00000064680c723c */ /* 0x042fe2000000184c */
[----:B------:R-:W1:Y:S05]  /*1ae50*/  LDSM.16.MT88.4 R76, [R190+0xf800] ;  /* 0x00f80000be4c783b */ /* 0x000e6a0000004200 */
[C---:B------:R-:W-:Y:S01]  /*1ae60*/  HMMA.16816.F32 R132, R104.reuse, R134, R40 ;  /* 0x000000866884723c */ /* 0x040fe20000001828 */
[----:B------:R-:W4:Y:S05]  /*1ae70*/  LDSM.16.MT88.4 R40, [R188+0x11000] ;  /* 0x01100000bc28783b */ /* 0x000f2a0000004200 */
[C---:B------:R-:W-:Y:S06]  /*1ae80*/  HMMA.16816.F32 R152, R104.reuse, R148, R28 ;  /* 0x000000946898723c */ /* 0x040fec000000181c */
[C---:B------:R-:W-:Y:S06]  /*1ae90*/  HMMA.16816.F32 R148, R104.reuse, R150, R24 ;  /* 0x000000966894723c */ /* 0x040fec0000001818 */
[C---:B------:R-:W-:Y:S06]  /*1aea0*/  HMMA.16816.F32 R168, R104.reuse, R170, R8 ;  /* 0x000000aa68a8723c */ /* 0x040fec0000001808 */
[C---:B--2---:R-:W-:Y:S06]  /*1aeb0*/  HMMA.16816.F32 R8, R104.reuse, R120, R80 ;  /* 0x000000786808723c */ /* 0x044fec0000001850 */
[C---:B------:R-:W-:Y:S06]  /*1aec0*/  HMMA.16816.F32 R160, R104.reuse, R156, R20 ;  /* 0x0000009c68a0723c */ /* 0x040fec0000001814 */
[C---:B------:R-:W-:Y:S06]  /*1aed0*/  HMMA.16816.F32 R156, R104.reuse, R158, R16 ;  /* 0x0000009e689c723c */ /* 0x040fec0000001810 */
[C---:B------:R-:W-:Y:S01]  /*1aee0*/  HMMA.16816.F32 R20, R104.reuse, R112, R68 ;  /* 0x000000706814723c */ /* 0x040fe20000001844 */
[----:B------:R-:W-:Y:S05]  /*1aef0*/  LDSM.16.MT88.4 R68, [R192+0xf800] ;  /* 0x00f80000c044783b */ /* 0x000fea0000004200 */
[C---:B------:R-:W-:Y:S06]  /*1af00*/  HMMA.16816.F32 R16, R104.reuse, R114, R64 ;  /* 0x000000726810723c */ /* 0x040fec0000001840 */
[C---:B------:R-:W-:Y:S06]  /*1af10*/  HMMA.16816.F32 R100, R104.reuse, R102, R72 ;  /* 0x000000666864723c */ /* 0x040fec0000001848 */
[C---:B---3--:R-:W-:Y:S01]  /*1af20*/  HMMA.16816.F32 R124, R104.reuse, R48, R84 ;  /* 0x00000030687c723c */ /* 0x048fe20000001854 */
        /* <DEDUP_REMOVED lines=9> */
[----:B------:R-:W3:Y:S05]  /*1afc0*/  LDSM.16.MT88.4 R148, [R189+0x11800] ;  /* 0x01180000bd94783b */ /* 0x000eea0000004200 */
[C---:B------:R-:W-:Y:S06]  /*1afd0*/  HMMA.16816.F32 R24, R104.reuse, R110, R56 ;  /* 0x0000006e6818723c */ /* 0x040fec0000001838 */
[C---:B------:R-:W-:Y:S06]  /*1afe0*/  HMMA.16816.F32 R108, R104.reuse, R122, R88 ;  /* 0x0000007a686c723c */ /* 0x040fec0000001858 */
[C---:B----4-:R-:W-:Y:S06]  /*1aff0*/  HMMA.16816.F32 R120, R104.reuse, R40, R96 ;  /* 0x000000286878723c */ /* 0x050fec0000001860 */
[----:B------:R-:W-:Y:S06]  /*1b000*/  HMMA.16816.F32 R4, R104, R42, R4 ;  /* 0x0000002a6804723c */ /* 0x000fec0000001804 */
[C---:B------:R-:W-:Y:S06]  /*1b010*/  HMMA.16816.F32 R104, R172.reuse, R216, R8 ;  /* 0x000000d8ac68723c */ /* 0x040fec0000001808 */
[----:B------:R-:W-:Y:S01]  /*1b020*/  HMMA.16816.F32 R128, R172, R36, R128 ;  /* 0x00000024ac80723c */ /* 0x000fe20000001880 */
[----:B------:R-:W-:Y:S01]  /*1b030*/  FADD.FTZ R9, R231, R0 ;  /* 0x00000000e7097221 */ /* 0x000fe20000010000 */
[----:B------:R-:W-:Y:S01]  /*1b040*/  FADD.FTZ R0, R228, R3 ;  /* 0x00000003e4007221 */ /* 0x000fe20000010000 */
[----:B------:R-:W-:-:S02]  /*1b050*/  MOV R3, R214 ;  /* 0x000000d600037202 */ /* 0x000fc40000000f00 */
[----:B------:R-:W-:Y:S01]  /*1b060*/  FADD.FTZ R9, R234, R9 ;  /* 0x00000009ea097221 */ /* 0x000fe20000010000 */
[----:B------:R-:W-:Y:S01]  /*1b070*/  FADD.FTZ R0, R229, R0 ;  /* 0x00000000e5007221 */ /* 0x000fe20000010000 */
[----:B------:R-:W-:Y:S02]  /*1b080*/  HMMA.16816.F32 R40, R172, R44, R160 ;  /* 0x0000002cac28723c */ /* 0x000fe400000018a0 */
[----:B------:R-:W-:Y:S01]  /*1b090*/  FADD.FTZ R2, R232, R9 ;  /* 0x00000009e8027221 */ /* 0x000fe20000010000 */
[----:B------:R-:W-:-:S03]  /*1b0a0*/  FADD.FTZ R235, R235, R0 ;  /* 0x00000000ebeb7221 */ /* 0x000fc60000010000 */
[----:B------:R-:W-:Y:S01]  /*1b0b0*/  FADD.FTZ R2, R233, R2 ;  /* 0x00000002e9027221 */ /* 0x000fe20000010000 */
[----:B------:R-:W-:Y:S01]  /*1b0c0*/  FADD.FTZ R236, R236, R235 ;  /* 0x000000ebecec7221 */ /* 0x000fe20000010000 */
[----:B--2---:R-:W-:Y:S02]  /*1b0d0*/  HMMA.16816.F32 R56, R172, R60, R144 ;  /* 0x0000003cac38723c */ /* 0x004fe40000001890 */
[----:B------:R-:W-:Y:S01]  /*1b0e0*/  FADD.FTZ R239, R239, R2 ;  /* 0x00000002efef7221 */ /* 0x000fe20000010000 */
[----:B------:R-:W-:-:S03]  /*1b0f0*/  FADD.FTZ R237, R237, R236 ;  /* 0x000000eceded7221 */ /* 0x000fc60000010000 */
[----:B------:R-:W-:Y:S01]  /*1b100*/  FADD.FTZ R240, R240, R239 ;  /* 0x000000eff0f07221 */ /* 0x000fe20000010000 */
[C---:B------:R-:W-:Y:S01]  /*1b110*/  HMMA.16816.F32 R80, R172.reuse, R84, R28 ;  /* 0x00000054ac50723c */ /* 0x040fe2000000181c */
[----:B------:R-:W-:Y:S02]  /*1b120*/  FADD.FTZ R238, R238, R237 ;  /* 0x000000edeeee7221 */ /* 0x000fe40000010000 */
[----:B------:R-:W-:Y:S02]  /*1b130*/  FADD.FTZ R241, R241, R240 ;  /* 0x000000f0f1f17221 */ /* 0x000fe40000010000 */
[----:B------:R-:W-:Y:S01]  /*1b140*/  FADD.FTZ R243, R243, R238 ;  /* 0x000000eef3f37221 */ /* 0x000fe20000010000 */
[----:B------:R-:W-:Y:S01]  /*1b150*/  HMMA.16816.F32 R88, R172, R92, R20 ;  /* 0x0000005cac58723c */ /* 0x000fe20000001814 */
[----:B------:R-:W-:Y:S02]  /*1b160*/  FADD.FTZ R242, R242, R241 ;  /* 0x000000f1f2f27221 */ /* 0x000fe40000010000 */
[----:B------:R-:W-:-:S02]  /*1b170*/  FADD.FTZ R244, R244, R243 ;  /* 0x000000f3f4f47221 */ /* 0x000fc40000010000 */
[----:B------:R-:W-:Y:S01]  /*1b180*/  FADD.FTZ R247, R247, R242 ;  /* 0x000000f2f7f77221 */ /* 0x000fe20000010000 */
[C---:B-1----:R-:W-:Y:S01]  /*1b190*/  HMMA.16816.F32 R120, R172.reuse, R116, R120 ;  /* 0x00000074ac78723c */ /* 0x042fe20000001878 */
[----:B------:R-:W-:Y:S02]  /*1b1a0*/  FADD.FTZ R215, R245, R244 ;  /* 0x000000f4f5d77221 */ /* 0x000fe40000010000 */
[----:B------:R-:W-:Y:S02]  /*1b1b0*/  FADD.FTZ R248, R248, R247 ;  /* 0x000000f7f8f87221 */ /* 0x000fe40000010000 */
[----:B------:R-:W-:Y:S01]  /*1b1c0*/  FADD.FTZ R215, R246, R215 ;  /* 0x000000d7f6d77221 */ /* 0x000fe20000010000 */
[----:B------:R-:W-:Y:S01]  /*1b1d0*/  HMMA.16816.F32 R36, R172, R38, R168 ;  /* 0x00000026ac24723c */ /* 0x000fe200000018a8 */
[----:B------:R-:W-:-:S04]  /*1b1e0*/  FADD.FTZ R213, R249, R248 ;  /* 0x000000f8f9d57221 */ /* 0x000fc80000010000 */
[----:B------:R-:W-:Y:S01]  /*1b1f0*/  FADD.FTZ R213, R250, R213 ;  /* 0x000000d5fad57221 */ /* 0x000fe20000010000 */
        /* <DEDUP_REMOVED lines=8> */
[C---:B---3--:R-:W-:Y:S06]  /*1b280*/  HMMA.16816.F32 R124, R172.reuse, R148, R124 ;  /* 0x00000094ac7c723c */ /* 0x048fec000000187c */
[C---:B------:R-:W-:Y:S06]  /*1b290*/  HMMA.16816.F32 R112, R172.reuse, R150, R112 ;  /* 0x00000096ac70723c */ /* 0x040fec0000001870 */
[C---:B------:R-:W-:Y:S06]  /*1b2a0*/  HMMA.16816.F32 R116, R172.reuse, R118, R4 ;  /* 0x00000076ac74723c */ /* 0x040fec0000001804 */
[C---:B------:R-:W-:Y:S06]  /*1b2b0*/  HMMA.16816.F32 R64, R172.reuse, R68, R136 ;  /* 0x00000044ac40723c */ /* 0x040fec0000001888 */
[----:B------:R-:W-:Y:S07]  /*1b2c0*/  HMMA.16816.F32 R68, R172, R70, R132 ;  /* 0x00000046ac44723c */ /* 0x000fee0000001884 */
[----:B------:R-:W-:-:S15]  /*1b2d0*/  MOV R132, R224 ;  /* 0x000000e000847202 */ /* 0x000fde0000000f00 */
[----:B------:R-:W-:-:S02]  /*1b2e0*/  NOP ;  /* 0x0000000000007918 */ /* 0x000fc40000000000 */
.L_x_1073:
[----:B------:R-:W-:-:S13]  /*1b2f0*/  ISETP.GE.AND P0, PT, R207, 0x1, PT ;  /* 0x00000001cf00780c */ /* 0x000fda0003f06270 */
[----:B------:R-:W-:Y:S05]  /*1b300*/  @!P0 BRA `(.L_x_1079) ;  /* 0x00000038004c8947 */ /* 0x000fea0003800000 */
[----:B------:R-:W-:Y:S01]  /*1b310*/  ULDC UR7, c[0x0][0x250] ;  /* 0x0000940000077ab9 */ /* 0x000fe20000000800 */
[----:B------:R-:W-:Y:S01]  /*1b320*/  ULDC UR6, c[0x0][0x248] ;  /* 0x0000920000067ab9 */ /* 0x000fe20000000800 */
[----:B------:R-:W-:Y:S01]  /*1b330*/  ULEA UR7, -UR7, URZ, 0x6 ;  /* 0x0000003f07077291 */ /* 0x000fe2000f8e313f */
[----:B------:R-:W-:Y:S01]  /*1b340*/  IMAD.MOV.U32 R0, RZ, RZ, R3 ;  /* 0x000000ffff007224 */ /* 0x000fe200078e0003 */
[----:B------:R-:W-:Y:S01]  /*1b350*/  ULEA UR6, -UR6, URZ, 0x6 ;  /* 0x0000003f06067291 */ /* 0x000fe2000f8e313f */
[----:B------:R-:W-:Y:S01]  /*1b360*/  IMAD.MOV.U32 R133, RZ, RZ, R132 ;  /* 0x000000ffff857224 */ /* 0x000fe200078e0084 */
[----:B------:R-:W-:Y:S02]  /*1b370*/  USHF.R.S32.HI UR4, URZ, 0x1f, UR7 ;  /* 0x0000001f3f047899 */ /* 0x000fe40008011407 */
[----:B------:R-:W-:Y:S01]  /*1b380*/  MOV R211, UR7 ;  /* 0x0000000700d37c02 */ /* 0x000fe20008000f00 */
[----:B------:R-:W-:Y:S01]  /*1b390*/  USHF.R.S32.HI UR5, URZ, 0x1f, UR6 ;  /* 0x0000001f3f057899 */ /* 0x000fe20008011406 */
[----:B------:R-:W-:-:S02]  /*1b3a0*/  ULDC.64 UR8, c[0x0][0x208] ;  /* 0x0000820000087ab9 */ /* 0x000fc40000000a00 */
[----:B------:R-:W-:Y:S01]  /*1b3b0*/  MOV R210, UR4 ;  /* 0x0000000400d27c02 */ /* 0x000fe20008000f00 */
[----:B------:R-:W-:-:S08]  /*1b3c0*/  ULDC UR4, c[0x0][0x2ec] ;  /* 0x0000bb0000047ab9 */ /* 0x000fd00000000800 */
.L_x_1083:
[----:B------:R-:W-:Y:S04]  /*1b3d0*/  DEPBAR.LE SB0, 0x0 ;  /* 0x000080000000791a */ /* 0x000fe80000000000 */
[----:B------:R-:W-:Y:S01]  /*1b3e0*/  BAR.SYNC.DEFER_BLOCKING 0x0 ;  /* 0x0000000000007b1d */ /* 0x000fe20000010000 */
[C---:B------:R-:W-:Y:S01]  /*1b3f0*/  LOP3.LUT P4, RZ, R208.reuse, 0x1, RZ, 0xc0, !PT ;  /* 0x00000001d0ff7812 */ /* 0x040fe2000788c0ff */
[----:B------:R-:W-:Y:S01]  /*1b400*/  IMAD.MOV.U32 R9, RZ, RZ, R211 ;  /* 0x000000ffff097224 */ /* 0x000fe200078e00d3 */
[C---:B------:R-:W-:Y:S01]  /*1b410*/  LOP3.LUT P2, RZ, R208.reuse, 0x2, RZ, 0xc0, !PT ;  /* 0x00000002d0ff7812 */ /* 0x040fe2000784c0ff */
[----:B------:R-:W-:Y:S01]  /*1b420*/  IMAD.MOV.U32 R2, RZ, RZ, R210 ;  /* 0x000000ffff027224 */ /* 0x000fe200078e00d2 */
[----:B------:R-:W-:Y:S01]  /*1b430*/  LOP3.LUT P1, RZ, R208, 0x4, RZ, 0xc0, !PT ;  /* 0x00000004d0ff7812 */ /* 0x000fe2000782c0ff */
[----:B------:R-:W-:Y:S01]  /*1b440*/  @!UPT UIADD3 URZ, URZ, URZ, URZ ;  /* 0x0000003f3f3ff290 */ /* 0x000fe2000fffe03f */
[----:B------:R-:W-:Y:S11]  /*1b450*/  @!P3 BRA `(.L_x_1080) ;  /* 0x0000000000f8b947 */ /* 0x000ff60003800000 */
[----:B------:R-:W-:Y:S01]  /*1b460*/  IMAD.MOV.U32 R8, RZ, RZ, RZ ;  /* 0x000000ffff087224 */ /* 0x000fe200078e00ff */
[----:B------:R-:W1:Y:S01]  /*1b470*/  LDC R6, c[0x0][0x380] ;  /* 0x0000e000ff067b82 */ /* 0x000e620000000800 */
[----:B------:R-:W-:Y:S05]  /*1b480*/  SHF.L.U32 R11, R207, 0x6, RZ ;  /* 0x00000006cf0b7819 */ /* 0x000fea00000006ff */
[----:B------:R-:W-:Y:S05]  /*1b490*/  VIADD R5, R11, 0xffffffc0 ;  /* 0xffffffc00b057836 */ /* 0x000fea0000000000 */
[----:B------:R-:W-:Y:S02]  /*1b4a0*/  IABS R7, R5 ;  /* 0x0000000500077213 */ /* 0x000fe40000000000 */
[-C--:B-1----:R-:W-:Y:S02]  /*1b4b0*/  IABS R3, R6.reuse ;  /* 0x0000000600037213 */ /* 0x082fe40000000000 */
[----:B------:R-:W-:Y:S02]  /*1b4c0*/  LOP3.LUT R5, R5, R6, RZ, 0x3c, !PT ;  /* 0x0000000605057212 */ /* 0x000fe400078e3cff */
[----:B------:R-:W1:Y:S10]  /*1b4d0*/  I2F.RP R4, R3 ;  /* 0x0000000300047306 */ /* 0x000e740000209400 */
[----:B-1----:R-:W1:Y:S02]  /*1b4e0*/  MUFU.RCP R2, R4 ;  /* 0x0000000400027308 */ /* 0x002e640000001000 */
[----:B-1----:R-:W-:Y:S08]  /*1b4f0*/  VIADD R9, R2, 0xffffffe ;  /* 0x0ffffffe02097836 */ /* 0x002ff00000000000 */
[----:B------:R-:W1:Y:S02]  /*1b500*/  F2I.FTZ.U32.TRUNC.NTZ R9, R9 ;  /* 0x0000000900097305 */ /* 0x000e64000021f000 */
[--C-:B-1----:R-:W-:Y:S04]  /*1b510*/  IMAD.MOV R2, RZ, RZ, -R9.reuse ;  /* 0x000000ffff027224 */ /* 0x102fe800078e0a09 */
[----:B------:R-:W-:Y:S04]  /*1b520*/  IMAD R2, R2, R3, RZ ;  /* 0x0000000302027224 */ /* 0x000fe800078e02ff */
[----:B------:R-:W-:Y:S01]  /*1b530*/  IMAD.HI.U32 R2, R9, R2, R8 ;  /* 0x0000000209027227 */ /* 0x000fe200078e0008 */
[----:B------:R-:W-:Y:S02]  /*1b540*/  IABS R8, R11 ;  /* 0x0000000b00087213 */ /* 0x000fe40000000000 */
[----:B------:R-:W-:Y:S03]  /*1b550*/  LOP3.LUT R11, R11, R6, RZ, 0x3c, !PT ;  /* 0x000000060b0b7212 */ /* 0x000fe600078e3cff */
[C---:B------:R-:W-:Y:S04]  /*1b560*/  IMAD.HI.U32 R9, R2.reuse, R7, RZ ;  /* 0x0000000702097227 */ /* 0x040fe800078e00ff */
[----:B------:R-:W-:Y:S01]  /*1b570*/  IMAD.HI.U32 R2, R2, R8, RZ ;  /* 0x0000000802027227 */ /* 0x000fe200078e00ff */
[----:B------:R-:W-:Y:S05]  /*1b580*/  IADD3 R4, -R9, RZ, RZ ;  /* 0x000000ff09047210 */ /* 0x000fea0007ffe1ff */
[C---:B------:R-:W-:Y:S02]  /*1b590*/  IMAD R7, R3.reuse, R4, R7 ;  /* 0x0000000403077224 */ /* 0x040fe400078e0207 */
[----:B------:R-:W-:Y:S03]  /*1b5a0*/  IMAD.MOV R4, RZ, RZ, -R2 ;  /* 0x000000ffff047224 */ /* 0x000fe600078e0a02 */
[C---:B------:R-:W-:Y:S01]  /*1b5b0*/  ISETP.GT.U32.AND P0, PT, R3.reuse, R7, PT ;  /* 0x000000070300720c */ /* 0x040fe20003f04070 */
[C---:B------:R-:W-:Y:S01]  /*1b5c0*/  IMAD R8, R3.reuse, R4, R8 ;  /* 0x0000000403087224 */ /* 0x040fe200078e0208 */
[----:B------:R-:W-:Y:S04]  /*1b5d0*/  LOP3.LUT R4, RZ, R6, RZ, 0x33, !PT ;  /* 0x00000006ff047212 */ /* 0x000fe800078e33ff */
[----:B------:R-:W-:Y:S07]  /*1b5e0*/  ISETP.GT.U32.AND P5, PT, R3, R8, PT ;  /* 0x000000080300720c */ /* 0x000fee0003fa4070 */
[----:B------:R-:W-:Y:S02]  /*1b5f0*/  @!P0 IMAD.IADD R7, R7, 0x1, -R3 ;  /* 0x0000000107078824 */ /* 0x000fe400078e0a03 */
[----:B------:R-:W-:Y:S03]  /*1b600*/  @!P0 VIADD R9, R9, 0x1 ;  /* 0x0000000109098836 */ /* 0x000fe60000000000 */
[-C--:B------:R-:W-:Y:S01]  /*1b610*/  ISETP.GE.U32.AND P6, PT, R7, R3.reuse, PT ;  /* 0x000000030700720c */ /* 0x080fe20003fc6070 */
[----:B------:R-:W-:Y:S01]  /*1b620*/  @!P5 VIADD R2, R2, 0x1 ;  /* 0x000000010202d836 */ /* 0x000fe20000000000 */
[-C--:B------:R-:W-:Y:S02]  /*1b630*/  @!P5 IADD3 R8, R8, -R3.reuse, RZ ;  /* 0x800000030808d210 */ /* 0x080fe40007ffe0ff */
[----:B------:R-:W-:Y:S02]  /*1b640*/  ISETP.GE.AND P5, PT, R5, RZ, PT ;  /* 0x000000ff0500720c */ /* 0x000fe40003fa6270 */
[----:B------:R-:W-:Y:S07]  /*1b650*/  ISETP.GE.U32.AND P0, PT, R8, R3, PT ;  /* 0x000000030800720c */ /* 0x000fee0003f06070 */
[----:B------:R-:W-:Y:S02]  /*1b660*/  @P6 IADD3 R9, R9, 0x1, RZ ;  /* 0x0000000109096810 */ /* 0x000fe40007ffe0ff */
[----:B------:R-:W-:Y:S03]  /*1b670*/  ISETP.GE.AND P6, PT, R11, RZ, PT ;  /* 0x000000ff0b00720c */ /* 0x000fe60003fc6270 */
[----:B------:R-:W-:Y:S02]  /*1b680*/  @!P5 IMAD.MOV R9, RZ, RZ, -R9 ;  /* 0x000000ffff09d224 */ /* 0x000fe400078e0a09 */
[----:B------:R-:W-:Y:S01]  /*1b690*/  @P0 VIADD R2, R2, 0x1 ;  /* 0x0000000102020836 */ /* 0x000fe20000000000 */
[----:B------:R-:W-:Y:S04]  /*1b6a0*/  ISETP.NE.AND P0, PT, R6, RZ, PT ;  /* 0x000000ff0600720c */ /* 0x000fe80003f05270 */
[----:B------:R-:W-:Y:S03]  /*1b6b0*/  SEL R3, R4, R9, !P0 ;  /* 0x0000000904037207 */ /* 0x000fe60004000000 */
[----:B------:R-:W-:Y:S02]  /*1b6c0*/  @!P6 IADD3 R2, -R2, RZ, RZ ;  /* 0x000000ff0202e210 */ /* 0x000fe40007ffe1ff */
[C---:B------:R-:W-:Y:S02]  /*1b6d0*/  LEA R14, P5, R3.reuse, R204, 0x2 ;  /* 0x000000cc030e7211 */ /* 0x040fe400078a10ff */
[----:B------:R-:W-:Y:S02]  /*1b6e0*/  SEL R9, R4, R2, !P0 ;  /* 0x0000000204097207 */ /* 0x000fe40004000000 */
[-C--:B------:R-:W-:Y:S01]  /*1b6f0*/  LEA.HI.X.SX32 R15, R3, R205.reuse, 0x2, P5 ;  /* 0x000000cd030f7211 */ /* 0x080fe200028f16ff */
[----:B------:R-:W1:Y:S01]  /*1b700*/  LDC.64 R4, c[0x0][0x250] ;  /* 0x00009400ff047b82 */ /* 0x000e620000000a00 */
[C---:B------:R-:W-:Y:S03]  /*1b710*/  LEA R12, P0, R9.reuse, R204, 0x2 ;  /* 0x000000cc090c7211 */ /* 0x040fe600078010ff */
[----:B------:R-:W2:Y:S01]  /*1b720*/  LDG.E R7, desc[UR8][R14.64] ;  /* 0x000000080e077981 */ /* 0x000ea2000c1e1900 */
[C---:B------:R-:W-:Y:S01]  /*1b730*/  LEA.HI.X.SX32 R13, R9.reuse, R205, 0x2, P0 ;  /* 0x000000cd090d7211 */ /* 0x040fe200000f16ff */
[----:B------:R-:W-:Y:S02]  /*1b740*/  IMAD.IADD R9, R9, 0x1, -R3 ;  /* 0x0000000109097824 */ /* 0x000fe400078e0a03 */
[----:B------:R-:W3:Y:S02]  /*1b750*/  LDC.64 R2, c[0x0][0x238] ;  /* 0x00008e00ff027b82 */ /* 0x000ee40000000a00 */
[----:B------:R-:W-:Y:S01]  /*1b760*/  IMAD R9, R9, R6, -0x40 ;  /* 0xffffffc009097424 */ /* 0x000fe200078e0206 */
[----:B------:R-:W2:Y:S04]  /*1b770*/  LDG.E R8, desc[UR8][R12.64] ;  /* 0x000000080c087981 */ /* 0x000ea8000c1e1900 */
[----:B------:R-:W-:Y:S05]  /*1b780*/  SHF.R.S32.HI R11, RZ, 0x1f, R9 ;  /* 0x0000001fff0b7819 */ /* 0x000fea0000011409 */
[-C--:B-1----:R-:W-:Y:S02]  /*1b790*/  IMAD R6, R11, R4.reuse, RZ ;  /* 0x000000040b067224 */ /* 0x082fe400078e02ff */
[C---:B------:R-:W-:Y:S04]  /*1b7a0*/  IMAD.WIDE.U32 R10, R9.reuse, R4, RZ ;  /* 0x00000004090a7225 */ /* 0x040fe800078e00ff */
[----:B------:R-:W-:Y:S05]  /*1b7b0*/  IMAD R6, R9, R5, R6 ;  /* 0x0000000509067224 */ /* 0x000fea00078e0206 */
[----:B------:R-:W-:Y:S01]  /*1b7c0*/  IADD3 R11, R11, R6, RZ ;  /* 0x000000060b0b7210 */ /* 0x000fe20007ffe0ff */
[----:B--2---:R-:W-:Y:S04]  /*1b7d0*/  IMAD.IADD R7, R7, 0x1, -R8 ;  /* 0x0000000107077824 */ /* 0x004fe800078e0a08 */
[----:B---3--:R-:W-:Y:S01]  /*1b7e0*/  IMAD.WIDE.U32 R10, R7, R2, R10 ;  /* 0x00000002070a7225 */ /* 0x008fe200078e000a */
[----:B------:R-:W-:Y:S02]  /*1b7f0*/  SHF.R.S32.HI R5, RZ, 0x1f, R7 ;  /* 0x0000001fff057819 */ /* 0x000fe40000011407 */
[----:B------:R-:W-:Y:S03]  /*1b800*/  MOV R9, R10 ;  /* 0x0000000a00097202 */ /* 0x000fe60000000f00 */
[----:B------:R-:W-:Y:S04]  /*1b810*/  IMAD R4, R5, R2, RZ ;  /* 0x0000000205047224 */ /* 0x000fe800078e02ff */
[----:B------:R-:W-:Y:S04]  /*1b820*/  IMAD R4, R7, R3, R4 ;  /* 0x0000000307047224 */ /* 0x000fe800078e0204 */
[----:B------:R-:W-:Y:S07]  /*1b830*/  IMAD.IADD R2, R11, 0x1, R4 ;  /* 0x000000010b027824 */ /* 0x000fee00078e0204 */
.L_x_1080:
[CC--:B------:R-:W-:Y:S01]  /*1b840*/  LEA R216, P5, R9.reuse, R164.reuse, 0x1 ;  /* 0x000000a409d87211 */ /* 0x0c0fe200078a08ff */
[----:B------:R-:W1:Y:S01]  /*1b850*/  S2R R3, SR_TID.X ;  /* 0x0000000000037919 */ /* 0x000e620000002100 */
[C---:B------:R-:W-:Y:S01]  /*1b860*/  IADD3 R7, P0, R198.reuse, R9, RZ ;  /* 0x00000009c6077210 */ /* 0x040fe20007f1e0ff */
[----:B------:R-:W-:Y:S01]  /*1b870*/  IMAD.MOV.U32 R135, RZ, RZ, 0x20 ;  /* 0x00000020ff877424 */ /* 0x000fe200078e00ff */
[--C-:B------:R-:W-:Y:S02]  /*1b880*/  LEA.HI.X R217, R9, R165, R2.reuse, 0x1, P5 ;  /* 0x000000a509d97211 */ /* 0x100fe400028f0c02 */
[-C--:B------:R-:W-:Y:S01]  /*1b890*/  @P4 LEA R12, P6, R7, R164.reuse, 0x1 ;  /* 0x000000a4070c4211 */ /* 0x080fe200078c08ff */
[----:B------:R-:W-:Y:S01]  /*1b8a0*/  IMAD.X R4, R197, 0x1, R2, P0 ;  /* 0x00000001c5047824 */ /* 0x000fe200000e0602 */
[CC--:B------:R-:W-:Y:S01]  /*1b8b0*/  @P2 LEA R8, P5, R7.reuse, R164.reuse, 0x1 ;  /* 0x000000a407082211 */ /* 0x0c0fe200078a08ff */
[----:B------:R-:W-:Y:S01]  /*1b8c0*/  @!PT LDS RZ, [RZ] ;  /* 0x00000000fffff984 */ /* 0x000fe20000000800 */
[----:B------:R-:W-:Y:S01]  /*1b8d0*/  @!PT LDS RZ, [RZ] ;  /* 0x00000000fffff984 */ /* 0x000fe20000000800 */
[----:B------:R-:W-:Y:S01]  /*1b8e0*/  @!PT LDS RZ, [RZ] ;  /* 0x00000000fffff984 */ /* 0x000fe20000000800 */
[----:B------:R-:W-:Y:S01]  /*1b8f0*/  @P4 LDGSTS.E.BYPASS.LTC128B.128 [R203+0xc000], desc[UR8][R216.64] ;  /* 0x0c000000d8cb4fae */ /* 0x000fe2000b901d48 */
[C---:B------:R-:W-:Y:S02]  /*1b900*/  IADD3 R5, P0, R198.reuse, R7, RZ ;  /* 0x00000007c6057210 */ /* 0x040fe40007f1e0ff */
[CCC-:B------:R-:W-:Y:S01]  /*1b910*/  @P4 LEA.HI.X R13, R7.reuse, R165.reuse, R4.reuse, 0x1, P6 ;  /* 0x000000a5070d4211 */ /* 0x1c0fe200030f0c04 */
[----:B------:R-:W-:Y:S01]  /*1b920*/  @!P4 STS.128 [R203+0xc000], RZ ;  /* 0x00c000ffcb00c388 */ /* 0x000fe20000000c00 */
[-CC-:B------:R-:W-:Y:S01]  /*1b930*/  @P2 LEA.HI.X R9, R7, R165.reuse, R4.reuse, 0x1, P5 ;  /* 0x000000a507092211 */ /* 0x180fe200028f0c04 */
[--C-:B------:R-:W-:Y:S01]  /*1b940*/  IMAD.X R2, R197, 0x1, R4.reuse, P0 ;  /* 0x00000001c5027824 */ /* 0x100fe200000e0604 */
[-C--:B------:R-:W-:Y:S01]  /*1b950*/  @P1 LEA R6, P0, R7, R164.reuse, 0x1 ;  /* 0x000000a407061211 */ /* 0x080fe200078008ff */
[----:B------:R-:W-:Y:S01]  /*1b960*/  @!PT LDS RZ, [RZ] ;  /* 0x00000000fffff984 */ /* 0x000fe20000000800 */
[----:B------:R-:W-:Y:S01]  /*1b970*/  @!PT LDS RZ, [RZ] ;  /* 0x00000000fffff984 */ /* 0x000fe20000000800 */
[----:B------:R-:W-:Y:S01]  /*1b980*/  @!PT LDS RZ, [RZ] ;  /* 0x00000000fffff984 */ /* 0x000fe20000000800 */
[----:B------:R-:W-:Y:S01]  /*1b990*/  @P2 LDGSTS.E.BYPASS.LTC128B.128 [R203+0xe000], desc[UR8][R216.64+0x80] ;  /* 0x0e000080d8cb2fae */ /* 0x000fe2000b901d48 */
[-C--:B------:R-:W-:Y:S02]  /*1b9a0*/  @P4 LEA R10, P6, R5, R164.reuse, 0x1 ;  /* 0x000000a4050a4211 */ /* 0x080fe400078c08ff */
[-C--:B------:R-:W-:Y:S01]  /*1b9b0*/  @P1 LEA.HI.X R7, R7, R165.reuse, R4, 0x1, P0 ;  /* 0x000000a507071211 */ /* 0x080fe200000f0c04 */
[----:B------:R-:W-:Y:S01]  /*1b9c0*/  @!P2 STS.128 [R203+0xe000], RZ ;  /* 0x00e000ffcb00a388 */ /* 0x000fe20000000c00 */
[CCC-:B------:R-:W-:Y:S02]  /*1b9d0*/  @P4 LEA.HI.X R11, R5.reuse, R165.reuse, R2.reuse, 0x1, P6 ;  /* 0x000000a5050b4211 */ /* 0x1c0fe400030f0c02 */
[CC--:B------:R-:W-:Y:S01]  /*1b9e0*/  @P2 LEA R16, P5, R5.reuse, R164.reuse, 0x1 ;  /* 0x000000a405102211 */ /* 0x0c0fe200078a08ff */
[----:B------:R-:W-:Y:S01]  /*1b9f0*/  @!PT LDS RZ, [RZ] ;  /* 0x00000000fffff984 */ /* 0x000fe20000000800 */
[----:B------:R-:W-:Y:S01]  /*1ba00*/  @!PT LDS RZ, [RZ] ;  /* 0x00000000fffff984 */ /* 0x000fe20000000800 */
[----:B------:R-:W-:Y:S01]  /*1ba10*/  @!PT LDS RZ, [RZ] ;  /* 0x00000000fffff984 */ /* 0x000fe20000000800 */
[----:B------:R-:W-:Y:S01]  /*1ba20*/  @P1 LDGSTS.E.BYPASS.LTC128B.128 [R203+0x10000], desc[UR8][R216.64+0x100] ;  /* 0x10000100d8cb1fae */ /* 0x000fe2000b901d48 */
[CC--:B------:R-:W-:Y:S02]  /*1ba30*/  @P1 LEA R14, P0, R5.reuse, R164.reuse, 0x1 ;  /* 0x000000a4050e1211 */ /* 0x0c0fe400078008ff */
[C-C-:B------:R-:W-:Y:S01]  /*1ba40*/  @P2 LEA.HI.X R17, R5.reuse, R165, R2.reuse, 0x1, P5 ;  /* 0x000000a505112211 */ /* 0x140fe200028f0c02 */
[----:B------:R-:W-:Y:S01]  /*1ba50*/  @!P1 STS.128 [R203+0x10000], RZ ;  /* 0x010000ffcb009388 */ /* 0x000fe20000000c00 */
[----:B------:R-:W-:Y:S02]  /*1ba60*/  IADD3 R4, P6, R198, R5, RZ ;  /* 0x00000005c6047210 */ /* 0x000fe40007fde0ff */
[-CC-:B------:R-:W-:Y:S01]  /*1ba70*/  @P1 LEA.HI.X R15, R5, R165.reuse, R2.reuse, 0x1, P0 ;  /* 0x000000a5050f1211 */ /* 0x180fe200000f0c02 */
[----:B------:R-:W-:Y:S01]  /*1ba80*/  @!PT LDS RZ, [RZ] ;  /* 0x00000000fffff984 */ /* 0x000fe20000000800 */
[----:B------:R-:W-:Y:S01]  /*1ba90*/  @!PT LDS RZ, [RZ] ;  /* 0x00000000fffff984 */ /* 0x000fe20000000800 */
[----:B------:R-:W-:Y:S01]  /*1baa0*/  @!PT LDS RZ, [RZ] ;  /* 0x00000000fffff984 */ /* 0x000fe20000000800 */
[----:B------:R-:W-:Y:S01]  /*1bab0*/  @P4 LDGSTS.E.BYPASS.LTC128B.128 [R203+0xc800], desc[UR8][R12.64] ;  /* 0x0c8000000ccb4fae */ /* 0x000fe2000b901d48 */
[CC--:B------:R-:W-:Y:S01]  /*1bac0*/  @P2 LEA R20, P5, R4.reuse, R164.reuse, 0x1 ;  /* 0x000000a404142211 */ /* 0x0c0fe200078a08ff */
[----:B------:R-:W-:Y:S01]  /*1bad0*/  IMAD.X R2, R197, 0x1, R2, P6 ;  /* 0x00000001c5027824 */ /* 0x000fe200030e0602 */
[CC--:B------:R-:W-:Y:S01]  /*1bae0*/  @P4 LEA R28, P6, R4.reuse, R164.reuse, 0x1 ;  /* 0x000000a4041c4211 */ /* 0x0c0fe200078c08ff */
[----:B------:R-:W-:Y:S01]  /*1baf0*/  @!P4 STS.128 [R203+0xc800], RZ ;  /* 0x00c800ffcb00c388 */ /* 0x000fe20000000c00 */
[C---:B------:R-:W-:Y:S02]  /*1bb00*/  @P1 LEA R22, P0, R4.reuse, R164, 0x1 ;  /* 0x000000a404161211 */ /* 0x040fe400078008ff */
[CCC-:B------:R-:W-:Y:S01]  /*1bb10*/  @P4 LEA.HI.X R29, R4.reuse, R165.reuse, R2.reuse, 0x1, P6 ;  /* 0x000000a5041d4211 */ /* 0x1c0fe200030f0c02 */
[----:B------:R-:W-:Y:S01]  /*1bb20*/  @!PT LDS RZ, [RZ] ;  /* 0x00000000fffff984 */ /* 0x000fe20000000800 */
[----:B------:R-:W-:Y:S01]  /*1bb30*/  @!PT LDS RZ, [RZ] ;  /* 0x00000000fffff984 */ /* 0x000fe20000000800 */
[----:B------:R-:W-:Y:S01]  /*1bb40*/  @!PT LDS RZ, [RZ] ;  /* 0x00000000fffff984 */ /* 0x000fe20000000800 */
[----:B------:R-:W-:Y:S01]  /*1bb50*/  @P2 LDGSTS.E.BYPASS.LTC128B.128 [R203+0xe800], desc[UR8][R8.64+0x80] ;  /* 0x0e80008008cb2fae */ /* 0x000fe2000b901d48 */
[CCC-:B------:R-:W-:Y:S02]  /*1bb60*/  @P2 LEA.HI.X R21, R4.reuse, R165.reuse, R2.reuse, 0x1, P5 ;  /* 0x000000a504152211 */ /* 0x1c0fe400028f0c02 */
[----:B------:R-:W-:Y:S01]  /*1bb70*/  @P1 LEA.HI.X R23, R4, R165, R2, 0x1, P0 ;  /* 0x000000a504171211 */ /* 0x000fe200000f0c02 */
[----:B------:R-:W-:Y:S01]  /*1bb80*/  @!P2 STS.128 [R203+0xe800], RZ ;  /* 0x00e800ffcb00a388 */ /* 0x000fe20000000c00 */
[----:B-1----:R-:W-:Y:S03]  /*1bb90*/  SHF.R.S32.HI R2, RZ, 0x1f, R3 ;  /* 0x0000001fff027819 */ /* 0x002fe60000011403 */
[----:B------:R-:W-:Y:S01]  /*1bba0*/  @!PT LDS RZ, [RZ] ;  /* 0x00000000fffff984 */ /* 0x000fe20000000800 */
[----:B------:R-:W-:Y:S01]  /*1bbb0*/  @!PT LDS RZ, [RZ] ;  /* 0x00000000fffff984 */ /* 0x000fe20000000800 */
[----:B------:R-:W-:Y:S01]  /*1bbc0*/  @!PT LDS RZ, [RZ] ;  /* 0x00000000fffff984 */ /* 0x000fe20000000800 */
[----:B------:R-:W-:Y:S01]  /*1bbd0*/  @P1 LDGSTS.E.BYPASS.LTC128B.128 [R203+0x10800], desc[UR8][R6.64+0x100] ;  /* 0x1080010006cb1fae */ /* 0x000fe2000b901d48 */
[----:B------:R-:W-:Y:S03]  /*1bbe0*/  LEA.HI R2, R2, R3, RZ, 0x4 ;  /* 0x0000000302027211 */ /* 0x000fe600078f20ff */
[----:B------:R-:W-:Y:S01]  /*1bbf0*/  @!P1 STS.128 [R203+0x10800], RZ ;  /* 0x010800ffcb009388 */ /* 0x000fe20000000c00 */
[----:B------:R-:W-:Y:S03]  /*1bc00*/  LOP3.LUT R2, R2, 0xfffffff0, RZ, 0xc0, !PT ;  /* 0xfffffff002027812 */ /* 0x000fe600078ec0ff */
[----:B------:R-:W-:Y:S01]  /*1bc10*/  @!PT LDS RZ, [RZ] ;  /* 0x00000000fffff984 */ /* 0x000fe20000000800 */
[----:B------:R-:W-:Y:S01]  /*1bc20*/  @!PT LDS RZ, [RZ] ;  /* 0x00000000fffff984 */ /* 0x000fe20000000800 */
[----:B------:R-:W-:Y:S01]  /*1bc30*/  @!PT LDS RZ, [RZ] ;  /* 0x00000000fffff984 */ /* 0x000fe20000000800 */
[----:B------:R1:W-:Y:S02]  /*1bc40*/  @P4 LDGSTS.E.BYPASS.LTC128B.128 [R203+0xd000], desc[UR8][R10.64] ;  /* 0x0d0000000acb4fae */ /* 0x0003e4000b901d48 */
[----:B------:R-:W-:Y:S02]  /*1bc50*/  IMAD.IADD R2, R3, 0x1, -R2 ;  /* 0x0000000103027824 */ /* 0x000fe400078e0a02 */
[----:B------:R-:W-:Y:S03]  /*1bc60*/  @!P4 STS.128 [R203+0xd000], RZ ;  /* 0x00d000ffcb00c388 */ /* 0x000fe60000000c00 */
[----:B------:R-:W-:Y:S01]  /*1bc70*/  SHF.R.S32.HI R3, RZ, 0x1f, R2 ;  /* 0x0000001fff037819 */ /* 0x000fe20000011402 */
[----:B------:R-:W-:Y:S01]  /*1bc80*/  @!PT LDS RZ, [RZ] ;  /* 0x00000000fffff984 */ /* 0x000fe20000000800 */
[----:B------:R-:W-:Y:S01]  /*1bc90*/  @!PT LDS RZ, [RZ] ;  /* 0x00000000fffff984 */ /* 0x000fe20000000800 */
[----:B------:R-:W-:Y:S01]  /*1bca0*/  @!PT LDS RZ, [RZ] ;  /* 0x00000000fffff984 */ /* 0x000fe20000000800 */
[----:B------:R2:W-:Y:S03]  /*1bcb0*/  @P2 LDGSTS.E.BYPASS.LTC128B.128 [R203+0xf000], desc[UR8][R16.64+0x80] ;  /* 0x0f00008010cb2fae */ /* 0x0005e6000b901d48 */
[----:B------:R-:W-:Y:S01]  /*1bcc0*/  LEA.HI R3, R3, R2, RZ, 0x3 ;  /* 0x0000000203037211 */ /* 0x000fe200078f18ff */
[----:B------:R-:W-:Y:S03]  /*1bcd0*/  @!P2 STS.128 [R203+0xf000], RZ ;  /* 0x00f000ffcb00a388 */ /* 0x000fe60000000c00 */
[----:B------:R-:W-:Y:S01]  /*1bce0*/  LOP3.LUT R3, R3, 0xfffffff8, RZ, 0xc0, !PT ;  /* 0xfffffff803037812 */ /* 0x000fe200078ec0ff */
[----:B------:R-:W-:Y:S01]  /*1bcf0*/  @!PT LDS RZ, [RZ] ;  /* 0x00000000fffff984 */ /* 0x000fe20000000800 */
[----:B------:R-:W-:Y:S01]  /*1bd00*/  @!PT LDS RZ, [RZ] ;  /* 0x00000000fffff984 */ /* 0x000fe20000000800 */
[----:B------:R-:W-:Y:S01]  /*1bd10*/  @!PT LDS RZ, [RZ] ;  /* 0x00000000fffff984 */ /* 0x000fe20000000800 */
[----:B------:R3:W-:Y:S04]  /*1bd20*/  @P1 LDGSTS.E.BYPASS.LTC128B.128 [R203+0x11000], desc[UR8][R14.64+0x100] ;  /* 0x110001000ecb1fae */ /* 0x0007e8000b901d48 */
[----:B------:R-:W-:Y:S01]  /*1bd30*/  @!P1 STS.128 [R203+0x11000], RZ ;  /* 0x011000ffcb009388 */ /* 0x000fe20000000c00 */
[----:B------:R-:W-:Y:S03]  /*1bd40*/  IMAD.IADD R2, R2, 0x1, -R3 ;  /* 0x0000000102027824 */ /* 0x000fe600078e0a03 */
[----:B------:R-:W-:Y:S01]  /*1bd50*/  @!PT LDS RZ, [RZ] ;  /* 0x00000000fffff984 */ /* 0x000fe20000000800 */
[----:B------:R-:W-:Y:S01]  /*1bd60*/  @!PT LDS RZ, [RZ] ;  /* 0x00000000fffff984 */ /* 0x000fe20000000800 */
[----:B------:R-:W-:Y:S01]  /*1bd70*/  @!PT LDS RZ, [RZ] ;  /* 0x00000000fffff984 */ /* 0x000fe20000000800 */
[----:B------:R-:W-:Y:S02]  /*1bd80*/  @P4 LDGSTS.E.BYPASS.LTC128B.128 [R203+0xd800], desc[UR8][R28.64] ;  /* 0x0d8000001ccb4fae */ /* 0x000fe4000b901d48 */
[----:B------:R-:W-:Y:S02]  /*1bd90*/  LOP3.LUT P0, RZ, R2, 0x4, RZ, 0xc0, !PT ;  /* 0x0000000402ff7812 */ /* 0x000fe4000780c0ff */
[----:B------:R-:W-:Y:S02]  /*1bda0*/  @!P4 STS.128 [R203+0xd800], RZ ;  /* 0x00d800ffcb00c388 */ /* 0x000fe40000000c00 */
[----:B------:R-:W-:Y:S02]  /*1bdb0*/  SEL R135, R135, 0xffffffe0, !P0 ;  /* 0xffffffe087877807 */ /* 0x000fe40004000000 */
[----:B------:R-:W-:Y:S01]  /*1bdc0*/  @!PT LDS RZ, [RZ] ;  /* 0x00000000fffff984 */ /* 0x000fe20000000800 */
[----:B------:R-:W-:Y:S01]  /*1bdd0*/  @!PT LDS RZ, [RZ] ;  /* 0x00000000fffff984 */ /* 0x000fe20000000800 */
[----:B------:R-:W-:Y:S01]  /*1bde0*/  @!PT LDS RZ, [RZ] ;  /* 0x00000000fffff984 */ /* 0x000fe20000000800 */
[----:B------:R-:W-:Y:S01]  /*1bdf0*/  @P2 LDGSTS.E.BYPASS.LTC128B.128 [R203+0xf800], desc[UR8][R20.64+0x80] ;  /* 0x0f80008014cb2fae */ /* 0x000fe2000b901d48 */
[----:B------:R-:W-:Y:S02]  /*1be00*/  ISETP.GE.AND P0, PT, R207, 0x2, PT ;  /* 0x00000002cf00780c */ /* 0x000fe40003f06270 */
[C---:B------:R-:W-:Y:S01]  /*1be10*/  IMAD R3, R135.reuse, 0x2, R196 ;  /* 0x0000000287037824 */ /* 0x040fe200078e02c4 */
[----:B------:R-:W-:Y:S01]  /*1be20*/  @!P2 STS.128 [R203+0xf800], RZ ;  /* 0x00f800ffcb00a388 */ /* 0x000fe20000000c00 */
[----:B------:R-:W-:Y:S03]  /*1be30*/  IMAD R2, R135, 0x2, R194 ;  /* 0x0000000287027824 */ /* 0x000fe600078e02c2 */
[----:B------:R-:W-:Y:S01]  /*1be40*/  @!PT LDS RZ, [RZ] ;  /* 0x00000000fffff984 */ /* 0x000fe20000000800 */
[----:B------:R-:W-:Y:S01]  /*1be50*/  @!PT LDS RZ, [RZ] ;  /* 0x00000000fffff984 */ /* 0x000fe20000000800 */
[----:B------:R-:W-:Y:S01]  /*1be60*/  @!PT LDS RZ, [RZ] ;  /* 0x00000000fffff984 */ /* 0x000fe20000000800 */
[----:B------:R4:W-:Y:S04]  /*1be70*/  @P1 LDGSTS.E.BYPASS.LTC128B.128 [R203+0x11800], desc[UR8][R22.64+0x100] ;  /* 0x1180010016cb1fae */ /* 0x0009e8000b901d48 */
[----:B------:R-:W-:Y:S04]  /*1be80*/  @!P1 STS.128 [R203+0x11800], RZ ;  /* 0x011800ffcb009388 */ /* 0x000fe80000000c00 */
[----:B------:R-:W-:Y:S04]  /*1be90*/  LDSM.16.M88.4 R136, [R196] ;  /* 0x00000000c488783b */ /* 0x000fe80000000200 */
[----:B-1----:R-:W1:Y:S04]  /*1bea0*/  LDSM.16.M88.4 R8, [R195+0x6000] ;  /* 0x00600000c308783b */ /* 0x002e680000000200 */
[----:B--2---:R-:W3:Y:S04]  /*1beb0*/  LDSM.16.M88.4 R16, [R195+0x6800] ;  /* 0x00680000c310783b */ /* 0x004ee80000000200 */
[----:B------:R-:W4:Y:S04]  /*1bec0*/  LDSM.16.M88.4 R24, [R195+0x7000] ;  /* 0x00700000c318783b */ /* 0x000f280000000200 */
[----:B------:R-:W2:Y:S04]  /*1bed0*/  LDSM.16.M88.4 R32, [R195+0x7800] ;  /* 0x00780000c320783b */ /* 0x000ea80000000200 */
[----:B------:R-:W0:Y:S04]  /*1bee0*/  LDGDEPBAR ;  /* 0x00000000000079af */ /* 0x000e280000000000 */
[----:B------:R-:W-:Y:S04]  /*1bef0*/  LDSM.16.M88.4 R140, [R194] ;  /* 0x00000000c28c783b */ /* 0x000fe80000000200 */
[----:B------:R-:W5:Y:S04]  /*1bf00*/  LDSM.16.M88.4 R144, [R193] ;  /* 0x00000000c190783b */ /* 0x000f680000000200 */
[----:B------:R-:W5:Y:S04]  /*1bf10*/  LDSM.16.M88.4 R148, [R187] ;  /* 0x00000000bb94783b */ /* 0x000f680000000200 */
[----:B------:R-:W5:Y:S04]  /*1bf20*/  LDSM.16.M88.4 R152, [R186] ;  /* 0x00000000ba98783b */ /* 0x000f680000000200 */
[----:B------:R-:W5:Y:S01]  /*1bf30*/  LDSM.16.M88.4 R156, [R185] ;  /* 0x00000000b99c783b */ /* 0x000f620000000200 */
[C---:B-1----:R-:W-:Y:S03]  /*1bf40*/  HMMA.16816.F32 R4, R136.reuse, R8, RZ ;  /* 0x000000088804723c */ /* 0x042fe600000018ff */
[----:B------:R-:W-:Y:S04]  /*1bf50*/  LDSM.16.M88.4 R160, [R3] ;  /* 0x0000000003a0783b */ /* 0x000fe80000000200 */
[----:B------:R-:W1:Y:S01]  /*1bf60*/  LDSM.16.M88.4 R164, [R191+0x6000] ;  /* 0x00600000bfa4783b */ /* 0x000e620000000200 */
[C---:B------:R-:W-:Y:S03]  /*1bf70*/  HMMA.16816.F32 R8, R136.reuse, R10, RZ ;  /* 0x0000000a8808723c */ /* 0x040fe600000018ff */
[----:B------:R-:W1:Y:S03]  /*1bf80*/  LDSM.16.M88.4 R168, [R191+0x6800] ;  /* 0x00680000bfa8783b */ /* 0x000e660000000200 */
[C---:B---3--:R-:W-:Y:S01]  /*1bf90*/  HMMA.16816.F32 R12, R136.reuse, R16, RZ ;  /* 0x00000010880c723c */ /* 0x048fe200000018ff */
[----:B------:R-:W-:Y:S05]  /*1bfa0*/  LDSM.16.M88.4 R172, [R191+0x7800] ;  /* 0x00780000bfac783b */ /* 0x000fea0000000200 */
[C---:B------:R-:W-:Y:S06]  /*1bfb0*/  HMMA.16816.F32 R16, R136.reuse, R18, RZ ;  /* 0x000000128810723c */ /* 0x040fec00000018ff */
[C---:B----4-:R-:W-:Y:S06]  /*1bfc0*/  HMMA.16816.F32 R20, R136.reuse, R24, RZ ;  /* 0x000000188814723c */ /* 0x050fec00000018ff */
[C---:B------:R-:W-:Y:S06]  /*1bfd0*/  HMMA.16816.F32 R24, R136.reuse, R26, RZ ;  /* 0x0000001a8818723c */ /* 0x040fec00000018ff */
[C---:B--2---:R-:W-:Y:S06]  /*1bfe0*/  HMMA.16816.F32 R28, R136.reuse, R32, RZ ;  /* 0x00000020881c723c */ /* 0x044fec00000018ff */
[----:B------:R-:W-:Y:S01]  /*1bff0*/  HMMA.16816.F32 R32, R136, R34, RZ ;  /* 0x000000228820723c */ /* 0x000fe200000018ff */
[----:B------:R-:W2:Y:S05]  /*1c000*/  LDSM.16.M88.4 R136, [R191+0x7000] ;  /* 0x00700000bf88783b */ /* 0x000eaa0000000200 */
[C---:B-----5:R-:W-:Y:S06]  /*1c010*/  HMMA.16816.F32 R4, R140.reuse, R144, R4 ;  /* 0x000000908c04723c */ /* 0x060fec0000001804 */
[C---:B------:R-:W-:Y:S01]  /*1c020*/  HMMA.16816.F32 R8, R140.reuse, R146, R8 ;  /* 0x000000928c08723c */ /* 0x040fe20000001808 */
[----:B------:R-:W-:Y:S05]  /*1c030*/  LDSM.16.M88.4 R144, [R2] ;  /* 0x000000000290783b */ /* 0x000fea0000000200 */
[C---:B------:R-:W-:Y:S06]  /*1c040*/  HMMA.16816.F32 R12, R140.reuse, R148, R12 ;  /* 0x000000948c0c723c */ /* 0x040fec000000180c */
[C---:B------:R-:W-:Y:S01]  /*1c050*/  HMMA.16816.F32 R16, R140.reuse, R150, R16 ;  /* 0x000000968c10723c */ /* 0x040fe20000001810 */
[----:B------:R-:W3:Y:S05]  /*1c060*/  LDSM.16.M88.4 R148, [R184] ;  /* 0x00000000b894783b */ /* 0x000eea0000000200 */
[C---:B------:R-:W-:Y:S06]  /*1c070*/  HMMA.16816.F32 R20, R140.reuse, R152, R20 ;  /* 0x000000988c14723c */ /* 0x040fec0000001814 */
[C---:B------:R-:W-:Y:S01]  /*1c080*/  HMMA.16816.F32 R24, R140.reuse, R154, R24 ;  /* 0x0000009a8c18723c */ /* 0x040fe20000001818 */
[----:B------:R-:W4:Y:S05]  /*1c090*/  LDSM.16.M88.4 R152, [R184+0x800] ;  /* 0x00080000b898783b */ /* 0x000f2a0000000200 */
[C---:B------:R-:W-:Y:S06]  /*1c0a0*/  HMMA.16816.F32 R28, R140.reuse, R156, R28 ;  /* 0x0000009c8c1c723c */ /* 0x040fec000000181c */
[----:B------:R-:W-:Y:S01]  /*1c0b0*/  HMMA.16816.F32 R32, R140, R158, R32 ;  /* 0x0000009e8c20723c */ /* 0x000fe20000001820 */
[----:B------:R-:W5:Y:S04]  /*1c0c0*/  LDSM.16.M88.4 R140, [R184+0x1000] ;  /* 0x00100000b88c783b */ /* 0x000f680000000200 */
[----:B------:R-:W5:Y:S01]  /*1c0d0*/  LDSM.16.M88.4 R156, [R184+0x1800] ;  /* 0x00180000b89c783b */ /* 0x000f620000000200 */
[C---:B-1----:R-:W-:Y:S06]  /*1c0e0*/  HMMA.16816.F32 R4, R160.reuse, R164, R4 ;  /* 0x000000a4a004723c */ /* 0x042fec0000001804 */
[C---:B------:R-:W-:Y:S01]  /*1c0f0*/  HMMA.16816.F32 R8, R160.reuse, R166, R8 ;  /* 0x000000a6a008723c */ /* 0x040fe20000001808 */
[----:B------:R-:W-:Y:S05]  /*1c100*/  LDSM.16.M88.4 R164, [R195+0x8000] ;  /* 0x00800000c3a4783b */ /* 0x000fea0000000200 */
[C---:B------:R-:W-:Y:S06]  /*1c110*/  HMMA.16816.F32 R12, R160.reuse, R168, R12 ;  /* 0x000000a8a00c723c */ /* 0x040fec000000180c */
        /* <DEDUP_REMOVED lines=8> */
[----:B------:R-:W2:Y:S01]  /*1c1a0*/  LDSM.16.M88.4 R172, [R195+0x9800] ;  /* 0x00980000c3ac783b */ /* 0x000ea20000000200 */
[C---:B---3--:R-:W-:Y:S06]  /*1c1b0*/  HMMA.16816.F32 R4, R144.reuse, R148, R4 ;  /* 0x000000949004723c */ /* 0x048fec0000001804 */
[C---:B------:R-:W-:Y:S01]  /*1c1c0*/  HMMA.16816.F32 R8, R144.reuse, R150, R8 ;  /* 0x000000969008723c */ /* 0x040fe20000001808 */
[----:B------:R-:W-:Y:S05]  /*1c1d0*/  LDSM.16.M88.4 R148, [R183] ;  /* 0x00000000b794783b */ /* 0x000fea0000000200 */
[C---:B----4-:R-:W-:Y:S06]  /*1c1e0*/  HMMA.16816.F32 R12, R144.reuse, R152, R12 ;  /* 0x00000098900c723c */ /* 0x050fec000000180c */
[C---:B------:R-:W-:Y:S01]  /*1c1f0*/  HMMA.16816.F32 R16, R144.reuse, R154, R16 ;  /* 0x0000009a9010723c */ /* 0x040fe20000001810 */
[----:B------:R-:W-:Y:S05]  /*1c200*/  LDSM.16.M88.4 R152, [R182] ;  /* 0x00000000b698783b */ /* 0x000fea0000000200 */
[C---:B-----5:R-:W-:Y:S06]  /*1c210*/  HMMA.16816.F32 R20, R144.reuse, R140, R20 ;  /* 0x0000008c9014723c */ /* 0x060fec0000001814 */
[C---:B------:R-:W-:Y:S01]  /*1c220*/  HMMA.16816.F32 R24, R144.reuse, R142, R24 ;  /* 0x0000008e9018723c */ /* 0x040fe20000001818 */
[----:B------:R-:W3:Y:S05]  /*1c230*/  LDSM.16.M88.4 R140, [R194+0x2000] ;  /* 0x00200000c28c783b */ /* 0x000eea0000000200 */
[C---:B------:R-:W-:Y:S06]  /*1c240*/  HMMA.16816.F32 R28, R144.reuse, R156, R28 ;  /* 0x0000009c901c723c */ /* 0x040fec000000181c */
[----:B------:R-:W-:Y:S01]  /*1c250*/  HMMA.16816.F32 R32, R144, R158, R32 ;  /* 0x0000009e9020723c */ /* 0x000fe20000001820 */
[----:B------:R-:W4:Y:S04]  /*1c260*/  LDSM.16.M88.4 R144, [R181] ;  /* 0x00000000b590783b */ /* 0x000f280000000200 */
[----:B------:R-:W5:Y:S01]  /*1c270*/  LDSM.16.M88.4 R156, [R180] ;  /* 0x00000000b49c783b */ /* 0x000f620000000200 */
        /* <DEDUP_REMOVED lines=15> */
[----:B------:R-:W-:Y:S05]  /*1c370*/  LDSM.16.M88.4 R148, [R184+0x2000] ;  /* 0x00200000b894783b */ /* 0x000fea0000000200 */
[C---:B------:R-:W-:Y:S06]  /*1c380*/  HMMA.16816.F32 R12, R140.reuse, R152, R12 ;  /* 0x000000988c0c723c */ /* 0x040fec000000180c */
[C---:B------:R-:W-:Y:S01]  /*1c390*/  HMMA.16816.F32 R16, R140.reuse, R154, R16 ;  /* 0x0000009a8c10723c */ /* 0x040fe20000001810 */
[----:B------:R-:W-:Y:S05]  /*1c3a0*/  LDSM.16.M88.4 R152, [R184+0x2800] ;  /* 0x00280000b898783b */ /* 0x000fea0000000200 */
[C---:B----4-:R-:W-:Y:S06]  /*1c3b0*/  HMMA.16816.F32 R20, R140.reuse, R144, R20 ;  /* 0x000000908c14723c */ /* 0x050fec0000001814 */
[C---:B------:R-:W-:Y:S01]  /*1c3c0*/  HMMA.16816.F32 R24, R140.reuse, R146, R24 ;  /* 0x000000928c18723c */ /* 0x040fe20000001818 */
[----:B------:R-:W3:Y:S05]  /*1c3d0*/  LDSM.16.M88.4 R144, [R2+0x2000] ;  /* 0x002000000290783b */ /* 0x000eea0000000200 */
[C---:B-----5:R-:W-:Y:S06]  /*1c3e0*/  HMMA.16816.F32 R28, R140.reuse, R156, R28 ;  /* 0x0000009c8c1c723c */ /* 0x060fec000000181c */
[----:B------:R-:W-:Y:S01]  /*1c3f0*/  HMMA.16816.F32 R32, R140, R158, R32 ;  /* 0x0000009e8c20723c */ /* 0x000fe20000001820 */
[----:B------:R-:W4:Y:S04]  /*1c400*/  LDSM.16.M88.4 R140, [R184+0x3000] ;  /* 0x00300000b88c783b */ /* 0x000f280000000200 */
        /* <DEDUP_REMOVED lines=17> */
[C---:B------:R-:W-:Y:S06]  /*1c520*/  HMMA.16816.F32 R12, R144.reuse, R152, R12 ;  /* 0x00000098900c723c */ /* 0x040fec000000180c */
[C---:B------:R-:W-:Y:S01]  /*1c530*/  HMMA.16816.F32 R16, R144.reuse, R154, R16 ;  /* 0x0000009a9010723c */ /* 0x040fe20000001810 */
[----:B------:R-:W-:Y:S05]  /*1c540*/  LDSM.16.M88.4 R152, [R178] ;  /* 0x00000000b298783b */ /* 0x000fea0000000200 */
[C---:B----4-:R-:W-:Y:S06]  /*1c550*/  HMMA.16816.F32 R20, R144.reuse, R140, R20 ;  /* 0x0000008c9014723c */ /* 0x050fec0000001814 */
[C---:B------:R-:W-:Y:S01]  /*1c560*/  HMMA.16816.F32 R24, R144.reuse, R142, R24 ;  /* 0x0000008e9018723c */ /* 0x040fe20000001818 */
[----:B------:R-:W3:Y:S05]  /*1c570*/  LDSM.16.M88.4 R140, [R194+0x4000] ;  /* 0x00400000c28c783b */ /* 0x000eea0000000200 */
[C---:B-----5:R-:W-:Y:S06]  /*1c580*/  HMMA.16816.F32 R28, R144.reuse, R156, R28 ;  /* 0x0000009c901c723c */ /* 0x060fec000000181c */
        /* <DEDUP_REMOVED lines=29> */
[C---:B-1----:R-:W-:Y:S01]  /*1c760*/  HMMA.16816.F32 R4, R160.reuse, R164, R4 ;  /* 0x000000a4a004723c */ /* 0x042fe20000001804 */
[----:B------:R-:W-:Y:S04]  /*1c770*/  DEPBAR.LE SB0, 0x0 ;  /* 0x000080000000791a */ /* 0x000fe80000000000 */
[----:B------:R-:W-:Y:S01]  /*1c780*/  BAR.SYNC.DEFER_BLOCKING 0x0 ;  /* 0x0000000000007b1d */ /* 0x000fe20000010000 */
[C---:B------:R-:W-:Y:S05]  /*1c790*/  HMMA.16816.F32 R8, R160.reuse, R166, R8 ;  /* 0x000000a6a008723c */ /* 0x040fea0000001808 */
[----:B------:R-:W-:Y:S01]  /*1c7a0*/  IMAD.MOV.U32 R164, RZ, RZ, R216 ;  /* 0x000000ffffa47224 */ /* 0x000fe200078e00d8 */
[C---:B------:R-:W-:Y:S05]  /*1c7b0*/  HMMA.16816.F32 R12, R160.reuse, R168, R12 ;  /* 0x000000a8a00c723c */ /* 0x040fea000000180c */
[----:B------:R-:W-:Y:S01]  /*1c7c0*/  IMAD.MOV.U32 R165, RZ, RZ, R217 ;  /* 0x000000ffffa57224 */ /* 0x000fe200078e00d9 */
[C---:B------:R-:W-:Y:S06]  /*1c7d0*/  HMMA.16816.F32 R16, R160.reuse, R170, R16 ;  /* 0x000000aaa010723c */ /* 0x040fec0000001810 */
[C---:B--2---:R-:W-:Y:S06]  /*1c7e0*/  HMMA.16816.F32 R20, R160.reuse, R136, R20 ;  /* 0x00000088a014723c */ /* 0x044fec0000001814 */
[C---:B------:R-:W-:Y:S06]  /*1c7f0*/  HMMA.16816.F32 R24, R160.reuse, R138, R24 ;  /* 0x0000008aa018723c */ /* 0x040fec0000001818 */
[C---:B------:R-:W-:Y:S06]  /*1c800*/  HMMA.16816.F32 R28, R160.reuse, R172, R28 ;  /* 0x000000aca01c723c */ /* 0x040fec000000181c */
[----:B------:R-:W-:Y:S06]  /*1c810*/  HMMA.16816.F32 R32, R160, R174, R32 ;  /* 0x000000aea020723c */ /* 0x000fec0000001820 */
[C---:B---3--:R-:W-:Y:S06]  /*1c820*/  HMMA.16816.F32 R4, R144.reuse, R148, R4 ;  /* 0x000000949004723c */ /* 0x048fec0000001804 */
[C---:B------:R-:W-:Y:S06]  /*1c830*/  HMMA.16816.F32 R8, R144.reuse, R150, R8 ;  /* 0x000000969008723c */ /* 0x040fec0000001808 */
[C---:B------:R-:W-:Y:S06]  /*1c840*/  HMMA.16816.F32 R12, R144.reuse, R152, R12 ;  /* 0x00000098900c723c */ /* 0x040fec000000180c */
[C---:B------:R-:W-:Y:S06]  /*1c850*/  HMMA.16816.F32 R16, R144.reuse, R154, R16 ;  /* 0x0000009a9010723c */ /* 0x040fec0000001810 */
[C---:B----4-:R-:W-:Y:S06]  /*1c860*/  HMMA.16816.F32 R20, R144.reuse, R140, R20 ;  /* 0x0000008c9014723c */ /* 0x050fec0000001814 */
[C---:B------:R-:W-:Y:S06]  /*1c870*/  HMMA.16816.F32 R24, R144.reuse, R142, R24 ;  /* 0x0000008e9018723c */ /* 0x040fec0000001818 */
[C---:B-----5:R-:W-:Y:S06]  /*1c880*/  HMMA.16816.F32 R28, R144.reuse, R156, R28 ;  /* 0x0000009c901c723c */ /* 0x060fec000000181c */
[----:B------:R-:W-:Y:S01]  /*1c890*/  HMMA.16816.F32 R32, R144, R158, R32 ;  /* 0x0000009e9020723c */ /* 0x000fe20000001820 */
[----:B------:R-:W-:Y:S11]  /*1c8a0*/  @!UPT UIADD3 URZ, URZ, URZ, URZ ;  /* 0x0000003f3f3ff290 */ /* 0x000ff6000fffe03f */
[----:B------:R-:W-:Y:S01]  /*1c8b0*/  @!UPT UIADD3 URZ, URZ, URZ, URZ ;  /* 0x0000003f3f3ff290 */ /* 0x000fe2000fffe03f */
[----:B------:R-:W-:Y:S11]  /*1c8c0*/  @!P0 BRA `(.L_x_1081) ;  /* 0x00000008006c8947 */ /* 0x000ff60003800000 */
[----:B------:R-:W-:Y:S02]  /*1c8d0*/  MOV R137, UR6 ;  /* 0x0000000600897c02 */ /* 0x000fe40008000f00 */
[----:B------:R-:W-:Y:S01]  /*1c8e0*/  MOV R2, UR5 ;  /* 0x0000000500027c02 */ /* 0x000fe20008000f00 */
[----:B------:R-:W-:Y:S06]  /*1c8f0*/  @!P3 BRA `(.L_x_1082) ;  /* 0x0000000000fcb947 */ /* 0x000fec0003800000 */
[----:B------:R-:W1:Y:S01]  /*1c900*/  LDC R132, c[0x0][0x380] ;  /* 0x0000e000ff847b82 */ /* 0x000e620000000800 */
[----:B------:R-:W-:Y:S05]  /*1c910*/  SHF.L.U32 R141, R207, 0x6, RZ ;  /* 0x00000006cf8d7819 */ /* 0x000fea00000006ff */
[C---:B------:R-:W-:Y:S02]  /*1c920*/  VIADD R139, R141.reuse, 0xffffff80 ;  /* 0xffffff808d8b7836 */ /* 0x040fe40000000000 */
[----:B------:R-:W-:Y:S03]  /*1c930*/  VIADD R141, R141, 0xffffffc0 ;  /* 0xffffffc08d8d7836 */ /* 0x000fe60000000000 */
[----:B------:R-:W-:Y:S02]  /*1c940*/  IABS R135, R139 ;  /* 0x0000008b00877213 */ /* 0x000fe40000000000 */
[-C--:B-1----:R-:W-:Y:S02]  /*1c950*/  IABS R3, R132.reuse ;  /* 0x0000008400037213 */ /* 0x082fe40000000000 */
[----:B------:R-:W-:Y:S02]  /*1c960*/  LOP3.LUT R139, R139, R132, RZ, 0x3c, !PT ;  /* 0x000000848b8b7212 */ /* 0x000fe400078e3cff */
[----:B------:R-:W1:Y:S10]  /*1c970*/  I2F.RP R134, R3 ;  /* 0x0000000300867306 */ /* 0x000e740000209400 */
[----:B-1----:R-:W1:Y:S02]  /*1c980*/  MUFU.RCP R2, R134 ;  /* 0x0000008600027308 */ /* 0x002e640000001000 */
[----:B-1----:R-:W-:Y:S08]  /*1c990*/  VIADD R136, R2, 0xffffffe ;  /* 0x0ffffffe02887836 */ /* 0x002ff00000000000 */
[----:B------:R-:W1:Y:S02]  /*1c9a0*/  F2I.FTZ.U32.TRUNC.NTZ R137, R136 ;  /* 0x0000008800897305 */ /* 0x000e64000021f000 */
[--C-:B-1----:R-:W-:Y:S01]  /*1c9b0*/  IMAD.MOV R2, RZ, RZ, -R137.reuse ;  /* 0x000000ffff027224 */ /* 0x102fe200078e0a89 */
[----:B------:R-:W-:Y:S03]  /*1c9c0*/  MOV R136, RZ ;  /* 0x000000ff00887202 */ /* 0x000fe60000000f00 */
[----:B------:R-:W-:Y:S04]  /*1c9d0*/  IMAD R2, R2, R3, RZ ;  /* 0x0000000302027224 */ /* 0x000fe800078e02ff */
[----:B------:R-:W-:Y:S01]  /*1c9e0*/  IMAD.HI.U32 R2, R137, R2, R136 ;  /* 0x0000000289027227 */ /* 0x000fe200078e0088 */
[----:B------:R-:W-:Y:S02]  /*1c9f0*/  IABS R136, R141 ;  /* 0x0000008d00887213 */ /* 0x000fe40000000000 */
[----:B------:R-:W-:Y:S03]  /*1ca00*/  LOP3.LUT R141, R141, R132, RZ, 0x3c, !PT ;  /* 0x000000848d8d7212 */ /* 0x000fe600078e3cff */
[C---:B------:R-:W-:Y:S04]  /*1ca10*/  IMAD.HI.U32 R137, R2.reuse, R135, RZ ;  /* 0x0000008702897227 */ /* 0x040fe800078e00ff */
[----:B------:R-:W-:Y:S02]  /*1ca20*/  IMAD.MOV R134, RZ, RZ, -R137 ;  /* 0x000000ffff867224 */ /* 0x000fe400078e0a89 */
[----:B------:R-:W-:Y:S04]  /*1ca30*/  IMAD.HI.U32 R2, R2, R136, RZ ;  /* 0x0000008802027227 */ /* 0x000fe800078e00ff */
[C---:B------:R-:W-:Y:S02]  /*1ca40*/  IMAD R135, R3.reuse, R134, R135 ;  /* 0x0000008603877224 */ /* 0x040fe400078e0287 */
[----:B------:R-:W-:Y:S03]  /*1ca50*/  IMAD.MOV R134, RZ, RZ, -R2 ;  /* 0x000000ffff867224 */ /* 0x000fe600078e0a02 */
[C---:B------:R-:W-:Y:S01]  /*1ca60*/  ISETP.GT.U32.AND P0, PT, R3.reuse, R135, PT ;  /* 0x000000870300720c */ /* 0x040fe20003f04070 */
[C---:B------:R-:W-:Y:S05]  /*1ca70*/  IMAD R136, R3.reuse, R134, R136 ;  /* 0x0000008603887224 */ /* 0x040fea00078e0288 */
[----:B------:R-:W-:Y:S07]  /*1ca80*/  ISETP.GT.U32.AND P5, PT, R3, R136, PT ;  /* 0x000000880300720c */ /* 0x000fee0003fa4070 */
[-C--:B------:R-:W-:Y:S01]  /*1ca90*/  @!P0 IADD3 R135, R135, -R3.reuse, RZ ;  /* 0x8000000387878210 */ /* 0x080fe20007ffe0ff */
[----:B------:R-:W-:Y:S03]  /*1caa0*/  @!P0 VIADD R137, R137, 0x1 ;  /* 0x0000000189898836 */ /* 0x000fe60000000000 */
[-C--:B------:R-:W-:Y:S02]  /*1cab0*/  ISETP.GE.U32.AND P6, PT, R135, R3.reuse, PT ;  /* 0x000000038700720c */ /* 0x080fe40003fc6070 */
[----:B------:R-:W-:Y:S01]  /*1cac0*/  @!P5 IADD3 R2, R2, 0x1, RZ ;  /* 0x000000010202d810 */ /* 0x000fe20007ffe0ff */
[----:B------:R-:W-:Y:S01]  /*1cad0*/  @!P5 IMAD.IADD R136, R136, 0x1, -R3 ;  /* 0x000000018888d824 */ /* 0x000fe200078e0a03 */
[----:B------:R-:W-:Y:S01]  /*1cae0*/  ISETP.GE.AND P5, PT, R139, RZ, PT ;  /* 0x000000ff8b00720c */ /* 0x000fe20003fa6270 */
[----:B------:R-:W1:Y:S01]  /*1caf0*/  LDC.64 R134, c[0x0][0x248] ;  /* 0x00009200ff867b82 */ /* 0x000e620000000a00 */
[----:B------:R-:W-:Y:S02]  /*1cb00*/  LOP3.LUT R139, RZ, R132, RZ, 0x33, !PT ;  /* 0x00000084ff8b7212 */ /* 0x000fe400078e33ff */
[----:B------:R-:W-:Y:S05]  /*1cb10*/  ISETP.GE.U32.AND P0, PT, R136, R3, PT ;  /* 0x000000038800720c */ /* 0x000fea0003f06070 */
[----:B------:R-:W-:Y:S01]  /*1cb20*/  @P6 VIADD R137, R137, 0x1 ;  /* 0x0000000189896836 */ /* 0x000fe20000000000 */
[----:B------:R-:W-:Y:S04]  /*1cb30*/  ISETP.GE.AND P6, PT, R141, RZ, PT ;  /* 0x000000ff8d00720c */ /* 0x000fe80003fc6270 */
[----:B------:R-:W-:Y:S03]  /*1cb40*/  @!P5 IADD3 R137, -R137, RZ, RZ ;  /* 0x000000ff8989d210 */ /* 0x000fe60007ffe1ff */
[----:B------:R-:W-:Y:S01]  /*1cb50*/  @P0 VIADD R2, R2, 0x1 ;  /* 0x0000000102020836 */ /* 0x000fe20000000000 */
[----:B------:R-:W-:Y:S04]  /*1cb60*/  ISETP.NE.AND P0, PT, R132, RZ, PT ;  /* 0x000000ff8400720c */ /* 0x000fe80003f05270 */
[----:B------:R-:W-:Y:S01]  /*1cb70*/  SEL R3, R139, R137, !P0 ;  /* 0x000000898b037207 */ /* 0x000fe20004000000 */
[----:B------:R-:W-:Y:S03]  /*1cb80*/  @!P6 IMAD.MOV R2, RZ, RZ, -R2 ;  /* 0x000000ffff02e224 */ /* 0x000fe600078e0a02 */
[----:B------:R-:W-:Y:S02]  /*1cb90*/  LEA R144, P5, R3, R204, 0x2 ;  /* 0x000000cc03907211 */ /* 0x000fe400078a10ff */
[----:B------:R-:W-:Y:S02]  /*1cba0*/  SEL R139, R139, R2, !P0 ;  /* 0x000000028b8b7207 */ /* 0x000fe40004000000 */
[-C--:B------:R-:W-:Y:S02]  /*1cbb0*/  LEA.HI.X.SX32 R145, R3, R205.reuse, 0x2, P5 ;  /* 0x000000cd03917211 */ /* 0x080fe400028f16ff */
[C---:B------:R-:W-:Y:S03]  /*1cbc0*/  LEA R142, P0, R139.reuse, R204, 0x2 ;  /* 0x000000cc8b8e7211 */ /* 0x040fe600078010ff */
[----:B------:R-:W2:Y:S01]  /*1cbd0*/  LDG.E R136, desc[UR8][R144.64] ;  /* 0x0000000890887981 */ /* 0x000ea2000c1e1900 */
[C---:B------:R-:W-:Y:S02]  /*1cbe0*/  LEA.HI.X.SX32 R143, R139.reuse, R205, 0x2, P0 ;  /* 0x000000cd8b8f7211 */ /* 0x040fe400000f16ff */
[----:B------:R-:W-:Y:S02]  /*1cbf0*/  IADD3 R139, R139, -R3, RZ ;  /* 0x800000038b8b7210 */ /* 0x000fe40007ffe0ff */
[----:B------:R-:W3:Y:S01]  /*1cc00*/  LDC.64 R2, c[0x0][0x230] ;  /* 0x00008c00ff027b82 */ /* 0x000ee20000000a00 */
[----:B------:R-:W2:Y:S02]  /*1cc10*/  LDG.E R137, desc[UR8][R142.64] ;  /* 0x000000088e897981 */ /* 0x000ea4000c1e1900 */
[----:B------:R-:W-:Y:S05]  /*1cc20*/  IMAD R139, R139, R132, -0x40 ;  /* 0xffffffc08b8b7424 */ /* 0x000fea00078e0284 */
[----:B------:R-:W-:Y:S05]  /*1cc30*/  SHF.R.S32.HI R141, RZ, 0x1f, R139 ;  /* 0x0000001fff8d7819 */ /* 0x000fea000001148b */
[-C--:B-1----:R-:W-:Y:S02]  /*1cc40*/  IMAD R132, R141, R134.reuse, RZ ;  /* 0x000000868d847224 */ /* 0x082fe400078e02ff */
[C---:B------:R-:W-:Y:S04]  /*1cc50*/  IMAD.WIDE.U32 R140, R139.reuse, R134, RZ ;  /* 0x000000868b8c7225 */ /* 0x040fe800078e00ff */
[----:B------:R-:W-:Y:S05]  /*1cc60*/  IMAD R132, R139, R135, R132 ;  /* 0x000000878b847224 */ /* 0x000fea00078e0284 */
[----:B------:R-:W-:Y:S01]  /*1cc70*/  IADD3 R141, R141, R132, RZ ;  /* 0x000000848d8d7210 */ /* 0x000fe20007ffe0ff */
[----:B--2---:R-:W-:Y:S04]  /*1cc80*/  IMAD.IADD R136, R136, 0x1, -R137 ;  /* 0x0000000188887824 */ /* 0x004fe800078e0a89 */
[C---:B---3--:R-:W-:Y:S01]  /*1cc90*/  IMAD.WIDE.U32 R140, R136.reuse, R2, R140 ;  /* 0x00000002888c7225 */ /* 0x048fe200078e008c */
[----:B------:R-:W-:Y:S02]  /*1cca0*/  SHF.R.S32.HI R135, RZ, 0x1f, R136 ;  /* 0x0000001fff877819 */ /* 0x000fe40000011488 */
[----:B------:R-:W-:Y:S03]  /*1ccb0*/  MOV R137, R140 ;  /* 0x0000008c00897202 */ /* 0x000fe60000000f00 */
[----:B------:R-:W-:Y:S04]  /*1ccc0*/  IMAD R135, R135, R2, RZ ;  /* 0x0000000287877224 */ /* 0x000fe800078e02ff */
[----:B------:R-:W-:Y:S04]  /*1ccd0*/  IMAD R135, R136, R3, R135 ;  /* 0x0000000388877224 */ /* 0x000fe800078e0287 */
[----:B------:R-:W-:Y:S07]  /*1cce0*/  IMAD.IADD R2, R141, 0x1, R135 ;  /* 0x000000018d027824 */ /* 0x000fee00078e0287 */
.L_x_1082:
[CC--:B------:R-:W-:Y:S02]  /*1ccf0*/  LEA R142, P5, R137.reuse, R206.reuse, 0x1 ;  /* 0x000000ce898e7211 */ /* 0x0c0fe400078a08ff */
[C---:B------:R-:W-:Y:S02]  /*1cd00*/  IADD3 R135, P0, R200.reuse, R137, RZ ;  /* 0x00000089c8877210 */ /* 0x040fe40007f1e0ff */
[--C-:B------:R-:W-:Y:S02]  /*1cd10*/  LEA.HI.X R143, R137, R209, R2.reuse, 0x1, P5 ;  /* 0x000000d1898f7211 */ /* 0x100fe400028f0c02 */
[-C--:B------:R-:W-:Y:S01]  /*1cd20*/  @P4 LEA R140, P6, R135, R206.reuse, 0x1 ;  /* 0x000000ce878c4211 */ /* 0x080fe200078c08ff */
[----:B------:R-:W-:Y:S01]  /*1cd30*/  IMAD.X R132, R199, 0x1, R2, P0 ;  /* 0x00000001c7847824 */ /* 0x000fe200000e0602 */
[CC--:B------:R-:W-:Y:S01]  /*1cd40*/  @P2 LEA R136, P5, R135.reuse, R206.reuse, 0x1 ;  /* 0x000000ce87882211 */ /* 0x0c0fe200078a08ff */
[----:B------:R-:W-:Y:S01]  /*1cd50*/  @!PT LDS RZ, [RZ] ;  /* 0x00000000fffff984 */ /* 0x000fe20000000800 */
[----:B------:R-:W-:Y:S01]  /*1cd60*/  @!PT LDS RZ, [RZ] ;  /* 0x00000000fffff984 */ /* 0x000fe20000000800 */
[----:B------:R-:W-:Y:S01]  /*1cd70*/  @!PT LDS RZ, [RZ] ;  /* 0x00000000fffff984 */ /* 0x000fe20000000800 */
[----:B------:R1:W-:Y:S01]  /*1cd80*/  @P4 LDGSTS.E.BYPASS.LTC128B.128 [R203+0x6000], desc[UR8][R142.64] ;  /* 0x060000008ecb4fae */ /* 0x0003e2000b901d48 */
[C---:B------:R-:W-:Y:S02]  /*1cd90*/  IADD3 R3, P0, R200.reuse, R135, RZ ;  /* 0x00000087c8037210 */ /* 0x040fe40007f1e0ff */
[CCC-:B------:R-:W-:Y:S01]  /*1cda0*/  @P4 LEA.HI.X R141, R135.reuse, R209.reuse, R132.reuse, 0x1, P6 ;  /* 0x000000d1878d4211 */ /* 0x1c0fe200030f0c84 */
[----:B------:R1:W-:Y:S01]  /*1cdb0*/  @!P4 STS.128 [R203+0x6000], RZ ;  /* 0x006000ffcb00c388 */ /* 0x0003e20000000c00 */
[-CC-:B------:R-:W-:Y:S01]  /*1cdc0*/  @P2 LEA.HI.X R137, R135, R209.reuse, R132.reuse, 0x1, P5 ;  /* 0x000000d187892211 */ /* 0x180fe200028f0c84 */
[--C-:B------:R-:W-:Y:S01]  /*1cdd0*/  IMAD.X R2, R199, 0x1, R132.reuse, P0 ;  /* 0x00000001c7027824 */ /* 0x100fe200000e0684 */
[-C--:B------:R-:W-:Y:S01]  /*1cde0*/  @P1 LEA R134, P0, R135, R206.reuse, 0x1 ;  /* 0x000000ce87861211 */ /* 0x080fe200078008ff */
[----:B------:R-:W-:Y:S01]  /*1cdf0*/  @!PT LDS RZ, [RZ] ;  /* 0x00000000fffff984 */ /* 0x000fe20000000800 */
[----:B------:R-:W-:Y:S01]  /*1ce00*/  @!PT LDS RZ, [RZ] ;  /* 0x00000000fffff984 */ /* 0x000fe20000000800 */
[----:B------:R-:W-:Y:S01]  /*1ce10*/  @!PT LDS RZ, [RZ] ;  /* 0x00000000fffff984 */ /* 0x000fe20000000800 */
[----:B------:R1:W-:Y:S01]  /*1ce20*/  @P2 LDGSTS.E.BYPASS.LTC128B.128 [R203+0x8000], desc[UR8][R142.64+0x80] ;  /* 0x080000808ecb2fae */ /* 0x0003e2000b901d48 */
[-C--:B------:R-:W-:Y:S02]  /*1ce30*/  @P4 LEA R138, P6, R3, R206.reuse, 0x1 ;  /* 0x000000ce038a4211 */ /* 0x080fe400078c08ff */
[-C--:B------:R-:W-:Y:S01]  /*1ce40*/  @P1 LEA.HI.X R135, R135, R209.reuse, R132, 0x1, P0 ;  /* 0x000000d187871211 */ /* 0x080fe200000f0c84 */
[----:B------:R1:W-:Y:S01]  /*1ce50*/  @!P2 STS.128 [R203+0x8000], RZ ;  /* 0x008000ffcb00a388 */ /* 0x0003e20000000c00 */
[CCC-:B------:R-:W-:Y:S02]  /*1ce60*/  @P4 LEA.HI.X R139, R3.reuse, R209.reuse, R2.reuse, 0x1, P6 ;  /* 0x000000d1038b4211 */ /* 0x1c0fe400030f0c02 */
[CC--:B------:R-:W-:Y:S01]  /*1ce70*/  @P2 LEA R146, P5, R3.reuse, R206.reuse, 0x1 ;  /* 0x000000ce03922211 */ /* 0x0c0fe200078a08ff */
[----:B------:R-:W-:Y:S01]  /*1ce80*/  @!PT LDS RZ, [RZ] ;  /* 0x00000000fffff984 */ /* 0x000fe20000000800 */
[----:B------:R-:W-:Y:S01]  /*1ce90*/  @!PT LDS RZ, [RZ] ;  /* 0x00000000fffff984 */ /* 0x000fe20000000800 */
[----:B------:R-:W-:Y:S01]  /*1cea0*/  @!PT LDS RZ, [RZ] ;  /* 0x00000000fffff984 */ /* 0x000fe20000000800 */
[----:B------:R1:W-:Y:S01]  /*1ceb0*/  @P1 LDGSTS.E.BYPASS.LTC128B.128 [R203+0xa000], desc[UR8][R142.64+0x100] ;  /* 0x0a0001008ecb1fae */ /* 0x0003e2000b901d48 */
[CC--:B------:R-:W-:Y:S02]  /*1cec0*/  @P1 LEA R144, P0, R3.reuse, R206.reuse, 0x1 ;  /* 0x000000ce03901211 */ /* 0x0c0fe400078008ff */
[CCC-:B------:R-:W-:Y:S01]  /*1ced0*/  @P2 LEA.HI.X R147, R3.reuse, R209.reuse, R2.reuse, 0x1, P5 ;  /* 0x000000d103932211 */ /* 0x1c0fe200028f0c02 */
[----:B------:R1:W-:Y:S01]  /*1cee0*/  @!P1 STS.128 [R203+0xa000], RZ ;  /* 0x00a000ffcb009388 */ /* 0x0003e20000000c00 */
[--C-:B------:R-:W-:Y:S02]  /*1cef0*/  @P1 LEA.HI.X R145, R3, R209, R2.reuse, 0x1, P0 ;  /* 0x000000d103911211 */ /* 0x100fe400000f0c02 */
[----:B------:R-:W-:Y:S01]  /*1cf00*/  IADD3 R132, P6, R200, R3, RZ ;  /* 0x00000003c8847210 */ /* 0x000fe20007fde0ff */
[----:B------:R-:W-:Y:S01]  /*1cf10*/  @!PT LDS RZ, [RZ] ;  /* 0x00000000fffff984 */ /* 0x000fe20000000800 */
[----:B------:R-:W-:Y:S01]  /*1cf20*/  @!PT LDS RZ, [RZ] ;  /* 0x00000000fffff984 */ /* 0x000fe20000000800 */
[----:B------:R-:W-:Y:S01]  /*1cf30*/  @!PT LDS RZ, [RZ] ;  /* 0x00000000fffff984 */ /* 0x000fe20000000800 */
[----:B------:R1:W-:Y:S03]  /*1cf40*/  @P4 LDGSTS.E.BYPASS.LTC128B.128 [R203+0x6800], desc[UR8][R140.64] ;  /* 0x068000008ccb4fae */ /* 0x0003e6000b901d48 */
[CC--:B------:R-:W-:Y:S01]  /*1cf50*/  @P2 LEA R148, P5, R132.reuse, R206.reuse, 0x1 ;  /* 0x000000ce84942211 */ /* 0x0c0fe200078a08ff */
[----:B------:R1:W-:Y:S01]  /*1cf60*/  @!P4 STS.128 [R203+0x6800], RZ ;  /* 0x006800ffcb00c388 */ /* 0x0003e20000000c00 */
[CC--:B------:R-:W-:Y:S01]  /*1cf70*/  @P1 LEA R152, P0, R132.reuse, R206.reuse, 0x1 ;  /* 0x000000ce84981211 */ /* 0x0c0fe200078008ff */
[----:B------:R-:W-:Y:S01]  /*1cf80*/  IMAD.X R2, R199, 0x1, R2, P6 ;  /* 0x00000001c7027824 */ /* 0x000fe200030e0602 */
[C---:B------:R-:W-:Y:S01]  /*1cf90*/  @P4 LEA R150, P6, R132.reuse, R206, 0x1 ;  /* 0x000000ce84964211 */ /* 0x040fe200078c08ff */
[----:B------:R-:W-:Y:S01]  /*1cfa0*/  @!PT LDS RZ, [RZ] ;  /* 0x00000000fffff984 */ /* 0x000fe20000000800 */
[----:B------:R-:W-:Y:S01]  /*1cfb0*/  @!PT LDS RZ, [RZ] ;  /* 0x00000000fffff984 */ /* 0x000fe20000000800 */
[----:B------:R-:W-:Y:S01]  /*1cfc0*/  @!PT LDS RZ, [RZ] ;  /* 0x00000000fffff984 */ /* 0x000fe20000000800 */
[----:B------:R1:W-:Y:S01]  /*1cfd0*/  @P2 LDGSTS.E.BYPASS.LTC128B.128 [R203+0x8800], desc[UR8][R136.64+0x80] ;  /* 0x0880008088cb2fae */ /* 0x0003e2000b901d48 */
[----:B------:R-:W-:Y:S02]  /*1cfe0*/  IMAD.MOV.U32 R206, RZ, RZ, R142 ;  /* 0x000000ffffce7224 */ /* 0x000fe400078e008e */
[CCC-:B------:R-:W-:Y:S01]  /*1cff0*/  @P4 LEA.HI.X R151, R132.reuse, R209.reuse, R2.reuse, 0x1, P6 ;  /* 0x000000d184974211 */ /* 0x1c0fe200030f0c02 */
[----:B------:R1:W-:Y:S01]  /*1d000*/  @!P2 STS.128 [R203+0x8800], RZ ;  /* 0x008800ffcb00a388 */ /* 0x0003e20000000c00 */
[CCC-:B------:R-:W-:Y:S02]  /*1d010*/  @P2 LEA.HI.X R149, R132.reuse, R209.reuse, R2.reuse, 0x1, P5 ;  /* 0x000000d184952211 */ /* 0x1c0fe400028f0c02 */
[----:B------:R-:W-:Y:S01]  /*1d020*/  @P1 LEA.HI.X R153, R132, R209, R2, 0x1, P0 ;  /* 0x000000d184991211 */ /* 0x000fe200000f0c02 */
[----:B------:R-:W-:Y:S01]  /*1d030*/  @!PT LDS RZ, [RZ] ;  /* 0x00000000fffff984 */ /* 0x000fe20000000800 */
[----:B------:R-:W-:Y:S01]  /*1d040*/  @!PT LDS RZ, [RZ] ;  /* 0x00000000fffff984 */ /* 0x000fe20000000800 */
[----:B------:R-:W-:Y:S01]  /*1d050*/  @!PT LDS RZ, [RZ] ;  /* 0x00000000fffff984 */ /* 0x000fe20000000800 */
[----:B------:R1:W-:Y:S01]  /*1d060*/  @P1 LDGSTS.E.BYPASS.LTC128B.128 [R203+0xa800], desc[UR8][R134.64+0x100] ;  /* 0x0a80010086cb1fae */ /* 0x0003e2000b901d48 */
[----:B------:R-:W-:Y:S03]  /*1d070*/  IMAD.MOV.U32 R209, RZ, RZ, R143 ;  /* 0x000000ffffd17224 */ /* 0x000fe600078e008f */
        /* <DEDUP_REMOVED lines=32> */
.L_x_1081:
[----:B------:R-:W-:Y:S01]  /*1d280*/  FMNMX.FTZ R2, R4, R133, !PT ;  /* 0x0000008504027209 */ /* 0x000fe20007810000 */
[----:B-1----:R-:W-:Y:S01]  /*1d290*/  LDSM.16.MT88.4 R140, [R190+0xc000] ;  /* 0x00c00000be8c783b */ /* 0x002fe20000004200 */
        /* <DEDUP_REMOVED lines=148> */
[----:B------:R-:W-:Y:S04]  /*1dbe0*/  MUFU.EX2 R216, R216 ;  /* 0x000000d800d87308 */ /* 0x000fe80000000800 */
[----:B------:R-:W-:Y:S01]  /*1dbf0*/  FMUL.FTZ R95, R0, R95 ;  /* 0x0000005f005f7220 */ /* 0x000fe20000410000 */
[C---:B------:R-:W-:Y:S01]  /*1dc00*/  HMMA.16816.F32 R36, R128.reuse, R138, R36 ;  /* 0x0000008a8024723c */ /* 0x040fe20000001824 */
[----:B------:R-:W1:Y:S04]  /*1dc10*/  LDSM.16.MT88.4 R136, [R192+0xe000] ;  /* 0x00e00000c088783b */ /* 0x000e680000004200 */
[----:B------:R-:W-:Y:S01]  /*1dc20*/  MUFU.EX2 R219, R219 ;  /* 0x000000db00db7308 */ /* 0x000fe20000000800 */
[----:B------:R-:W-:Y:S01]  /*1dc30*/  ISETP.GT.AND P0, PT, R207, 0x1, PT ;  /* 0x00000001cf00780c */ /* 0x000fe20003f04270 */
[C---:B------:R-:W-:Y:S01]  /*1dc40*/  FMUL.FTZ R96, R2.reuse, R96 ;  /* 0x0000006002607220 */ /* 0x040fe20000410000 */
[C---:B------:R-:W-:Y:S03]  /*1dc50*/  HMMA.16816.F32 R40, R128.reuse, R140, R40 ;  /* 0x0000008c8028723c */ /* 0x040fe60000001828 */
[----:B------:R-:W-:Y:S03]  /*1dc60*/  FMUL.FTZ R97, R2, R97 ;  /* 0x0000006102617220 */ /* 0x000fe60000410000 */
        /* <DEDUP_REMOVED lines=94> */
[----:B------:R-:W-:Y:S01]  /*1e250*/  IADD3 R0, R207, -0x1, RZ ;  /* 0xffffffffcf007810 */ /* 0x000fe20007ffe0ff */
        /* <DEDUP_REMOVED lines=68> */
[----:B------:R-:W-:Y:S01]  /*1e6a0*/  MOV R207, R0 ;  /* 0x0000000000cf7202 */ /* 0x000fe20000000f00 */
[----:B------:R-:W2:Y:S03]  /*1e6b0*/  LDSM.16.MT88.4 R120, [R192+0x11000] ;  /* 0x01100000c078783b */ /* 0x000ea60000004200 */
[----:B------:R-:W2:Y:S01]  /*1e6c0*/  MUFU.EX2 R223, R170 ;  /* 0x000000aa00df7308 */ /* 0x000ea20000000800 */
[----:B------:R-:W-:Y:S01]  /*1e6d0*/  FADD.FTZ R158, R158, R217 ;  /* 0x000000d99e9e7221 */ /* 0x000fe20000010000 */
[----:B------:R-:W-:Y:S01]  /*1e6e0*/  FADD.FTZ R157, R157, R156 ;  /* 0x0000009c9d9d7221 */ /* 0x000fe20000010000 */
[----:B------:R-:W-:Y:S02]  /*1e6f0*/  MOV R0, R3 ;  /* 0x0000000300007202 */ /* 0x000fe40000000f00 */
[----:B------:R-:W-:Y:S01]  /*1e700*/  FADD.FTZ R159, R159, R158 ;  /* 0x0000009e9f9f7221 */ /* 0x000fe20000010000 */
[----:B------:R-:W-:Y:S01]  /*1e710*/  LDSM.16.MT88.4 R32, [R188+0xd800] ;  /* 0x00d80000bc20783b */ /* 0x000fe20000004200 */
[----:B------:R-:W-:Y:S03]  /*1e720*/  FADD.FTZ R160, R160, R157 ;  /* 0x0000009da0a07221 */ /* 0x000fe60000010000 */
        /* <DEDUP_REMOVED lines=81> */
.L_x_1079:
[----:B------:R-:W1:Y:S01]  /*1ec40*/  SHFL.BFLY PT, R0, R213, 0x2, 0x1f ;  /* 0x0c401f00d5007f89 */ /* 0x000e6200000e0000 */
[----:B------:R-:W2:Y:S01]  /*1ec50*/  S2UR UR4, SR_CgaCtaId ;  /* 0x00000000000479c3 */ /* 0x000ea20000008800 */
[----:B------:R-:W-:Y:S01]  /*1ec60*/  MOV R5, 0x3f800000 ;  /* 0x3f80000000057802 */ /* 0x000fe20000000f00 */
[----:B------:R-:W-:Y:S01]  /*1ec70*/  UMOV UR5, 0x400 ;  /* 0x0000040000057882 */ /* 0x000fe20000000000 */
[----:B------:R-:W3:Y:S01]  /*1ec80*/  SHFL.BFLY PT, R2, R215, 0x2, 0x1f ;  /* 0x0c401f00d7027f89 */ /* 0x000ee200000e0000 */
[----:B------:R-:W-:Y:S01]  /*1ec90*/  MOV R6, 0x3f800000 ;  /* 0x3f80000000067802 */ /* 0x000fe20000000f00 */
[----:B-1----:R-:W-:Y:S01]  /*1eca0*/  FADD.FTZ R7, R0, R213 ;  /* 0x000000d500077221 */ /* 0x002fe20000010000 */
[----:B--2---:R-:W-:Y:S01]  /*1ecb0*/  ULEA UR4, UR4, UR5, 0x18 ;  /* 0x0000000504047291 */ /* 0x004fe2000f8ec03f */
[----:B------:R-:W1:Y:S01]  /*1ecc0*/  S2R R0, SR_TID.X ;  /* 0x0000000000007919 */ /* 0x000e620000002100 */
[----:B---3--:R-:W-:Y:S02]  /*1ecd0*/  FADD.FTZ R9, R2, R215 ;  /* 0x000000d702097221 */ /* 0x008fe40000010000 */
        /* <DEDUP_REMOVED lines=13> */
[-C--:B------:R-:W-:Y:S02]  /*1edb0*/  IADD3 R11, -R11, R0.reuse, RZ ;  /* 0x000000000b0b7210 */ /* 0x080fe40007ffe1ff */
[----:B------:R-:W-:Y:S01]  /*1edc0*/  LOP3.LUT R9, R9, 0xfffffff8, RZ, 0xc0, !PT ;  /* 0xfffffff809097812 */ /* 0x000fe200078ec0ff */
[----:B------:R-:W2:Y:S03]  /*1edd0*/  @P4 LDC R25, c[0x0][0x2e8] ;  /* 0x0000ba00ff194b82 */ /* 0x000ea60000000800 */
[----:B------:R-:W-:Y:S01]  /*1ede0*/  IADD3 R9, R10, -R9, RZ ;  /* 0x800000090a097210 */ /* 0x000fe20007ffe0ff */
[----:B------:R-:W3:Y:S01]  /*1edf0*/  @P4 MUFU.RCP R5, R4 ;  /* 0x0000000400054308 */ /* 0x000ee20000001000 */
[----:B------:R-:W-:-:S02]  /*1ee00*/  LEA.HI R10, R7, R0, RZ, 0x5 ;  /* 0x00000000070a7211 */ /* 0x000fc400078f28ff */
[C---:B------:R-:W-:Y:S02]  /*1ee10*/  SHF.L.U32 R12, R9.reuse, 0x6, RZ ;  /* 0x00000006090c7819 */ /* 0x040fe400000006ff */
[----:B------:R-:W-:Y:S02]  /*1ee20*/  SHF.R.S32.HI R8, RZ, 0x5, R10 ;  /* 0x00000005ff087819 */ /* 0x000fe4000001140a */
[----:B------:R-:W-:Y:S01]  /*1ee30*/  LOP3.LUT R12, R12, 0x1c0, RZ, 0xc0, !PT ;  /* 0x000001c00c0c7812 */ /* 0x000fe200078ec0ff */
[----:B------:R-:W4:Y:S01]  /*1ee40*/  @P4 MUFU.LG2 R4, R4 ;  /* 0x0000000400044308 */ /* 0x000f220000000c00 */
        /* <DEDUP_REMOVED lines=9> */
[----:B---3--:R-:W-:Y:S01]  /*1eee0*/  FMUL.FTZ R128, R5, R128 ;  /* 0x0000008005807220 */ /* 0x008fe20000410000 */
        /* <DEDUP_REMOVED lines=155> */
[C---:B------:R-:W-:Y:S01]  /*1f8a0*/  FMUL.FTZ R121, R5.reuse, R121 ;  /* 0x0000007905797220 */ /* 0x040fe20000410000 */
[----:B------:R-:W-:Y:S01]  /*1f8b0*/  STS [R9+0x2400], R78 ;  /* 0x0024004e09007388 */ /* 0x000fe20000000800 */
[----:B------:R-:W-:Y:S01]  /*1f8c0*/  FMUL.FTZ R116, R5, R116 ;  /* 0x0000007405747220 */ /* 0x000fe20000410000 */
[C---:B------:R-:W-:Y:S01]  /*1f8d0*/  FMUL.FTZ R123, R6.reuse, R123 ;  /* 0x0000007b067b7220 */ /* 0x040fe20000410000 */
[C---:B------:R-:W-:Y:S01]  /*1f8e0*/  FMUL.FTZ R122, R6.reuse, R122 ;  /* 0x0000007a067a7220 */ /* 0x040fe20000410000 */
[C---:B------:R-:W-:Y:S01]  /*1f8f0*/  FMUL.FTZ R119, R6.reuse, R119 ;  /* 0x0000007706777220 */ /* 0x040fe20000410000 */
[----:B------:R-:W-:Y:S01]  /*1f900*/  F2FP.F16.F32.PACK_AB R100, R101, R100 ;  /* 0x000000646564723e */ /* 0x000fe200000000ff */
[----:B------:R-:W-:Y:S01]  /*1f910*/  STS [R17+0x2000], R80 ;  /* 0x0020005011007388 */ /* 0x000fe20000000800 */
[----:B------:R-:W-:Y:S01]  /*1f920*/  F2FP.F16.F32.PACK_AB R102, R103, R102 ;  /* 0x000000666766723e */ /* 0x000fe200000000ff */
[----:B------:R-:W-:Y:S01]  /*1f930*/  FMUL.FTZ R5, R5, R117 ;  /* 0x0000007505057220 */ /* 0x000fe20000410000 */
[----:B------:R-:W-:Y:S01]  /*1f940*/  FMUL.FTZ R6, R6, R118 ;  /* 0x0000007606067220 */ /* 0x000fe20000410000 */
[----:B------:R-:W-:Y:S01]  /*1f950*/  STS [R17+0x2400], R82 ;  /* 0x0024005211007388 */ /* 0x000fe20000000800 */
[----:B------:R-:W-:Y:S01]  /*1f960*/  F2FP.F16.F32.PACK_AB R104, R105, R104 ;  /* 0x000000686968723e */ /* 0x000fe200000000ff */
[----:B------:R-:W1:Y:S01]  /*1f970*/  @P3 LDC R12, c[0x0][0x2e8] ;  /* 0x0000ba00ff0c3b82 */ /* 0x000e620000000800 */
[----:B------:R-:W-:Y:S01]  /*1f980*/  F2FP.F16.F32.PACK_AB R106, R107, R106 ;  /* 0x0000006a6b6a723e */ /* 0x000fe200000000ff */
[----:B------:R-:W-:Y:S01]  /*1f990*/  STS [R19+0x2000], R84 ;  /* 0x0020005413007388 */ /* 0x000fe20000000800 */
[----:B------:R-:W-:Y:S01]  /*1f9a0*/  F2FP.F16.F32.PACK_AB R108, R109, R108 ;  /* 0x0000006c6d6c723e */ /* 0x000fe200000000ff */
[----:B------:R-:W3:Y:S01]  /*1f9b0*/  @P3 MUFU.LG2 R2, R2 ;  /* 0x0000000200023308 */ /* 0x000ee20000000c00 */
[----:B------:R-:W-:Y:S01]  /*1f9c0*/  F2FP.F16.F32.PACK_AB R110, R111, R110 ;  /* 0x0000006e6f6e723e */ /* 0x000fe200000000ff */
[----:B------:R-:W-:Y:S01]  /*1f9d0*/  STS [R19+0x2400], R86 ;  /* 0x0024005613007388 */ /* 0x000fe20000000800 */
[----:B------:R-:W-:Y:S01]  /*1f9e0*/  F2FP.F16.F32.PACK_AB R124, R125, R124 ;  /* 0x0000007c7d7c723e */ /* 0x000fe200000000ff */
[----:B------:R-:W-:Y:S01]  /*1f9f0*/  ULDC.U8 UR4, c[0x0][0x3d8] ;  /* 0x0000f60000047ab9 */ /* 0x000fe20000000000 */
[----:B------:R-:W-:Y:S01]  /*1fa00*/  F2FP.F16.F32.PACK_AB R126, R127, R126 ;  /* 0x0000007e7f7e723e */ /* 0x000fe200000000ff */
[----:B------:R-:W-:Y:S01]  /*1fa10*/  STS [R21+0x2000], R88 ;  /* 0x0020005815007388 */ /* 0x000fe20000000800 */
[----:B------:R-:W-:-:S02]  /*1fa20*/  F2FP.F16.F32.PACK_AB R112, R113, R112 ;  /* 0x000000707170723e */ /* 0x000fc400000000ff */
[----:B------:R-:W-:Y:S01]  /*1fa30*/  F2FP.F16.F32.PACK_AB R114, R115, R114 ;  /* 0x000000727372723e */ /* 0x000fe200000000ff */
[----:B------:R-:W-:Y:S01]  /*1fa40*/  STS [R21+0x2400], R90 ;  /* 0x0024005a15007388 */ /* 0x000fe20000000800 */
[----:B------:R-:W-:Y:S02]  /*1fa50*/  F2FP.F16.F32.PACK_AB R120, R121, R120 ;  /* 0x000000787978723e */ /* 0x000fe400000000ff */
[----:B------:R-:W-:Y:S01]  /*1fa60*/  F2FP.F16.F32.PACK_AB R122, R123, R122 ;  /* 0x0000007a7b7a723e */ /* 0x000fe200000000ff */
[----:B------:R-:W-:Y:S01]  /*1fa70*/  STS [R23+0x2000], R92 ;  /* 0x0020005c17007388 */ /* 0x000fe20000000800 */
[----:B------:R-:W-:Y:S02]  /*1fa80*/  F2FP.F16.F32.PACK_AB R5, R5, R116 ;  /* 0x000000740505723e */ /* 0x000fe400000000ff */
[----:B------:R-:W-:Y:S01]  /*1fa90*/  F2FP.F16.F32.PACK_AB R6, R119, R6 ;  /* 0x000000067706723e */ /* 0x000fe200000000ff */
[----:B------:R-:W-:Y:S01]  /*1faa0*/  STS [R23+0x2400], R94 ;  /* 0x0024005e17007388 */ /* 0x000fe20000000800 */
[----:B------:R-:W-:-:S03]  /*1fab0*/  ISETP.NE.AND P0, PT, RZ, UR4, PT ;  /* 0x00000004ff007c0c */ /* 0x000fc6000bf05270 */
        /* <DEDUP_REMOVED lines=8> */
[----:B-----5:R-:W-:-:S03]  /*1fb40*/  MOV R11, 0x7f800000 ;  /* 0x7f800000000b7802 */ /* 0x020fc60000000f00 */
[----:B------:R1:W-:Y:S04]  /*1fb50*/  STS [R17+0x4000], R124 ;  /* 0x0040007c11007388 */ /* 0x0003e80000000800 */
[----:B------:R1:W-:Y:S01]  /*1fb60*/  STS [R17+0x4400], R126 ;  /* 0x0044007e11007388 */ /* 0x0003e20000000800 */
[----:B----4-:R-:W-:-:S03]  /*1fb70*/  MOV R13, 0x7f800000 ;  /* 0x7f800000000d7802 */ /* 0x010fc60000000f00 */
[----:B------:R4:W-:Y:S04]  /*1fb80*/  STS [R19+0x4000], R112 ;  /* 0x0040007013007388 */ /* 0x0009e80000000800 */
[----:B------:R4:W-:Y:S04]  /*1fb90*/  STS [R19+0x4400], R114 ;  /* 0x0044007213007388 */ /* 0x0009e80000000800 */
[----:B------:R4:W-:Y:S04]  /*1fba0*/  STS [R21+0x4000], R120 ;  /* 0x0040007815007388 */ /* 0x0009e80000000800 */
[----:B------:R4:W-:Y:S01]  /*1fbb0*/  STS [R21+0x4400], R122 ;  /* 0x0044007a15007388 */ /* 0x0009e20000000800 */
[----:B--2---:R-:W-:Y:S01]  /*1fbc0*/  @P4 FMUL.FTZ R9, R4, 0.69314718246459960938 ;  /* 0x3f31721804094820 */ /* 0x004fe20000410000 */
[----:B---3--:R-:W-:-:S02]  /*1fbd0*/  @P3 FMUL.FTZ R4, R2, 0.69314718246459960938 ;  /* 0x3f31721802043820 */ /* 0x008fc40000410000 */
[----:B------:R4:W-:Y:S01]  /*1fbe0*/  STS [R23+0x4000], R5 ;  /* 0x0040000517007388 */ /* 0x0009e20000000800 */
[----:B------:R-:W-:Y:S01]  /*1fbf0*/  @P4 FFMA.FTZ R11, R132, R25, R9 ;  /* 0x00000019840b4223 */ /* 0x000fe20000010009 */
[----:B-1----:R-:W-:Y:S02]  /*1fc00*/  @P3 FFMA.FTZ R13, R3, R12, R4 ;  /* 0x0000000c030d3223 */ /* 0x002fe40000010004 */
[----:B------:R4:W-:Y:S01]  /*1fc10*/  STS [R23+0x4400], R6 ;  /* 0x0044000617007388 */ /* 0x0009e20000000800 */
[----:B------:R-:W-:Y:S05]  /*1fc20*/  @!P0 BRA `(.L_x_1084) ;  /* 0x0000000000248947 */ /* 0x000fea0003800000 */
[----:B------:R-:W4:Y:S01]  /*1fc30*/  S2R R17, SR_CTAID.Y ;  /* 0x0000000000117919 */ /* 0x000f220000002600 */
[----:B------:R-:W4:Y:S01]  /*1fc40*/  LDC R2, c[0x0][0x2c4] ;  /* 0x0000b100ff027b82 */ /* 0x000f220000000800 */
[----:B------:R-:W-:Y:S01]  /*1fc50*/  ISETP.NE.AND P0, PT, R202, -0x1, PT ;  /* 0xffffffffca00780c */ /* 0x000fe20003f05270 */
[----:B------:R-:W1:Y:S06]  /*1fc60*/  S2R R32, SR_CTAID.Z ;  /* 0x0000000000207919 */ /* 0x000e6c0000002700 */
[----:B------:R-:W1:Y:S01]  /*1fc70*/  LDC R3, c[0x0][0x2e4] ;  /* 0x0000b900ff037b82 */ /* 0x000e620000000800 */
[----:B----4-:R-:W-:-:S05]  /*1fc80*/  IMAD R5, R17, R2, RZ ;  /* 0x0000000211057224 */ /* 0x010fca00078e02ff */
[----:B------:R-:W-:-:S05]  /*1fc90*/  SEL R2, R5, R202, !P0 ;  /* 0x000000ca05027207 */ /* 0x000fca0004000000 */
[----:B-1----:R-:W-:Y:S01]  /*1fca0*/  IMAD R3, R32, R3, R2 ;  /* 0x0000000320037224 */ /* 0x002fe200078e0202 */
[----:B------:R-:W-:Y:S06]  /*1fcb0*/  BRA `(.L_x_1085) ;  /* 0x0000000000187947 */ /* 0x000fec0003800000 */
.L_x_1084:
[----:B------:R-:W1:Y:S01]  /*1fcc0*/  S2R R32, SR_CTAID.Z ;  /* 0x0000000000207919 */ /* 0x000e620000002700 */
[----:B------:R-:W1:Y:S01]  /*1fcd0*/  LDC R2, c[0x0][0x270] ;  /* 0x00009c00ff027b82 */ /* 0x000e620000000800 */
[----:B------:R-:W1:Y:S07]  /*1fce0*/  S2R R17, SR_CTAID.Y ;  /* 0x0000000000117919 */ /* 0x000e6e0000002600 */
[----:B------:R-:W2:Y:S01]  /*1fcf0*/  LDC R3, c[0x0][0x2c4] ;  /* 0x0000b100ff037b82 */ /* 0x000ea20000000800 */
[----:B-1----:R-:W-:-:S04]  /*1fd00*/  IMAD R2, R17, R2, R32 ;  /* 0x0000000211027224 */ /* 0x002fc800078e0220 */
[----:B--2---:R-:W-:-:S07]  /*1fd10*/  IMAD R3, R2, R3, RZ ;  /* 0x0000000302037224 */ /* 0x004fce00078e02ff */
.L_x_1085:
[----:B------:R-:W1:Y:S01]  /*1fd20*/  S2R R9, SR_TID.X ;  /* 0x0000000000097919 */ /* 0x000e620000002100 */
[----:B------:R-:W-:Y:S01]  /*1fd30*/  LOP3.LUT R15, R10, 0xffffffe0, RZ, 0xc0, !PT ;  /* 0xffffffe00a0f7812 */ /* 0x000fe200078ec0ff */
[----:B------:R-:W-:Y:S01]  /*1fd40*/  ULDC.64 UR6, c[0x0][0x208] ;  /* 0x0000820000067ab9 */ /* 0x000fe20000000a00 */
[----:B----4-:R-:W-:Y:S01]  /*1fd50*/  SHF.R.S32.HI R5, RZ, 0x1f, R8 ;  /* 0x0000001fff057819 */ /* 0x010fe20000011408 */
[----:B------:R-:W-:Y:S02]  /*1fd60*/  BAR.SYNC.DEFER_BLOCKING 0x0 ;  /* 0x0000000000007b1d */ /* 0x000fe40000010000 */
[----:B------:R-:W-:Y:S01]  /*1fd70*/  IMAD.IADD R4, R0, 0x1, -R15 ;  /* 0x0000000100047824 */ /* 0x000fe200078e0a0f */
[----:B------:R-:W-:-:S03]  /*1fd80*/  LEA.HI R10, R5, R8, RZ, 0x2 ;  /* 0x00000008050a7211 */ /* 0x000fc600078f10ff */
[----:B------:R-:W-:Y:S01]  /*1fd90*/  BSSY B0, `(.L_x_1086) ;  /* 0x000001b000007945 */ /* 0x000fe20003800000 */
[----:B------:R-:W-:Y:S02]  /*1fda0*/  LOP3.LUT P0, RZ, R4, 0x3, RZ, 0xc0, !PT ;  /* 0x0000000304ff7812 */ /* 0x000fe4000780c0ff */
[----:B------:R-:W-:Y:S02]  /*1fdb0*/  LOP3.LUT R15, R10, 0xffffffc, RZ, 0xc0, !PT ;  /* 0x0ffffffc0a0f7812 */ /* 0x000fe400078ec0ff */
[----:B-1----:R-:W-:-:S04]  /*1fdc0*/  SHF.R.S32.HI R6, RZ, 0x1f, R9 ;  /* 0x0000001fff067819 */ /* 0x002fc80000011409 */
[----:B------:R-:W-:-:S04]  /*1fdd0*/  LEA.HI R2, R6, R9, RZ, 0x5 ;  /* 0x0000000906027211 */ /* 0x000fc800078f28ff */
[----:B------:R-:W-:-:S05]  /*1fde0*/  LOP3.LUT R2, R2, 0xffffffe0, RZ, 0xc0, !PT ;  /* 0xffffffe002027812 */ /* 0x000fca00078ec0ff */
[----:B------:R-:W-:-:S05]  /*1fdf0*/  IMAD.IADD R2, R9, 0x1, -R2 ;  /* 0x0000000109027824 */ /* 0x000fca00078e0a02 */
[----:B------:R-:W-:-:S04]  /*1fe00*/  SHF.R.S32.HI R5, RZ, 0x1f, R2 ;  /* 0x0000001fff057819 */ /* 0x000fc80000011402 */
[----:B------:R-:W-:Y:S01]  /*1fe10*/  LEA.HI R5, R5, R2, RZ, 0x2 ;  /* 0x0000000205057211 */ /* 0x000fe200078f10ff */
[----:B------:R-:W-:-:S03]  /*1fe20*/  IMAD.IADD R2, R8, 0x1, -R15 ;  /* 0x0000000108027824 */ /* 0x000fc600078e0a0f */
[----:B------:R-:W-:-:S05]  /*1fe30*/  SHF.R.S32.HI R5, RZ, 0x2, R5 ;  /* 0x00000002ff057819 */ /* 0x000fca0000011405 */
[----:B------:R-:W-:Y:S01]  /*1fe40*/  IMAD R2, R2, 0x10, R5 ;  /* 0x0000001002027824 */ /* 0x000fe200078e0205 */
[----:B------:R-:W-:Y:S06]  /*1fe50*/  @P0 BRA `(.L_x_1087) ;  /* 0x0000000000380947 */ /* 0x000fec0003800000 */
[----:B------:R-:W1:Y:S01]  /*1fe60*/  S2R R4, SR_CTAID.X ;  /* 0x0000000000047919 */ /* 0x000e620000002500 */
[----:B------:R-:W-:Y:S01]  /*1fe70*/  VIADD R8, R2, 0x8 ;  /* 0x0000000802087836 */ /* 0x000fe20000000000 */
[----:B------:R-:W-:Y:S01]  /*1fe80*/  ULDC.64 UR4, c[0x0][0x2b0] ;  /* 0x0000ac0000047ab9 */ /* 0x000fe20000000a00 */
[C---:B-1----:R-:W-:Y:S02]  /*1fe90*/  IMAD R15, R4.reuse, 0x40, R3 ;  /* 0x00000040040f7824 */ /* 0x042fe400078e0203 */
[----:B------:R-:W-:-:S03]  /*1fea0*/  IMAD R3, R4, -0x40, R201 ;  /* 0xffffffc004037824 */ /* 0x000fc600078e02c9 */
[----:B------:R-:W-:Y:S02]  /*1feb0*/  SHF.R.S32.HI R5, RZ, 0x1f, R15 ;  /* 0x0000001fff057819 */ /* 0x000fe4000001140f */
[----:B------:R-:W-:Y:S02]  /*1fec0*/  IADD3 R4, P0, R2, R15, RZ ;  /* 0x0000000f02047210 */ /* 0x000fe40007f1e0ff */
[-C--:B------:R-:W-:Y:S02]  /*1fed0*/  ISETP.GE.AND P1, PT, R8, R3.reuse, PT ;  /* 0x000000030800720c */ /* 0x080fe40003f26270 */
[C---:B------:R-:W-:Y:S02]  /*1fee0*/  ISETP.GE.AND P2, PT, R2.reuse, R3, PT ;  /* 0x000000030200720c */ /* 0x040fe40003f46270 */
[----:B------:R-:W-:Y:S02]  /*1fef0*/  LEA.HI.X.SX32 R5, R2, R5, 0x1, P0 ;  /* 0x0000000502057211 */ /* 0x000fe400000f0eff */
[----:B------:R-:W-:-:S04]  /*1ff00*/  LEA R2, P0, R4, UR4, 0x2 ;  /* 0x0000000404027c11 */ /* 0x000fc8000f8010ff */
[----:B------:R-:W-:-:S05]  /*1ff10*/  LEA.HI.X R3, R4, UR5, R5, 0x2, P0 ;  /* 0x0000000504037c11 */ /* 0x000fca00080f1405 */
[----:B------:R1:W-:Y:S04]  /*1ff20*/  @!P2 STG.E desc[UR6][R2.64], R11 ;  /* 0x0000000b0200a986 */ /* 0x0003e8000c101906 */
[----:B------:R1:W-:Y:S02]  /*1ff30*/  @!P1 STG.E desc[UR6][R2.64+0x20], R13 ;  /* 0x0000200d02009986 */ /* 0x0003e4000c101906 */
.L_x_1087:
[----:B------:R-:W-:Y:S05]  /*1ff40*/  BSYNC B0 ;  /* 0x0000000000007941 */ /* 0x000fea0003800000 */
.L_x_1086:
[----:B------:R-:W2:Y:S01]  /*1ff50*/  S2UR UR5, SR_CTAID.X ;  /* 0x00000000000579c3 */ /* 0x000ea20000002500 */
[----:B------:R-:W-:Y:S01]  /*1ff60*/  LEA.HI R7, R7, R0, RZ, 0x3 ;  /* 0x0000000007077211 */ /* 0x000fe200078f18ff */
[----:B-1----:R1:W3:Y:S01]  /*1ff70*/  LDS.128 R12, [R203+0x1800] ;  /* 0x00180000cb0c7984 */ /* 0x0022e20000000c00 */
[----:B------:R-:W-:Y:S01]  /*1ff80*/  ISETP.NE.AND P0, PT, R202, -0x1, PT ;  /* 0xffffffffca00780c */ /* 0x000fe20003f05270 */
[----:B------:R-:W-:Y:S01]  /*1ff90*/  BSSY B0, `(.L_x_1088) ;  /* 0x0000040000007945 */ /* 0x000fe20003800000 */
[----:B------:R-:W-:Y:S01]  /*1ffa0*/  LOP3.LUT R7, R7, 0xfffffff8, RZ, 0xc0, !PT ;  /* 0xfffffff807077812 */ /* 0x000fe200078ec0ff */
[----:B------:R1:W4:Y:S01]  /*1ffb0*/  LDS.128 R24, [R203] ;  /* 0x00000000cb187984 */ /* 0x0003220000000c00 */
[----:B------:R-:W-:Y:S01]  /*1ffc0*/  LEA.HI R10, R6, R9, RZ, 0x3 ;  /* 0x00000009060a7211 */ /* 0x000fe200078f18ff */
[----:B------:R-:W5:Y:S02]  /*1ffd0*/  LDC.64 R2, c[0x0][0x290] ;  /* 0x0000a400ff027b82 */ /* 0x000f640000000a00 */
[----:B------:R-:W-:Y:S01]  /*1ffe0*/  IMAD.IADD R28, R0, 0x1, -R7 ;  /* 0x00000001001c7824 */ /* 0x000fe200078e0a07 */
[----:B------:R-:W-:-:S02]  /*1fff0*/  SHF.R.S32.HI R7, RZ, 0x1f, R17 ;  /* 0x0000001fff077819 */ /* 0x000fc40000011411 */
[----:B------:R-:W-:Y:S01]  /*20000*/  SHF.R.S32.HI R6, RZ, 0x3, R10 ;  /* 0x00000003ff067819 */ /* 0x000fe2000001140a */
[----:B------:R-:W-:Y:S01]  /*20010*/  IMAD.SHL.U32 R28, R28, 0x8, RZ ;  /* 0x000000081c1c7824 */ /* 0x000fe200078e00ff */
[----:B------:R-:W-:Y:S01]  /*20020*/  LOP3.LUT R10, R10, 0xfffffff8, RZ, 0xc0, !PT ;  /* 0xfffffff80a0a7812 */ /* 0x000fe200078ec0ff */
[----:B------:R-:W1:Y:S02]  /*20030*/  LDC.64 R4, c[0x0][0x298] ;  /* 0x0000a600ff047b82 */ /* 0x000e640000000a00 */
[----:B------:R-:W-:Y:S01]  /*20040*/  VIADD R8, R6, 0x10 ;  /* 0x0000001006087836 */ /* 0x000fe20000000000 */
[----:B------:R-:W-:Y:S02]  /*20050*/  SHF.R.S32.HI R29, RZ, 0x1f, R28 ;  /* 0x0000001fff1d7819 */ /* 0x000fe4000001141c */
[----:B------:R-:W-:Y:S01]  /*20060*/  IADD3 R0, -R10, R9, RZ ;  /* 0x000000090a007210 */ /* 0x000fe20007ffe1ff */
[----:B--2---:R-:W-:-:S04]  /*20070*/  USHF.L.U32 UR5, UR5, 0x6, URZ ;  /* 0x0000000605057899 */ /* 0x004fc8000800063f */
[----:B------:R-:W-:Y:S01]  /*20080*/  IMAD.SHL.U32 R0, R0, 0x8, RZ ;  /* 0x0000000800007824 */ /* 0x000fe200078e00ff */
[----:B------:R-:W-:Y:S01]  /*20090*/  USHF.R.S32.HI UR4, URZ, 0x1f, UR5 ;  /* 0x0000001f3f047899 */ /* 0x000fe20008011405 */
[----:B------:R-:W-:Y:S02]  /*200a0*/  VIADD R201, R201, -UR5 ;  /* 0x80000005c9c97c36 */ /* 0x000fe40008000000 */
[-C--:B-----5:R-:W-:Y:S01]  /*200b0*/  IMAD R16, R7, R2.reuse, RZ ;  /* 0x0000000207107224 */ /* 0x0a0fe200078e02ff */
[----:B------:R-:W-:Y:S01]  /*200c0*/  SHF.R.S32.HI R7, RZ, 0x1f, R32 ;  /* 0x0000001fff077819 */ /* 0x000fe20000011420 */
[C---:B------:R-:W-:Y:S01]  /*200d0*/  IMAD.WIDE.U32 R22, R17.reuse, R2, RZ ;  /* 0x0000000211167225 */ /* 0x040fe200078e00ff */
[----:B------:R-:W-:Y:S02]  /*200e0*/  ISETP.GE.AND P6, PT, R8, R201, PT ;  /* 0x000000c90800720c */ /* 0x000fe40003fc6270 */
[----:B------:R2:W2:Y:S01]  /*200f0*/  LDS.128 R8, [R203+0x3800] ;  /* 0x00380000cb087984 */ /* 0x0004a20000000c00 */
[----:B------:R-:W-:-:S02]  /*20100*/  IMAD R3, R17, R3, R16 ;  /* 0x0000000311037224 */ /* 0x000fc400078e0210 */
[----:B-1----:R-:W-:-:S04]  /*20110*/  IMAD.WIDE.U32 R20, R202, R4, RZ ;  /* 0x00000004ca147225 */ /* 0x002fc800078e00ff */
[----:B------:R-:W-:Y:S01]  /*20120*/  IMAD.WIDE.U32 R18, R4, UR5, R28 ;  /* 0x0000000504127c25 */ /* 0x000fe2000f8e001c */
[----:B------:R-:W-:-:S03]  /*20130*/  SEL R2, R22, R20, !P0 ;  /* 0x0000001416027207 */ /* 0x000fc60004000000 */
[----:B------:R-:W-:Y:S02]  /*20140*/  IMAD R16, R4, UR4, RZ ;  /* 0x0000000404107c24 */ /* 0x000fe4000f8e02ff */
[----:B------:R-:W-:Y:S02]  /*20150*/  IMAD R202, R202, R5, R21 ;  /* 0x00000005caca7224 */ /* 0x000fe400078e0215 */
[----:B------:R-:W-:Y:S01]  /*20160*/  @!P0 IMAD.IADD R202, R23, 0x1, R3 ;  /* 0x0000000117ca8824 */ /* 0x000fe200078e0203 */
[----:B------:R-:W-:Y:S01]  /*20170*/  IADD3 R18, P0, R2, R18, RZ ;  /* 0x0000001202127210 */ /* 0x000fe20007f1e0ff */
[----:B------:R-:W-:Y:S01]  /*20180*/  IMAD R3, R5, UR5, R16 ;  /* 0x0000000505037c24 */ /* 0x000fe2000f8e0210 */
[----:B------:R-:W-:Y:S01]  /*20190*/  ULDC.64 UR4, c[0x0][0x2a0] ;  /* 0x0000a80000047ab9 */ /* 0x000fe20000000a00 */
[----:B------:R-:W-:Y:S01]  /*201a0*/  IADD3 R16, R6, 0x20, RZ ;  /* 0x0000002006107810 */ /* 0x000fe20007ffe0ff */
[----:B------:R-:W-:Y:S01]  /*201b0*/  IMAD R7, R7, UR4, RZ ;  /* 0x0000000407077c24 */ /* 0x000fe2000f8e02ff */
[----:B------:R1:W1:Y:S01]  /*201c0*/  LDS.128 R20, [R203+0x2000] ;  /* 0x00200000cb147984 */ /* 0x0002620000000c00 */
[----:B------:R-:W-:Y:S01]  /*201d0*/  IADD3.X R19, R202, R19, R3, P0, !PT ;  /* 0x00000013ca137210 */ /* 0x000fe200007fe403 */
[----:B------:R-:W-:Y:S01]  /*201e0*/  VIADD R2, R6, 0x30 ;  /* 0x0000003006027836 */ /* 0x000fe20000000000 */
[-C--:B------:R-:W-:Y:S01]  /*201f0*/  ISETP.GE.AND P5, PT, R16, R201.reuse, PT ;  /* 0x000000c91000720c */ /* 0x080fe20003fa6270 */
[----:B------:R-:W-:Y:S01]  /*20200*/  IMAD R35, R32, UR5, R7 ;  /* 0x0000000520237c24 */ /* 0x000fe2000f8e0207 */
[-C--:B------:R-:W-:Y:S01]  /*20210*/  ISETP.GE.AND P0, PT, R6, R201.reuse, PT ;  /* 0x000000c90600720c */ /* 0x080fe20003f06270 */
[----:B------:R-:W-:Y:S01]  /*20220*/  IMAD.WIDE.U32 R32, R32, UR4, R18 ;  /* 0x0000000420207c25 */ /* 0x000fe2000f8e0012 */
[----:B------:R-:W-:Y:S01]  /*20230*/  ISETP.GE.AND P4, PT, R2, R201, PT ;  /* 0x000000c90200720c */ /* 0x000fe20003f86270 */
[----:B------:R1:W1:Y:S01]  /*20240*/  LDS.128 R16, [R203+0x4000] ;  /* 0x00400000cb107984 */ /* 0x0002620000000c00 */
[C---:B------:R-:W-:Y:S01]  /*20250*/  IADD3 R2, R0.reuse, 0x80, RZ ;  /* 0x0000008000027810 */ /* 0x040fe20007ffe0ff */
[----:B------:R-:W-:Y:S01]  /*20260*/  VIADD R0, R0, 0x40 ;  /* 0x0000004000007836 */ /* 0x000fe20000000000 */
[----:B------:R-:W-:-:S02]  /*20270*/  SHF.R.S32.HI R3, RZ, 0x1f, R6 ;  /* 0x0000001fff037819 */ /* 0x000fc40000011406 */
[----:B------:R-:W-:-:S05]  /*20280*/  IADD3 R35, R35, R33, RZ ;  /* 0x0000002123237210 */ /* 0x000fca0007ffe0ff */
[----:B---34-:R-:W-:Y:S05]  /*20290*/  @P0 BRA `(.L_x_1089) ;  /* 0x00000000003c0947 */ /* 0x018fea0003800000 */
        /* <DEDUP_REMOVED lines=12> */
[----:B------:R3:W-:Y:S04]  /*20360*/  @!P2 STG.E.128 desc[UR6][R36.64], R24 ;  /* 0x000000182400a986 */ /* 0x0007e8000c101d06 */
[----:B-1----:R3:W-:Y:S04]  /*20370*/  @!P1 STG.E.128 desc[UR6][R36.64+0x80], R20 ;  /* 0x0000801424009986 */ /* 0x0027e8000c101d06 */
[----:B------:R3:W-:Y:S02]  /*20380*/  @!P0 STG.E.128 desc[UR6][R36.64+0x100], R16 ;  /* 0x0001001024008986 */ /* 0x0007e4000c101d06 */
.L_x_1089:
[----:B------:R-:W-:Y:S05]  /*20390*/  BSYNC B0 ;  /* 0x0000000000007941 */ /* 0x000fea0003800000 */
.L_x_1088:
[----:B---3--:R3:W4:Y:S01]  /*203a0*/  LDS.128 R24, [R203+0x800] ;  /* 0x00080000cb187984 */ /* 0x0087220000000c00 */
[----:B------:R-:W-:Y:S03]  /*203b0*/  BSSY B0, `(.L_x_1090) ;  /* 0x0000016000007945 */ /* 0x000fe60003800000 */
[----:B-1----:R3:W1:Y:S04]  /*203c0*/  LDS.128 R20, [R203+0x2800] ;  /* 0x00280000cb147984 */ /* 0x0026680000000c00 */
[----:B------:R3:W1:Y:S01]  /*203d0*/  LDS.128 R16, [R203+0x4800] ;  /* 0x00480000cb107984 */ /* 0x0006620000000c00 */
        /* <DEDUP_REMOVED lines=16> */
[----:B----4-:R4:W-:Y:S04]  /*204e0*/  @!P2 STG.E.128 desc[UR6][R38.64], R24 ;  /* 0x000000182600a986 */ /* 0x0109e8000c101d06 */
[----:B-1----:R4:W-:Y:S04]  /*204f0*/  @!P1 STG.E.128 desc[UR6][R38.64+0x80], R20 ;  /* 0x0000801426009986 */ /* 0x0029e8000c101d06 */
[----:B------:R4:W-:Y:S02]  /*20500*/  @!P0 STG.E.128 desc[UR6][R38.64+0x100], R16 ;  /* 0x0001001026008986 */ /* 0x0009e4000c101d06 */
.L_x_1091:
[----:B------:R-:W-:Y:S05]  /*20510*/  BSYNC B0 ;  /* 0x0000000000007941 */ /* 0x000fea0003800000 */
.L_x_1090:
[----:B----4-:R4:W2:Y:S01]  /*20520*/  LDS.128 R24, [R203+0x1000] ;  /* 0x00100000cb187984 */ /* 0x0108a20000000c00 */
        /* <DEDUP_REMOVED lines=19> */
[----:B--2---:R2:W-:Y:S04]  /*20660*/  @!P2 STG.E.128 desc[UR6][R38.64], R24 ;  /* 0x000000182600a986 */ /* 0x0045e8000c101d06 */
[----:B-1----:R2:W-:Y:S04]  /*20670*/  @!P1 STG.E.128 desc[UR6][R38.64+0x80], R20 ;  /* 0x0000801426009986 */ /* 0x0025e8000c101d06 */
[----:B------:R2:W-:Y:S02]  /*20680*/  @!P0 STG.E.128 desc[UR6][R38.64+0x100], R16 ;  /* 0x0001001026008986 */ /* 0x0005e4000c101d06 */
.L_x_1093:
[----:B------:R-:W-:Y:S05]  /*20690*/  BSYNC B0 ;  /* 0x0000000000007941 */ /* 0x000fea0003800000 */
.L_x_1092:
        /* <DEDUP_REMOVED lines=22> */
.L_x_1094:
        /* <DEDUP_REMOVED lines=16> */
.L_x_4160:


//--------------------- .text._ZN5flash24flash_fwd_splitkv_kernelI23Flash_fwd_kernel_traitsILi192ELi64ELi64ELi4ELb0ELb0EN7cutlass6half_tE19Flash_kernel_traitsILi192ELi64ELi64ELi4ES3_EELb1ELb0ELb0ELb0ELb0ELb1ELb0ELb1EEEvNS_16Flash_fwd_paramsE --------------------------
	.section	.text._ZN5flash24flash_fwd_splitkv_kernelI23Flash_fwd_kernel_traitsILi192ELi64ELi64ELi4ELb0ELb0EN7cutlass6half_tE19Flash_kernel_traitsILi192ELi64ELi64ELi4ES3_EELb1ELb0ELb0ELb0ELb0ELb1ELb0ELb1EEEvNS_16Flash_fwd_paramsE,"ax",@progbits
	.align	128
        .global         _ZN5flash24flash_fwd_splitkv_kernelI23Flash_fwd_kernel_traitsILi192ELi64ELi64ELi4ELb0ELb0EN7cutlass6half_tE19Flash_kernel_traitsILi192ELi64ELi64ELi4ES3_EELb1ELb0ELb0ELb0ELb0ELb1ELb0ELb1EEEvNS_16Flash_fwd_paramsE
        .type           _ZN5flash24flash_fwd_splitkv_kernelI23Flash_fwd_kernel_traitsILi192ELi64ELi64ELi4ELb0ELb0EN7cutlass6half_tE19Flash_kernel_traitsILi192ELi64ELi64ELi4ES3_EELb1ELb0ELb0ELb0ELb0ELb1ELb0ELb1EEEvNS_16Flash_fwd_paramsE,@function
        .size           _ZN5flash24flash_fwd_splitkv_kernelI23Flash_fwd_kernel_traitsILi192ELi64ELi64ELi4ELb0ELb0EN7cutlass6half_tE19Flash_kernel_traitsILi192ELi64ELi64ELi4ES3_EELb1ELb0ELb0ELb0ELb0ELb1ELb0ELb1EEEvNS_16Flash_fwd_paramsE,(.L_x_4161 - _ZN5flash24flash_fwd_splitkv_kernelI23Flash_fwd_kernel_traitsILi192ELi64ELi64ELi4ELb0ELb0EN7cutlass6half_tE19Flash_kernel_traitsILi192ELi64ELi64ELi4ES3_EELb1ELb0ELb0ELb0ELb0ELb1ELb0ELb1EEEvNS_16Flash_fwd_paramsE)
        .other          _ZN5flash24flash_fwd_splitkv_kernelI23Flash_fwd_kernel_traitsILi192ELi64ELi64ELi4ELb0ELb0EN7cutlass6half_tE19Flash_kernel_traitsILi192ELi64ELi64ELi4ES3_EELb1ELb0ELb0ELb0ELb0ELb1ELb0ELb1EEEvNS_16Flash_fwd_paramsE,@"STO_CUDA_ENTRY STV_DEFAULT"
_ZN5flash24flash_fwd_splitkv_kernelI23Flash_fwd_kernel_traitsILi192ELi64ELi64ELi4ELb0ELb0EN7cutlass6half_tE19Flash_kernel_traitsILi192ELi64ELi64ELi4ES3_EELb1ELb0ELb0ELb0ELb0ELb1ELb0ELb1EEEvNS_16Flash_fwd_paramsE:
.text._ZN5flash24flash_fwd_splitkv_kernelI23Flash_fwd_kernel_traitsILi192ELi64ELi64ELi4ELb0ELb0EN7cutlass6half_tE19Flash_kernel_traitsILi192ELi64ELi64ELi4ES3_EELb1ELb0ELb0ELb0ELb0ELb1ELb0ELb1EEEvNS_16Flash_fwd_paramsE:
        /* <DEDUP_REMOVED lines=40> */
.L_x_1095:
[----:B------:R-:W1:Y:S02]  /*0280*/  LDC R69, c[0x0][0x2c8] ;  /* 0x0000b200ff457b82 */ /* 0x000e640000000800 */
.L_x_1096:
        /* <DEDUP_REMOVED lines=96> */
.L_x_1099:
[----:B------:R-:W-:Y:S05]  /*0890*/  BSYNC B0 ;  /* 0x0000000000007941 */ /* 0x000fea0003800000 */
.L_x_1098:
        /* <DEDUP_REMOVED lines=21> */
.L_x_1101:
[----:B------:R-:W-:Y:S05]  /*09f0*/  BSYNC B0 ;  /* 0x0000000000007941 */ /* 0x000fea0003800000 */
.L_x_1100:
        /* <DEDUP_REMOVED lines=22> */
.L_x_1103:
[----:B------:R-:W-:Y:S05]  /*0b60*/  BSYNC B0 ;  /* 0x0000000000007941 */ /* 0x000fea0003800000 */
.L_x_1102:
        /* <DEDUP_REMOVED lines=22> */
.L_x_1105:
[----:B------:R-:W-:Y:S05]  /*0cd0*/  BSYNC B0 ;  /* 0x0000000000007941 */ /* 0x000fea0003800000 */
.L_x_1104:
        /* <DEDUP_REMOVED lines=15> */
.L_x_1097:
        /* <DEDUP_REMOVED lines=22> */
.L_x_1106:
        /* <DEDUP_REMOVED lines=82> */
.L_x_1107:
        /* <DEDUP_REMOVED lines=49> */
.L_x_1109:
        /* <DEDUP_REMOVED lines=32> */
.L_x_1108:
        /* <DEDUP_REMOVED lines=272> */
.L_x_1203:
        /* <DEDUP_REMOVED lines=21> */
.L_x_1112:
[----:B------:R-:W-:Y:S05]  /*2bb0*/  BSYNC B0 ;  /* 0x0000000000007941 */ /* 0x000fea0003800000 */
.L_x_1111:
        /* <DEDUP_REMOVED lines=15> */
.L_x_1114:
[----:B------:R-:W-:Y:S05]  /*2cb0*/  BSYNC B0 ;  /* 0x0000000000007941 */ /* 0x000fea0003800000 */
.L_x_1113:
        /* <DEDUP_REMOVED lines=18> */
.L_x_1116:
[----:B------:R-:W-:Y:S05]  /*2de0*/  BSYNC B0 ;  /* 0x0000000000007941 */ /* 0x000fea0003800000 */
.L_x_1115:
        /* <DEDUP_REMOVED lines=17> */
.L_x_1118:
[----:B------:R-:W-:Y:S05]  /*2f00*/  BSYNC B0 ;  /* 0x0000000000007941 */ /* 0x000fea0003800000 */
.L_x_1117:
        /* <DEDUP_REMOVED lines=64> */
.L_x_1124:
[----:B------:R-:W-:Y:S05]  /*3310*/  BSYNC B0 ;  /* 0x0000000000007941 */ /* 0x000fea0003800000 */
.L_x_1123:
        /* <DEDUP_REMOVED lines=52> */
.L_x_1126:
[----:B------:R-:W-:Y:S05]  /*3660*/  BSYNC B0 ;  /* 0x0000000000007941 */ /* 0x000fea0003800000 */
.L_x_1125:
        /* <DEDUP_REMOVED lines=51> */
.L_x_1122:
[----:B------:R-:W-:Y:S05]  /*39a0*/  BSYNC B1 ;  /* 0x0000000000017941 */ /* 0x000fea0003800000 */
.L_x_1121:
        /* <DEDUP_REMOVED lines=70> */
.L_x_1130:
[----:B------:R-:W-:Y:S05]  /*3e10*/  BSYNC B0 ;  /* 0x0000000000007941 */ /* 0x000fea0003800000 */
.L_x_1129:
        /* <DEDUP_REMOVED lines=55> */
.L_x_1132:
[----:B------:R-:W-:Y:S05]  /*4190*/  BSYNC B0 ;  /* 0x0000000000007941 */ /* 0x000fea0003800000 */
.L_x_1131:
        /* <DEDUP_REMOVED lines=54> */
.L_x_1128:
[----:B------:R-:W-:Y:S05]  /*4500*/  BSYNC B1 ;  /* 0x0000000000017941 */ /* 0x000fea0003800000 */
.L_x_1127:
        /* <DEDUP_REMOVED lines=70> */
.L_x_1136:
[----:B------:R-:W-:Y:S05]  /*4970*/  BSYNC B0 ;  /* 0x0000000000007941 */ /* 0x000fea0003800000 */
.L_x_1135:
        /* <DEDUP_REMOVED lines=55> */
.L_x_1138:
[----:B------:R-:W-:Y:S05]  /*4cf0*/  BSYNC B0 ;  /* 0x0000000000007941 */ /* 0x000fea0003800000 */
.L_x_1137:
        /* <DEDUP_REMOVED lines=54> */
.L_x_1134:
[----:B------:R-:W-:Y:S05]  /*5060*/  BSYNC B1 ;  /* 0x0000000000017941 */ /* 0x000fea0003800000 */
.L_x_1133:
        /* <DEDUP_REMOVED lines=75> */
.L_x_1142:
[----:B------:R-:W-:Y:S05]  /*5520*/  BSYNC B0 ;  /* 0x0000000000007941 */ /* 0x000fea0003800000 */
.L_x_1141:
        /* <DEDUP_REMOVED lines=55> */
.L_x_1144:
[----:B------:R-:W-:Y:S05]  /*58a0*/  BSYNC B0 ;  /* 0x0000000000007941 */ /* 0x000fea0003800000 */
.L_x_1143:
        /* <DEDUP_REMOVED lines=54> */
.L_x_1140:
[----:B------:R-:W-:Y:S05]  /*5c10*/  BSYNC B1 ;  /* 0x0000000000017941 */ /* 0x000fea0003800000 */
.L_x_1139:
        /* <DEDUP_REMOVED lines=8> */
.L_x_1120:
        /* <DEDUP_REMOVED lines=96> */
.L_x_1151:
[----:B------:R-:W-:Y:S05]  /*62a0*/  BSYNC B0 ;  /* 0x0000000000007941 */ /* 0x000fea0003800000 */
.L_x_1150:
[----:B-----5:R4:W-:Y:S02]  /*62b0*/  STG.E.128 desc[UR6][R102.64], R52 ;  /* 0x0000003466007986 */ /* 0x0209e4000c101d06 */
.L_x_1149:
[----:B------:R-:W-:Y:S05]  /*62c0*/  BSYNC B1 ;  /* 0x0000000000017941 */ /* 0x000fea0003800000 */
.L_x_1148:
        /* <DEDUP_REMOVED lines=94> */
.L_x_1155:
[----:B------:R-:W-:Y:S05]  /*68b0*/  BSYNC B0 ;  /* 0x0000000000007941 */ /* 0x000fea0003800000 */
.L_x_1154:
[----:B-----5:R1:W-:Y:S02]  /*68c0*/  STG.E.128 desc[UR6][R102.64+0x80], R52 ;  /* 0x0000803466007986 */ /* 0x0203e4000c101d06 */
.L_x_1153:
[----:B------:R-:W-:Y:S05]  /*68d0*/  BSYNC B1 ;  /* 0x0000000000017941 */ /* 0x000fea0003800000 */
.L_x_1152:
        /* <DEDUP_REMOVED lines=93> */
.L_x_1157:
[----:B------:R-:W-:Y:S05]  /*6eb0*/  BSYNC B0 ;  /* 0x0000000000007941 */ /* 0x000fea0003800000 */
.L_x_1156:
[----:B-----5:R4:W-:Y:S02]  /*6ec0*/  STG.E.128 desc[UR6][R102.64+0x100], R52 ;  /* 0x0001003466007986 */ /* 0x0209e4000c101d06 */
.L_x_1147:
[----:B------:R-:W-:Y:S05]  /*6ed0*/  BSYNC B2 ;  /* 0x0000000000027941 */ /* 0x000fea0003800000 */
.L_x_1146:
        /* <DEDUP_REMOVED lines=104> */
.L_x_1163:
[----:B------:R-:W-:Y:S05]  /*7560*/  BSYNC B0 ;  /* 0x0000000000007941 */ /* 0x000fea0003800000 */
.L_x_1162:
[----:B-----5:R1:W-:Y:S02]  /*7570*/  STG.E.128 desc[UR6][R172.64], R56 ;  /* 0x00000038ac007986 */ /* 0x0203e4000c101d06 */
.L_x_1161:
[----:B------:R-:W-:Y:S05]  /*7580*/  BSYNC B1 ;  /* 0x0000000000017941 */ /* 0x000fea0003800000 */
.L_x_1160:
        /* <DEDUP_REMOVED lines=98> */
.L_x_1167:
[----:B------:R-:W-:Y:S05]  /*7bb0*/  BSYNC B0 ;  /* 0x0000000000007941 */ /* 0x000fea0003800000 */
.L_x_1166:
[----:B-----5:R1:W-:Y:S02]  /*7bc0*/  STG.E.128 desc[UR6][R172.64], R56 ;  /* 0x00000038ac007986 */ /* 0x0203e4000c101d06 */
.L_x_1165:
[----:B------:R-:W-:Y:S05]  /*7bd0*/  BSYNC B1 ;  /* 0x0000000000017941 */ /* 0x000fea0003800000 */
.L_x_1164:
        /* <DEDUP_REMOVED lines=97> */
.L_x_1169:
[----:B------:R-:W-:Y:S05]  /*81f0*/  BSYNC B0 ;  /* 0x0000000000007941 */ /* 0x000fea0003800000 */
.L_x_1168:
[----:B-----5:R1:W-:Y:S02]  /*8200*/  STG.E.128 desc[UR6][R172.64], R56 ;  /* 0x00000038ac007986 */ /* 0x0203e4000c101d06 */
.L_x_1159:
[----:B------:R-:W-:Y:S05]  /*8210*/  BSYNC B2 ;  /* 0x0000000000027941 */ /* 0x000fea0003800000 */
.L_x_1158:
        /* <DEDUP_REMOVED lines=104> */
.L_x_1175:
[----:B------:R-:W-:Y:S05]  /*88a0*/  BSYNC B0 ;  /* 0x0000000000007941 */ /* 0x000fea0003800000 */
.L_x_1174:
[----:B-----5:R1:W-:Y:S02]  /*88b0*/  STG.E.128 desc[UR6][R172.64], R56 ;  /* 0x00000038ac007986 */ /* 0x0203e4000c101d06 */
.L_x_1173:
[----:B------:R-:W-:Y:S05]  /*88c0*/  BSYNC B1 ;  /* 0x0000000000017941 */ /* 0x000fea0003800000 */
.L_x_1172:
        /* <DEDUP_REMOVED lines=98> */
.L_x_1179:
[----:B------:R-:W-:Y:S05]  /*8ef0*/  BSYNC B0 ;  /* 0x0000000000007941 */ /* 0x000fea0003800000 */
.L_x_1178:
[----:B-----5:R1:W-:Y:S02]  /*8f00*/  STG.E.128 desc[UR6][R172.64], R56 ;  /* 0x00000038ac007986 */ /* 0x0203e4000c101d06 */
.L_x_1177:
[----:B------:R-:W-:Y:S05]  /*8f10*/  BSYNC B1 ;  /* 0x0000000000017941 */ /* 0x000fea0003800000 */
.L_x_1176:
        /* <DEDUP_REMOVED lines=97> */
.L_x_1181:
[----:B------:R-:W-:Y:S05]  /*9530*/  BSYNC B0 ;  /* 0x0000000000007941 */ /* 0x000fea0003800000 */
.L_x_1180:
[----:B-----5:R1:W-:Y:S02]  /*9540*/  STG.E.128 desc[UR6][R172.64], R56 ;  /* 0x00000038ac007986 */ /* 0x0203e4000c101d06 */
.L_x_1171:
[----:B------:R-:W-:Y:S05]  /*9550*/  BSYNC B2 ;  /* 0x0000000000027941 */ /* 0x000fea0003800000 */
.L_x_1170:
        /* <DEDUP_REMOVED lines=108> */
.L_x_1187:
[----:B------:R-:W-:Y:S05]  /*9c20*/  BSYNC B0 ;  /* 0x0000000000007941 */ /* 0x000fea0003800000 */
.L_x_1186:
[----:B-----5:R1:W-:Y:S02]  /*9c30*/  STG.E.128 desc[UR6][R170.64], R56 ;  /* 0x00000038aa007986 */ /* 0x0203e4000c101d06 */
.L_x_1185:
[----:B------:R-:W-:Y:S05]  /*9c40*/  BSYNC B1 ;  /* 0x0000000000017941 */ /* 0x000fea0003800000 */
.L_x_1184:
        /* <DEDUP_REMOVED lines=98> */
.L_x_1191:
[----:B------:R-:W-:Y:S05]  /*a270*/  BSYNC B0 ;  /* 0x0000000000007941 */ /* 0x000fea0003800000 */
.L_x_1190:
[----:B-----5:R1:W-:Y:S02]  /*a280*/  STG.E.128 desc[UR6][R170.64], R56 ;  /* 0x00000038aa007986 */ /* 0x0203e4000c101d06 */
.L_x_1189:
[----:B------:R-:W-:Y:S05]  /*a290*/  BSYNC B1 ;  /* 0x0000000000017941 */ /* 0x000fea0003800000 */
.L_x_1188:
        /* <DEDUP_REMOVED lines=97> */
.L_x_1193:
[----:B------:R-:W-:Y:S05]  /*a8b0*/  BSYNC B0 ;  /* 0x0000000000007941 */ /* 0x000fea0003800000 */
.L_x_1192:
[----:B-----5:R1:W-:Y:S02]  /*a8c0*/  STG.E.128 desc[UR6][R168.64], R56 ;  /* 0x00000038a8007986 */ /* 0x0203e4000c101d06 */
.L_x_1183:
[----:B------:R-:W-:Y:S05]  /*a8d0*/  BSYNC B2 ;  /* 0x0000000000027941 */ /* 0x000fea0003800000 */
.L_x_1182:
        /* <DEDUP_REMOVED lines=8> */
.L_x_1119:
        /* <DEDUP_REMOVED lines=18> */
.L_x_1195:
[----:B------:R-:W-:Y:S05]  /*aa80*/  BSYNC B0 ;  /* 0x0000000000007941 */ /* 0x000fea0003800000 */
.L_x_1194:
        /* <DEDUP_REMOVED lines=24> */
.L_x_1197:
[----:B------:R-:W-:Y:S05]  /*ac10*/  BSYNC B0 ;  /* 0x0000000000007941 */ /* 0x000fea0003800000 */
.L_x_1196:
        /* <DEDUP_REMOVED lines=24> */
.L_x_1199:
[----:B------:R-:W-:Y:S05]  /*ada0*/  BSYNC B0 ;  /* 0x0000000000007941 */ /* 0x000fea0003800000 */
.L_x_1198:
        /* <DEDUP_REMOVED lines=28> */
.L_x_1200:
[----:B------:R-:W-:Y:S05]  /*af70*/  BSYNC B0 ;  /* 0x0000000000007941 */ /* 0x000fea0003800000 */
.L_x_1145:
        /* <DEDUP_REMOVED lines=81> */
.L_x_1201:
        /* <DEDUP_REMOVED lines=8> */
.L_x_1202:
[----:B------:R-:W-:Y:S04]  /*b510*/  IADD3 R11, R11, -0x1, RZ ;  /* 0xffffffff0b0b7810 */ /* 0x000fe80007ffe0ff */
[----:B------:R-:W-:Y:S11]  /*b520*/  ISETP.GT.AND P0, PT, R11, R68, PT ;  /* 0x000000440b00720c */ /* 0x000ff60003f04270 */
[----:B------:R-:W-:Y:S02]  /*b530*/  @!UPT UIADD3 URZ, URZ, URZ, URZ ;  /* 0x0000003f3f3ff290 */ /* 0x000fe4000fffe03f */
[----:B------:R-:W-:Y:S05]  /*b540*/  @P0 BRA `(.L_x_1203) ;  /* 0xffffff7400440947 */ /* 0x000fea000383ffff */
.L_x_1110:
        /* <DEDUP_REMOVED lines=106> */
.L_x_1212:
[----:B------:R-:W-:Y:S05]  /*bbf0*/  BSYNC B0 ;  /* 0x0000000000007941 */ /* 0x000fea0003800000 */
.L_x_1211:
[----:B-----5:R3:W-:Y:S02]  /*bc00*/  STS.128 [R211], R16 ;  /* 0x00000010d3007388 */ /* 0x0207e40000000c00 */
.L_x_1210:
[----:B------:R-:W-:Y:S05]  /*bc10*/  BSYNC B1 ;  /* 0x0000000000017941 */ /* 0x000fea0003800000 */
.L_x_1209:
        /* <DEDUP_REMOVED lines=46> */
.L_x_1216:
[----:B------:R-:W-:Y:S05]  /*bf00*/  BSYNC B0 ;  /* 0x0000000000007941 */ /* 0x000fea0003800000 */
.L_x_1215:
[----:B-----5:R1:W-:Y:S02]  /*bf10*/  STS.128 [R211+0x2000], R16 ;  /* 0x00200010d3007388 */ /* 0x0203e40000000c00 */
.L_x_1214:
[----:B------:R-:W-:Y:S05]  /*bf20*/  BSYNC B1 ;  /* 0x0000000000017941 */ /* 0x000fea0003800000 */
.L_x_1213:
        /* <DEDUP_REMOVED lines=45> */
.L_x_1218:
[----:B------:R-:W-:Y:S05]  /*c200*/  BSYNC B0 ;  /* 0x0000000000007941 */ /* 0x000fea0003800000 */
.L_x_1217:
[----:B-----5:R3:W-:Y:S02]  /*c210*/  STS.128 [R211+0x4000], R16 ;  /* 0x00400010d3007388 */ /* 0x0207e40000000c00 */
.L_x_1208:
[----:B------:R-:W-:Y:S05]  /*c220*/  BSYNC B2 ;  /* 0x0000000000027941 */ /* 0x000fea0003800000 */
.L_x_1207:
        /* <DEDUP_REMOVED lines=63> */
.L_x_1224:
[----:B------:R-:W-:Y:S05]  /*c620*/  BSYNC B0 ;  /* 0x0000000000007941 */ /* 0x000fea0003800000 */
.L_x_1223:
[----:B-----5:R3:W-:Y:S02]  /*c630*/  STS.128 [R211+0x800], R16 ;  /* 0x00080010d3007388 */ /* 0x0207e40000000c00 */
.L_x_1222:
[----:B------:R-:W-:Y:S05]  /*c640*/  BSYNC B1 ;  /* 0x0000000000017941 */ /* 0x000fea0003800000 */
.L_x_1221:
        /* <DEDUP_REMOVED lines=46> */
.L_x_1228:
[----:B------:R-:W-:Y:S05]  /*c930*/  BSYNC B0 ;  /* 0x0000000000007941 */ /* 0x000fea0003800000 */
.L_x_1227:
[----:B-----5:R1:W-:Y:S02]  /*c940*/  STS.128 [R211+0x2800], R16 ;  /* 0x00280010d3007388 */ /* 0x0203e40000000c00 */
.L_x_1226:
[----:B------:R-:W-:Y:S05]  /*c950*/  BSYNC B1 ;  /* 0x0000000000017941 */ /* 0x000fea0003800000 */
.L_x_1225:
        /* <DEDUP_REMOVED lines=44> */
.L_x_1230:
[----:B------:R-:W-:Y:S05]  /*cc20*/  BSYNC B0 ;  /* 0x0000000000007941 */ /* 0x000fea0003800000 */
.L_x_1229:
[----:B-----5:R2:W-:Y:S02]  /*cc30*/  STS.128 [R211+0x4800], R32 ;  /* 0x00480020d3007388 */ /* 0x0205e40000000c00 */
.L_x_1220:
[----:B------:R-:W-:Y:S05]  /*cc40*/  BSYNC B2 ;  /* 0x0000000000027941 */ /* 0x000fea0003800000 */
.L_x_1219:
        /* <DEDUP_REMOVED lines=64> */
.L_x_1236:
[----:B------:R-:W-:Y:S05]  /*d050*/  BSYNC B0 ;  /* 0x0000000000007941 */ /* 0x000fea0003800000 */
.L_x_1235:
[----:B-----5:R3:W-:Y:S02]  /*d060*/  STS.128 [R211+0x1000], R16 ;  /* 0x00100010d3007388 */ /* 0x0207e40000000c00 */
.L_x_1234:
[----:B------:R-:W-:Y:S05]  /*d070*/  BSYNC B1 ;  /* 0x0000000000017941 */ /* 0x000fea0003800000 */
.L_x_1233:
        /* <DEDUP_REMOVED lines=46> */
.L_x_1240:
[----:B------:R-:W-:Y:S05]  /*d360*/  BSYNC B0 ;  /* 0x0000000000007941 */ /* 0x000fea0003800000 */
.L_x_1239:
[----:B-----5:R3:W-:Y:S02]  /*d370*/  STS.128 [R211+0x3000], R16 ;  /* 0x00300010d3007388 */ /* 0x0207e40000000c00 */
.L_x_1238:
[----:B------:R-:W-:Y:S05]  /*d380*/  BSYNC B1 ;  /* 0x0000000000017941 */ /* 0x000fea0003800000 */
.L_x_1237:
        /* <DEDUP_REMOVED lines=47> */
.L_x_1242:
[----:B------:R-:W-:Y:S05]  /*d680*/  BSYNC B0 ;  /* 0x0000000000007941 */ /* 0x000fea0003800000 */
.L_x_1241:
[----:B-----5:R3:W-:Y:S02]  /*d690*/  STS.128 [R211+0x5000], R16 ;  /* 0x00500010d3007388 */ /* 0x0207e40000000c00 */
.L_x_1232:
[----:B------:R-:W-:Y:S05]  /*d6a0*/  BSYNC B2 ;  /* 0x0000000000027941 */ /* 0x000fea0003800000 */
.L_x_1231:
        /* <DEDUP_REMOVED lines=65> */
.L_x_1247:
[----:B------:R-:W-:Y:S05]  /*dac0*/  BSYNC B0 ;  /* 0x0000000000007941 */ /* 0x000fea0003800000 */
.L_x_1246:
[----:B-----5:R3:W-:Y:S02]  /*dad0*/  STS.128 [R211+0x1800], R16 ;  /* 0x00180010d3007388 */ /* 0x0207e40000000c00 */
.L_x_1245:
[----:B------:R-:W-:Y:S05]  /*dae0*/  BSYNC B1 ;  /* 0x0000000000017941 */ /* 0x000fea0003800000 */
.L_x_1244:
        /* <DEDUP_REMOVED lines=47> */
.L_x_1251:
[----:B------:R-:W-:Y:S05]  /*dde0*/  BSYNC B0 ;  /* 0x0000000000007941 */ /* 0x000fea0003800000 */
.L_x_1250:
[----:B-----5:R1:W-:Y:S02]  /*ddf0*/  STS.128 [R211+0x3800], R12 ;  /* 0x0038000cd3007388 */ /* 0x0203e40000000c00 */
.L_x_1249:
[----:B------:R-:W-:Y:S05]  /*de00*/  BSYNC B1 ;  /* 0x0000000000017941 */ /* 0x000fea0003800000 */
.L_x_1248:
        /* <DEDUP_REMOVED lines=47> */
.L_x_1253:
[----:B------:R-:W-:Y:S05]  /*e100*/  BSYNC B0 ;  /* 0x0000000000007941 */ /* 0x000fea0003800000 */
.L_x_1252:
[----:B-----5:R1:W-:Y:S01]  /*e110*/  STS.128 [R211+0x5800], R12 ;  /* 0x0058000cd3007388 */ /* 0x0203e20000000c00 */
[----:B------:R-:W-:Y:S05]  /*e120*/  BRA `(.L_x_1243) ;  /* 0x00000050002c7947 */ /* 0x000fea0003800000 */
.L_x_1206:
        /* <DEDUP_REMOVED lines=93> */
.L_x_1259:
[----:B------:R-:W-:Y:S05]  /*e700*/  BSYNC B0 ;  /* 0x0000000000007941 */ /* 0x000fea0003800000 */
.L_x_1258:
[----:B-----5:R3:W-:Y:S02]  /*e710*/  STS.128 [R211], R28 ;  /* 0x0000001cd3007388 */ /* 0x0207e40000000c00 */
.L_x_1257:
[----:B------:R-:W-:Y:S05]  /*e720*/  BSYNC B1 ;  /* 0x0000000000017941 */ /* 0x000fea0003800000 */
.L_x_1256:
        /* <DEDUP_REMOVED lines=89> */
.L_x_1263:
[----:B------:R-:W-:Y:S05]  /*ecc0*/  BSYNC B0 ;  /* 0x0000000000007941 */ /* 0x000fea0003800000 */
.L_x_1262:
[----:B-----5:R1:W-:Y:S02]  /*ecd0*/  STS.128 [R211+0x2000], R28 ;  /* 0x0020001cd3007388 */ /* 0x0203e40000000c00 */
.L_x_1261:
[----:B------:R-:W-:Y:S05]  /*ece0*/  BSYNC B1 ;  /* 0x0000000000017941 */ /* 0x000fea0003800000 */
.L_x_1260:
        /* <DEDUP_REMOVED lines=88> */
.L_x_1265:
[----:B------:R-:W-:Y:S05]  /*f270*/  BSYNC B0 ;  /* 0x0000000000007941 */ /* 0x000fea0003800000 */
.L_x_1264:
[----:B-----5:R3:W-:Y:S02]  /*f280*/  STS.128 [R211+0x4000], R28 ;  /* 0x0040001cd3007388 */ /* 0x0207e40000000c00 */
.L_x_1255:
[----:B------:R-:W-:Y:S05]  /*f290*/  BSYNC B2 ;  /* 0x0000000000027941 */ /* 0x000fea0003800000 */
.L_x_1254:
        /* <DEDUP_REMOVED lines=98> */
.L_x_1271:
[----:B------:R-:W-:Y:S05]  /*f8c0*/  BSYNC B0 ;  /* 0x0000000000007941 */ /* 0x000fea0003800000 */
.L_x_1270:
[----:B-----5:R3:W-:Y:S02]  /*f8d0*/  STS.128 [R211+0x800], R28 ;  /* 0x0008001cd3007388 */ /* 0x0207e40000000c00 */
.L_x_1269:
[----:B------:R-:W-:Y:S05]  /*f8e0*/  BSYNC B1 ;  /* 0x0000000000017941 */ /* 0x000fea0003800000 */
.L_x_1268:
        /* <DEDUP_REMOVED lines=92> */
.L_x_1275:
[----:B------:R-:W-:Y:S05]  /*feb0*/  BSYNC B0 ;  /* 0x0000000000007941 */ /* 0x000fea0003800000 */
.L_x_1274:
[----:B-----5:R1:W-:Y:S02]  /*fec0*/  STS.128 [R211+0x2800], R28 ;  /* 0x0028001cd3007388 */ /* 0x0203e40000000c00 */
.L_x_1273:
[----:B------:R-:W-:Y:S05]  /*fed0*/  BSYNC B1 ;  /* 0x0000000000017941 */ /* 0x000fea0003800000 */
.L_x_1272:
        /* <DEDUP_REMOVED lines=91> */
.L_x_1277:
[----:B------:R-:W-:Y:S05]  /*10490*/  BSYNC B0 ;  /* 0x0000000000007941 */ /* 0x000fea0003800000 */
.L_x_1276:
[----:B-----5:R1:W-:Y:S02]  /*104a0*/  STS.128 [R211+0x4800], R24 ;  /* 0x00480018d3007388 */ /* 0x0203e40000000c00 */
.L_x_1267:
[----:B------:R-:W-:Y:S05]  /*104b0*/  BSYNC B2 ;  /* 0x0000000000027941 */ /* 0x000fea0003800000 */
.L_x_1266:
        /* <DEDUP_REMOVED lines=99> */
.L_x_1283:
[----:B------:R-:W-:Y:S05]  /*10af0*/  BSYNC B0 ;  /* 0x0000000000007941 */ /* 0x000fea0003800000 */
.L_x_1282:
[----:B-----5:R3:W-:Y:S02]  /*10b00*/  STS.128 [R211+0x1000], R32 ;  /* 0x00100020d3007388 */ /* 0x0207e40000000c00 */
.L_x_1281:
[----:B------:R-:W-:Y:S05]  /*10b10*/  BSYNC B1 ;  /* 0x0000000000017941 */ /* 0x000fea0003800000 */
.L_x_1280:
        /* <DEDUP_REMOVED lines=92> */
.L_x_1287:
[----:B------:R-:W-:Y:S05]  /*110e0*/  BSYNC B0 ;  /* 0x0000000000007941 */ /* 0x000fea0003800000 */
.L_x_1286:
[----:B-----5:R3:W-:Y:S02]  /*110f0*/  STS.128 [R211+0x3000], R32 ;  /* 0x00300020d3007388 */ /* 0x0207e40000000c00 */
.L_x_1285:
[----:B------:R-:W-:Y:S05]  /*11100*/  BSYNC B1 ;  /* 0x0000000000017941 */ /* 0x000fea0003800000 */
.L_x_1284:
        /* <DEDUP_REMOVED lines=91> */
.L_x_1289:
[----:B------:R-:W-:Y:S05]  /*116c0*/  BSYNC B0 ;  /* 0x0000000000007941 */ /* 0x000fea0003800000 */
.L_x_1288:
[----:B-----5:R1:W-:Y:S02]  /*116d0*/  STS.128 [R211+0x5000], R28 ;  /* 0x0050001cd3007388 */ /* 0x0203e40000000c00 */
.L_x_1279:
[----:B------:R-:W-:Y:S05]  /*116e0*/  BSYNC B2 ;  /* 0x0000000000027941 */ /* 0x000fea0003800000 */
.L_x_1278:
        /* <DEDUP_REMOVED lines=98> */
.L_x_1293:
[----:B------:R-:W-:Y:S05]  /*11d10*/  BSYNC B0 ;  /* 0x0000000000007941 */ /* 0x000fea0003800000 */
.L_x_1292:
[----:B-----5:R1:W-:Y:S02]  /*11d20*/  STS.128 [R211+0x1800], R16 ;  /* 0x00180010d3007388 */ /* 0x0203e40000000c00 */
.L_x_1291:
[----:B------:R-:W-:Y:S05]  /*11d30*/  BSYNC B1 ;  /* 0x0000000000017941 */ /* 0x000fea0003800000 */
.L_x_1290:
        /* <DEDUP_REMOVED lines=93> */
.L_x_1297:
[----:B------:R-:W-:Y:S05]  /*12310*/  BSYNC B0 ;  /* 0x0000000000007941 */ /* 0x000fea0003800000 */
.L_x_1296:
[----:B-----5:R1:W-:Y:S02]  /*12320*/  STS.128 [R211+0x3800], R16 ;  /* 0x00380010d3007388 */ /* 0x0203e40000000c00 */
.L_x_1295:
[----:B------:R-:W-:Y:S05]  /*12330*/  BSYNC B1 ;  /* 0x0000000000017941 */ /* 0x000fea0003800000 */
.L_x_1294:
        /* <DEDUP_REMOVED lines=96> */
.L_x_1299:
[----:B------:R-:W-:Y:S05]  /*12940*/  BSYNC B0 ;  /* 0x0000000000007941 */ /* 0x000fea0003800000 */
.L_x_1298:
[----:B-----5:R3:W-:Y:S01]  /*12950*/  STS.128 [R211+0x5800], R12 ;  /* 0x0058000cd3007388 */ /* 0x0207e20000000c00 */
[----:B------:R-:W-:Y:S05]  /*12960*/  BRA `(.L_x_1243) ;  /* 0x00000008001c7947 */ /* 0x000fea0003800000 */
.L_x_1205:
        /* <DEDUP_REMOVED lines=36> */
.L_x_1301:
[----:B------:R-:W-:Y:S05]  /*12bb0*/  BSYNC B0 ;  /* 0x0000000000007941 */ /* 0x000fea0003800000 */
.L_x_1300:
        /* <DEDUP_REMOVED lines=32> */
.L_x_1303:
[----:B------:R-:W-:Y:S05]  /*12dc0*/  BSYNC B0 ;  /* 0x0000000000007941 */ /* 0x000fea0003800000 */
.L_x_1302:
        /* <DEDUP_REMOVED lines=31> */
.L_x_1305:
[----:B------:R-:W-:Y:S05]  /*12fc0*/  BSYNC B0 ;  /* 0x0000000000007941 */ /* 0x000fea0003800000 */
.L_x_1304:
        /* <DEDUP_REMOVED lines=33> */
.L_x_1243:
[----:B------:R-:W-:Y:S05]  /*131e0*/  BSYNC B3 ;  /* 0x0000000000037941 */ /* 0x000fea0003800000 */
.L_x_1204:
        /* <DEDUP_REMOVED lines=36> */
.L_x_1308:
[----:B------:R2:W-:Y:S02]  /*13430*/  STS.128 [R211+0xa000], RZ ;  /* 0x00a000ffd3007388 */ /* 0x0005e40000000c00 */
.L_x_1307:
[----:B------:R-:W-:Y:S05]  /*13440*/  BSYNC B0 ;  /* 0x0000000000007941 */ /* 0x000fea0003800000 */
.L_x_1306:
        /* <DEDUP_REMOVED lines=31> */
.L_x_1311:
[----:B------:R4:W-:Y:S02]  /*13640*/  STS.128 [R211+0xa800], RZ ;  /* 0x00a800ffd3007388 */ /* 0x0009e40000000c00 */
.L_x_1310:
[----:B------:R-:W-:Y:S05]  /*13650*/  BSYNC B0 ;  /* 0x0000000000007941 */ /* 0x000fea0003800000 */
.L_x_1309:
        /* <DEDUP_REMOVED lines=34> */
.L_x_1314:
[----:B------:R3:W-:Y:S02]  /*13880*/  STS.128 [R211+0xb000], RZ ;  /* 0x00b000ffd3007388 */ /* 0x0007e40000000c00 */
.L_x_1313:
[----:B------:R-:W-:Y:S05]  /*13890*/  BSYNC B0 ;  /* 0x0000000000007941 */ /* 0x000fea0003800000 */
.L_x_1312:
        /* <DEDUP_REMOVED lines=36> */
.L_x_1316:
[----:B------:R-:W-:Y:S05]  /*13ae0*/  BSYNC B0 ;  /* 0x0000000000007941 */ /* 0x000fea0003800000 */
.L_x_1315:
        /* <DEDUP_REMOVED lines=38> */
.L_x_1319:
[----:B------:R3:W-:Y:S02]  /*13d50*/  STS.128 [R211+0x10000], RZ ;  /* 0x010000ffd3007388 */ /* 0x0007e40000000c00 */
.L_x_1318:
[----:B------:R-:W-:Y:S05]  /*13d60*/  BSYNC B0 ;  /* 0x0000000000007941 */ /* 0x000fea0003800000 */
.L_x_1317:
        /* <DEDUP_REMOVED lines=32> */
.L_x_1322:
[----:B------:R3:W-:Y:S02]  /*13f70*/  STS.128 [R211+0x10800], RZ ;  /* 0x010800ffd3007388 */ /* 0x0007e40000000c00 */
.L_x_1321:
[----:B------:R-:W-:Y:S05]  /*13f80*/  BSYNC B0 ;  /* 0x0000000000007941 */ /* 0x000fea0003800000 */
.L_x_1320:
        /* <DEDUP_REMOVED lines=35> */
.L_x_1325:
[----:B------:R3:W-:Y:S02]  /*141c0*/  STS.128 [R211+0x11000], RZ ;  /* 0x011000ffd3007388 */ /* 0x0007e40000000c00 */
.L_x_1324:
[----:B------:R-:W-:Y:S05]  /*141d0*/  BSYNC B0 ;  /* 0x0000000000007941 */ /* 0x000fea0003800000 */
.L_x_1323:
        /* <DEDUP_REMOVED lines=38> */
.L_x_1328:
[----:B------:R3:W-:Y:S02]  /*14440*/  STS.128 [R211+0x11800], RZ ;  /* 0x011800ffd3007388 */ /* 0x0007e40000000c00 */
.L_x_1327:
[----:B------:R-:W-:Y:S05]  /*14450*/  BSYNC B0 ;  /* 0x0000000000007941 */ /* 0x000fea0003800000 */
.L_x_1326:
[----:B------:R-:W-:Y:S01]  /*14460*/  SHF.L.U32 R0, R63, 0x6, RZ ;  /* 0x000000063f007819 */ /* 0x000fe200000006ff */
[----:B------:R-:W-:Y:S01]  /*14470*/  ULDC.64 UR8, c[0x0][0x398] ;  /* 0x0000e60000087ab9 */ /* 0x000fe20000000a00 */
[----:B------:R-:W-:Y:S01]  /*14480*/  SHF.L.U32 R152, R152, 0x3, RZ ;  /* 0x0000000398987819 */ /* 0x000fe200000006ff */
[----:B------:R-:W0:Y:S01]  /*14490*/  LDGDEPBAR ;  /* 0x00000000000079af */ /* 0x000e220000000000 */
[----:B-1-3--:R-:W-:Y:S02]  /*144a0*/  LOP3.LUT R5, R0, 0x1c0, RZ, 0xc0, !PT ;  /* 0x000001c000057812 */ /* 0x00afe400078ec0ff */
[C---:B------:R-:W-:Y:S01]  /*144b0*/  LEA R204, R61.reuse, R46, 0xa ;  /* 0x0000002e3dcc7211 */ /* 0x040fe200078e50ff */
[----:B------:R-:W-:Y:S01]  /*144c0*/  IMAD R61, R61, 0x10, R60 ;  /* 0x000000103d3d7824 */ /* 0x000fe200078e023c */
[----:B------:R-:W-:Y:S02]  /*144d0*/  LOP3.LUT R152, R5, 0x8, R152, 0xf8, !PT ;  /* 0x0000000805987812 */ /* 0x000fe400078ef898 */
[----:B------:R-:W-:-:S02]  /*144e0*/  SHF.R.U32.HI R203, RZ, 0x3, R5 ;  /* 0x00000003ffcb7819 */ /* 0x000fc40000011605 */
[----:B------:R-:W-:Y:S02]  /*144f0*/  LEA R204, R204, UR4, 0x1 ;  /* 0x00000004cccc7c11 */ /* 0x000fe4000f8e08ff */
[----:B------:R-:W-:Y:S02]  /*14500*/  LOP3.LUT R203, R152, R203, RZ, 0x3c, !PT ;  /* 0x000000cb98cb7212 */ /* 0x000fe400078e3cff */
[----:B------:R-:W-:Y:S01]  /*14510*/  R2P PR, R63, 0x6 ;  /* 0x000000063f007804 */ /* 0x000fe20000000000 */
[----:B------:R-:W-:Y:S01]  /*14520*/  LDSM.16.M88.4 R48, [R204] ;  /* 0x00000000cc30783b */ /* 0x000fe20000000200 */
[----:B------:R-:W-:Y:S02]  /*14530*/  LEA R203, R64, R203, 0x9 ;  /* 0x000000cb40cb7211 */ /* 0x000fe400078e48ff */
[----:B------:R-:W-:Y:S02]  /*14540*/  LEA R202, R47, R204, 0x1 ;  /* 0x000000cc2fca7211 */ /* 0x000fe400078e08ff */
[----:B------:R-:W-:-:S02]  /*14550*/  LEA R203, R203, UR4, 0x1 ;  /* 0x00000004cbcb7c11 */ /* 0x000fc4000f8e08ff */
[----:B------:R-:W-:Y:S01]  /*14560*/  LEA R220, R45, R204, 0x1 ;  /* 0x000000cc2ddc7211 */ /* 0x000fe200078e08ff */
[----:B------:R-:W-:Y:S01]  /*14570*/  LDSM.16.M88.4 R8, [R202] ;  /* 0x00000000ca08783b */ /* 0x000fe20000000200 */
[C---:B------:R-:W-:Y:S02]  /*14580*/  IADD3 R0, R203.reuse, 0x6000, RZ ;  /* 0x00006000cb007810 */ /* 0x040fe40007ffe0ff */
[----:B------:R-:W-:Y:S01]  /*14590*/  IADD3 R201, R203, 0x6020, RZ ;  /* 0x00006020cbc97810 */ /* 0x000fe20007ffe0ff */
[----:B------:R-:W1:Y:S01]  /*145a0*/  LDSM.16.M88.4 R12, [R203+0x6000] ;  /* 0x00600000cb0c783b */ /* 0x000e620000000200 */
[----:B------:R-:W-:Y:S01]  /*145b0*/  LEA R135, R45, R202, 0x1 ;  /* 0x000000ca2d877211 */ /* 0x000fe200078e08ff */
[----:B------:R-:W-:Y:S01]  /*145c0*/  @P1 VIADD R201, R0, 0xffffffe0 ;  /* 0xffffffe000c91836 */ /* 0x000fe20000000000 */
[----:B------:R-:W-:Y:S01]  /*145d0*/  MOV R0, 0x40 ;  /* 0x0000004000007802 */ /* 0x000fe20000000f00 */
[----:B------:R-:W3:Y:S01]  /*145e0*/  LDSM.16.M88.4 R36, [R203+0x6800] ;  /* 0x00680000cb24783b */ /* 0x000ee20000000200 */
[----:B------:R-:W-:Y:S01]  /*145f0*/  ISETP.GE.AND P4, PT, R134, 0x2, PT ;  /* 0x000000028600780c */ /* 0x000fe20003f86270 */
[----:B------:R-:W-:Y:S01]  /*14600*/  VIADD R190, R201, 0x2800 ;  /* 0x00002800c9be7836 */ /* 0x000fe20000000000 */
[----:B------:R-:W-:Y:S01]  /*14610*/  SEL R0, R0, 0xffffffc0, !P2 ;  /* 0xffffffc000007807 */ /* 0x000fe20005000000 */
[----:B------:R-:W-:Y:S01]  /*14620*/  LDSM.16.M88.4 R52, [R201] ;  /* 0x00000000c934783b */ /* 0x000fe20000000200 */
[----:B------:R-:W-:-:S02]  /*14630*/  IADD3 R2, R61, 0x1, R2 ;  /* 0x000000013d027810 */ /* 0x000fc40007ffe002 */
[----:B------:R-:W-:Y:S01]  /*14640*/  IADD3 R199, R203, R0, RZ ;  /* 0x00000000cbc77210 */ /* 0x000fe20007ffe0ff */
[----:B------:R-:W5:Y:S01]  /*14650*/  LDSM.16.M88.4 R64, [R203+0x7000] ;  /* 0x00700000cb40783b */ /* 0x000f620000000200 */
[----:B------:R-:W-:Y:S02]  /*14660*/  IADD3 R192, R0, R201, RZ ;  /* 0x000000c900c07210 */ /* 0x000fe40007ffe0ff */
[C---:B------:R-:W-:Y:S01]  /*14670*/  IADD3 R195, R201.reuse, 0x800, RZ ;  /* 0x00000800c9c37810 */ /* 0x040fe20007ffe0ff */
[----:B------:R-:W-:Y:S01]  /*14680*/  LDSM.16.M88.4 R84, [R220] ;  /* 0x00000000dc54783b */ /* 0x000fe20000000200 */
[C---:B------:R-:W-:Y:S02]  /*14690*/  IADD3 R194, R201.reuse, 0x1000, RZ ;  /* 0x00001000c9c27810 */ /* 0x040fe40007ffe0ff */
[C---:B------:R-:W-:Y:S01]  /*146a0*/  IADD3 R193, R201.reuse, 0x1800, RZ ;  /* 0x00001800c9c17810 */ /* 0x040fe20007ffe0ff */
[----:B------:R-:W2:Y:S01]  /*146b0*/  LDSM.16.M88.4 R76, [R199+0x6000] ;  /* 0x00600000c74c783b */ /* 0x000ea20000000200 */
[----:B------:R-:W-:-:S02]  /*146c0*/  IADD3 R191, R201, 0x2000, RZ ;  /* 0x00002000c9bf7810 */ /* 0x000fc40007ffe0ff */
[C---:B------:R-:W-:Y:S01]  /*146d0*/  IADD3 R189, R201.reuse, 0x3000, RZ ;  /* 0x00003000c9bd7810 */ /* 0x040fe20007ffe0ff */
[----:B------:R-:W4:Y:S01]  /*146e0*/  LDSM.16.M88.4 R28, [R203+0x7800] ;  /* 0x00780000cb1c783b */ /* 0x000f220000000200 */
[C---:B------:R-:W-:Y:S02]  /*146f0*/  IADD3 R188, R201.reuse, 0x3800, RZ ;  /* 0x00003800c9bc7810 */ /* 0x040fe40007ffe0ff */
[C---:B------:R-:W-:Y:S01]  /*14700*/  IADD3 R187, R201.reuse, 0x4000, RZ ;  /* 0x00004000c9bb7810 */ /* 0x040fe20007ffe0ff */
[----:B------:R-:W4:Y:S01]  /*14710*/  LDSM.16.M88.4 R4, [R201+0x800] ;  /* 0x00080000c904783b */ /* 0x000f220000000200 */
[C---:B------:R-:W-:Y:S02]  /*14720*/  IADD3 R186, R201.reuse, 0x4800, RZ ;  /* 0x00004800c9ba7810 */ /* 0x040fe40007ffe0ff */
[C---:B------:R-:W-:Y:S01]  /*14730*/  IADD3 R185, R201.reuse, 0x5000, RZ ;  /* 0x00005000c9b97810 */ /* 0x040fe20007ffe0ff */
[----:B------:R-:W4:Y:S01]  /*14740*/  LDSM.16.M88.4 R20, [R201+0x1000] ;  /* 0x00100000c914783b */ /* 0x000f220000000200 */
[----:B------:R-:W-:-:S03]  /*14750*/  IADD3 R184, R201, 0x5800, RZ ;  /* 0x00005800c9b87810 */ /* 0x000fc60007ffe0ff */
[----:B------:R-:W-:Y:S01]  /*14760*/  LDSM.16.M88.4 R72, [R135] ;  /* 0x000000008748783b */ /* 0x000fe20000000200 */
[C---:B-1----:R-:W-:Y:S03]  /*14770*/  HMMA.16816.F32 R16, R48.reuse, R12, RZ ;  /* 0x0000000c3010723c */ /* 0x042fe600000018ff */
[----:B------:R-:W1:Y:S04]  /*14780*/  LDSM.16.M88.4 R92, [R192] ;  /* 0x00000000c05c783b */ /* 0x000e680000000200 */
[----:B------:R-:W1:Y:S01]  /*14790*/  LDSM.16.M88.4 R56, [R201+0x1800] ;  /* 0x00180000c938783b */ /* 0x000e620000000200 */
[C---:B------:R-:W-:Y:S03]  /*147a0*/  HMMA.16816.F32 R12, R48.reuse, R14, RZ ;  /* 0x0000000e300c723c */ /* 0x040fe600000018ff */
[----:B------:R-:W1:Y:S03]  /*147b0*/  LDSM.16.M88.4 R24, [R199+0x6800] ;  /* 0x00680000c718783b */ /* 0x000e660000000200 */
[C---:B---3--:R-:W-:Y:S01]  /*147c0*/  HMMA.16816.F32 R40, R48.reuse, R36, RZ ;  /* 0x000000243028723c */ /* 0x048fe200000018ff */
[----:B------:R-:W3:Y:S04]  /*147d0*/  LDSM.16.M88.4 R32, [R199+0x7000] ;  /* 0x00700000c720783b */ /* 0x000ee80000000200 */
[----:B------:R-:W-:Y:S01]  /*147e0*/  LDSM.16.M88.4 R80, [R203+0x8000] ;  /* 0x00800000cb50783b */ /* 0x000fe20000000200 */
[----:B-----5:R-:W-:Y:S03]  /*147f0*/  HMMA.16816.F32 R68, R48, R64, RZ ;  /* 0x000000403044723c */ /* 0x020fe600000018ff */
[----:B------:R-:W-:Y:S03]  /*14800*/  LDSM.16.M88.4 R96, [R220+0x2000] ;  /* 0x00200000dc60783b */ /* 0x000fe60000000200 */
[----:B------:R-:W-:Y:S06]  /*14810*/  HMMA.16816.F32 R16, R8, R52, R16 ;  /* 0x000000340810723c */ /* 0x000fec0000001810 */
[C---:B------:R-:W-:Y:S06]  /*14820*/  HMMA.16816.F32 R36, R48.reuse, R38, RZ ;  /* 0x000000263024723c */ /* 0x040fec00000018ff */
[----:B------:R-:W-:Y:S06]  /*14830*/  HMMA.16816.F32 R64, R48, R66, RZ ;  /* 0x000000423040723c */ /* 0x000fec00000018ff */
[----:B------:R-:W-:Y:S01]  /*14840*/  HMMA.16816.F32 R12, R8, R54, R12 ;  /* 0x00000036080c723c */ /* 0x000fe2000000180c */
[----:B------:R-:W-:Y:S05]  /*14850*/  LDSM.16.M88.4 R52, [R199+0x7800] ;  /* 0x00780000c734783b */ /* 0x000fea0000000200 */
[----:B--2---:R-:W-:Y:S06]  /*14860*/  HMMA.16816.F32 R16, R84, R76, R16 ;  /* 0x0000004c5410723c */ /* 0x004fec0000001810 */
[C---:B----4-:R-:W-:Y:S06]  /*14870*/  HMMA.16816.F32 R88, R48.reuse, R28, RZ ;  /* 0x0000001c3058723c */ /* 0x050fec00000018ff */
[----:B------:R-:W-:Y:S01]  /*14880*/  HMMA.16816.F32 R48, R48, R30, RZ ;  /* 0x0000001e3030723c */ /* 0x000fe200000018ff */
[----:B------:R-:W-:Y:S05]  /*14890*/  LDSM.16.M88.4 R28, [R192+0x1000] ;  /* 0x00100000c01c783b */ /* 0x000fea0000000200 */
[C---:B------:R-:W-:Y:S06]  /*148a0*/  HMMA.16816.F32 R40, R8.reuse, R4, R40 ;  /* 0x000000040828723c */ /* 0x040fec0000001828 */
[C---:B------:R-:W-:Y:S01]  /*148b0*/  HMMA.16816.F32 R36, R8.reuse, R6, R36 ;  /* 0x000000060824723c */ /* 0x040fe20000001824 */
[----:B------:R-:W-:Y:S05]  /*148c0*/  LDSM.16.M88.4 R4, [R192+0x800] ;  /* 0x00080000c004783b */ /* 0x000fea0000000200 */
[C---:B------:R-:W-:Y:S06]  /*148d0*/  HMMA.16816.F32 R68, R8.reuse, R20, R68 ;  /* 0x000000140844723c */ /* 0x040fec0000001844 */
[----:B------:R-:W-:Y:S01]  /*148e0*/  HMMA.16816.F32 R64, R8, R22, R64 ;  /* 0x000000160840723c */ /* 0x000fe20000001840 */
[----:B------:R-:W2:Y:S05]  /*148f0*/  LDSM.16.M88.4 R20, [R204+0x2000] ;  /* 0x00200000cc14783b */ /* 0x000eaa0000000200 */
[----:B------:R-:W-:Y:S01]  /*14900*/  HMMA.16816.F32 R12, R84, R78, R12 ;  /* 0x0000004e540c723c */ /* 0x000fe2000000180c */
[----:B------:R-:W-:Y:S05]  /*14910*/  LDSM.16.M88.4 R76, [R192+0x1800] ;  /* 0x00180000c04c783b */ /* 0x000fea0000000200 */
[----:B-1----:R-:W-:Y:S06]  /*14920*/  HMMA.16816.F32 R16, R72, R92, R16 ;  /* 0x0000005c4810723c */ /* 0x002fec0000001810 */
[C---:B------:R-:W-:Y:S06]  /*14930*/  HMMA.16816.F32 R88, R8.reuse, R56, R88 ;  /* 0x000000380858723c */ /* 0x040fec0000001858 */
[----:B------:R-:W-:Y:S01]  /*14940*/  HMMA.16816.F32 R8, R8, R58, R48 ;  /* 0x0000003a0808723c */ /* 0x000fe20000001830 */
[----:B------:R-:W-:Y:S04]  /*14950*/  LDSM.16.M88.4 R56, [R201+0x2000] ;  /* 0x00200000c938783b */ /* 0x000fe80000000200 */
[----:B------:R-:W-:Y:S01]  /*14960*/  LDSM.16.M88.4 R48, [R203+0x8800] ;  /* 0x00880000cb30783b */ /* 0x000fe20000000200 */
[C---:B------:R-:W-:Y:S06]  /*14970*/  HMMA.16816.F32 R40, R84.reuse, R24, R40 ;  /* 0x000000185428723c */ /* 0x040fec0000001828 */
[C---:B------:R-:W-:Y:S01]  /*14980*/  HMMA.16816.F32 R36, R84.reuse, R26, R36 ;  /* 0x0000001a5424723c */ /* 0x040fe20000001824 */
[----:B------:R-:W-:Y:S05]  /*14990*/  LDSM.16.M88.4 R24, [R203+0x9000] ;  /* 0x00900000cb18783b */ /* 0x000fea0000000200 */
[C---:B---3--:R-:W-:Y:S06]  /*149a0*/  HMMA.16816.F32 R68, R84.reuse, R32, R68 ;  /* 0x000000205444723c */ /* 0x048fec0000001844 */
[----:B------:R-:W-:Y:S01]  /*149b0*/  HMMA.16816.F32 R64, R84, R34, R64 ;  /* 0x000000225440723c */ /* 0x000fe20000001840 */
[----:B------:R-:W1:Y:S05]  /*149c0*/  LDSM.16.M88.4 R32, [R202+0x2000] ;  /* 0x00200000ca20783b */ /* 0x000e6a0000000200 */
[----:B------:R-:W-:Y:S01]  /*149d0*/  HMMA.16816.F32 R12, R72, R94, R12 ;  /* 0x0000005e480c723c */ /* 0x000fe2000000180c */
[----:B------:R-:W-:Y:S05]  /*149e0*/  LDSM.16.M88.4 R92, [R199+0x9800] ;  /* 0x00980000c75c783b */ /* 0x000fea0000000200 */
[----:B--2---:R-:W-:Y:S06]  /*149f0*/  HMMA.16816.F32 R16, R20, R80, R16 ;  /* 0x000000501410723c */ /* 0x004fec0000001810 */
[C---:B------:R-:W-:Y:S06]  /*14a00*/  HMMA.16816.F32 R88, R84.reuse, R52, R88 ;  /* 0x000000345458723c */ /* 0x040fec0000001858 */
[----:B------:R-:W-:Y:S01]  /*14a10*/  HMMA.16816.F32 R84, R84, R54, R8 ;  /* 0x000000365454723c */ /* 0x000fe20000001808 */
[----:B------:R-:W-:Y:S04]  /*14a20*/  LDSM.16.M88.4 R52, [R203+0x9800] ;  /* 0x00980000cb34783b */ /* 0x000fe80000000200 */
[----:B------:R-:W-:Y:S01]  /*14a30*/  LDSM.16.M88.4 R8, [R201+0x2800] ;  /* 0x00280000c908783b */ /* 0x000fe20000000200 */
        /* <DEDUP_REMOVED lines=27> */
[----:B------:R-:W-:Y:S01]  /*14bf0*/  HMMA.16816.F32 R36, R32, R10, R36 ;  /* 0x0000000a2024723c */ /* 0x000fe20000001824 */
[----:B------:R-:W2:Y:S05]  /*14c00*/  LDSM.16.M88.4 R8, [R203+0xa000] ;  /* 0x00a00000cb08783b */ /* 0x000eaa0000000200 */
[----:B------:R-:W-:Y:S01]  /*14c10*/  HMMA.16816.F32 R12, R96, R30, R12 ;  /* 0x0000001e600c723c */ /* 0x000fe2000000180c */
[----:B------:R-:W-:Y:S05]  /*14c20*/  LDSM.16.M88.4 R28, [R192+0x2800] ;  /* 0x00280000c01c783b */ /* 0x000fea0000000200 */
[----:B-1----:R-:W-:Y:S06]  /*14c30*/  HMMA.16816.F32 R16, R80, R24, R16 ;  /* 0x000000185010723c */ /* 0x002fec0000001810 */
[C---:B------:R-:W-:Y:S06]  /*14c40*/  HMMA.16816.F32 R68, R32.reuse, R4, R68 ;  /* 0x000000042044723c */ /* 0x040fec0000001844 */
[C---:B------:R-:W-:Y:S01]  /*14c50*/  HMMA.16816.F32 R64, R32.reuse, R6, R64 ;  /* 0x000000062040723c */ /* 0x040fe20000001840 */
[----:B------:R-:W1:Y:S05]  /*14c60*/  LDSM.16.M88.4 R4, [R199+0x9000] ;  /* 0x00900000c704783b */ /* 0x000e6a0000000200 */
[C---:B------:R-:W-:Y:S06]  /*14c70*/  HMMA.16816.F32 R88, R32.reuse, R48, R88 ;  /* 0x000000302058723c */ /* 0x040fec0000001858 */
[----:B------:R-:W-:Y:S01]  /*14c80*/  HMMA.16816.F32 R84, R32, R50, R84 ;  /* 0x000000322054723c */ /* 0x000fe20000001854 */
[----:B------:R-:W-:Y:S04]  /*14c90*/  LDSM.16.M88.4 R32, [R202+0x4000] ;  /* 0x00400000ca20783b */ /* 0x000fe80000000200 */
[----:B------:R-:W3:Y:S01]  /*14ca0*/  LDSM.16.M88.4 R48, [R201+0x4000] ;  /* 0x00400000c930783b */ /* 0x000ee20000000200 */
[----:B------:R-:W-:Y:S03]  /*14cb0*/  HMMA.16816.F32 R12, R80, R26, R12 ;  /* 0x0000001a500c723c */ /* 0x000fe6000000180c */
[----:B------:R-:W-:Y:S03]  /*14cc0*/  LDSM.16.M88.4 R24, [R220+0x4000] ;  /* 0x00400000dc18783b */ /* 0x000fe60000000200 */
[----:B--2---:R-:W-:Y:S06]  /*14cd0*/  HMMA.16816.F32 R16, R56, R8, R16 ;  /* 0x000000083810723c */ /* 0x004fec0000001810 */
[C---:B------:R-:W-:Y:S06]  /*14ce0*/  HMMA.16816.F32 R40, R96.reuse, R20, R40 ;  /* 0x000000146028723c */ /* 0x040fec0000001828 */
[----:B------:R-:W-:Y:S01]  /*14cf0*/  HMMA.16816.F32 R36, R96, R22, R36 ;  /* 0x000000166024723c */ /* 0x000fe20000001824 */
[----:B------:R-:W2:Y:S05]  /*14d00*/  LDSM.16.M88.4 R20, [R199+0xa000] ;  /* 0x00a00000c714783b */ /* 0x000eaa0000000200 */
[----:B------:R-:W-:Y:S01]  /*14d10*/  HMMA.16816.F32 R12, R56, R10, R12 ;  /* 0x0000000a380c723c */ /* 0x000fe2000000180c */
[----:B------:R-:W-:Y:S05]  /*14d20*/  LDSM.16.M88.4 R8, [R135+0x4000] ;  /* 0x004000008708783b */ /* 0x000fea0000000200 */
[----:B-1----:R-:W-:Y:S06]  /*14d30*/  HMMA.16816.F32 R68, R96, R4, R68 ;  /* 0x000000046044723c */ /* 0x002fec0000001844 */
[----:B------:R-:W-:Y:S06]  /*14d40*/  HMMA.16816.F32 R40, R80, R28, R40 ;  /* 0x0000001c5028723c */ /* 0x000fec0000001828 */
[----:B---3--:R-:W-:Y:S06]  /*14d50*/  HMMA.16816.F32 R16, R32, R48, R16 ;  /* 0x000000302010723c */ /* 0x008fec0000001810 */
[----:B------:R-:W-:Y:S01]  /*14d60*/  HMMA.16816.F32 R36, R80, R30, R36 ;  /* 0x0000001e5024723c */ /* 0x000fe20000001824 */
[----:B------:R-:W-:Y:S05]  /*14d70*/  LDSM.16.M88.4 R28, [R201+0x4800] ;  /* 0x00480000c91c783b */ /* 0x000fea0000000200 */
[----:B------:R-:W-:Y:S01]  /*14d80*/  HMMA.16816.F32 R64, R96, R6, R64 ;  /* 0x000000066040723c */ /* 0x000fe20000001840 */
[----:B------:R-:W1:Y:S05]  /*14d90*/  LDSM.16.M88.4 R4, [R192+0x4000] ;  /* 0x00400000c004783b */ /* 0x000e6a0000000200 */
[----:B------:R-:W-:Y:S01]  /*14da0*/  HMMA.16816.F32 R12, R32, R50, R12 ;  /* 0x00000032200c723c */ /* 0x000fe2000000180c */
[----:B------:R-:W3:Y:S05]  /*14db0*/  LDSM.16.M88.4 R48, [R203+0xb000] ;  /* 0x00b00000cb30783b */ /* 0x000eea0000000200 */
[----:B--2---:R-:W-:Y:S06]  /*14dc0*/  HMMA.16816.F32 R16, R24, R20, R16 ;  /* 0x000000141810723c */ /* 0x004fec0000001810 */
[----:B------:R-:W-:Y:S06]  /*14dd0*/  HMMA.16816.F32 R68, R80, R76, R68 ;  /* 0x0000004c5044723c */ /* 0x000fec0000001844 */
[C---:B------:R-:W-:Y:S06]  /*14de0*/  HMMA.16816.F32 R40, R56.reuse, R52, R40 ;  /* 0x000000343828723c */ /* 0x040fec0000001828 */
[----:B------:R-:W-:Y:S01]  /*14df0*/  HMMA.16816.F32 R36, R56, R54, R36 ;  /* 0x000000363824723c */ /* 0x000fe20000001824 */
[----:B------:R-:W-:Y:S05]  /*14e00*/  LDSM.16.M88.4 R52, [R192+0x4800] ;  /* 0x00480000c034783b */ /* 0x000fea0000000200 */
[----:B------:R-:W-:Y:S01]  /*14e10*/  HMMA.16816.F32 R12, R24, R22, R12 ;  /* 0x00000016180c723c */ /* 0x000fe2000000180c */
[----:B------:R-:W2:Y:S05]  /*14e20*/  LDSM.16.M88.4 R20, [R201+0x5000] ;  /* 0x00500000c914783b */ /* 0x000eaa0000000200 */
[C---:B------:R-:W-:Y:S06]  /*14e30*/  HMMA.16816.F32 R88, R96.reuse, R92, R88 ;  /* 0x0000005c6058723c */ /* 0x040fec0000001858 */
[----:B------:R-:W-:Y:S01]  /*14e40*/  HMMA.16816.F32 R92, R96, R94, R84 ;  /* 0x0000005e605c723c */ /* 0x000fe20000001854 */
[----:B------:R-:W4:Y:S05]  /*14e50*/  LDSM.16.M88.4 R84, [R199+0xa800] ;  /* 0x00a80000c754783b */ /* 0x000f2a0000000200 */
[----:B-1----:R-:W-:Y:S06]  /*14e60*/  HMMA.16816.F32 R16, R8, R4, R16 ;  /* 0x000000040810723c */ /* 0x002fec0000001810 */
[----:B------:R-:W-:Y:S06]  /*14e70*/  HMMA.16816.F32 R64, R80, R78, R64 ;  /* 0x0000004e5040723c */ /* 0x000fec0000001840 */
[----:B---3--:R-:W-:Y:S06]  /*14e80*/  HMMA.16816.F32 R68, R56, R48, R68 ;  /* 0x000000303844723c */ /* 0x008fec0000001844 */
[C---:B------:R-:W-:Y:S06]  /*14e90*/  HMMA.16816.F32 R40, R32.reuse, R28, R40 ;  /* 0x0000001c2028723c */ /* 0x040fec0000001828 */
[----:B------:R-:W-:Y:S01]  /*14ea0*/  HMMA.16816.F32 R36, R32, R30, R36 ;  /* 0x0000001e2024723c */ /* 0x000fe20000001824 */
[----:B------:R-:W1:Y:S01]  /*14eb0*/  LDSM.16.M88.4 R28, [R203+0xb800] ;  /* 0x00b80000cb1c783b */ /* 0x000e620000000200 */
[----:B------:R-:W-:-:S04]  /*14ec0*/  FMUL.FTZ R16, R16, UR9 ;  /* 0x0000000910107c20 */ /* 0x000fc80008410000 */
[C---:B------:R-:W-:Y:S01]  /*14ed0*/  HMMA.16816.F32 R88, R80.reuse, R72, R88 ;  /* 0x000000485058723c */ /* 0x040fe20000001858 */
[----:B------:R3:W1:Y:S05]  /*14ee0*/  MUFU.TANH R63, R16 ;  /* 0x00000010003f7308 */ /* 0x00066a0000002400 */
[----:B------:R-:W-:Y:S01]  /*14ef0*/  HMMA.16816.F32 R92, R80, R74, R92 ;  /* 0x0000004a505c723c */ /* 0x000fe2000000185c */
[----:B------:R-:W-:Y:S01]  /*14f00*/  FMUL.FTZ R72, R17, UR9 ;  /* 0x0000000911487c20 */ /* 0x000fe20008410000 */
[----:B------:R-:W-:-:S04]  /*14f10*/  FMUL.FTZ R73, R18, UR9 ;  /* 0x0000000912497c20 */ /* 0x000fc80008410000 */
[----:B------:R-:W-:Y:S01]  /*14f20*/  HMMA.16816.F32 R12, R8, R6, R12 ;  /* 0x00000006080c723c */ /* 0x000fe2000000180c */
[----:B------:R-:W5:Y:S01]  /*14f30*/  LDSM.16.M88.4 R4, [R199+0xb000] ;  /* 0x00b00000c704783b */ /* 0x000f620000000200 */
[----:B------:R-:W1:Y:S04]  /*14f40*/  MUFU.TANH R72, R72 ;  /* 0x0000004800487308 */ /* 0x000e680000002400 */
[----:B------:R-:W-:Y:S01]  /*14f50*/  HMMA.16816.F32 R64, R56, R50, R64 ;  /* 0x000000323840723c */ /* 0x000fe20000001840 */
[----:B------:R-:W-:Y:S03]  /*14f60*/  LDSM.16.M88.4 R48, [R192+0x5000] ;  /* 0x00500000c030783b */ /* 0x000fe60000000200 */
[----:B------:R-:W5:Y:S02]  /*14f70*/  MUFU.TANH R73, R73 ;  /* 0x0000004900497308 */ /* 0x000f640000002400 */
[----:B--2---:R-:W-:Y:S06]  /*14f80*/  HMMA.16816.F32 R68, R32, R20, R68 ;  /* 0x000000142044723c */ /* 0x004fec0000001844 */
[----:B----4-:R-:W-:Y:S01]  /*14f90*/  HMMA.16816.F32 R40, R24, R84, R40 ;  /* 0x000000541828723c */ /* 0x010fe20000001828 */
[----:B------:R-:W-:-:S02]  /*14fa0*/  FMUL.FTZ R20, R19, UR9 ;  /* 0x0000000913147c20 */ /* 0x000fc40008410000 */
[----:B---3--:R-:W2:Y:S03]  /*14fb0*/  LDSM.16.M88.4 R16, [R201+0x5800] ;  /* 0x00580000c910783b */ /* 0x008ea60000000200 */
[C---:B-1----:R-:W-:Y:S01]  /*14fc0*/  HMMA.16816.F32 R88, R56.reuse, R28, R88 ;  /* 0x0000001c3858723c */ /* 0x042fe20000001858 */
[----:B------:R-:W-:Y:S01]  /*14fd0*/  FMUL.FTZ R12, R12, UR9 ;  /* 0x000000090c0c7c20 */ /* 0x000fe20008410000 */
[----:B------:R-:W-:Y:S01]  /*14fe0*/  FMUL.FTZ R0, R13, UR9 ;  /* 0x000000090d007c20 */ /* 0x000fe20008410000 */
[----:B------:R-:W1:Y:S03]  /*14ff0*/  MUFU.TANH R20, R20 ;  /* 0x0000001400147308 */ /* 0x000e660000002400 */
[----:B------:R-:W-:Y:S05]  /*15000*/  HMMA.16816.F32 R92, R56, R30, R92 ;  /* 0x0000001e385c723c */ /* 0x000fea000000185c */
[----:B------:R3:W4:Y:S01]  /*15010*/  MUFU.TANH R21, R12 ;  /* 0x0000000c00157308 */ /* 0x0007220000002400 */
[----:B------:R-:W-:Y:S06]  /*15020*/  HMMA.16816.F32 R64, R32, R22, R64 ;  /* 0x000000162040723c */ /* 0x000fec0000001840 */
[C---:B-----5:R-:W-:Y:S01]  /*15030*/  HMMA.16816.F32 R68, R24.reuse, R4, R68 ;  /* 0x000000041844723c */ /* 0x060fe20000001844 */
[----:B------:R-:W-:Y:S01]  /*15040*/  FMUL.FTZ R22, R14, UR9 ;  /* 0x000000090e167c20 */ /* 0x000fe20008410000 */
[----:B------:R-:W-:Y:S01]  /*15050*/  FMUL.FTZ R23, R15, UR9 ;  /* 0x000000090f177c20 */ /* 0x000fe20008410000 */
[----:B------:R5:W1:Y:S03]  /*15060*/  MUFU.TANH R28, R0 ;  /* 0x00000000001c7308 */ /* 0x000a660000002400 */
[----:B------:R-:W-:Y:S01]  /*15070*/  HMMA.16816.F32 R36, R24, R86, R36 ;  /* 0x000000561824723c */ /* 0x000fe20000001824 */
[----:B---3--:R-:W3:Y:S04]  /*15080*/  LDSM.16.M88.4 R12, [R199+0xb800] ;  /* 0x00b80000c70c783b */ /* 0x008ee80000000200 */
[----:B------:R-:W1:Y:S01]  /*15090*/  MUFU.TANH R22, R22 ;  /* 0x0000001600167308 */ /* 0x000e620000002400 */
[----:B------:R-:W-:Y:S06]  /*150a0*/  HMMA.16816.F32 R40, R8, R52, R40 ;  /* 0x000000340828723c */ /* 0x000fec0000001828 */
[----:B------:R-:W-:Y:S01]  /*150b0*/  HMMA.16816.F32 R64, R24, R6, R64 ;  /* 0x000000061840723c */ /* 0x000fe20000001840 */
[----:B------:R-:W4:Y:S01]  /*150c0*/  LDSM.16.M88.4 R4, [R192+0x5800] ;  /* 0x00580000c004783b */ /* 0x000f220000000200 */
[----:B------:R-:W1:Y:S01]  /*150d0*/  MUFU.TANH R23, R23 ;  /* 0x0000001700177308 */ /* 0x000e620000002400 */
[----:B------:R-:W-:-:S04]  /*150e0*/  DEPBAR.LE SB0, 0x0 ;  /* 0x000080000000791a */ /* 0x000fc80000000000 */
[C---:B--2---:R-:W-:Y:S06]  /*150f0*/  HMMA.16816.F32 R88, R32.reuse, R16, R88 ;  /* 0x000000102058723c */ /* 0x044fec0000001858 */
[----:B------:R-:W-:Y:S05]  /*15100*/  HMMA.16816.F32 R92, R32, R18, R92 ;  /* 0x00000012205c723c */ /* 0x000fea000000185c */
[----:B------:R-:W-:Y:S01]  /*15110*/  FMUL.FTZ R29, R40, UR9 ;  /* 0x00000009281d7c20 */ /* 0x000fe20008410000 */
[----:B------:R-:W-:Y:S01]  /*15120*/  HMMA.16816.F32 R36, R8, R54, R36 ;  /* 0x000000360824723c */ /* 0x000fe20000001824 */
[----:B------:R-:W-:Y:S01]  /*15130*/  FMUL.FTZ R30, R41, UR9 ;  /* 0x00000009291e7c20 */ /* 0x000fe20008410000 */
[----:B------:R-:W-:Y:S01]  /*15140*/  FMUL.FTZ R16, R42, UR9 ;  /* 0x000000092a107c20 */ /* 0x000fe20008410000 */
[----:B------:R-:W-:-:S02]  /*15150*/  FMUL.FTZ R31, R43, UR9 ;  /* 0x000000092b1f7c20 */ /* 0x000fc40008410000 */
[----:B------:R-:W2:Y:S01]  /*15160*/  MUFU.TANH R29, R29 ;  /* 0x0000001d001d7308 */ /* 0x000ea20000002400 */
[C---:B------:R-:W-:Y:S06]  /*15170*/  HMMA.16816.F32 R68, R8.reuse, R48, R68 ;  /* 0x000000300844723c */ /* 0x040fec0000001844 */
[----:B------:R-:W-:Y:S01]  /*15180*/  HMMA.16816.F32 R64, R8, R50, R64 ;  /* 0x000000320840723c */ /* 0x000fe20000001840 */
[----:B------:R-:W1:Y:S05]  /*15190*/  MUFU.TANH R30, R30 ;  /* 0x0000001e001e7308 */ /* 0x000e6a0000002400 */
[C---:B---3--:R-:W-:Y:S03]  /*151a0*/  HMMA.16816.F32 R88, R24.reuse, R12, R88 ;  /* 0x0000000c1858723c */ /* 0x048fe60000001858 */
[----:B------:R-:W3:Y:S03]  /*151b0*/  MUFU.TANH R16, R16 ;  /* 0x0000001000107308 */ /* 0x000ee60000002400 */
[----:B------:R-:W-:Y:S01]  /*151c0*/  HMMA.16816.F32 R92, R24, R14, R92 ;  /* 0x0000000e185c723c */ /* 0x000fe2000000185c */
[----:B------:R-:W-:Y:S01]  /*151d0*/  FMUL.FTZ R40, R36, UR9 ;  /* 0x0000000924287c20 */ /* 0x000fe20008410000 */
[----:B------:R-:W-:Y:S01]  /*151e0*/  FMUL.FTZ R36, R37, UR9 ;  /* 0x0000000925247c20 */ /* 0x000fe20008410000 */
[----:B------:R-:W-:Y:S01]  /*151f0*/  FMUL.FTZ R18, R38, UR9 ;  /* 0x0000000926127c20 */ /* 0x000fe20008410000 */
[----:B------:R-:W-:Y:S01]  /*15200*/  FMUL.FTZ R12, R39, UR9 ;  /* 0x00000009270c7c20 */ /* 0x000fe20008410000 */
[----:B------:R-:W1:Y:S01]  /*15210*/  MUFU.TANH R31, R31 ;  /* 0x0000001f001f7308 */ /* 0x000e620000002400 */
[----:B------:R-:W-:Y:S01]  /*15220*/  FMUL.FTZ R68, R68, UR9 ;  /* 0x0000000944447c20 */ /* 0x000fe20008410000 */
[----:B------:R-:W-:Y:S01]  /*15230*/  FMUL.FTZ R69, R69, UR9 ;  /* 0x0000000945457c20 */ /* 0x000fe20008410000 */
[----:B------:R-:W-:Y:S01]  /*15240*/  FMUL.FTZ R70, R70, UR9 ;  /* 0x0000000946467c20 */ /* 0x000fe20008410000 */
[----:B------:R-:W-:-:S03]  /*15250*/  FMUL.FTZ R71, R71, UR9 ;  /* 0x0000000947477c20 */ /* 0x000fc60008410000 */
[----:B------:R-:W-:Y:S01]  /*15260*/  FMUL.FTZ R64, R64, UR9 ;  /* 0x0000000940407c20 */ /* 0x000fe20008410000 */
[----:B------:R-:W-:Y:S01]  /*15270*/  FMUL.FTZ R65, R65, UR9 ;  /* 0x0000000941417c20 */ /* 0x000fe20008410000 */
[----:B------:R-:W-:Y:S01]  /*15280*/  FMUL.FTZ R66, R66, UR9 ;  /* 0x0000000942427c20 */ /* 0x000fe20008410000 */
[----:B------:R-:W-:Y:S01]  /*15290*/  FMUL.FTZ R67, R67, UR9 ;  /* 0x0000000943437c20 */ /* 0x000fe20008410000 */
[----:B------:R-:W1:Y:S02]  /*152a0*/  MUFU.TANH R40, R40 ;  /* 0x0000002800287308 */ /* 0x000e640000002400 */
[C---:B----4-:R-:W-:Y:S06]  /*152b0*/  HMMA.16816.F32 R88, R8.reuse, R4, R88 ;  /* 0x000000040858723c */ /* 0x050fec0000001858 */
[----:B------:R-:W-:Y:S01]  /*152c0*/  HMMA.16816.F32 R92, R8, R6, R92 ;  /* 0x00000006085c723c */ /* 0x000fe2000000185c */
[----:B------:R-:W4:Y:S01]  /*152d0*/  MUFU.TANH R36, R36 ;  /* 0x0000002400247308 */ /* 0x000f220000002400 */
[----:B------:R-:W-:-:S04]  /*152e0*/  IADD3 R5, R62, R2, -R209 ;  /* 0x000000023e057210 */ /* 0x000fc80007ffe8d1 */
[----:B------:R-:W-:-:S03]  /*152f0*/  IADD3 R5, R5, UR8, RZ ;  /* 0x0000000805057c10 */ /* 0x000fc6000fffe0ff */
[----:B------:R-:W1:Y:S01]  /*15300*/  MUFU.TANH R18, R18 ;  /* 0x0000001200127308 */ /* 0x000e620000002400 */
[C---:B-----5:R-:W-:Y:S02]  /*15310*/  VIMNMX R0, R5.reuse, R62, PT ;  /* 0x0000003e05007248 */ /* 0x060fe40003fe0100 */
[----:B------:R-:W-:-:S05]  /*15320*/  VIADDMNMX R2, R5, 0x8, R62, PT ;  /* 0x0000000805027846 */ /* 0x000fca000380013e */
        /* <DEDUP_REMOVED lines=28> */
[----:B------:R-:W2:Y:S01]  /*154f0*/  LDC R6, c[0x0][0x380] ;  /* 0x0000e000ff067b82 */ /* 0x000ea20000000800 */
[----:B------:R-:W-:Y:S01]  /*15500*/  VIADD R11, R3, 0xffffffc0 ;  /* 0xffffffc0030b7836 */ /* 0x000fe20000000000 */
[----:B------:R-:W-:Y:S01]  /*15510*/  IABS R8, R3 ;  /* 0x0000000300087213 */ /* 0x000fe20000000000 */
[----:B------:R-:W-:-:S03]  /*15520*/  ULDC.64 UR8, c[0x0][0x248] ;  /* 0x0000920000087ab9 */ /* 0x000fc60000000a00 */
[----:B------:R-:W-:Y:S02]  /*15530*/  IABS R7, R11 ;  /* 0x0000000b00077213 */ /* 0x000fe40000000000 */
[-C--:B--2---:R-:W-:Y:S02]  /*15540*/  IABS R4, R6.reuse ;  /* 0x0000000600047213 */ /* 0x084fe40000000000 */
[----:B------:R-:W-:Y:S02]  /*15550*/  LOP3.LUT R11, R11, R6, RZ, 0x3c, !PT ;  /* 0x000000060b0b7212 */ /* 0x000fe400078e3cff */
[----:B------:R-:W2:Y:S08]  /*15560*/  I2F.RP R9, R4 ;  /* 0x0000000400097306 */ /* 0x000eb00000209400 */
[----:B--2---:R-:W2:Y:S02]  /*15570*/  MUFU.RCP R14, R9 ;  /* 0x00000009000e7308 */ /* 0x004ea40000001000 */
[----:B--2---:R-:W-:-:S06]  /*15580*/  VIADD R14, R14, 0xffffffe ;  /* 0x0ffffffe0e0e7836 */ /* 0x004fcc0000000000 */
[----:B------:R-:W2:Y:S02]  /*15590*/  F2I.FTZ.U32.TRUNC.NTZ R15, R14 ;  /* 0x0000000e000f7305 */ /* 0x000ea4000021f000 */
[----:B--2---:R-:W-:Y:S02]  /*155a0*/  IADD3 R5, RZ, -R15, RZ ;  /* 0x8000000fff057210 */ /* 0x004fe40007ffe0ff */
        /* <DEDUP_REMOVED lines=48> */
.L_x_1330:
[----:B------:R-:W2:Y:S02]  /*158b0*/  LDC R5, c[0x0][0x248] ;  /* 0x00009200ff057b82 */ /* 0x000ea40000000800 */
[----:B--2---:R-:W-:-:S04]  /*158c0*/  LEA R5, -R5, RZ, 0x6 ;  /* 0x000000ff05057211 */ /* 0x004fc800078e31ff */
[----:B------:R-:W-:-:S07]  /*158d0*/  SHF.R.S32.HI R4, RZ, 0x1f, R5 ;  /* 0x0000001fff047819 */ /* 0x000fce0000011405 */
.L_x_1331:
        /* <DEDUP_REMOVED lines=112> */
.L_x_1329:
[----:B------:R-:W-:Y:S01]  /*15fe0*/  IMAD.IADD R3, R3, 0x1, R100 ;  /* 0x0000000103037824 */ /* 0x000fe200078e0264 */
[----:B------:R-:W-:Y:S01]  /*15ff0*/  LEA R200, R46, UR4, 0x1 ;  /* 0x000000042ec87c11 */ /* 0x000fe2000f8e08ff */
[----:B------:R-:W-:Y:S02]  /*16000*/  ULDC UR5, c[0x0][0x2ec] ;  /* 0x0000bb0000057ab9 */ /* 0x000fe40000000800 */
[C---:B--2---:R-:W-:Y:S02]  /*16010*/  VIADD R5, R3.reuse, 0x1 ;  /* 0x0000000103057836 */ /* 0x044fe40000000000 */
[C---:B------:R-:W-:Y:S01]  /*16020*/  VIADD R7, R3.reuse, 0x8 ;  /* 0x0000000803077836 */ /* 0x040fe20000000000 */
[----:B------:R-:W-:Y:S01]  /*16030*/  LDSM.16.MT88.4 R124, [R200+0xc000] ;  /* 0x00c00000c87c783b */ /* 0x000fe20000004200 */
[----:B------:R-:W-:Y:S01]  /*16040*/  VIADD R13, R3, 0x20 ;  /* 0x00000020030d7836 */ /* 0x000fe20000000000 */
[----:B------:R-:W-:Y:S01]  /*16050*/  ISETP.GE.AND P5, PT, R5, R0, PT ;  /* 0x000000000500720c */ /* 0x000fe20003fa6270 */
[----:B------:R-:W-:Y:S01]  /*16060*/  VIADD R37, R3, 0x30 ;  /* 0x0000003003257836 */ /* 0x000fe20000000000 */
[----:B------:R-:W-:Y:S01]  /*16070*/  ISETP.GE.AND P0, PT, R5, R2, PT ;  /* 0x000000020500720c */ /* 0x000fe20003f06270 */
[----:B------:R-:W-:Y:S01]  /*16080*/  VIADD R5, R3, 0x9 ;  /* 0x0000000903057836 */ /* 0x000fe20000000000 */
[----:B------:R-:W-:Y:S01]  /*16090*/  FSEL R27, R72, -INF , !P5 ;  /* 0xff800000481b7808 */ /* 0x000fe20006800000 */
[--C-:B------:R-:W-:Y:S01]  /*160a0*/  IMAD R198, R47, 0x2, R200.reuse ;  /* 0x000000022fc67824 */ /* 0x100fe200078e02c8 */
[-C--:B------:R-:W-:Y:S01]  /*160b0*/  ISETP.GE.AND P1, PT, R7, R0.reuse, PT ;  /* 0x000000000700720c */ /* 0x080fe20003f26270 */
[----:B------:R-:W-:Y:S01]  /*160c0*/  IMAD R197, R45, 0x2, R200 ;  /* 0x000000022dc57824 */ /* 0x000fe200078e02c8 */
[----:B------:R-:W-:Y:S01]  /*160d0*/  ISETP.GE.AND P6, PT, R5, R0, PT ;  /* 0x000000000500720c */ /* 0x000fe20003fc6270 */
[----:B------:R-:W-:Y:S01]  /*160e0*/  IMAD R196, R45, 0x2, R198 ;  /* 0x000000022dc47824 */ /* 0x000fe200078e02c6 */
[-C--:B------:R-:W-:Y:S01]  /*160f0*/  ISETP.GE.AND P5, PT, R5, R2.reuse, PT ;  /* 0x000000020500720c */ /* 0x080fe20003fa6270 */
[----:B------:R-:W-:Y:S01]  /*16100*/  VIADD R5, R3, 0x11 ;  /* 0x0000001103057836 */ /* 0x000fe20000000000 */
[----:B-1----:R-:W-:Y:S01]  /*16110*/  FSEL R33, R28, -INF , !P6 ;  /* 0xff8000001c217808 */ /* 0x002fe20007000000 */
[----:B------:R-:W-:Y:S01]  /*16120*/  LDSM.16.MT88.4 R116, [R198+0xc000] ;  /* 0x00c00000c674783b */ /* 0x000fe20000004200 */
[-C--:B------:R-:W-:Y:S01]  /*16130*/  ISETP.GE.AND P2, PT, R7, R2.reuse, PT ;  /* 0x000000020700720c */ /* 0x080fe20003f46270 */
[----:B------:R-:W-:Y:S01]  /*16140*/  VIADD R7, R3, 0x10 ;  /* 0x0000001003077836 */ /* 0x000fe20000000000 */
[----:B------:R-:W-:Y:S01]  /*16150*/  ISETP.GE.AND P6, PT, R5, R2, PT ;  /* 0x000000020500720c */ /* 0x000fe20003fc6270 */
[----:B------:R-:W-:Y:S01]  /*16160*/  LDSM.16.MT88.4 R56, [R197+0xe000] ;  /* 0x00e00000c538783b */ /* 0x000fe20000004200 */
[----:B------:R-:W-:-:S02]  /*16170*/  FSEL R25, R20, -INF , !P0 ;  /* 0xff80000014197808 */ /* 0x000fc40004000000 */
[----:B------:R-:W-:Y:S01]  /*16180*/  FSEL R9, R31, -INF , !P6 ;  /* 0xff8000001f097808 */ /* 0x000fe20007000000 */
[C---:B------:R-:W-:Y:S01]  /*16190*/  VIADD R31, R3.reuse, 0x31 ;  /* 0x00000031031f7836 */ /* 0x040fe20000000000 */
[-C--:B------:R-:W-:Y:S01]  /*161a0*/  ISETP.GE.AND P6, PT, R3, R0.reuse, PT ;  /* 0x000000000300720c */ /* 0x080fe20003fc6270 */
        /* <DEDUP_REMOVED lines=8> */
[----:B------:R-:W-:Y:S01]  /*16230*/  ISETP.GE.AND P2, PT, R5, R0, PT ;  /* 0x000000000500720c */ /* 0x000fe20003f46270 */
[----:B------:R-:W-:Y:S01]  /*16240*/  VIADD R5, R3, 0x19 ;  /* 0x0000001903057836 */ /* 0x000fe20000000000 */
[----:B------:R-:W-:Y:S01]  /*16250*/  FSEL R63, R63, -INF , !P6 ;  /* 0xff8000003f3f7808 */ /* 0x000fe20007000000 */
[----:B------:R-:W-:Y:S01]  /*16260*/  LDSM.16.MT88.4 R100, [R196+0xc000] ;  /* 0x00c00000c464783b */ /* 0x000fe20000004200 */
[----:B------:R-:W-:-:S02]  /*16270*/  FSEL R23, R23, -INF , !P5 ;  /* 0xff80000017177808 */ /* 0x000fc40006800000 */
[----:B------:R-:W-:Y:S01]  /*16280*/  FSEL R19, R29, -INF , !P0 ;  /* 0xff8000001d137808 */ /* 0x000fe20004000000 */
[----:B------:R-:W-:Y:S01]  /*16290*/  VIADD R29, R3, 0x28 ;  /* 0x00000028031d7836 */ /* 0x000fe20000000000 */
[C---:B------:R-:W-:Y:S01]  /*162a0*/  ISETP.GE.AND P5, PT, R7.reuse, R0, PT ;  /* 0x000000000700720c */ /* 0x040fe20003fa6270 */
[----:B------:R-:W-:Y:S01]  /*162b0*/  LDSM.16.MT88.4 R48, [R198+0xe000] ;  /* 0x00e00000c630783b */ /* 0x000fe20000004200 */
[----:B------:R-:W-:Y:S02]  /*162c0*/  ISETP.GE.AND P0, PT, R7, R2, PT ;  /* 0x000000020700720c */ /* 0x000fe40003f06270 */
[----:B------:R-:W-:Y:S01]  /*162d0*/  FSEL R11, R16, -INF , !P1 ;  /* 0xff800000100b7808 */ /* 0x000fe20004800000 */
[----:B------:R-:W-:Y:S01]  /*162e0*/  LDSM.16.MT88.4 R88, [R197+0x10000] ;  /* 0x01000000c558783b */ /* 0x000fe20000004200 */
[----:B------:R-:W-:Y:S02]  /*162f0*/  FSEL R17, R30, -INF , !P2 ;  /* 0xff8000001e117808 */ /* 0x000fe40005000000 */
[----:B------:R-:W-:Y:S01]  /*16300*/  FMNMX.FTZ R4, R63, R27, !PT ;  /* 0x0000001b3f047209 */ /* 0x000fe20007810000 */
[----:B------:R-:W-:Y:S01]  /*16310*/  LDSM.16.MT88.4 R144, [R196+0x10000] ;  /* 0x01000000c490783b */ /* 0x000fe20000004200 */
[----:B------:R-:W-:-:S02]  /*16320*/  ISETP.GE.AND P1, PT, R5, R0, PT ;  /* 0x000000000500720c */ /* 0x000fc40003f26270 */
[----:B------:R-:W-:Y:S01]  /*16330*/  ISETP.GE.AND P2, PT, R5, R2, PT ;  /* 0x000000020500720c */ /* 0x000fe20003f46270 */
[----:B------:R-:W-:Y:S01]  /*16340*/  VIADD R5, R3, 0x21 ;  /* 0x0000002103057836 */ /* 0x000fe20000000000 */
[----:B------:R-:W-:Y:S01]  /*16350*/  FSEL R15, R40, -INF , !P5 ;  /* 0xff800000280f7808 */ /* 0x000fe20006800000 */
[----:B------:R-:W-:Y:S01]  /*16360*/  LDSM.16.MT88.4 R140, [R200+0xc800] ;  /* 0x00c80000c88c783b */ /* 0x000fe20000004200 */
[----:B------:R-:W-:Y:S02]  /*16370*/  FSEL R7, R18, -INF , !P0 ;  /* 0xff80000012077808 */ /* 0x000fe40004000000 */
[----:B------:R-:W-:Y:S01]  /*16380*/  FMNMX.FTZ R4, R35, R4, !PT ;  /* 0x0000000423047209 */ /* 0x000fe20007810000 */
[----:B------:R-:W-:Y:S01]  /*16390*/  LDSM.16.MT88.4 R40, [R200+0xe000] ;  /* 0x00e00000c828783b */ /* 0x000fe20000004200 */
[C---:B------:R-:W-:Y:S02]  /*163a0*/  ISETP.GE.AND P5, PT, R13.reuse, R0, PT ;  /* 0x000000000d00720c */ /* 0x040fe40003fa6270 */
[----:B------:R-:W-:-:S02]  /*163b0*/  ISETP.GE.AND P0, PT, R13, R2, PT ;  /* 0x000000020d00720c */ /* 0x000fc40003f06270 */
[----:B------:R-:W-:Y:S02]  /*163c0*/  FSEL R13, R36, -INF , !P1 ;  /* 0xff800000240d7808 */ /* 0x000fe40004800000 */
[C---:B------:R-:W-:Y:S02]  /*163d0*/  ISETP.GE.AND P6, PT, R5.reuse, R0, PT ;  /* 0x000000000500720c */ /* 0x040fe40003fc6270 */
[----:B------:R-:W-:Y:S02]  /*163e0*/  ISETP.GE.AND P1, PT, R5, R2, PT ;  /* 0x000000020500720c */ /* 0x000fe40003f26270 */
[----:B------:R-:W-:Y:S02]  /*163f0*/  FSEL R5, R12, -INF , !P2 ;  /* 0xff8000000c057808 */ /* 0x000fe40005000000 */
[----:B------:R-:W-:Y:S02]  /*16400*/  FMNMX.FTZ R4, R33, R4, !PT ;  /* 0x0000000421047209 */ /* 0x000fe40007810000 */
[----:B------:R-:W-:-:S02]  /*16410*/  ISETP.GE.AND P2, PT, R3, R2, PT ;  /* 0x000000020300720c */ /* 0x000fc40003f46270 */
[----:B------:R-:W-:Y:S02]  /*16420*/  FMNMX.FTZ R4, R19, R4, !PT ;  /* 0x0000000413047209 */ /* 0x000fe40007810000 */
[----:B------:R-:W-:Y:S02]  /*16430*/  FSEL R73, R73, -INF , !P2 ;  /* 0xff80000049497808 */ /* 0x000fe40005000000 */
[----:B------:R-:W-:Y:S02]  /*16440*/  FMNMX.FTZ R6, R17, R4, !PT ;  /* 0x0000000411067209 */ /* 0x000fe40007810000 */
[----:B------:R-:W-:Y:S02]  /*16450*/  FMNMX.FTZ R4, R73, R25, !PT ;  /* 0x0000001949047209 */ /* 0x000fe40007810000 */
[----:B------:R-:W-:Y:S02]  /*16460*/  FMNMX.FTZ R6, R15, R6, !PT ;  /* 0x000000060f067209 */ /* 0x000fe40007810000 */
[----:B------:R-:W-:-:S02]  /*16470*/  FMNMX.FTZ R4, R21, R4, !PT ;  /* 0x0000000415047209 */ /* 0x000fc40007810000 */
[----:B------:R-:W-:Y:S02]  /*16480*/  FSEL R229, R229, -INF , !P5 ;  /* 0xff800000e5e57808 */ /* 0x000fe40006800000 */
[----:B------:R-:W-:Y:S02]  /*16490*/  FMNMX.FTZ R4, R23, R4, !PT ;  /* 0x0000000417047209 */ /* 0x000fe40007810000 */
[----:B------:R-:W-:Y:S02]  /*164a0*/  FMNMX.FTZ R6, R13, R6, !PT ;  /* 0x000000060d067209 */ /* 0x000fe40007810000 */
[----:B------:R-:W-:Y:S02]  /*164b0*/  FMNMX.FTZ R4, R11, R4, !PT ;  /* 0x000000040b047209 */ /* 0x000fe40007810000 */
[----:B------:R-:W-:Y:S02]  /*164c0*/  FSEL R225, R225, -INF , !P0 ;  /* 0xff800000e1e17808 */ /* 0x000fe40004000000 */
[----:B------:R-:W-:-:S02]  /*164d0*/  FMNMX.FTZ R4, R9, R4, !PT ;  /* 0x0000000409047209 */ /* 0x000fc40007810000 */
[----:B------:R-:W-:Y:S02]  /*164e0*/  ISETP.GE.AND P5, PT, R29, R0, PT ;  /* 0x000000001d00720c */ /* 0x000fe40003fa6270 */
[----:B------:R-:W-:Y:S02]  /*164f0*/  FMNMX.FTZ R4, R7, R4, !PT ;  /* 0x0000000407047209 */ /* 0x000fe40007810000 */
[----:B------:R-:W-:Y:S01]  /*16500*/  ISETP.GE.AND P0, PT, R29, R2, PT ;  /* 0x000000021d00720c */ /* 0x000fe20003f06270 */
[----:B------:R-:W-:Y:S01]  /*16510*/  VIADD R29, R3, 0x29 ;  /* 0x00000029031d7836 */ /* 0x000fe20000000000 */
[----:B------:R-:W-:Y:S02]  /*16520*/  FSEL R163, R163, -INF , !P6 ;  /* 0xff800000a3a37808 */ /* 0x000fe40007000000 */
[----:B------:R-:W-:Y:S02]  /*16530*/  FMNMX.FTZ R6, R229, R6, !PT ;  /* 0x00000006e5067209 */ /* 0x000fe40007810000 */
[----:B------:R-:W-:-:S02]  /*16540*/  FMNMX.FTZ R4, R5, R4, !PT ;  /* 0x0000000405047209 */ /* 0x000fc40007810000 */
[----:B------:R-:W-:Y:S02]  /*16550*/  ISETP.GE.AND P6, PT, R29, R0, PT ;  /* 0x000000001d00720c */ /* 0x000fe40003fc6270 */
[----:B------:R-:W-:Y:S02]  /*16560*/  FSEL R227, R227, -INF , !P5 ;  /* 0xff800000e3e37808 */ /* 0x000fe40006800000 */
[----:B------:R-:W-:Y:S02]  /*16570*/  FMNMX.FTZ R6, R163, R6, !PT ;  /* 0x00000006a3067209 */ /* 0x000fe40007810000 */
[----:B------:R-:W-:Y:S02]  /*16580*/  FSEL R169, R169, -INF , !P1 ;  /* 0xff800000a9a97808 */ /* 0x000fe40004800000 */
[----:B------:R-:W-:Y:S02]  /*16590*/  FMNMX.FTZ R4, R225, R4, !PT ;  /* 0x00000004e1047209 */ /* 0x000fe40007810000 */
[----:B------:R-:W-:Y:S01]  /*165a0*/  ISETP.GE.AND P2, PT, R29, R2, PT ;  /* 0x000000021d00720c */ /* 0x000fe20003f46270 */
[----:B------:R-:W-:Y:S01]  /*165b0*/  VIADD R29, R3, 0x38 ;  /* 0x00000038031d7836 */ /* 0x000fe20000000000 */
[----:B------:R-:W-:Y:S01]  /*165c0*/  ISETP.GE.AND P1, PT, R37, R0, PT ;  /* 0x000000002500720c */ /* 0x000fe20003f26270 */
[----:B------:R-:W-:Y:S01]  /*165d0*/  VIADD R3, R3, 0x39 ;  /* 0x0000003903037836 */ /* 0x000fe20000000000 */
[----:B------:R-:W-:-:S02]  /*165e0*/  FSEL R167, R167, -INF , !P6 ;  /* 0xff800000a7a77808 */ /* 0x000fc40007000000 */
[----:B------:R-:W-:Y:S02]  /*165f0*/  FMNMX.FTZ R6, R227, R6, !PT ;  /* 0x00000006e3067209 */ /* 0x000fe40007810000 */
[----:B------:R-:W-:Y:S02]  /*16600*/  FSEL R223, R223, -INF , !P0 ;  /* 0xff800000dfdf7808 */ /* 0x000fe40004000000 */
[----:B------:R-:W-:Y:S02]  /*16610*/  FMNMX.FTZ R4, R169, R4, !PT ;  /* 0x00000004a9047209 */ /* 0x000fe40007810000 */
[----:B------:R-:W-:Y:S02]  /*16620*/  FSEL R221, R221, -INF , !P1 ;  /* 0xff800000dddd7808 */ /* 0x000fe40004800000 */
[----:B------:R-:W-:Y:S02]  /*16630*/  ISETP.GE.AND P5, PT, R31, R0, PT ;  /* 0x000000001f00720c */ /* 0x000fe40003fa6270 */
[----:B------:R-:W-:-:S02]  /*16640*/  FMNMX.FTZ R6, R167, R6, !PT ;  /* 0x00000006a7067209 */ /* 0x000fc40007810000 */
[----:B------:R-:W-:Y:S02]  /*16650*/  ISETP.GE.AND P1, PT, R29, R0, PT ;  /* 0x000000001d00720c */ /* 0x000fe40003f26270 */
[----:B------:R-:W-:Y:S02]  /*16660*/  ISETP.GE.AND P0, PT, R37, R2, PT ;  /* 0x000000022500720c */ /* 0x000fe40003f06270 */
[----:B------:R-:W-:Y:S02]  /*16670*/  FSEL R177, R177, -INF , !P2 ;  /* 0xff800000b1b17808 */ /* 0x000fe40005000000 */
[----:B------:R-:W-:Y:S02]  /*16680*/  FMNMX.FTZ R8, R223, R4, !PT ;  /* 0x00000004df087209 */ /* 0x000fe40007810000 */
[----:B------:R-:W-:Y:S02]  /*16690*/  FSEL R219, R219, -INF , !P5 ;  /* 0xff800000dbdb7808 */ /* 0x000fe40006800000 */
[----:B------:R-:W-:-:S02]  /*166a0*/  FMNMX.FTZ R6, R221, R6, !PT ;  /* 0x00000006dd067209 */ /* 0x000fc40007810000 */
[----:B------:R-:W-:Y:S02]  /*166b0*/  FSEL R183, R183, -INF , !P1 ;  /* 0xff800000b7b77808 */ /* 0x000fe40004800000 */
[----:B------:R-:W-:Y:S02]  /*166c0*/  ISETP.GE.AND P1, PT, R31, R2, PT ;  /* 0x000000021f00720c */ /* 0x000fe40003f26270 */
[----:B------:R-:W-:Y:S02]  /*166d0*/  FSEL R179, R179, -INF , !P0 ;  /* 0xff800000b3b37808 */ /* 0x000fe40004000000 */
[----:B------:R-:W-:Y:S02]  /*166e0*/  FMNMX.FTZ R8, R177, R8, !PT ;  /* 0x00000008b1087209 */ /* 0x000fe40007810000 */
[----:B------:R-:W-:Y:S02]  /*166f0*/  ISETP.GE.AND P5, PT, R3, R0, PT ;  /* 0x000000000300720c */ /* 0x000fe40003fa6270 */
[----:B------:R-:W-:-:S02]  /*16700*/  FMNMX.FTZ R6, R219, R6, !PT ;  /* 0x00000006db067209 */ /* 0x000fc40007810000 */
[----:B------:R-:W-:Y:S02]  /*16710*/  ISETP.GE.AND P0, PT, R29, R2, PT ;  /* 0x000000021d00720c */ /* 0x000fe40003f06270 */
[----:B------:R-:W-:Y:S02]  /*16720*/  FSEL R175, R175, -INF , !P1 ;  /* 0xff800000afaf7808 */ /* 0x000fe40004800000 */
[----:B------:R-:W-:Y:S02]  /*16730*/  FMNMX.FTZ R8, R179, R8, !PT ;  /* 0x00000008b3087209 */ /* 0x000fe40007810000 */
[----:B------:R-:W-:Y:S02]  /*16740*/  FSEL R181, R181, -INF , !P5 ;  /* 0xff800000b5b57808 */ /* 0x000fe40006800000 */
[----:B------:R-:W-:Y:S02]  /*16750*/  FMNMX.FTZ R6, R183, R6, !PT ;  /* 0x00000006b7067209 */ /* 0x000fe40007810000 */
[----:B------:R-:W-:-:S02]  /*16760*/  ISETP.GE.AND P1, PT, R3, R2, PT ;  /* 0x000000020300720c */ /* 0x000fc40003f26270 */
[----:B------:R-:W-:Y:S02]  /*16770*/  FSEL R173, R173, -INF , !P0 ;  /* 0xff800000adad7808 */ /* 0x000fe40004000000 */
[----:B------:R-:W-:Y:S02]  /*16780*/  FMNMX.FTZ R8, R175, R8, !PT ;  /* 0x00000008af087209 */ /* 0x000fe40007810000 */
[----:B------:R-:W-:Y:S02]  /*16790*/  FMNMX.FTZ R4, R181, R6, !PT ;  /* 0x00000006b5047209 */ /* 0x000fe40007810000 */
        /* <DEDUP_REMOVED lines=9> */
[----:B-1----:R-:W-:-:S03]  /*16830*/  FMNMX.FTZ R132, R31, R132, !PT ;  /* 0x000000841f847209 */ /* 0x002fc60007810000 */
[----:B------:R-:W-:Y:S01]  /*16840*/  LDSM.16.MT88.4 R28, [R196+0xc800] ;  /* 0x00c80000c41c783b */ /* 0x000fe20000004200 */
        /* <DEDUP_REMOVED lines=17> */
[--C-:B------:R-:W-:Y:S01]  /*16960*/  FFMA.FTZ R155, R23, UR5, -R170.reuse ;  /* 0x00000005179b7c23 */ /* 0x100fe200080108aa */
[--C-:B------:R-:W-:Y:S01]  /*16970*/  FFMA.FTZ R152, R11, UR5, -R170.reuse ;  /* 0x000000050b987c23 */ /* 0x100fe200080108aa */
[----:B------:R-:W-:Y:S01]  /*16980*/  FFMA.FTZ R149, R9, UR5, -R170 ;  /* 0x0000000509957c23 */ /* 0x000fe200080108aa */
[----:B------:R-:W1:Y:S01]  /*16990*/  MUFU.EX2 R158, R158 ;  /* 0x0000009e009e7308 */ /* 0x000e620000000800 */
[----:B------:R-:W-:Y:S01]  /*169a0*/  LDSM.16.MT88.4 R12, [R198+0xc800] ;  /* 0x00c80000c60c783b */ /* 0x000fe20000004200 */
[--C-:B------:R-:W-:Y:S01]  /*169b0*/  FFMA.FTZ R153, R19, UR5, -R174.reuse ;  /* 0x0000000513997c23 */ /* 0x100fe200080108ae */
[----:B------:R-:W-:Y:S01]  /*169c0*/  FFMA.FTZ R150, R17, UR5, -R174 ;  /* 0x0000000511967c23 */ /* 0x000fe200080108ae */
[--C-:B------:R-:W-:Y:S01]  /*169d0*/  FFMA.FTZ R148, R7, UR5, -R170.reuse ;  /* 0x0000000507947c23 */ /* 0x100fe200080108aa */
[----:B------:R-:W-:Y:S01]  /*169e0*/  LDSM.16.MT88.4 R8, [R200+0xe800] ;  /* 0x00e80000c808783b */ /* 0x000fe20000004200 */
[----:B------:R-:W-:Y:S01]  /*169f0*/  FFMA.FTZ R139, R5, UR5, -R170 ;  /* 0x00000005058b7c23 */ /* 0x000fe200080108aa */
[--C-:B------:R-:W-:Y:S01]  /*16a00*/  FFMA.FTZ R162, R229, UR5, -R174.reuse ;  /* 0x00000005e5a27c23 */ /* 0x100fe200080108ae */
[----:B------:R-:W-:Y:S01]  /*16a10*/  MUFU.EX2 R157, R157 ;  /* 0x0000009d009d7308 */ /* 0x000fe20000000800 */
[----:B------:R-:W2:Y:S01]  /*16a20*/  LDSM.16.MT88.4 R72, [R200+0x10000] ;  /* 0x01000000c848783b */ /* 0x000ea20000004200 */
[--C-:B------:R-:W-:Y:S01]  /*16a30*/  FFMA.FTZ R163, R163, UR5, -R174.reuse ;  /* 0x00000005a3a37c23 */ /* 0x100fe200080108ae */
[--C-:B------:R-:W-:Y:S01]  /*16a40*/  FFMA.FTZ R166, R227, UR5, -R174.reuse ;  /* 0x00000005e3a67c23 */ /* 0x100fe200080108ae */
[----:B------:R-:W-:Y:S01]  /*16a50*/  FFMA.FTZ R167, R167, UR5, -R174 ;  /* 0x00000005a7a77c23 */ /* 0x000fe200080108ae */
[----:B------:R-:W3:Y:S01]  /*16a60*/  LDSM.16.MT88.4 R20, [R197+0xe800] ;  /* 0x00e80000c514783b */ /* 0x000ee20000004200 */
[--C-:B------:R-:W-:Y:S01]  /*16a70*/  FFMA.FTZ R168, R225, UR5, -R170.reuse ;  /* 0x00000005e1a87c23 */ /* 0x100fe200080108aa */
[--C-:B------:R-:W-:Y:S01]  /*16a80*/  FFMA.FTZ R169, R169, UR5, -R170.reuse ;  /* 0x00000005a9a97c23 */ /* 0x100fe200080108aa */
[----:B------:R-:W4:Y:S01]  /*16a90*/  MUFU.EX2 R154, R154 ;  /* 0x0000009a009a7308 */ /* 0x000f220000000800 */
[----:B-1----:R-:W-:Y:S01]  /*16aa0*/  F2FP.F16.F32.PACK_AB R96, R158, R159 ;  /* 0x0000009f9e60723e */ /* 0x002fe200000000ff */
[----:B------:R-:W1:Y:S01]  /*16ab0*/  LDSM.16.MT88.4 R16, [R196+0xe800] ;  /* 0x00e80000c410783b */ /* 0x000e620000004200 */
[--C-:B------:R-:W-:Y:S01]  /*16ac0*/  FFMA.FTZ R172, R223, UR5, -R170.reuse ;  /* 0x00000005dfac7c23 */ /* 0x100fe200080108aa */
[----:B------:R-:W-:Y:S01]  /*16ad0*/  FFMA.FTZ R177, R177, UR5, -R170 ;  /* 0x00000005b1b17c23 */ /* 0x000fe200080108aa */
[--C-:B------:R-:W-:Y:S01]  /*16ae0*/  FFMA.FTZ R176, R221, UR5, -R174.reuse ;  /* 0x00000005ddb07c23 */ /* 0x100fe200080108ae */
[----:B------:R-:W-:Y:S01]  /*16af0*/  LDSM.16.MT88.4 R32, [R197+0xc800] ;  /* 0x00c80000c520783b */ /* 0x000fe20000004200 */
[--C-:B------:R-:W-:Y:S01]  /*16b00*/  FFMA.FTZ R219, R219, UR5, -R174.reuse ;  /* 0x00000005dbdb7c23 */ /* 0x100fe200080108ae */
[----:B------:R-:W-:Y:S01]  /*16b10*/  MUFU.EX2 R160, R160 ;  /* 0x000000a000a07308 */ /* 0x000fe20000000800 */
[--C-:B------:R-:W-:Y:S01]  /*16b20*/  FFMA.FTZ R178, R183, UR5, -R174.reuse ;  /* 0x00000005b7b27c23 */ /* 0x100fe200080108ae */
[----:B------:R-:W-:Y:S01]  /*16b30*/  LDSM.16.MT88.4 R24, [R198+0xe800] ;  /* 0x00e80000c618783b */ /* 0x000fe20000004200 */
[----:B------:R-:W-:Y:S01]  /*16b40*/  FFMA.FTZ R223, R181, UR5, -R174 ;  /* 0x00000005b5df7c23 */ /* 0x000fe200080108ae */
[--C-:B------:R-:W-:Y:S01]  /*16b50*/  FFMA.FTZ R174, R179, UR5, -R170.reuse ;  /* 0x00000005b3ae7c23 */ /* 0x100fe200080108aa */
[--C-:B------:R-:W-:Y:S01]  /*16b60*/  FFMA.FTZ R175, R175, UR5, -R170.reuse ;  /* 0x00000005afaf7c23 */ /* 0x100fe200080108aa */
[--C-:B------:R-:W-:Y:S01]  /*16b70*/  FFMA.FTZ R173, R173, UR5, -R170.reuse ;  /* 0x00000005adad7c23 */ /* 0x100fe200080108aa */
[----:B------:R-:W-:Y:S01]  /*16b80*/  FFMA.FTZ R170, R171, UR5, -R170 ;  /* 0x00000005abaa7c23 */ /* 0x000fe200080108aa */
[----:B------:R-:W5:Y:S01]  /*16b90*/  MUFU.EX2 R161, R161 ;  /* 0x000000a100a17308 */ /* 0x000f620000000800 */
[----:B----4-:R-:W-:Y:S01]  /*16ba0*/  F2FP.F16.F32.PACK_AB R98, R154, R157 ;  /* 0x0000009d9a62723e */ /* 0x010fe200000000ff */
[----:B------:R-:W-:-:S04]  /*16bb0*/  FADD.FTZ R158, R159, R158 ;  /* 0x0000009e9f9e7221 */ /* 0x000fc80000010000 */
[----:B------:R-:W-:Y:S02]  /*16bc0*/  FADD.FTZ R157, R157, R158 ;  /* 0x0000009e9d9d7221 */ /* 0x000fe40000010000 */
[----:B------:R-:W-:Y:S02]  /*16bd0*/  MUFU.EX2 R156, R156 ;  /* 0x0000009c009c7308 */ /* 0x000fe40000000800 */
[----:B------:R-:W-:-:S06]  /*16be0*/  FADD.FTZ R154, R154, R157 ;  /* 0x0000009d9a9a7221 */ /* 0x000fcc0000010000 */
[----:B------:R-:W4:Y:S01]  /*16bf0*/  MUFU.EX2 R155, R155 ;  /* 0x0000009b009b7308 */ /* 0x000f220000000800 */
[----:B-----5:R-:W-:Y:S01]  /*16c00*/  F2FP.F16.F32.PACK_AB R97, R161, R160 ;  /* 0x000000a0a161723e */ /* 0x020fe200000000ff */
[----:B------:R-:W-:-:S06]  /*16c10*/  FADD.FTZ R161, R160, R161 ;  /* 0x000000a1a0a17221 */ /* 0x000fcc0000010000 */
[----:B------:R-:W-:Y:S08]  /*16c20*/  MUFU.EX2 R153, R153 ;  /* 0x0000009900997308 */ /* 0x000ff00000000800 */
[----:B------:R-:W5:Y:S01]  /*16c30*/  MUFU.EX2 R150, R150 ;  /* 0x0000009600967308 */ /* 0x000f620000000800 */
[----:B----4-:R-:W-:Y:S01]  /*16c40*/  F2FP.F16.F32.PACK_AB R99, R155, R156 ;  /* 0x0000009c9b63723e */ /* 0x010fe200000000ff */
[----:B------:R-:W-:-:S04]  /*16c50*/  FADD.FTZ R156, R156, R161 ;  /* 0x000000a19c9c7221 */ /* 0x000fc80000010000 */
[----:B------:R-:W-:Y:S02]  /*16c60*/  FADD.FTZ R155, R155, R156 ;  /* 0x0000009c9b9b7221 */ /* 0x000fe40000010000 */
[C---:B------:R-:W-:Y:S01]  /*16c70*/  HMMA.16816.F32 R120, R96.reuse, R116, RZ ;  /* 0x000000746078723c */ /* 0x040fe200000018ff */
[----:B------:R-:W-:Y:S05]  /*16c80*/  MUFU.EX2 R151, R151 ;  /* 0x0000009700977308 */ /* 0x000fea0000000800 */
[C---:B------:R-:W-:Y:S03]  /*16c90*/  HMMA.16816.F32 R36, R96.reuse, R40, RZ ;  /* 0x000000286024723c */ /* 0x040fe600000018ff */
[----:B------:R-:W4:Y:S01]  /*16ca0*/  MUFU.EX2 R138, R138 ;  /* 0x0000008a008a7308 */ /* 0x000f220000000800 */
[C---:B-----5:R-:W-:Y:S01]  /*16cb0*/  F2FP.F16.F32.PACK_AB R4, R150.reuse, R153 ;  /* 0x000000999604723e */ /* 0x060fe200000000ff */
[----:B------:R-:W-:Y:S01]  /*16cc0*/  FADD.FTZ R153, R153, R154 ;  /* 0x0000009a99997221 */ /* 0x000fe20000010000 */
[----:B------:R-:W-:Y:S03]  /*16cd0*/  HMMA.16816.F32 R116, R96, R118, RZ ;  /* 0x000000766074723c */ /* 0x000fe600000018ff */
[----:B------:R-:W-:-:S02]  /*16ce0*/  FADD.FTZ R150, R150, R153 ;  /* 0x0000009996967221 */ /* 0x000fc40000010000 */
[----:B------:R-:W-:Y:S01]  /*16cf0*/  MUFU.EX2 R152, R152 ;  /* 0x0000009800987308 */ /* 0x000fe20000000800 */
[C---:B------:R-:W-:Y:S06]  /*16d00*/  HMMA.16816.F32 R40, R96.reuse, R42, RZ ;  /* 0x0000002a6028723c */ /* 0x040fec00000018ff */
[----:B------:R-:W-:Y:S01]  /*16d10*/  HMMA.16816.F32 R52, R96, R56, RZ ;  /* 0x000000386034723c */ /* 0x000fe200000018ff */
[----:B------:R-:W5:Y:S01]  /*16d20*/  MUFU.EX2 R149, R149 ;  /* 0x0000009500957308 */ /* 0x000f620000000800 */
[----:B----4-:R-:W-:Y:S01]  /*16d30*/  F2FP.F16.F32.PACK_AB R6, R138, R151 ;  /* 0x000000978a06723e */ /* 0x010fe200000000ff */
[----:B------:R-:W-:-:S03]  /*16d40*/  FADD.FTZ R151, R151, R150 ;  /* 0x0000009697977221 */ /* 0x000fc60000010000 */
[C---:B------:R-:W-:Y:S01]  /*16d50*/  HMMA.16816.F32 R60, R96.reuse, R64, RZ ;  /* 0x00000040603c723c */ /* 0x040fe200000018ff */
[----:B------:R-:W-:Y:S02]  /*16d60*/  FADD.FTZ R151, R138, R151 ;  /* 0x000000978a977221 */ /* 0x000fe40000010000 */
[----:B------:R-:W-:Y:S03]  /*16d70*/  MUFU.EX2 R148, R148 ;  /* 0x0000009400947308 */ /* 0x000fe60000000800 */
[C---:B------:R-:W-:Y:S05]  /*16d80*/  HMMA.16816.F32 R56, R96.reuse, R58, RZ ;  /* 0x0000003a6038723c */ /* 0x040fea00000018ff */
[----:B------:R-:W4:Y:S01]  /*16d90*/  MUFU.EX2 R139, R139 ;  /* 0x0000008b008b7308 */ /* 0x000f220000000800 */
[----:B-----5:R-:W-:Y:S01]  /*16da0*/  F2FP.F16.F32.PACK_AB R5, R149, R152 ;  /* 0x000000989505723e */ /* 0x020fe200000000ff */
[----:B------:R-:W-:Y:S01]  /*16db0*/  HMMA.16816.F32 R64, R96, R66, RZ ;  /* 0x000000426040723c */ /* 0x000fe200000018ff */
[----:B------:R-:W-:-:S04]  /*16dc0*/  FADD.FTZ R152, R152, R155 ;  /* 0x0000009b98987221 */ /* 0x000fc80000010000 */
[----:B------:R-:W-:Y:S01]  /*16dd0*/  FADD.FTZ R149, R149, R152 ;  /* 0x0000009895957221 */ /* 0x000fe20000010000 */
[C---:B--2---:R-:W-:Y:S01]  /*16de0*/  HMMA.16816.F32 R68, R96.reuse, R72, RZ ;  /* 0x000000486044723c */ /* 0x044fe200000018ff */
[----:B------:R-:W-:Y:S05]  /*16df0*/  MUFU.EX2 R162, R162 ;  /* 0x000000a200a27308 */ /* 0x000fea0000000800 */
[----:B------:R-:W-:Y:S01]  /*16e00*/  HMMA.16816.F32 R76, R96, R80, RZ ;  /* 0x00000050604c723c */ /* 0x000fe200000018ff */
[----:B----4-:R-:W-:Y:S02]  /*16e10*/  F2FP.F16.F32.PACK_AB R7, R139, R148 ;  /* 0x000000948b07723e */ /* 0x010fe400000000ff */
[----:B------:R-:W2:Y:S01]  /*16e20*/  MUFU.EX2 R163, R163 ;  /* 0x000000a300a37308 */ /* 0x000ea20000000800 */
[----:B------:R-:W-:-:S02]  /*16e30*/  FADD.FTZ R148, R148, R149 ;  /* 0x0000009594947221 */ /* 0x000fc40000010000 */
[----:B------:R-:W-:Y:S02]  /*16e40*/  HMMA.16816.F32 R72, R96, R74, RZ ;  /* 0x0000004a6048723c */ /* 0x000fe400000018ff */
[----:B------:R-:W-:-:S04]  /*16e50*/  FADD.FTZ R139, R139, R148 ;  /* 0x000000948b8b7221 */ /* 0x000fc80000010000 */
[C---:B------:R-:W-:Y:S01]  /*16e60*/  HMMA.16816.F32 R120, R4.reuse, R12, R120 ;  /* 0x0000000c0478723c */ /* 0x040fe20000001878 */
[----:B------:R-:W-:Y:S05]  /*16e70*/  MUFU.EX2 R166, R166 ;  /* 0x000000a600a67308 */ /* 0x000fea0000000800 */
[C---:B------:R-:W-:Y:S01]  /*16e80*/  HMMA.16816.F32 R116, R4.reuse, R14, R116 ;  /* 0x0000000e0474723c */ /* 0x040fe20000001874 */
[----:B------:R-:W4:Y:S02]  /*16e90*/  LDSM.16.MT88.4 R12, [R200+0x10800] ;  /* 0x01080000c80c783b */ /* 0x000f240000004200 */
[----:B------:R-:W5:Y:S03]  /*16ea0*/  MUFU.EX2 R167, R167 ;  /* 0x000000a700a77308 */ /* 0x000f660000000800 */
[C---:B------:R-:W-:Y:S05]  /*16eb0*/  HMMA.16816.F32 R36, R4.reuse, R8, R36 ;  /* 0x000000080424723c */ /* 0x040fea0000001824 */
[----:B------:R-:W-:Y:S01]  /*16ec0*/  MUFU.EX2 R168, R168 ;  /* 0x000000a800a87308 */ /* 0x000fe20000000800 */
[----:B------:R-:W-:Y:S01]  /*16ed0*/  HMMA.16816.F32 R40, R4, R10, R40 ;  /* 0x0000000a0428723c */ /* 0x000fe20000001828 */
[----:B------:R-:W2:Y:S05]  /*16ee0*/  LDSM.16.MT88.4 R8, [R198+0x10800] ;  /* 0x01080000c608783b */ /* 0x000eaa0000004200 */
[C---:B------:R-:W-:Y:S01]  /*16ef0*/  HMMA.16816.F32 R80, R96.reuse, R82, RZ ;  /* 0x000000526050723c */ /* 0x040fe200000018ff */
[----:B------:R-:W5:Y:S05]  /*16f00*/  MUFU.EX2 R169, R169 ;  /* 0x000000a900a97308 */ /* 0x000f6a0000000800 */
[----:B------:R-:W-:Y:S03]  /*16f10*/  HMMA.16816.F32 R112, R96, R108, RZ ;  /* 0x0000006c6070723c */ /* 0x000fe600000018ff */
[----:B------:R-:W-:Y:S03]  /*16f20*/  MUFU.EX2 R172, R172 ;  /* 0x000000ac00ac7308 */ /* 0x000fe60000000800 */
[C---:B---3--:R-:W-:Y:S05]  /*16f30*/  HMMA.16816.F32 R52, R4.reuse, R20, R52 ;  /* 0x000000140434723c */ /* 0x048fea0000001834 */
[----:B------:R-:W3:Y:S01]  /*16f40*/  MUFU.EX2 R177, R177 ;  /* 0x000000b100b17308 */ /* 0x000ee20000000800 */
[C---:B------:R-:W-:Y:S01]  /*16f50*/  HMMA.16816.F32 R56, R4.reuse, R22, R56 ;  /* 0x000000160438723c */ /* 0x040fe20000001838 */
[----:B------:R-:W5:Y:S05]  /*16f60*/  LDSM.16.MT88.4 R20, [R197+0x10800] ;  /* 0x01080000c514783b */ /* 0x000f6a0000004200 */
[C---:B-1----:R-:W-:Y:S01]  /*16f70*/  HMMA.16816.F32 R60, R4.reuse, R16, R60 ;  /* 0x00000010043c723c */ /* 0x042fe2000000183c */
[----:B------:R-:W-:Y:S05]  /*16f80*/  MUFU.EX2 R176, R176 ;  /* 0x000000b000b07308 */ /* 0x000fea0000000800 */
[----:B------:R-:W-:Y:S01]  /*16f90*/  HMMA.16816.F32 R64, R4, R18, R64 ;  /* 0x000000120440723c */ /* 0x000fe20000001840 */
[----:B------:R-:W1:Y:S02]  /*16fa0*/  LDSM.16.MT88.4 R16, [R196+0x10800] ;  /* 0x01080000c410783b */ /* 0x000e640000004200 */
[----:B------:R-:W3:Y:S03]  /*16fb0*/  MUFU.EX2 R219, R219 ;  /* 0x000000db00db7308 */ /* 0x000ee60000000800 */
[----:B------:R-:W-:Y:S05]  /*16fc0*/  HMMA.16816.F32 R108, R96, R110, RZ ;  /* 0x0000006e606c723c */ /* 0x000fea00000018ff */
[----:B------:R-:W-:Y:S01]  /*16fd0*/  MUFU.EX2 R178, R178 ;  /* 0x000000b200b27308 */ /* 0x000fe20000000800 */
[C---:B----4-:R-:W-:Y:S06]  /*16fe0*/  HMMA.16816.F32 R68, R4.reuse, R12, R68 ;  /* 0x0000000c0444723c */ /* 0x050fec0000001844 */
[C---:B------:R-:W-:Y:S01]  /*16ff0*/  HMMA.16816.F32 R72, R4.reuse, R14, R72 ;  /* 0x0000000e0448723c */ /* 0x040fe20000001848 */
[----:B------:R-:W4:Y:S01]  /*17000*/  LDSM.16.MT88.4 R12, [R197+0xd000] ;  /* 0x00d00000c50c783b */ /* 0x000f220000004200 */
[----:B------:R-:W4:Y:S04]  /*17010*/  MUFU.EX2 R223, R223 ;  /* 0x000000df00df7308 */ /* 0x000f280000000800 */
[C---:B--2---:R-:W-:Y:S04]  /*17020*/  HMMA.16816.F32 R76, R4.reuse, R8, R76 ;  /* 0x00000008044c723c */ /* 0x044fe8000000184c */
[----:B------:R-:W-:Y:S02]  /*17030*/  MUFU.EX2 R174, R174 ;  /* 0x000000ae00ae7308 */ /* 0x000fe40000000800 */
[----:B------:R-:W-:Y:S01]  /*17040*/  HMMA.16816.F32 R80, R4, R10, R80 ;  /* 0x0000000a0450723c */ /* 0x000fe20000001850 */
[----:B------:R-:W2:Y:S05]  /*17050*/  LDSM.16.MT88.4 R8, [R197+0xf000] ;  /* 0x00f00000c508783b */ /* 0x000eaa0000004200 */
[C---:B------:R-:W-:Y:S01]  /*17060*/  HMMA.16816.F32 R128, R96.reuse, R124, RZ ;  /* 0x0000007c6080723c */ /* 0x040fe200000018ff */
[----:B------:R-:W2:Y:S05]  /*17070*/  MUFU.EX2 R175, R175 ;  /* 0x000000af00af7308 */ /* 0x000eaa0000000800 */
[C---:B------:R-:W-:Y:S03]  /*17080*/  HMMA.16816.F32 R104, R96.reuse, R100, RZ ;  /* 0x000000646068723c */ /* 0x040fe600000018ff */
[----:B------:R-:W-:Y:S03]  /*17090*/  MUFU.EX2 R173, R173 ;  /* 0x000000ad00ad7308 */ /* 0x000fe60000000800 */
[C---:B------:R-:W-:Y:S05]  /*170a0*/  HMMA.16816.F32 R44, R96.reuse, R48, RZ ;  /* 0x00000030602c723c */ /* 0x040fea00000018ff */
[----:B------:R-:W2:Y:S01]  /*170b0*/  MUFU.EX2 R170, R170 ;  /* 0x000000aa00aa7308 */ /* 0x000ea20000000800 */
        /* <DEDUP_REMOVED lines=20> */
[C---:B-----5:R-:W-:Y:S06]  /*17200*/  HMMA.16816.F32 R84, R4.reuse, R20, R84 ;  /* 0x000000140454723c */ /* 0x060fec0000001854 */
[C---:B------:R-:W-:Y:S01]  /*17210*/  HMMA.16816.F32 R88, R4.reuse, R22, R88 ;  /* 0x000000160458723c */ /* 0x040fe20000001858 */
[----:B------:R-:W5:Y:S05]  /*17220*/  LDSM.16.MT88.4 R20, [R196+0xf000] ;  /* 0x00f00000c414783b */ /* 0x000f6a0000004200 */
[C---:B-1----:R-:W-:Y:S06]  /*17230*/  HMMA.16816.F32 R92, R4.reuse, R16, R92 ;  /* 0x00000010045c723c */ /* 0x042fec000000185c */
[----:B------:R-:W-:Y:S01]  /*17240*/  HMMA.16816.F32 R96, R4, R18, R96 ;  /* 0x000000120460723c */ /* 0x000fe20000001860 */
[----:B------:R-:W1:Y:S06]  /*17250*/  LDSM.16.MT88.4 R16, [R200+0x11000] ;  /* 0x01100000c810783b */ /* 0x000e6c0000004200 */
[----:B------:R-:W-:Y:S01]  /*17260*/  F2FP.F16.F32.PACK_AB R4, R163, R162 ;  /* 0x000000a2a304723e */ /* 0x000fe200000000ff */
[----:B------:R-:W-:Y:S01]  /*17270*/  FADD.FTZ R162, R162, R151 ;  /* 0x00000097a2a27221 */ /* 0x000fe20000010000 */
[----:B------:R-:W-:-:S02]  /*17280*/  F2FP.F16.F32.PACK_AB R6, R167, R166 ;  /* 0x000000a6a706723e */ /* 0x000fc400000000ff */
[----:B------:R-:W-:Y:S01]  /*17290*/  F2FP.F16.F32.PACK_AB R5, R169, R168 ;  /* 0x000000a8a905723e */ /* 0x000fe200000000ff */
[----:B------:R-:W-:Y:S01]  /*172a0*/  FADD.FTZ R168, R168, R139 ;  /* 0x0000008ba8a87221 */ /* 0x000fe20000010000 */
[----:B---3--:R-:W-:Y:S01]  /*172b0*/  F2FP.F16.F32.PACK_AB R7, R177, R172 ;  /* 0x000000acb107723e */ /* 0x008fe200000000ff */
        /* <DEDUP_REMOVED lines=8> */
[----:B------:R-:W3:Y:S05]  /*17340*/  LDSM.16.MT88.4 R12, [R198+0x11000] ;  /* 0x01100000c60c783b */ /* 0x000eea0000004200 */
[C---:B--2---:R-:W-:Y:S06]  /*17350*/  HMMA.16816.F32 R52, R4.reuse, R8, R52 ;  /* 0x000000080434723c */ /* 0x044fec0000001834 */
[C---:B------:R-:W-:Y:S01]  /*17360*/  HMMA.16816.F32 R56, R4.reuse, R10, R56 ;  /* 0x0000000a0438723c */ /* 0x040fe20000001838 */
[----:B------:R-:W2:Y:S05]  /*17370*/  LDSM.16.MT88.4 R8, [R197+0x11000] ;  /* 0x01100000c508783b */ /* 0x000eaa0000004200 */
[C---:B-----5:R-:W-:Y:S06]  /*17380*/  HMMA.16816.F32 R60, R4.reuse, R20, R60 ;  /* 0x00000014043c723c */ /* 0x060fec000000183c */
[C---:B------:R-:W-:Y:S01]  /*17390*/  HMMA.16816.F32 R64, R4.reuse, R22, R64 ;  /* 0x000000160440723c */ /* 0x040fe20000001840 */
[----:B------:R-:W4:Y:S05]  /*173a0*/  LDSM.16.MT88.4 R20, [R196+0x11000] ;  /* 0x01100000c414783b */ /* 0x000f2a0000004200 */
[C---:B-1----:R-:W-:Y:S06]  /*173b0*/  HMMA.16816.F32 R68, R4.reuse, R16, R68 ;  /* 0x000000100444723c */ /* 0x042fec0000001844 */
[C---:B------:R-:W-:Y:S01]  /*173c0*/  HMMA.16816.F32 R72, R4.reuse, R18, R72 ;  /* 0x000000120448723c */ /* 0x040fe20000001848 */
[----:B------:R-:W1:Y:S05]  /*173d0*/  LDSM.16.MT88.4 R16, [R200+0xd800] ;  /* 0x00d80000c810783b */ /* 0x000e6a0000004200 */
[C---:B---3--:R-:W-:Y:S06]  /*173e0*/  HMMA.16816.F32 R76, R4.reuse, R12, R76 ;  /* 0x0000000c044c723c */ /* 0x048fec000000184c */
[C---:B------:R-:W-:Y:S01]  /*173f0*/  HMMA.16816.F32 R80, R4.reuse, R14, R80 ;  /* 0x0000000e0450723c */ /* 0x040fe20000001850 */
[----:B------:R-:W3:Y:S05]  /*17400*/  LDSM.16.MT88.4 R12, [R198+0xd800] ;  /* 0x00d80000c60c783b */ /* 0x000eea0000004200 */
[C---:B--2---:R-:W-:Y:S06]  /*17410*/  HMMA.16816.F32 R84, R4.reuse, R8, R84 ;  /* 0x000000080454723c */ /* 0x044fec0000001854 */
[C---:B------:R-:W-:Y:S01]  /*17420*/  HMMA.16816.F32 R88, R4.reuse, R10, R88 ;  /* 0x0000000a0458723c */ /* 0x040fe20000001858 */
[----:B------:R-:W2:Y:S05]  /*17430*/  LDSM.16.MT88.4 R8, [R197+0xf800] ;  /* 0x00f80000c508783b */ /* 0x000eaa0000004200 */
        /* <DEDUP_REMOVED lines=15> */
[C---:B----4-:R-:W-:Y:S06]  /*17530*/  HMMA.16816.F32 R92, R4.reuse, R20, R92 ;  /* 0x00000014045c723c */ /* 0x050fec000000185c */
[----:B------:R-:W-:Y:S01]  /*17540*/  HMMA.16816.F32 R96, R4, R22, R96 ;  /* 0x000000160460723c */ /* 0x000fe20000001860 */
[----:B------:R-:W4:Y:S06]  /*17550*/  LDSM.16.MT88.4 R20, [R200+0x11800] ;  /* 0x01180000c814783b */ /* 0x000f2c0000004200 */
        /* <DEDUP_REMOVED lines=9> */
[----:B-1----:R-:W-:Y:S01]  /*175f0*/  HMMA.16816.F32 R128, R4, R16, R128 ;  /* 0x000000100480723c */ /* 0x002fe20000001880 */
[----:B------:R-:W-:Y:S01]  /*17600*/  FADD.FTZ R173, R173, R174 ;  /* 0x000000aeadad7221 */ /* 0x000fe20000010000 */
[----:B------:R-:W-:-:S03]  /*17610*/  FADD.FTZ R223, R223, R178 ;  /* 0x000000b2dfdf7221 */ /* 0x000fc60000010000 */
[----:B------:R-:W-:Y:S01]  /*17620*/  FADD.FTZ R221, R170, R173 ;  /* 0x000000adaadd7221 */ /* 0x000fe20000010000 */
        /* <DEDUP_REMOVED lines=20> */
[C---:B-1----:R-:W-:Y:S06]  /*17770*/  HMMA.16816.F32 R76, R4.reuse, R16, R76 ;  /* 0x00000010044c723c */ /* 0x042fec000000184c */
[C---:B------:R-:W-:Y:S06]  /*17780*/  HMMA.16816.F32 R80, R4.reuse, R18, R80 ;  /* 0x000000120450723c */ /* 0x040fec0000001850 */
[C---:B---3--:R-:W-:Y:S06]  /*17790*/  HMMA.16816.F32 R84, R4.reuse, R12, R84 ;  /* 0x0000000c0454723c */ /* 0x048fec0000001854 */
[C---:B------:R-:W-:Y:S06]  /*177a0*/  HMMA.16816.F32 R88, R4.reuse, R14, R88 ;  /* 0x0000000e0458723c */ /* 0x040fec0000001858 */
[C---:B--2---:R-:W-:Y:S06]  /*177b0*/  HMMA.16816.F32 R92, R4.reuse, R8, R92 ;  /* 0x00000008045c723c */ /* 0x044fec000000185c */
        /* <DEDUP_REMOVED lines=69> */
.L_x_1333:
[----:B------:R-:W1:Y:S02]  /*17c10*/  LDC R5, c[0x0][0x250] ;  /* 0x00009400ff057b82 */ /* 0x000e640000000800 */
[----:B-1----:R-:W-:-:S04]  /*17c20*/  LEA R5, -R5, RZ, 0x6 ;  /* 0x000000ff05057211 */ /* 0x002fc800078e31ff */
[----:B------:R-:W-:-:S07]  /*17c30*/  SHF.R.S32.HI R4, RZ, 0x1f, R5 ;  /* 0x0000001fff047819 */ /* 0x000fce0000011405 */
.L_x_1334:
        /* <DEDUP_REMOVED lines=59> */
[----:B------:R-:W-:Y:S01]  /*17ff0*/  @P5 LDGSTS.E.BYPASS.LTC128B.128 [R211+0xc800], desc[UR6][R16.64] ;  /* 0x0c80000010d35fae */ /* 0x000fe2000b901d46 */
        /* <DEDUP_REMOVED lines=8> */
[----:B------:R-:W-:Y:S01]  /*18080*/  @P4 LDGSTS.E.BYPASS.LTC128B.128 [R211+0xe800], desc[UR6][R14.64+0x80] ;  /* 0x0e8000800ed34fae */ /* 0x000fe2000b901d46 */
[--C-:B------:R-:W-:Y:S01]  /*18090*/  @P4 IMAD.X R7, R8, 0x1, R133.reuse, P6 ;  /* 0x0000000108074824 */ /* 0x100fe200030e0685 */
[----:B------:R-:W-:Y:S01]  /*180a0*/  @P4 LEA R136, P1, R6, UR4, 0x1 ;  /* 0x0000000406884c11 */ /* 0x000fe2000f8208ff */
[----:B------:R-:W-:Y:S01]  /*180b0*/  @P2 IMAD.X R8, R8, 0x1, R133, P0 ;  /* 0x0000000108082824 */ /* 0x000fe200000e0685 */
[----:B------:R-:W-:Y:S01]  /*180c0*/  @!P4 STS.128 [R211+0xe800], RZ ;  /* 0x00e800ffd300c388 */ /* 0x000fe20000000c00 */
[C---:B------:R-:W-:Y:S01]  /*180d0*/  @P2 LEA R4, P0, R5.reuse, UR4, 0x1 ;  /* 0x0000000405042c11 */ /* 0x040fe2000f8008ff */
[----:B------:R-:W-:Y:S01]  /*180e0*/  ULDC UR4, c[0x0][0x39c] ;  /* 0x0000e70000047ab9 */ /* 0x000fe20000000800 */
[----:B------:R-:W-:Y:S01]  /*180f0*/  @P4 LEA.HI.X R137, R6, UR5, R7, 0x1, P1 ;  /* 0x0000000506894c11 */ /* 0x000fe200088f0c07 */
[----:B------:R-:W-:Y:S01]  /*18100*/  @!PT LDS RZ, [RZ] ;  /* 0x00000000fffff984 */ /* 0x000fe20000000800 */
[----:B------:R-:W-:Y:S01]  /*18110*/  @!PT LDS RZ, [RZ] ;  /* 0x00000000fffff984 */ /* 0x000fe20000000800 */
[----:B------:R-:W-:Y:S01]  /*18120*/  @!PT LDS RZ, [RZ] ;  /* 0x00000000fffff984 */ /* 0x000fe20000000800 */
[----:B------:R1:W-:Y:S01]  /*18130*/  @P2 LDGSTS.E.BYPASS.LTC128B.128 [R211+0x10800], desc[UR6][R10.64+0x100] ;  /* 0x108001000ad32fae */ /* 0x0003e2000b901d46 */
[----:B------:R-:W-:-:S02]  /*18140*/  @P2 LEA.HI.X R5, R5, UR5, R8, 0x1, P0 ;  /* 0x0000000505052c11 */ /* 0x000fc400080f0c08 */
        /* <DEDUP_REMOVED lines=32> */
[----:B------:R-:W-:Y:S04]  /*18350*/  LDSM.16.M88.4 R172, [R204] ;  /* 0x00000000ccac783b */ /* 0x000fe80000000200 */
[----:B------:R-:W4:Y:S04]  /*18360*/  LDSM.16.M88.4 R24, [R203+0x6000] ;  /* 0x00600000cb18783b */ /* 0x000f280000000200 */
[----:B-1----:R-:W-:Y:S04]  /*18370*/  LDSM.16.M88.4 R8, [R202] ;  /* 0x00000000ca08783b */ /* 0x002fe80000000200 */
[----:B------:R-:W-:Y:S04]  /*18380*/  LDSM.16.M88.4 R160, [R201] ;  /* 0x00000000c9a0783b */ /* 0x000fe80000000200 */
[----:B------:R-:W1:Y:S04]  /*18390*/  LDSM.16.M88.4 R156, [R203+0x6800] ;  /* 0x00680000cb9c783b */ /* 0x000e680000000200 */
[----:B------:R-:W5:Y:S04]  /*183a0*/  LDSM.16.M88.4 R148, [R203+0x7000] ;  /* 0x00700000cb94783b */ /* 0x000f680000000200 */
[----:B------:R-:W-:Y:S04]  /*183b0*/  LDSM.16.M88.4 R164, [R220] ;  /* 0x00000000dca4783b */ /* 0x000fe80000000200 */
[----:B------:R-:W5:Y:S04]  /*183c0*/  LDSM.16.M88.4 R224, [R199+0x6000] ;  /* 0x00600000c7e0783b */ /* 0x000f680000000200 */
[----:B------:R-:W5:Y:S04]  /*183d0*/  LDSM.16.M88.4 R32, [R203+0x7800] ;  /* 0x00780000cb20783b */ /* 0x000f680000000200 */
[----:B--2---:R-:W2:Y:S04]  /*183e0*/  LDSM.16.M88.4 R20, [R195] ;  /* 0x00000000c314783b */ /* 0x004ea80000000200 */
[----:B---3--:R-:W3:Y:S01]  /*183f0*/  LDSM.16.M88.4 R28, [R194] ;  /* 0x00000000c21c783b */ /* 0x008ee20000000200 */
[C---:B----4-:R-:W-:Y:S03]  /*18400*/  HMMA.16816.F32 R12, R172.reuse, R24, RZ ;  /* 0x00000018ac0c723c */ /* 0x050fe600000018ff */
[----:B------:R-:W-:Y:S04]  /*18410*/  LDSM.16.M88.4 R16, [R135] ;  /* 0x000000008710783b */ /* 0x000fe80000000200 */
[----:B------:R-:W4:Y:S01]  /*18420*/  LDSM.16.M88.4 R180, [R192] ;  /* 0x00000000c0b4783b */ /* 0x000f220000000200 */
[C---:B------:R-:W-:Y:S03]  /*18430*/  HMMA.16816.F32 R24, R172.reuse, R26, RZ ;  /* 0x0000001aac18723c */ /* 0x040fe600000018ff */
[----:B------:R-:W4:Y:S03]  /*18440*/  LDSM.16.M88.4 R144, [R193] ;  /* 0x00000000c190783b */ /* 0x000f260000000200 */
[C---:B-1----:R-:W-:Y:S01]  /*18450*/  HMMA.16816.F32 R136, R172.reuse, R156, RZ ;  /* 0x0000009cac88723c */ /* 0x042fe200000018ff */
[----:B-----5:R-:W1:Y:S04]  /*18460*/  LDSM.16.M88.4 R4, [R199+0x6800] ;  /* 0x00680000c704783b */ /* 0x020e680000000200 */
[----:B------:R-:W5:Y:S01]  /*18470*/  LDSM.16.M88.4 R140, [R199+0x7000] ;  /* 0x00700000c78c783b */ /* 0x000f620000000200 */
[----:B------:R-:W-:Y:S03]  /*18480*/  HMMA.16816.F32 R152, R172, R148, RZ ;  /* 0x00000094ac98723c */ /* 0x000fe600000018ff */
[----:B------:R-:W-:Y:S03]  /*18490*/  LDSM.16.M88.4 R168, [R199+0x7800] ;  /* 0x00780000c7a8783b */ /* 0x000fe60000000200 */
[C---:B------:R-:W-:Y:S01]  /*184a0*/  HMMA.16816.F32 R12, R8.reuse, R160, R12 ;  /* 0x000000a0080c723c */ /* 0x040fe2000000180c */
[----:B------:R-:W-:Y:S04]  /*184b0*/  LDSM.16.M88.4 R228, [R203+0xa000] ;  /* 0x00a00000cbe4783b */ /* 0x000fe80000000200 */
[----:B------:R-:W-:Y:S01]  /*184c0*/  LDSM.16.M88.4 R232, [R199+0x8800] ;  /* 0x00880000c7e8783b */ /* 0x000fe20000000200 */
[----:B------:R-:W-:Y:S03]  /*184d0*/  HMMA.16816.F32 R24, R8, R162, R24 ;  /* 0x000000a20818723c */ /* 0x000fe60000001818 */
[----:B------:R-:W-:Y:S03]  /*184e0*/  LDSM.16.M88.4 R160, [R203+0x8000] ;  /* 0x00800000cba0783b */ /* 0x000fe60000000200 */
[C---:B------:R-:W-:Y:S01]  /*184f0*/  HMMA.16816.F32 R156, R172.reuse, R158, RZ ;  /* 0x0000009eac9c723c */ /* 0x040fe200000018ff */
[----:B------:R-:W0:Y:S05]  /*18500*/  LDGDEPBAR ;  /* 0x00000000000079af */ /* 0x000e2a0000000000 */
[----:B------:R-:W-:Y:S06]  /*18510*/  HMMA.16816.F32 R148, R172, R150, RZ ;  /* 0x00000096ac94723c */ /* 0x000fec00000018ff */
[C---:B------:R-:W-:Y:S06]  /*18520*/  HMMA.16816.F32 R12, R164.reuse, R224, R12 ;  /* 0x000000e0a40c723c */ /* 0x040fec000000180c */
[----:B------:R-:W-:Y:S01]  /*18530*/  HMMA.16816.F32 R24, R164, R226, R24 ;  /* 0x000000e2a418723c */ /* 0x000fe20000001818 */
[----:B------:R-:W-:Y:S05]  /*18540*/  LDSM.16.M88.4 R224, [R202+0x2000] ;  /* 0x00200000cae0783b */ /* 0x000fea0000000200 */
[C---:B------:R-:W-:Y:S06]  /*18550*/  HMMA.16816.F32 R176, R172.reuse, R32, RZ ;  /* 0x00000020acb0723c */ /* 0x040fec00000018ff */
[----:B------:R-:W-:Y:S01]  /*18560*/  HMMA.16816.F32 R172, R172, R34, RZ ;  /* 0x00000022acac723c */ /* 0x000fe200000018ff */
[----:B------:R-:W-:Y:S05]  /*18570*/  LDSM.16.M88.4 R32, [R192+0x800] ;  /* 0x00080000c020783b */ /* 0x000fea0000000200 */
[C---:B--2---:R-:W-:Y:S06]  /*18580*/  HMMA.16816.F32 R136, R8.reuse, R20, R136 ;  /* 0x000000140888723c */ /* 0x044fec0000001888 */
[C---:B------:R-:W-:Y:S01]  /*18590*/  HMMA.16816.F32 R156, R8.reuse, R22, R156 ;  /* 0x00000016089c723c */ /* 0x040fe2000000189c */
[----:B------:R-:W-:Y:S05]  /*185a0*/  LDSM.16.M88.4 R20, [R192+0x1000] ;  /* 0x00100000c014783b */ /* 0x000fea0000000200 */
[C---:B---3--:R-:W-:Y:S06]  /*185b0*/  HMMA.16816.F32 R152, R8.reuse, R28, R152 ;  /* 0x0000001c0898723c */ /* 0x048fec0000001898 */
[----:B------:R-:W-:Y:S01]  /*185c0*/  HMMA.16816.F32 R148, R8, R30, R148 ;  /* 0x0000001e0894723c */ /* 0x000fe20000001894 */
[----:B------:R-:W2:Y:S05]  /*185d0*/  LDSM.16.M88.4 R28, [R204+0x2000] ;  /* 0x00200000cc1c783b */ /* 0x000eaa0000000200 */
[C---:B----4-:R-:W-:Y:S06]  /*185e0*/  HMMA.16816.F32 R12, R16.reuse, R180, R12 ;  /* 0x000000b4100c723c */ /* 0x050fec000000180c */
[----:B------:R-:W-:Y:S01]  /*185f0*/  HMMA.16816.F32 R24, R16, R182, R24 ;  /* 0x000000b61018723c */ /* 0x000fe20000001818 */
[----:B------:R-:W-:Y:S05]  /*18600*/  LDSM.16.M88.4 R180, [R188] ;  /* 0x00000000bcb4783b */ /* 0x000fea0000000200 */
[C---:B------:R-:W-:Y:S06]  /*18610*/  HMMA.16816.F32 R176, R8.reuse, R144, R176 ;  /* 0x0000009008b0723c */ /* 0x040fec00000018b0 */
[----:B------:R-:W-:Y:S01]  /*18620*/  HMMA.16816.F32 R172, R8, R146, R172 ;  /* 0x0000009208ac723c */ /* 0x000fe200000018ac */
[----:B------:R-:W-:Y:S04]  /*18630*/  LDSM.16.M88.4 R144, [R192+0x1800] ;  /* 0x00180000c090783b */ /* 0x000fe80000000200 */
[----:B------:R-:W-:Y:S01]  /*18640*/  LDSM.16.M88.4 R8, [R203+0x8800] ;  /* 0x00880000cb08783b */ /* 0x000fe20000000200 */
[C---:B-1----:R-:W-:Y:S06]  /*18650*/  HMMA.16816.F32 R136, R164.reuse, R4, R136 ;  /* 0x00000004a488723c */ /* 0x042fec0000001888 */
[C---:B------:R-:W-:Y:S01]  /*18660*/  HMMA.16816.F32 R156, R164.reuse, R6, R156 ;  /* 0x00000006a49c723c */ /* 0x040fe2000000189c */
[----:B------:R-:W-:Y:S05]  /*18670*/  LDSM.16.M88.4 R4, [R203+0x9000] ;  /* 0x00900000cb04783b */ /* 0x000fea0000000200 */
[C---:B-----5:R-:W-:Y:S06]  /*18680*/  HMMA.16816.F32 R152, R164.reuse, R140, R152 ;  /* 0x0000008ca498723c */ /* 0x060fec0000001898 */
[----:B------:R-:W-:Y:S01]  /*18690*/  HMMA.16816.F32 R148, R164, R142, R148 ;  /* 0x0000008ea494723c */ /* 0x000fe20000001894 */
[----:B------:R-:W1:Y:S05]  /*186a0*/  LDSM.16.M88.4 R140, [R191] ;  /* 0x00000000bf8c783b */ /* 0x000e6a0000000200 */
[C---:B--2---:R-:W-:Y:S06]  /*186b0*/  HMMA.16816.F32 R12, R28.reuse, R160, R12 ;  /* 0x000000a01c0c723c */ /* 0x044fec000000180c */
[----:B------:R-:W-:Y:S01]  /*186c0*/  HMMA.16816.F32 R24, R28, R162, R24 ;  /* 0x000000a21c18723c */ /* 0x000fe20000001818 */
[----:B------:R-:W-:Y:S05]  /*186d0*/  LDSM.16.M88.4 R160, [R199+0x9800] ;  /* 0x00980000c7a0783b */ /* 0x000fea0000000200 */
        /* <DEDUP_REMOVED lines=10> */
[C---:B-1----:R-:W-:Y:S06]  /*18780*/  HMMA.16816.F32 R12, R224.reuse, R140, R12 ;  /* 0x0000008ce00c723c */ /* 0x042fec000000180c */
[----:B------:R-:W-:Y:S01]  /*18790*/  HMMA.16816.F32 R24, R224, R142, R24 ;  /* 0x0000008ee018723c */ /* 0x000fe20000001818 */
[----:B------:R-:W-:Y:S05]  /*187a0*/  LDSM.16.M88.4 R140, [R192+0x2800] ;  /* 0x00280000c08c783b */ /* 0x000fea0000000200 */
[C---:B------:R-:W-:Y:S06]  /*187b0*/  HMMA.16816.F32 R176, R16.reuse, R144, R176 ;  /* 0x0000009010b0723c */ /* 0x040fec00000018b0 */
[----:B------:R-:W-:Y:S01]  /*187c0*/  HMMA.16816.F32 R172, R16, R146, R172 ;  /* 0x0000009210ac723c */ /* 0x000fe200000018ac */
[----:B------:R-:W-:Y:S04]  /*187d0*/  LDSM.16.M88.4 R144, [R135+0x2000] ;  /* 0x002000008790783b */ /* 0x000fe80000000200 */
[----:B------:R-:W-:Y:S01]  /*187e0*/  LDSM.16.M88.4 R16, [R190] ;  /* 0x00000000be10783b */ /* 0x000fe20000000200 */
[C---:B------:R-:W-:Y:S06]  /*187f0*/  HMMA.16816.F32 R136, R28.reuse, R8, R136 ;  /* 0x000000081c88723c */ /* 0x040fec0000001888 */
[----:B------:R-:W-:Y:S01]  /*18800*/  HMMA.16816.F32 R156, R28, R10, R156 ;  /* 0x0000000a1c9c723c */ /* 0x000fe2000000189c */
[----:B------:R-:W1:Y:S05]  /*18810*/  LDSM.16.M88.4 R8, [R192+0x2000] ;  /* 0x00200000c008783b */ /* 0x000e6a0000000200 */
[----:B--2---:R-:W-:Y:S06]  /*18820*/  HMMA.16816.F32 R12, R168, R20, R12 ;  /* 0x00000014a80c723c */ /* 0x004fec000000180c */
[C---:B------:R-:W-:Y:S06]  /*18830*/  HMMA.16816.F32 R152, R28.reuse, R4, R152 ;  /* 0x000000041c98723c */ /* 0x040fec0000001898 */
[----:B------:R-:W-:Y:S01]  /*18840*/  HMMA.16816.F32 R148, R28, R6, R148 ;  /* 0x000000061c94723c */ /* 0x000fe20000001894 */
[----:B------:R-:W2:Y:S05]  /*18850*/  LDSM.16.M88.4 R4, [R189] ;  /* 0x00000000bd04783b */ /* 0x000eaa0000000200 */
[----:B------:R-:W-:Y:S01]  /*18860*/  HMMA.16816.F32 R24, R168, R22, R24 ;  /* 0x00000016a818723c */ /* 0x000fe20000001818 */
[----:B------:R-:W-:Y:S05]  /*18870*/  LDSM.16.M88.4 R20, [R202+0x4000] ;  /* 0x00400000ca14783b */ /* 0x000fea0000000200 */
[C---:B------:R-:W-:Y:S06]  /*18880*/  HMMA.16816.F32 R176, R28.reuse, R32, R176 ;  /* 0x000000201cb0723c */ /* 0x040fec00000018b0 */
[----:B------:R-:W-:Y:S01]  /*18890*/  HMMA.16816.F32 R172, R28, R34, R172 ;  /* 0x000000221cac723c */ /* 0x000fe200000018ac */
[----:B------:R-:W3:Y:S04]  /*188a0*/  LDSM.16.M88.4 R32, [R204+0x4000] ;  /* 0x00400000cc20783b */ /* 0x000ee80000000200 */
[----:B------:R-:W-:Y:S01]  /*188b0*/  LDSM.16.M88.4 R28, [R203+0xa800] ;  /* 0x00a80000cb1c783b */ /* 0x000fe20000000200 */
[----:B-1----:R-:W-:Y:S06]  /*188c0*/  HMMA.16816.F32 R12, R144, R8, R12 ;  /* 0x00000008900c723c */ /* 0x002fec000000180c */
[----:B------:R-:W-:Y:S06]  /*188d0*/  HMMA.16816.F32 R136, R224, R16, R136 ;  /* 0x00000010e088723c */ /* 0x000fec0000001888 */
[----:B------:R-:W-:Y:S01]  /*188e0*/  HMMA.16816.F32 R24, R144, R10, R24 ;  /* 0x0000000a9018723c */ /* 0x000fe20000001818 */
[----:B------:R-:W-:Y:S05]  /*188f0*/  LDSM.16.M88.4 R8, [R220+0x4000] ;  /* 0x00400000dc08783b */ /* 0x000fea0000000200 */
[C---:B------:R-:W-:Y:S01]  /*18900*/  HMMA.16816.F32 R156, R224.reuse, R18, R156 ;  /* 0x00000012e09c723c */ /* 0x040fe2000000189c */
[----:B------:R-:W1:Y:S05]  /*18910*/  LDSM.16.M88.4 R16, [R187] ;  /* 0x00000000bb10783b */ /* 0x000e6a0000000200 */
[----:B--2---:R-:W-:Y:S06]  /*18920*/  HMMA.16816.F32 R152, R224, R4, R152 ;  /* 0x00000004e098723c */ /* 0x004fec0000001898 */
[----:B------:R-:W-:Y:S06]  /*18930*/  HMMA.16816.F32 R136, R168, R232, R136 ;  /* 0x000000e8a888723c */ /* 0x000fec0000001888 */
[----:B---3--:R-:W-:Y:S06]  /*18940*/  HMMA.16816.F32 R12, R32, R228, R12 ;  /* 0x000000e4200c723c */ /* 0x008fec000000180c */
[C---:B------:R-:W-:Y:S01]  /*18950*/  HMMA.16816.F32 R148, R224.reuse, R6, R148 ;  /* 0x00000006e094723c */ /* 0x040fe20000001894 */
[----:B------:R-:W-:Y:S05]  /*18960*/  LDSM.16.M88.4 R4, [R199+0xa000] ;  /* 0x00a00000c704783b */ /* 0x000fea0000000200 */
[C---:B------:R-:W-:Y:S06]  /*18970*/  HMMA.16816.F32 R176, R224.reuse, R180, R176 ;  /* 0x000000b4e0b0723c */ /* 0x040fec00000018b0 */
[----:B------:R-:W-:Y:S01]  /*18980*/  HMMA.16816.F32 R172, R224, R182, R172 ;  /* 0x000000b6e0ac723c */ /* 0x000fe200000018ac */
[----:B------:R-:W2:Y:S04]  /*18990*/  LDSM.16.M88.4 R180, [R192+0x3000] ;  /* 0x00300000c0b4783b */ /* 0x000ea80000000200 */
[----:B------:R-:W-:Y:S01]  /*189a0*/  LDSM.16.M88.4 R224, [R186] ;  /* 0x00000000bae0783b */ /* 0x000fe20000000200 */
[----:B------:R-:W-:Y:S03]  /*189b0*/  HMMA.16816.F32 R24, R32, R230, R24 ;  /* 0x000000e62018723c */ /* 0x000fe60000001818 */
[----:B------:R-:W-:Y:S03]  /*189c0*/  LDSM.16.M88.4 R228, [R135+0x4000] ;  /* 0x0040000087e4783b */ /* 0x000fe60000000200 */
[C---:B------:R-:W-:Y:S06]  /*189d0*/  HMMA.16816.F32 R156, R168.reuse, R234, R156 ;  /* 0x000000eaa89c723c */ /* 0x040fec000000189c */
[----:B------:R-:W-:Y:S01]  /*189e0*/  HMMA.16816.F32 R232, R168, R164, R152 ;  /* 0x000000a4a8e8723c */ /* 0x000fe20000001898 */
[----:B------:R-:W-:Y:S05]  /*189f0*/  LDSM.16.M88.4 R152, [R192+0x4000] ;  /* 0x00400000c098783b */ /* 0x000fea0000000200 */
[----:B-1----:R-:W-:Y:S01]  /*18a00*/  HMMA.16816.F32 R12, R20, R16, R12 ;  /* 0x00000010140c723c */ /* 0x002fe2000000180c */
[----:B------:R-:W-:-:S02]  /*18a10*/  IMAD.MOV.U32 R164, RZ, RZ, R218 ;  /* 0x000000ffffa47224 */ /* 0x000fc400078e00da */
[----:B------:R-:W-:-:S03]  /*18a20*/  IMAD.MOV.U32 R165, RZ, RZ, R219 ;  /* 0x000000ffffa57224 */ /* 0x000fc600078e00db */
[----:B------:R-:W-:Y:S06]  /*18a30*/  HMMA.16816.F32 R136, R144, R140, R136 ;  /* 0x0000008c9088723c */ /* 0x000fec0000001888 */
[----:B------:R-:W-:Y:S06]  /*18a40*/  HMMA.16816.F32 R148, R168, R166, R148 ;  /* 0x000000a6a894723c */ /* 0x000fec0000001894 */
[----:B------:R-:W-:Y:S01]  /*18a50*/  HMMA.16816.F32 R24, R20, R18, R24 ;  /* 0x000000121418723c */ /* 0x000fe20000001818 */
[----:B------:R-:W1:Y:S05]  /*18a60*/  LDSM.16.M88.4 R16, [R203+0xb000] ;  /* 0x00b00000cb10783b */ /* 0x000e6a0000000200 */
[----:B--2---:R-:W-:Y:S06]  /*18a70*/  HMMA.16816.F32 R232, R144, R180, R232 ;  /* 0x000000b490e8723c */ /* 0x004fec00000018e8 */
[----:B------:R-:W-:Y:S06]  /*18a80*/  HMMA.16816.F32 R12, R8, R4, R12 ;  /* 0x00000004080c723c */ /* 0x000fec000000180c */
[----:B------:R-:W-:Y:S06]  /*18a90*/  HMMA.16816.F32 R136, R32, R28, R136 ;  /* 0x0000001c2088723c */ /* 0x000fec0000001888 */
[C---:B------:R-:W-:Y:S06]  /*18aa0*/  HMMA.16816.F32 R176, R168.reuse, R160, R176 ;  /* 0x000000a0a8b0723c */ /* 0x040fec00000018b0 */
[----:B------:R-:W-:Y:S01]  /*18ab0*/  HMMA.16816.F32 R172, R168, R162, R172 ;  /* 0x000000a2a8ac723c */ /* 0x000fe200000018ac */
[----:B------:R-:W2:Y:S05]  /*18ac0*/  LDSM.16.M88.4 R160, [R192+0x3800] ;  /* 0x00380000c0a0783b */ /* 0x000eaa0000000200 */
[----:B------:R-:W-:Y:S06]  /*18ad0*/  HMMA.16816.F32 R148, R144, R182, R148 ;  /* 0x000000b69094723c */ /* 0x000fec0000001894 */
[----:B------:R-:W-:Y:S01]  /*18ae0*/  HMMA.16816.F32 R24, R8, R6, R24 ;  /* 0x000000060818723c */ /* 0x000fe20000001818 */
[----:B------:R-:W3:Y:S05]  /*18af0*/  LDSM.16.M88.4 R4, [R185] ;  /* 0x00000000b904783b */ /* 0x000eea0000000200 */
[----:B------:R-:W-:Y:S01]  /*18b00*/  HMMA.16816.F32 R156, R144, R142, R156 ;  /* 0x0000008e909c723c */ /* 0x000fe2000000189c */
[----:B------:R-:W4:Y:S05]  /*18b10*/  LDSM.16.M88.4 R140, [R199+0xa800] ;  /* 0x00a80000c78c783b */ /* 0x000f2a0000000200 */
[----:B-1----:R-:W-:Y:S06]  /*18b20*/  HMMA.16816.F32 R232, R32, R16, R232 ;  /* 0x0000001020e8723c */ /* 0x002fec00000018e8 */
[----:B------:R-:W-:Y:S06]  /*18b30*/  HMMA.16816.F32 R12, R228, R152, R12 ;  /* 0x00000098e40c723c */ /* 0x000fec000000180c */
[----:B------:R-:W-:Y:S06]  /*18b40*/  HMMA.16816.F32 R136, R20, R224, R136 ;  /* 0x000000e01488723c */ /* 0x000fec0000001888 */
[----:B------:R-:W-:Y:S01]  /*18b50*/  HMMA.16816.F32 R148, R32, R18, R148 ;  /* 0x000000122094723c */ /* 0x000fe20000001894 */
[----:B------:R-:W1:Y:S05]  /*18b60*/  LDSM.16.M88.4 R16, [R203+0xb800] ;  /* 0x00b80000cb10783b */ /* 0x000e6a0000000200 */
[----:B------:R-:W-:Y:S01]  /*18b70*/  HMMA.16816.F32 R24, R228, R154, R24 ;  /* 0x0000009ae418723c */ /* 0x000fe20000001818 */
[----:B------:R-:W5:Y:S05]  /*18b80*/  LDSM.16.M88.4 R152, [R199+0xb000] ;  /* 0x00b00000c798783b */ /* 0x000f6a0000000200 */
[----:B------:R-:W-:Y:S01]  /*18b90*/  HMMA.16816.F32 R156, R32, R30, R156 ;  /* 0x0000001e209c723c */ /* 0x000fe2000000189c */
[----:B------:R-:W5:Y:S01]  /*18ba0*/  LDSM.16.M88.4 R28, [R192+0x4800] ;  /* 0x00480000c01c783b */ /* 0x000f620000000200 */
[----:B------:R-:W-:Y:S01]  /*18bb0*/  FMUL.FTZ R12, R12, UR4 ;  /* 0x000000040c0c7c20 */ /* 0x000fe20008410000 */
[----:B------:R-:W-:Y:S01]  /*18bc0*/  FMUL.FTZ R13, R13, UR4 ;  /* 0x000000040d0d7c20 */ /* 0x000fe20008410000 */
[----:B------:R-:W-:Y:S01]  /*18bd0*/  FMUL.FTZ R171, R14, UR4 ;  /* 0x000000040eab7c20 */ /* 0x000fe20008410000 */
[----:B------:R-:W-:Y:S01]  /*18be0*/  FMUL.FTZ R135, R15, UR4 ;  /* 0x000000040f877c20 */ /* 0x000fe20008410000 */
[----:B--2---:R-:W-:Y:S01]  /*18bf0*/  HMMA.16816.F32 R176, R144, R160, R176 ;  /* 0x000000a090b0723c */ /* 0x004fe200000018b0 */
[----:B------:R-:W-:Y:S05]  /*18c00*/  MUFU.TANH R166, R12 ;  /* 0x0000000c00a67308 */ /* 0x000fea0000002400 */
[----:B---3--:R-:W-:Y:S03]  /*18c10*/  HMMA.16816.F32 R232, R20, R4, R232 ;  /* 0x0000000414e8723c */ /* 0x008fe600000018e8 */
[----:B------:R2:W3:Y:S03]  /*18c20*/  MUFU.TANH R133, R13 ;  /* 0x0000000d00857308 */ /* 0x0004e60000002400 */
[----:B----4-:R-:W-:Y:S01]  /*18c30*/  HMMA.16816.F32 R136, R8, R140, R136 ;  /* 0x0000008c0888723c */ /* 0x010fe20000001888 */
[----:B------:R-:W-:Y:S01]  /*18c40*/  FMUL.FTZ R24, R24, UR4 ;  /* 0x0000000418187c20 */ /* 0x000fe20008410000 */
[----:B------:R-:W-:Y:S01]  /*18c50*/  FMUL.FTZ R25, R25, UR4 ;  /* 0x0000000419197c20 */ /* 0x000fe20008410000 */
[----:B------:R-:W-:-:S02]  /*18c60*/  FMUL.FTZ R26, R26, UR4 ;  /* 0x000000041a1a7c20 */ /* 0x000fc40008410000 */
[----:B------:R-:W4:Y:S01]  /*18c70*/  MUFU.TANH R135, R135 ;  /* 0x0000008700877308 */ /* 0x000f220000002400 */
[----:B------:R-:W-:Y:S01]  /*18c80*/  HMMA.16816.F32 R172, R144, R162, R172 ;  /* 0x000000a290ac723c */ /* 0x000fe200000018ac */
[----:B------:R-:W-:-:S05]  /*18c90*/  FMUL.FTZ R141, R27, UR4 ;  /* 0x000000041b8d7c20 */ /* 0x000fca0008410000 */
[----:B------:R-:W-:Y:S01]  /*18ca0*/  HMMA.16816.F32 R148, R20, R6, R148 ;  /* 0x000000061494723c */ /* 0x000fe20000001894 */
[----:B------:R-:W3:Y:S01]  /*18cb0*/  LDSM.16.M88.4 R4, [R184] ;  /* 0x00000000b804783b */ /* 0x000ee20000000200 */
[----:B------:R-:W-:Y:S03]  /*18cc0*/  MUFU.TANH R140, R26 ;  /* 0x0000001a008c7308 */ /* 0x000fe60000002400 */
[----:B--2---:R-:W2:Y:S01]  /*18cd0*/  LDSM.16.M88.4 R12, [R192+0x5000] ;  /* 0x00500000c00c783b */ /* 0x004ea20000000200 */
[----:B-1----:R-:W-:Y:S04]  /*18ce0*/  HMMA.16816.F32 R176, R32, R16, R176 ;  /* 0x0000001020b0723c */ /* 0x002fe800000018b0 */
[----:B------:R-:W-:Y:S02]  /*18cf0*/  MUFU.TANH R141, R141 ;  /* 0x0000008d008d7308 */ /* 0x000fe40000002400 */
[----:B------:R-:W-:Y:S06]  /*18d00*/  HMMA.16816.F32 R156, R20, R226, R156 ;  /* 0x000000e2149c723c */ /* 0x000fec000000189c */
[----:B-----5:R-:W-:Y:S01]  /*18d10*/  HMMA.16816.F32 R232, R8, R152, R232 ;  /* 0x0000009808e8723c */ /* 0x020fe200000018e8 */
[----:B------:R-:W-:Y:S05]  /*18d20*/  MUFU.TANH R171, R171 ;  /* 0x000000ab00ab7308 */ /* 0x000fea0000002400 */
[----:B------:R-:W-:Y:S03]  /*18d30*/  HMMA.16816.F32 R136, R228, R28, R136 ;  /* 0x0000001ce488723c */ /* 0x000fe60000001888 */
[----:B------:R-:W-:Y:S03]  /*18d40*/  MUFU.TANH R28, R24 ;  /* 0x00000018001c7308 */ /* 0x000fe60000002400 */
[----:B------:R-:W-:Y:S01]  /*18d50*/  HMMA.16816.F32 R172, R32, R18, R172 ;  /* 0x0000001220ac723c */ /* 0x000fe200000018ac */
[----:B------:R-:W-:Y:S04]  /*18d60*/  LDSM.16.M88.4 R16, [R192+0x5800] ;  /* 0x00580000c010783b */ /* 0x000fe80000000200 */
[----:B------:R1:W5:Y:S01]  /*18d70*/  MUFU.TANH R29, R25 ;  /* 0x00000019001d7308 */ /* 0x0003620000002400 */
[----:B------:R-:W-:Y:S06]  /*18d80*/  HMMA.16816.F32 R156, R8, R142, R156 ;  /* 0x0000008e089c723c */ /* 0x000fec000000189c */
[----:B---3--:R-:W-:Y:S06]  /*18d90*/  HMMA.16816.F32 R176, R20, R4, R176 ;  /* 0x0000000414b0723c */ /* 0x008fec00000018b0 */
[----:B--2---:R-:W-:Y:S01]  /*18da0*/  HMMA.16816.F32 R232, R228, R12, R232 ;  /* 0x0000000ce4e8723c */ /* 0x004fe200000018e8 */
[----:B------:R-:W2:Y:S01]  /*18db0*/  S2R R12, SR_TID.X ;  /* 0x00000000000c7919 */ /* 0x000ea20000002100 */
[----:B-1----:R-:W1:Y:S04]  /*18dc0*/  LDSM.16.M88.4 R24, [R199+0xb800] ;  /* 0x00b80000c718783b */ /* 0x002e680000000200 */
[----:B------:R-:W-:Y:S01]  /*18dd0*/  HMMA.16816.F32 R172, R20, R6, R172 ;  /* 0x0000000614ac723c */ /* 0x000fe200000018ac */
[----:B------:R-:W-:-:S05]  /*18de0*/  DEPBAR.LE SB0, 0x0 ;  /* 0x000080000000791a */ /* 0x000fca0000000000 */
[----:B------:R-:W-:Y:S06]  /*18df0*/  HMMA.16816.F32 R148, R8, R154, R148 ;  /* 0x0000009a0894723c */ /* 0x000fec0000001894 */
[----:B------:R-:W-:Y:S06]  /*18e00*/  HMMA.16816.F32 R156, R228, R30, R156 ;  /* 0x0000001ee49c723c */ /* 0x000fec000000189c */
[----:B------:R-:W-:Y:S01]  /*18e10*/  FMUL.FTZ R144, R233, UR4 ;  /* 0x00000004e9907c20 */ /* 0x000fe20008410000 */
[----:B------:R-:W-:Y:S01]  /*18e20*/  FMUL.FTZ R30, R136, UR4 ;  /* 0x00000004881e7c20 */ /* 0x000fe20008410000 */
[----:B------:R-:W-:Y:S01]  /*18e30*/  FMUL.FTZ R136, R138, UR4 ;  /* 0x000000048a887c20 */ /* 0x000fe20008410000 */
[----:B------:R-:W-:Y:S01]  /*18e40*/  FMUL.FTZ R31, R137, UR4 ;  /* 0x00000004891f7c20 */ /* 0x000fe20008410000 */
[----:B------:R-:W-:Y:S01]  /*18e50*/  FMUL.FTZ R137, R139, UR4 ;  /* 0x000000048b897c20 */ /* 0x000fe20008410000 */
[----:B------:R-:W-:Y:S01]  /*18e60*/  FMUL.FTZ R147, R234, UR4 ;  /* 0x00000004ea937c20 */ /* 0x000fe20008410000 */
[----:B------:R-:W-:Y:S01]  /*18e70*/  FMUL.FTZ R146, R232, UR4 ;  /* 0x00000004e8927c20 */ /* 0x000fe20008410000 */
[----:B------:R-:W3:Y:S01]  /*18e80*/  MUFU.TANH R30, R30 ;  /* 0x0000001e001e7308 */ /* 0x000ee20000002400 */
[----:B------:R-:W-:Y:S01]  /*18e90*/  FMUL.FTZ R145, R235, UR4 ;  /* 0x00000004eb917c20 */ /* 0x000fe20008410000 */
[----:B--2---:R-:W-:-:S03]  /*18ea0*/  IMAD.SHL.U32 R6, R12, 0x2, RZ ;  /* 0x000000020c067824 */ /* 0x004fc600078e00ff */
[----:B------:R-:W-:Y:S02]  /*18eb0*/  HMMA.16816.F32 R148, R228, R14, R148 ;  /* 0x0000000ee494723c */ /* 0x000fe40000001894 */
[----:B------:R-:W-:Y:S01]  /*18ec0*/  LOP3.LUT R6, R6, 0x6, RZ, 0xc0, !PT ;  /* 0x0000000606067812 */ /* 0x000fe200078ec0ff */
[----:B------:R-:W2:Y:S03]  /*18ed0*/  MUFU.TANH R136, R136 ;  /* 0x0000008800887308 */ /* 0x000ea60000002400 */
[----:B------:R-:W-:Y:S01]  /*18ee0*/  FMUL.FTZ R13, R156, UR4 ;  /* 0x000000049c0d7c20 */ /* 0x000fe20008410000 */
[----:B------:R-:W-:Y:S02]  /*18ef0*/  IMAD R7, R215, 0x40, R6 ;  /* 0x00000040d7077824 */ /* 0x000fe400078e0206 */
[----:B------:R-:W-:Y:S01]  /*18f00*/  FMUL.FTZ R4, R157, UR4 ;  /* 0x000000049d047c20 */ /* 0x000fe20008410000 */
[----:B-1----:R-:W-:Y:S01]  /*18f10*/  HMMA.16816.F32 R176, R8, R24, R176 ;  /* 0x0000001808b0723c */ /* 0x002fe200000018b0 */
[----:B------:R-:W-:Y:S01]  /*18f20*/  FMUL.FTZ R32, R158, UR4 ;  /* 0x000000049e207c20 */ /* 0x000fe20008410000 */
[----:B------:R-:W-:Y:S01]  /*18f30*/  VIADD R15, R7, 0x1 ;  /* 0x00000001070f7836 */ /* 0x000fe20000000000 */
[----:B------:R-:W1:Y:S01]  /*18f40*/  MUFU.TANH R13, R13 ;  /* 0x0000000d000d7308 */ /* 0x000e620000002400 */
[----:B------:R-:W-:-:S02]  /*18f50*/  FMUL.FTZ R5, R159, UR4 ;  /* 0x000000049f057c20 */ /* 0x000fc40008410000 */
[----:B------:R-:W-:Y:S01]  /*18f60*/  HMMA.16816.F32 R172, R8, R26, R172 ;  /* 0x0000001a08ac723c */ /* 0x000fe200000018ac */
[C---:B------:R-:W-:Y:S02]  /*18f70*/  ISETP.GE.AND P5, PT, R15.reuse, R0, PT ;  /* 0x000000000f00720c */ /* 0x040fe40003fa6270 */
[----:B------:R-:W-:Y:S01]  /*18f80*/  ISETP.GE.AND P6, PT, R15, R2, PT ;  /* 0x000000020f00720c */ /* 0x000fe20003fc6270 */
[----:B------:R-:W-:Y:S01]  /*18f90*/  VIADD R15, R7, 0x9 ;  /* 0x00000009070f7836 */ /* 0x000fe20000000000 */
[----:B------:R-:W-:Y:S02]  /*18fa0*/  MUFU.TANH R4, R4 ;  /* 0x0000000400047308 */ /* 0x000fe40000002400 */
[----:B------:R-:W-:Y:S01]  /*18fb0*/  FSEL R8, R133, -INF , !P5 ;  /* 0xff80000085087808 */ /* 0x000fe20006800000 */
[----:B------:R-:W-:Y:S01]  /*18fc0*/  VIADD R11, R7, 0x10 ;  /* 0x00000010070b7836 */ /* 0x000fe20000000000 */
[----:B------:R-:W-:Y:S01]  /*18fd0*/  ISETP.GE.AND P2, PT, R15, R0, PT ;  /* 0x000000000f00720c */ /* 0x000fe20003f46270 */
[----:B------:R-:W-:Y:S01]  /*18fe0*/  FMUL.FTZ R6, R149, UR4 ;  /* 0x0000000495067c20 */ /* 0x000fe20008410000 */
[----:B------:R-:W-:Y:S01]  /*18ff0*/  ISETP.GE.AND P5, PT, R15, R2, PT ;  /* 0x000000020f00720c */ /* 0x000fe20003fa6270 */
[----:B------:R-:W-:Y:S01]  /*19000*/  VIADD R15, R7, 0x11 ;  /* 0x00000011070f7836 */ /* 0x000fe20000000000 */
[----:B------:R-:W1:Y:S01]  /*19010*/  MUFU.TANH R32, R32 ;  /* 0x0000002000207308 */ /* 0x000e620000002400 */
[----:B----4-:R-:W-:Y:S01]  /*19020*/  FSEL R9, R135, -INF , !P6 ;  /* 0xff80000087097808 */ /* 0x010fe20007000000 */
[----:B------:R-:W-:Y:S01]  /*19030*/  FMUL.FTZ R143, R150, UR4 ;  /* 0x00000004968f7c20 */ /* 0x000fe20008410000 */
[----:B------:R-:W-:Y:S01]  /*19040*/  ISETP.GE.AND P6, PT, R11, R0, PT ;  /* 0x000000000b00720c */ /* 0x000fe20003fc6270 */
[----:B------:R-:W-:Y:S01]  /*19050*/  FMUL.FTZ R142, R148, UR4 ;  /* 0x00000004948e7c20 */ /* 0x000fe20008410000 */
[----:B------:R-:W-:Y:S01]  /*19060*/  HMMA.16816.F32 R176, R228, R16, R176 ;  /* 0x00000010e4b0723c */ /* 0x000fe200000018b0 */
[----:B-----5:R-:W-:Y:S01]  /*19070*/  FSEL R10, R29, -INF , !P2 ;  /* 0xff8000001d0a7808 */ /* 0x020fe20005000000 */
[----:B------:R-:W-:Y:S01]  /*19080*/  FMUL.FTZ R14, R151, UR4 ;  /* 0x00000004970e7c20 */ /* 0x000fe20008410000 */
[----:B------:R-:W4:Y:S01]  /*19090*/  MUFU.TANH R137, R137 ;  /* 0x0000008900897308 */ /* 0x000f220000002400 */
[----:B------:R-:W-:-:S02]  /*190a0*/  ISETP.GE.AND P2, PT, R15, R2, PT ;  /* 0x000000020f00720c */ /* 0x000fc40003f46270 */
[----:B------:R-:W-:Y:S01]  /*190b0*/  HMMA.16816.F32 R172, R228, R18, R172 ;  /* 0x00000012e4ac723c */ /* 0x000fe200000018ac */
[----:B------:R-:W-:Y:S01]  /*190c0*/  VIADD R17, R7, 0x8 ;  /* 0x0000000807117836 */ /* 0x000fe20000000000 */
[----:B---3--:R-:W-:-:S03]  /*190d0*/  FSEL R148, R30, -INF , !P6 ;  /* 0xff8000001e947808 */ /* 0x008fc60007000000 */
[----:B------:R-:W3:Y:S01]  /*190e0*/  MUFU.TANH R31, R31 ;  /* 0x0000001f001f7308 */ /* 0x000ee20000002400 */
[----:B------:R-:W-:Y:S01]  /*190f0*/  ISETP.GE.AND P4, PT, R17, R0, PT ;  /* 0x000000001100720c */ /* 0x000fe20003f86270 */
[----:B------:R-:W-:Y:S01]  /*19100*/  VIADD R19, R7, 0x19 ;  /* 0x0000001907137836 */ /* 0x000fe20000000000 */
[-C--:B------:R-:W-:Y:S01]  /*19110*/  ISETP.GE.AND P1, PT, R17, R2.reuse, PT ;  /* 0x000000021100720c */ /* 0x080fe20003f26270 */
[----:B------:R-:W-:Y:S01]  /*19120*/  VIADD R17, R7, 0x18 ;  /* 0x0000001807117836 */ /* 0x000fe20000000000 */
[----:B------:R-:W-:Y:S02]  /*19130*/  FSEL R28, R28, -INF , !P4 ;  /* 0xff8000001c1c7808 */ /* 0x000fe40006000000 */
[----:B------:R-:W-:Y:S01]  /*19140*/  ISETP.GE.AND P4, PT, R11, R2, PT ;  /* 0x000000020b00720c */ /* 0x000fe20003f86270 */
[----:B------:R-:W-:Y:S01]  /*19150*/  MUFU.TANH R144, R144 ;  /* 0x0000009000907308 */ /* 0x000fe20000002400 */
[----:B------:R-:W-:Y:S02]  /*19160*/  FSEL R11, R140, -INF , !P1 ;  /* 0xff8000008c0b7808 */ /* 0x000fe40004800000 */
[----:B------:R-:W-:-:S02]  /*19170*/  ISETP.GE.AND P1, PT, R15, R0, PT ;  /* 0x000000000f00720c */ /* 0x000fc40003f26270 */
[----:B------:R-:W-:Y:S01]  /*19180*/  FSEL R15, R141, -INF , !P5 ;  /* 0xff8000008d0f7808 */ /* 0x000fe20006800000 */
[----:B------:R-:W-:Y:S01]  /*19190*/  FMUL.FTZ R16, R176, UR4 ;  /* 0x00000004b0107c20 */ /* 0x000fe20008410000 */
[----:B------:R-:W-:Y:S01]  /*191a0*/  ISETP.GE.AND P5, PT, R17, R0, PT ;  /* 0x000000001100720c */ /* 0x000fe20003fa6270 */
[----:B------:R-:W5:Y:S01]  /*191b0*/  MUFU.TANH R147, R147 ;  /* 0x0000009300937308 */ /* 0x000f620000002400 */
[----:B--2---:R-:W-:Y:S01]  /*191c0*/  FSEL R135, R136, -INF , !P4 ;  /* 0xff80000088877808 */ /* 0x004fe20006000000 */
[----:B------:R-:W-:Y:S01]  /*191d0*/  FMUL.FTZ R169, R178, UR4 ;  /* 0x00000004b2a97c20 */ /* 0x000fe20008410000 */
[----:B-1----:R-:W-:Y:S01]  /*191e0*/  FSEL R136, R13, -INF , !P5 ;  /* 0xff8000000d887808 */ /* 0x002fe20006800000 */
[----:B------:R-:W-:Y:S01]  /*191f0*/  VIADD R13, R7, 0x21 ;  /* 0x00000021070d7836 */ /* 0x000fe20000000000 */
[----:B------:R-:W-:Y:S01]  /*19200*/  ISETP.GE.AND P6, PT, R17, R2, PT ;  /* 0x000000021100720c */ /* 0x000fe20003fc6270 */
[----:B------:R-:W-:Y:S01]  /*19210*/  VIADD R17, R7, 0x20 ;  /* 0x0000002007117836 */ /* 0x000fe20000000000 */
[-C--:B------:R-:W-:Y:S01]  /*19220*/  ISETP.GE.AND P4, PT, R19, R0.reuse, PT ;  /* 0x000000001300720c */ /* 0x080fe20003f86270 */
[----:B------:R-:W1:Y:S01]  /*19230*/  MUFU.TANH R5, R5 ;  /* 0x0000000500057308 */ /* 0x000e620000002400 */
[----:B------:R-:W-:Y:S01]  /*19240*/  FMUL.FTZ R170, R177, UR4 ;  /* 0x00000004b1aa7c20 */ /* 0x000fe20008410000 */
[----:B------:R-:W-:Y:S01]  /*19250*/  FMUL.FTZ R167, R179, UR4 ;  /* 0x00000004b3a77c20 */ /* 0x000fe20008410000 */
[----:B------:R-:W-:Y:S01]  /*19260*/  FSEL R151, R32, -INF , !P6 ;  /* 0xff80000020977808 */ /* 0x000fe20007000000 */
[----:B------:R-:W-:Y:S01]  /*19270*/  FMUL.FTZ R168, R172, UR4 ;  /* 0x00000004aca87c20 */ /* 0x000fe20008410000 */
[----:B------:R-:W-:Y:S01]  /*19280*/  FSEL R134, R4, -INF , !P4 ;  /* 0xff80000004867808 */ /* 0x000fe20006000000 */
[----:B------:R-:W-:Y:S01]  /*19290*/  FMUL.FTZ R4, R173, UR4 ;  /* 0x00000004ad047c20 */ /* 0x000fe20008410000 */
[----:B----4-:R-:W-:Y:S01]  /*192a0*/  FSEL R133, R137, -INF , !P2 ;  /* 0xff80000089857808 */ /* 0x010fe20005000000 */
[----:B------:R-:W2:Y:S01]  /*192b0*/  MUFU.TANH R146, R146 ;  /* 0x0000009200927308 */ /* 0x000ea20000002400 */
[C---:B------:R-:W-:Y:S01]  /*192c0*/  ISETP.GE.AND P6, PT, R13.reuse, R0, PT ;  /* 0x000000000d00720c */ /* 0x040fe20003fc6270 */
[----:B------:R-:W-:Y:S01]  /*192d0*/  FMUL.FTZ R163, R174, UR4 ;  /* 0x00000004aea37c20 */ /* 0x000fe20008410000 */
[----:B------:R-:W-:Y:S01]  /*192e0*/  ISETP.GE.AND P4, PT, R13, R2, PT ;  /* 0x000000020d00720c */ /* 0x000fe20003f86270 */
[----:B------:R-:W-:Y:S01]  /*192f0*/  VIADD R13, R7, 0x29 ;  /* 0x00000029070d7836 */ /* 0x000fe20000000000 */
[----:B---3--:R-:W-:Y:S01]  /*19300*/  FSEL R138, R31, -INF , !P1 ;  /* 0xff8000001f8a7808 */ /* 0x008fe20004800000 */
[----:B------:R-:W-:Y:S01]  /*19310*/  FMUL.FTZ R161, R175, UR4 ;  /* 0x00000004afa17c20 */ /* 0x000fe20008410000 */
[C---:B------:R-:W-:Y:S01]  /*19320*/  ISETP.GE.AND P2, PT, R17.reuse, R0, PT ;  /* 0x000000001100720c */ /* 0x040fe20003f46270 */
[----:B------:R-:W3:Y:S01]  /*19330*/  MUFU.TANH R145, R145 ;  /* 0x0000009100917308 */ /* 0x000ee20000002400 */
[-C--:B------:R-:W-:Y:S01]  /*19340*/  ISETP.GE.AND P5, PT, R17, R2.reuse, PT ;  /* 0x000000021100720c */ /* 0x080fe20003fa6270 */
[----:B------:R-:W-:Y:S01]  /*19350*/  VIADD R17, R7, 0x28 ;  /* 0x0000002807117836 */ /* 0x000fe20000000000 */
[----:B------:R-:W-:-:S02]  /*19360*/  ISETP.GE.AND P1, PT, R19, R2, PT ;  /* 0x000000021300720c */ /* 0x000fc40003f26270 */
[----:B-----5:R-:W-:Y:S02]  /*19370*/  FSEL R147, R147, -INF , !P5 ;  /* 0xff80000093937808 */ /* 0x020fe40006800000 */
[----:B------:R-:W-:Y:S01]  /*19380*/  FSEL R144, R144, -INF , !P6 ;  /* 0xff80000090907808 */ /* 0x000fe20007000000 */
[----:B------:R-:W4:Y:S01]  /*19390*/  MUFU.TANH R6, R6 ;  /* 0x0000000600067308 */ /* 0x000f220000002400 */
[----:B-1----:R-:W-:Y:S01]  /*193a0*/  FSEL R149, R5, -INF , !P1 ;  /* 0xff80000005957808 */ /* 0x002fe20004800000 */
[----:B------:R-:W-:Y:S01]  /*193b0*/  VIADD R5, R7, 0x31 ;  /* 0x0000003107057836 */ /* 0x000fe20000000000 */
[----:B--2---:R-:W-:Y:S02]  /*193c0*/  FSEL R146, R146, -INF , !P2 ;  /* 0xff80000092927808 */ /* 0x004fe40005000000 */
[C---:B------:R-:W-:Y:S02]  /*193d0*/  ISETP.GE.AND P5, PT, R13.reuse, R0, PT ;  /* 0x000000000d00720c */ /* 0x040fe40003fa6270 */
[-C--:B------:R-:W-:Y:S01]  /*193e0*/  ISETP.GE.AND P6, PT, R13, R2.reuse, PT ;  /* 0x000000020d00720c */ /* 0x080fe20003fc6270 */
[----:B------:R-:W1:Y:S01]  /*193f0*/  MUFU.TANH R143, R143 ;  /* 0x0000008f008f7308 */ /* 0x000e620000002400 */
[----:B------:R-:W-:Y:S01]  /*19400*/  ISETP.GE.AND P2, PT, R17, R2, PT ;  /* 0x000000021100720c */ /* 0x000fe20003f46270 */
[----:B------:R-:W-:Y:S01]  /*19410*/  VIADD R13, R7, 0x30 ;  /* 0x00000030070d7836 */ /* 0x000fe20000000000 */
[----:B------:R-:W-:-:S02]  /*19420*/  ISETP.GE.AND P1, PT, R17, R0, PT ;  /* 0x000000001100720c */ /* 0x000fc40003f26270 */
[----:B---3--:R-:W-:Y:S02]  /*19430*/  FSEL R145, R145, -INF , !P4 ;  /* 0xff80000091917808 */ /* 0x008fe40006000000 */
[----:B------:R-:W-:Y:S01]  /*19440*/  ISETP.GE.AND P4, PT, R13, R0, PT ;  /* 0x000000000d00720c */ /* 0x000fe20003f86270 */
[----:B------:R-:W2:Y:S01]  /*19450*/  MUFU.TANH R142, R142 ;  /* 0x0000008e008e7308 */ /* 0x000ea20000002400 */
[----:B----4-:R-:W-:Y:S02]  /*19460*/  FSEL R140, R6, -INF , !P5 ;  /* 0xff800000068c7808 */ /* 0x010fe40006800000 */
[----:B------:R-:W-:-:S05]  /*19470*/  ISETP.GE.AND P5, PT, R5, R2, PT ;  /* 0x000000020500720c */ /* 0x000fca0003fa6270 */
[----:B------:R-:W3:Y:S01]  /*19480*/  MUFU.TANH R14, R14 ;  /* 0x0000000e000e7308 */ /* 0x000ee20000002400 */
[----:B-1----:R-:W-:Y:S02]  /*19490*/  FSEL R143, R143, -INF , !P2 ;  /* 0xff8000008f8f7808 */ /* 0x002fe40005000000 */
[----:B------:R-:W-:Y:S01]  /*194a0*/  ISETP.GE.AND P2, PT, R5, R0, PT ;  /* 0x000000000500720c */ /* 0x000fe20003f46270 */
[----:B------:R-:W-:-:S04]  /*194b0*/  VIADD R5, R7, 0x38 ;  /* 0x0000003807057836 */ /* 0x000fc80000000000 */
[----:B------:R-:W1:Y:S01]  /*194c0*/  MUFU.TANH R16, R16 ;  /* 0x0000001000107308 */ /* 0x000e620000002400 */
[----:B--2---:R-:W-:Y:S02]  /*194d0*/  FSEL R142, R142, -INF , !P1 ;  /* 0xff8000008e8e7808 */ /* 0x004fe40004800000 */
[----:B------:R-:W-:-:S05]  /*194e0*/  ISETP.GE.AND P1, PT, R13, R2, PT ;  /* 0x000000020d00720c */ /* 0x000fca0003f26270 */
[----:B------:R-:W2:Y:S01]  /*194f0*/  MUFU.TANH R169, R169 ;  /* 0x000000a900a97308 */ /* 0x000ea20000002400 */
[----:B---3--:R-:W-:Y:S02]  /*19500*/  FSEL R141, R14, -INF , !P6 ;  /* 0xff8000000e8d7808 */ /* 0x008fe40007000000 */
[----:B------:R-:W-:-:S05]  /*19510*/  ISETP.GE.AND P6, PT, R7, R0, PT ;  /* 0x000000000700720c */ /* 0x000fca0003fc6270 */
[----:B------:R-:W3:Y:S01]  /*19520*/  MUFU.TANH R170, R170 ;  /* 0x000000aa00aa7308 */ /* 0x000ee20000002400 */
[----:B-1----:R-:W-:Y:S02]  /*19530*/  FSEL R174, R16, -INF , !P4 ;  /* 0xff80000010ae7808 */ /* 0x002fe40006000000 */
[C---:B------:R-:W-:Y:S01]  /*19540*/  ISETP.GE.AND P4, PT, R7.reuse, R2, PT ;  /* 0x000000020700720c */ /* 0x040fe20003f86270 */
[----:B------:R-:W-:-:S03]  /*19550*/  VIADD R7, R7, 0x39 ;  /* 0x0000003907077836 */ /* 0x000fc60000000000 */
[----:B------:R-:W-:Y:S01]  /*19560*/  FSEL R13, R171, -INF , !P4 ;  /* 0xff800000ab0d7808 */ /* 0x000fe20006000000 */
[----:B------:R-:W1:Y:S01]  /*19570*/  MUFU.TANH R167, R167 ;  /* 0x000000a700a77308 */ /* 0x000e620000002400 */
[----:B--2---:R-:W-:Y:S01]  /*19580*/  FSEL R169, R169, -INF , !P1 ;  /* 0xff800000a9a97808 */ /* 0x004fe20004800000 */
[----:B------:R-:W-:Y:S01]  /*19590*/  BAR.SYNC.DEFER_BLOCKING 0x0 ;  /* 0x0000000000007b1d */ /* 0x000fe20000010000 */
[----:B------:R-:W-:-:S05]  /*195a0*/  ISETP.GE.AND P1, PT, R5, R0, PT ;  /* 0x000000000500720c */ /* 0x000fca0003f26270 */
[----:B------:R-:W2:Y:S01]  /*195b0*/  MUFU.TANH R168, R168 ;  /* 0x000000a800a87308 */ /* 0x000ea20000002400 */
[----:B---3--:R-:W-:Y:S02]  /*195c0*/  FSEL R170, R170, -INF , !P2 ;  /* 0xff800000aaaa7808 */ /* 0x008fe40005000000 */
[----:B------:R-:W-:-:S05]  /*195d0*/  ISETP.GE.AND P2, PT, R5, R2, PT ;  /* 0x000000020500720c */ /* 0x000fca0003f46270 */
[----:B------:R-:W3:Y:S01]  /*195e0*/  MUFU.TANH R4, R4 ;  /* 0x0000000400047308 */ /* 0x000ee20000002400 */
[----:B-1----:R-:W-:Y:S02]  /*195f0*/  FSEL R167, R167, -INF , !P5 ;  /* 0xff800000a7a77808 */ /* 0x002fe40006800000 */
[----:B------:R-:W-:Y:S02]  /*19600*/  ISETP.GE.AND P5, PT, R7, R0, PT ;  /* 0x000000000700720c */ /* 0x000fe40003fa6270 */
[----:B------:R-:W-:-:S03]  /*19610*/  FSEL R0, R166, -INF , !P6 ;  /* 0xff800000a6007808 */ /* 0x000fc60007000000 */
[----:B------:R-:W1:Y:S01]  /*19620*/  MUFU.TANH R163, R163 ;  /* 0x000000a300a37308 */ /* 0x000e620000002400 */
[----:B--2---:R-:W-:Y:S02]  /*19630*/  FSEL R168, R168, -INF , !P1 ;  /* 0xff800000a8a87808 */ /* 0x004fe40004800000 */
[----:B------:R-:W-:-:S05]  /*19640*/  ISETP.GE.AND P1, PT, R7, R2, PT ;  /* 0x000000020700720c */ /* 0x000fca0003f26270 */
[----:B------:R-:W2:Y:S01]  /*19650*/  MUFU.TANH R161, R161 ;  /* 0x000000a100a17308 */ /* 0x000ea20000002400 */
[----:B---3--:R-:W-:Y:S02]  /*19660*/  FSEL R166, R4, -INF , !P5 ;  /* 0xff80000004a67808 */ /* 0x008fe40006800000 */
[----:B-1----:R-:W-:Y:S02]  /*19670*/  FSEL R163, R163, -INF , !P2 ;  /* 0xff800000a3a37808 */ /* 0x002fe40005000000 */
[----:B--2---:R-:W-:Y:S01]  /*19680*/  FSEL R161, R161, -INF , !P1 ;  /* 0xff800000a1a17808 */ /* 0x004fe20004800000 */
        /* <DEDUP_REMOVED lines=35> */
[----:B------:R-:W1:Y:S01]  /*198c0*/  LDC.64 R6, c[0x0][0x248] ;  /* 0x00009200ff067b82 */ /* 0x000e620000000a00 */
        /* <DEDUP_REMOVED lines=11> */
[----:B------:R-:W-:Y:S02]  /*19980*/  IMAD.IADD R19, R19, 0x1, -R4 ;  /* 0x0000000113137824 */ /* 0x000fe400078e0a04 */
[----:B------:R-:W3:Y:S02]  /*19990*/  LDC.64 R4, c[0x0][0x230] ;  /* 0x00008c00ff047b82 */ /* 0x000ee40000000a00 */
[----:B------:R-:W-:-:S05]  /*199a0*/  IMAD R2, R19, R2, -0x40 ;  /* 0xffffffc013027424 */ /* 0x000fca00078e0202 */
[----:B------:R-:W-:-:S05]  /*199b0*/  SHF.R.S32.HI R19, RZ, 0x1f, R2 ;  /* 0x0000001fff137819 */ /* 0x000fca0000011402 */
[----:B-1----:R-:W-:-:S04]  /*199c0*/  IMAD R19, R19, R6, RZ ;  /* 0x0000000613137224 */ /* 0x002fc800078e02ff */
[C---:B------:R-:W-:Y:S02]  /*199d0*/  IMAD R7, R2.reuse, R7, R19 ;  /* 0x0000000702077224 */ /* 0x040fe400078e0213 */
[----:B------:R-:W-:-:S04]  /*199e0*/  IMAD.WIDE.U32 R18, R2, R6, RZ ;  /* 0x0000000602127225 */ /* 0x000fc800078e00ff */
[----:B------:R-:W-:Y:S01]  /*199f0*/  IMAD.IADD R19, R19, 0x1, R7 ;  /* 0x0000000113137824 */ /* 0x000fe200078e0207 */
[----:B--2---:R-:W-:-:S04]  /*19a00*/  IADD3 R14, -R17, R14, RZ ;  /* 0x0000000e110e7210 */ /* 0x004fc80007ffe1ff */
[----:B------:R-:W-:Y:S01]  /*19a10*/  SHF.R.S32.HI R17, RZ, 0x1f, R14 ;  /* 0x0000001fff117819 */ /* 0x000fe2000001140e */
[----:B---3--:R-:W-:-:S04]  /*19a20*/  IMAD.WIDE.U32 R18, R14, R4, R18 ;  /* 0x000000040e127225 */ /* 0x008fc800078e0012 */
[----:B------:R-:W-:-:S04]  /*19a30*/  IMAD R17, R17, R4, RZ ;  /* 0x0000000411117224 */ /* 0x000fc800078e02ff */
[----:B------:R-:W-:-:S05]  /*19a40*/  IMAD R5, R14, R5, R17 ;  /* 0x000000050e057224 */ /* 0x000fca00078e0211 */
[----:B------:R-:W-:Y:S01]  /*19a50*/  IADD3 R2, R19, R5, RZ ;  /* 0x0000000513027210 */ /* 0x000fe20007ffe0ff */
[----:B------:R-:W-:Y:S01]  /*19a60*/  IMAD.MOV.U32 R5, RZ, RZ, R18 ;  /* 0x000000ffff057224 */ /* 0x000fe200078e0012 */
[----:B------:R-:W-:Y:S06]  /*19a70*/  BRA `(.L_x_1337) ;  /* 0x00000000000c7947 */ /* 0x000fec0003800000 */
.L_x_1336:
[----:B------:R-:W1:Y:S02]  /*19a80*/  LDC R5, c[0x0][0x248] ;  /* 0x00009200ff057b82 */ /* 0x000e640000000800 */
[----:B-1----:R-:W-:-:S04]  /*19a90*/  LEA R5, -R5, RZ, 0x6 ;  /* 0x000000ff05057211 */ /* 0x002fc800078e31ff */
[----:B------:R-:W-:-:S07]  /*19aa0*/  SHF.R.S32.HI R2, RZ, 0x1f, R5 ;  /* 0x0000001fff027819 */ /* 0x000fce0000011405 */
.L_x_1337:
[----:B------:R-:W-:Y:S01]  /*19ab0*/  SHF.R.S32.HI R7, RZ, 0x1f, R12 ;  /* 0x0000001fff077819 */ /* 0x000fe2000001140c */
[----:B------:R-:W-:Y:S01]  /*19ac0*/  ULDC UR4, c[0x0][0x2d0] ;  /* 0x0000b40000047ab9 */ /* 0x000fe20000000800 */
[----:B------:R-:W-:Y:S02]  /*19ad0*/  LEA R30, P2, R5, R214, 0x1 ;  /* 0x000000d6051e7211 */ /* 0x000fe400078408ff */
        /* <DEDUP_REMOVED lines=103> */
.L_x_1335:
[----:B-1----:R-:W-:Y:S01]  /*1a150*/  FMNMX.FTZ R5, R132, R0, !PT ;  /* 0x0000000084057209 */ /* 0x002fe20007810000 */
[----:B------:R-:W-:Y:S01]  /*1a160*/  ULDC UR4, c[0x0][0x2ec] ;  /* 0x0000bb0000047ab9 */ /* 0x000fe20000000800 */
        /* <DEDUP_REMOVED lines=43> */
[C---:B------:R-:W-:Y:S02]  /*1a420*/  FSETP.NEU.FTZ.AND P1, PT, R158.reuse, -INF , PT ;  /* 0xff8000009e00780b */ /* 0x040fe40003f3d000 */
[C---:B------:R-:W-:Y:S01]  /*1a430*/  FSETP.NEU.FTZ.AND P0, PT, R157.reuse, -INF , PT ;  /* 0xff8000009d00780b */ /* 0x040fe20003f1d000 */
[C---:B------:R-:W-:Y:S01]  /*1a440*/  FMUL.FTZ R162, R157.reuse, UR4 ;  /* 0x000000049da27c20 */ /* 0x040fe20008410000 */
[----:B------:R-:W-:Y:S02]  /*1a450*/  FSEL R5, R158, RZ, P1 ;  /* 0x000000ff9e057208 */ /* 0x000fe40000800000 */
[----:B------:R-:W-:Y:S02]  /*1a460*/  FSEL R6, R157, RZ, P0 ;  /* 0x000000ff9d067208 */ /* 0x000fe40000000000 */
[----:B------:R-:W-:Y:S01]  /*1a470*/  FSEL R171, R171, RZ, P1 ;  /* 0x000000ffabab7208 */ /* 0x000fe20000800000 */
[----:B------:R-:W-:Y:S01]  /*1a480*/  FADD.FTZ R4, R132, -R5 ;  /* 0x8000000584047221 */ /* 0x000fe20000010000 */
[----:B------:R-:W-:Y:S01]  /*1a490*/  FSEL R162, R162, RZ, P0 ;  /* 0x000000ffa2a27208 */ /* 0x000fe20000000000 */
[----:B------:R-:W-:-:S02]  /*1a4a0*/  FADD.FTZ R6, R3, -R6 ;  /* 0x8000000603067221 */ /* 0x000fc40000010000 */
[--C-:B------:R-:W-:Y:S01]  /*1a4b0*/  FFMA.FTZ R156, R0, UR4, -R171.reuse ;  /* 0x00000004009c7c23 */ /* 0x100fe200080108ab */
[--C-:B------:R-:W-:Y:S01]  /*1a4c0*/  FFMA.FTZ R155, R8, UR4, -R171.reuse ;  /* 0x00000004089b7c23 */ /* 0x100fe200080108ab */
[--C-:B------:R-:W-:Y:S01]  /*1a4d0*/  FFMA.FTZ R154, R28, UR4, -R171.reuse ;  /* 0x000000041c9a7c23 */ /* 0x100fe200080108ab */
[--C-:B------:R-:W-:Y:S01]  /*1a4e0*/  FFMA.FTZ R153, R10, UR4, -R171.reuse ;  /* 0x000000040a997c23 */ /* 0x100fe200080108ab */
[--C-:B------:R-:W-:Y:S01]  /*1a4f0*/  FFMA.FTZ R152, R13, UR4, -R162.reuse ;  /* 0x000000040d987c23 */ /* 0x100fe200080108a2 */
[--C-:B------:R-:W-:Y:S01]  /*1a500*/  FFMA.FTZ R2, R9, UR4, -R162.reuse ;  /* 0x0000000409027c23 */ /* 0x100fe200080108a2 */
[--C-:B------:R-:W-:Y:S01]  /*1a510*/  FFMA.FTZ R0, R11, UR4, -R162.reuse ;  /* 0x000000040b007c23 */ /* 0x100fe200080108a2 */
[--C-:B------:R-:W-:Y:S01]  /*1a520*/  FFMA.FTZ R159, R15, UR4, -R162.reuse ;  /* 0x000000040f9f7c23 */ /* 0x100fe200080108a2 */
[----:B------:R-:W-:Y:S01]  /*1a530*/  FMUL.FTZ R160, R4, UR4 ;  /* 0x0000000404a07c20 */ /* 0x000fe20008410000 */
[----:B------:R-:W-:Y:S01]  /*1a540*/  FMUL.FTZ R3, R6, UR4 ;  /* 0x0000000406037c20 */ /* 0x000fe20008410000 */
[----:B------:R-:W-:Y:S01]  /*1a550*/  MUFU.EX2 R156, R156 ;  /* 0x0000009c009c7308 */ /* 0x000fe20000000800 */
[----:B------:R-:W1:Y:S01]  /*1a560*/  LDSM.16.MT88.4 R8, [R200+0xc000] ;  /* 0x00c00000c808783b */ /* 0x000e620000004200 */
[--C-:B------:R-:W-:Y:S01]  /*1a570*/  FFMA.FTZ R175, R138, UR4, -R171.reuse ;  /* 0x000000048aaf7c23 */ /* 0x100fe200080108ab */
        /* <DEDUP_REMOVED lines=16> */
[----:B------:R-:W-:Y:S01]  /*1a680*/  LDSM.16.MT88.4 R144, [R200+0xf000] ;  /* 0x00f00000c890783b */ /* 0x000fe20000004200 */
[----:B------:R-:W-:Y:S01]  /*1a690*/  FFMA.FTZ R218, R140, UR4, -R171 ;  /* 0x000000048cda7c23 */ /* 0x000fe200080108ab */
[--C-:B------:R-:W-:Y:S01]  /*1a6a0*/  FFMA.FTZ R222, R143, UR4, -R162.reuse ;  /* 0x000000048fde7c23 */ /* 0x100fe200080108a2 */
[--C-:B------:R-:W-:Y:S01]  /*1a6b0*/  FFMA.FTZ R225, R141, UR4, -R162.reuse ;  /* 0x000000048de17c23 */ /* 0x100fe200080108a2 */
[----:B------:R-:W-:Y:S01]  /*1a6c0*/  LDSM.16.MT88.4 R148, [R196+0xd000] ;  /* 0x00d00000c494783b */ /* 0x000fe20000004200 */
[----:B------:R-:W4:Y:S01]  /*1a6d0*/  MUFU.EX2 R153, R153 ;  /* 0x0000009900997308 */ /* 0x000f220000000800 */
[----:B---3--:R-:W-:Y:S01]  /*1a6e0*/  F2FP.F16.F32.PACK_AB R4, R155, R156 ;  /* 0x0000009c9b04723e */ /* 0x008fe200000000ff */
[--C-:B------:R-:W-:Y:S01]  /*1a6f0*/  FFMA.FTZ R167, R167, UR4, -R162.reuse ;  /* 0x00000004a7a77c23 */ /* 0x100fe200080108a2 */
[----:B------:R-:W-:Y:S01]  /*1a700*/  LDSM.16.MT88.4 R140, [R198+0xf000] ;  /* 0x00f00000c68c783b */ /* 0x000fe20000004200 */
[----:B------:R-:W-:-:S04]  /*1a710*/  FFMA.FTZ R163, R163, UR4, -R162 ;  /* 0x00000004a3a37c23 */ /* 0x000fc800080108a2 */
        /* <DEDUP_REMOVED lines=76> */
[----:B------:R-:W4:Y:S01]  /*1abe0*/  MUFU.EX2 R177, R177 ;  /* 0x000000b100b17308 */ /* 0x000f220000000800 */
        /* <DEDUP_REMOVED lines=38> */
[----:B------:R-:W-:Y:S01]  /*1ae50*/  MUFU.EX2 R182, R182 ;  /* 0x000000b600b67308 */ /* 0x000fe20000000800 */
        /* <DEDUP_REMOVED lines=31> */
[----:B------:R-:W4:Y:S01]  /*1b050*/  MUFU.EX2 R219, R219 ;  /* 0x000000db00db7308 */ /* 0x000f220000000800 */
        /* <DEDUP_REMOVED lines=12> */
[----:B------:R-:W-:-:S04]  /*1b120*/  FADD.FTZ R0, R0, R3 ;  /* 0x0000000300007221 */ /* 0x000fc80000010000 */
[----:B------:R-:W-:Y:S01]  /*1b130*/  FADD.FTZ R0, R159, R0 ;  /* 0x000000009f007221 */ /* 0x000fe20000010000 */
[----:B--2---:R-:W-:Y:S02]  /*1b140*/  HMMA.16816.F32 R80, R4, R104, R80 ;  /* 0x000000680450723c */ /* 0x004fe40000001850 */
[----:B------:R-:W2:Y:S01]  /*1b150*/  MUFU.EX2 R225, R225 ;  /* 0x000000e100e17308 */ /* 0x000ea20000000800 */
[----:B------:R-:W-:-:S03]  /*1b160*/  FADD.FTZ R3, R177, R0 ;  /* 0x00000000b1037221 */ /* 0x000fc60000010000 */
[C---:B------:R-:W-:Y:S01]  /*1b170*/  HMMA.16816.F32 R88, R4.reuse, R106, R88 ;  /* 0x0000006a0458723c */ /* 0x040fe20000001858 */
[----:B------:R-:W-:Y:S01]  /*1b180*/  F2FP.F16.F32.PACK_AB R104, R175, R172 ;  /* 0x000000acaf68723e */ /* 0x000fe200000000ff */
[----:B------:R-:W-:Y:S01]  /*1b190*/  FADD.FTZ R172, R172, R153 ;  /* 0x00000099acac7221 */ /* 0x000fe20000010000 */
[C---:B-----5:R-:W-:Y:S01]  /*1b1a0*/  F2FP.F16.F32.PACK_AB R105, R180.reuse, R177 ;  /* 0x000000b1b469723e */ /* 0x060fe200000000ff */
[----:B------:R-:W-:Y:S01]  /*1b1b0*/  MUFU.EX2 R167, R167 ;  /* 0x000000a700a77308 */ /* 0x000fe20000000800 */
[----:B------:R-:W-:Y:S01]  /*1b1c0*/  FADD.FTZ R3, R180, R3 ;  /* 0x00000003b4037221 */ /* 0x000fe20000010000 */
[----:B------:R-:W-:Y:S01]  /*1b1d0*/  HMMA.16816.F32 R4, R4, R138, R96 ;  /* 0x0000008a0404723c */ /* 0x000fe20000001860 */
[----:B------:R-:W-:Y:S01]  /*1b1e0*/  F2FP.F16.F32.PACK_AB R106, R176, R173 ;  /* 0x000000adb06a723e */ /* 0x000fe200000000ff */
[----:B------:R-:W-:Y:S01]  /*1b1f0*/  LDSM.16.MT88.4 R96, [R197+0x10800] ;  /* 0x01080000c560783b */ /* 0x000fe20000004200 */
[----:B---3--:R-:W-:Y:S01]  /*1b200*/  F2FP.F16.F32.PACK_AB R107, R179, R178 ;  /* 0x000000b2b36b723e */ /* 0x008fe200000000ff */
[----:B------:R-:W-:-:S02]  /*1b210*/  FADD.FTZ R0, R175, R172 ;  /* 0x000000acaf007221 */ /* 0x000fc40000010000 */
[----:B------:R-:W-:Y:S01]  /*1b220*/  LDSM.16.MT88.4 R136, [R196+0xf000] ;  /* 0x00f00000c488783b */ /* 0x000fe20000004200 */
[----:B------:R-:W-:Y:S01]  /*1b230*/  MUFU.EX2 R163, R163 ;  /* 0x000000a300a37308 */ /* 0x000fe20000000800 */
[----:B------:R-:W-:Y:S01]  /*1b240*/  FADD.FTZ R173, R173, R0 ;  /* 0x00000000adad7221 */ /* 0x000fe20000010000 */
[----:B------:R-:W-:Y:S01]  /*1b250*/  FADD.FTZ R0, R178, R3 ;  /* 0x00000003b2007221 */ /* 0x000fe20000010000 */
[----:B----4-:R-:W-:Y:S02]  /*1b260*/  HMMA.16816.F32 R20, R104, R116, R20 ;  /* 0x000000746814723c */ /* 0x010fe40000001814 */
[----:B------:R-:W-:Y:S01]  /*1b270*/  FADD.FTZ R176, R176, R173 ;  /* 0x000000adb0b07221 */ /* 0x000fe20000010000 */
[----:B------:R-:W-:-:S03]  /*1b280*/  FADD.FTZ R0, R179, R0 ;  /* 0x00000000b3007221 */ /* 0x000fc60000010000 */
[----:B------:R-:W-:Y:S01]  /*1b290*/  HMMA.16816.F32 R16, R104, R118, R16 ;  /* 0x000000766810723c */ /* 0x000fe20000001810 */
[----:B------:R-:W3:Y:S01]  /*1b2a0*/  LDSM.16.MT88.4 R116, [R196+0xe800] ;  /* 0x00e80000c474783b */ /* 0x000ee20000004200 */
[----:B------:R-:W-:-:S04]  /*1b2b0*/  FADD.FTZ R3, R219, R0 ;  /* 0x00000000db037221 */ /* 0x000fc80000010000 */
[----:B------:R-:W-:Y:S01]  /*1b2c0*/  HMMA.16816.F32 R28, R104, R128, R28 ;  /* 0x00000080681c723c */ /* 0x000fe2000000181c */
[----:B-1----:R-:W-:-:S05]  /*1b2d0*/  FADD.FTZ R3, R220, R3 ;  /* 0x00000003dc037221 */ /* 0x002fca0000010000 */
[C---:B------:R-:W-:Y:S01]  /*1b2e0*/  HMMA.16816.F32 R24, R104.reuse, R130, R24 ;  /* 0x000000826818723c */ /* 0x040fe20000001818 */
[----:B------:R-:W1:Y:S05]  /*1b2f0*/  LDSM.16.MT88.4 R128, [R200+0x10800] ;  /* 0x01080000c880783b */ /* 0x000e6a0000004200 */
[C---:B------:R-:W-:Y:S06]  /*1b300*/  HMMA.16816.F32 R100, R104.reuse, R124, R100 ;  /* 0x0000007c6864723c */ /* 0x040fec0000001864 */
[C---:B------:R-:W-:Y:S01]  /*1b310*/  HMMA.16816.F32 R32, R104.reuse, R126, R32 ;  /* 0x0000007e6820723c */ /* 0x040fe20000001820 */
[----:B------:R-:W-:Y:S05]  /*1b320*/  LDSM.16.MT88.4 R124, [R200+0xd000] ;  /* 0x00d00000c87c783b */ /* 0x000fea0000004200 */
[C---:B------:R-:W-:Y:S06]  /*1b330*/  HMMA.16816.F32 R48, R104.reuse, R112, R48 ;  /* 0x000000706830723c */ /* 0x040fec0000001830 */
        /* <DEDUP_REMOVED lines=8> */
[C---:B------:R-:W-:Y:S06]  /*1b3c0*/  HMMA.16816.F32 R40, R104.reuse, R120, R40 ;  /* 0x000000786828723c */ /* 0x040fec0000001828 */
[C---:B------:R-:W-:Y:S01]  /*1b3d0*/  HMMA.16816.F32 R36, R104.reuse, R122, R36 ;  /* 0x0000007a6824723c */ /* 0x040fe20000001824 */
[----:B------:R-:W5:Y:S05]  /*1b3e0*/  LDSM.16.MT88.4 R120, [R198+0x10800] ;  /* 0x01080000c678783b */ /* 0x000f6a0000004200 */
[C---:B---3--:R-:W-:Y:S06]  /*1b3f0*/  HMMA.16816.F32 R64, R104.reuse, R116, R64 ;  /* 0x000000746840723c */ /* 0x048fec0000001840 */
[C---:B------:R-:W-:Y:S01]  /*1b400*/  HMMA.16816.F32 R60, R104.reuse, R118, R60 ;  /* 0x00000076683c723c */ /* 0x040fe2000000183c */
[----:B------:R-:W3:Y:S05]  /*1b410*/  LDSM.16.MT88.4 R116, [R198+0xd000] ;  /* 0x00d00000c674783b */ /* 0x000eea0000004200 */
[C---:B------:R-:W-:Y:S06]  /*1b420*/  HMMA.16816.F32 R80, R104.reuse, R96, R80 ;  /* 0x000000606850723c */ /* 0x040fec0000001850 */
[----:B------:R-:W-:Y:S01]  /*1b430*/  HMMA.16816.F32 R88, R104, R98, R88 ;  /* 0x000000626858723c */ /* 0x000fe20000001858 */
[----:B------:R-:W-:Y:S01]  /*1b440*/  F2FP.F16.F32.PACK_AB R96, R182, R181 ;  /* 0x000000b5b660723e */ /* 0x000fe200000000ff */
[----:B------:R-:W-:Y:S01]  /*1b450*/  FADD.FTZ R181, R181, R176 ;  /* 0x000000b0b5b57221 */ /* 0x000fe20000010000 */
[----:B------:R-:W-:-:S03]  /*1b460*/  F2FP.F16.F32.PACK_AB R97, R220, R219 ;  /* 0x000000dbdc61723e */ /* 0x000fc600000000ff */
[C---:B-1----:R-:W-:Y:S01]  /*1b470*/  HMMA.16816.F32 R72, R104.reuse, R128, R72 ;  /* 0x000000806848723c */ /* 0x042fe20000001848 */
        /* <DEDUP_REMOVED lines=8> */
[C---:B----4-:R-:W-:Y:S06]  /*1b500*/  HMMA.16816.F32 R92, R104.reuse, R112, R92 ;  /* 0x00000070685c723c */ /* 0x050fec000000185c */
[----:B------:R-:W-:Y:S06]  /*1b510*/  HMMA.16816.F32 R4, R104, R114, R4 ;  /* 0x000000726804723c */ /* 0x000fec0000001804 */
[C---:B------:R-:W-:Y:S06]  /*1b520*/  HMMA.16816.F32 R128, R96.reuse, R124, R12 ;  /* 0x0000007c6080723c */ /* 0x040fec000000180c */
[C---:B------:R-:W-:Y:S01]  /*1b530*/  HMMA.16816.F32 R124, R96.reuse, R126, R8 ;  /* 0x0000007e607c723c */ /* 0x040fe20000001808 */
[----:B------:R-:W1:Y:S05]  /*1b540*/  LDSM.16.MT88.4 R8, [R200+0x11000] ;  /* 0x01100000c808783b */ /* 0x000e6a0000004200 */
[C---:B-----5:R-:W-:Y:S06]  /*1b550*/  HMMA.16816.F32 R112, R96.reuse, R108, R28 ;  /* 0x0000006c6070723c */ /* 0x060fec000000181c */
[C---:B------:R-:W-:Y:S06]  /*1b560*/  HMMA.16816.F32 R28, R96.reuse, R144, R40 ;  /* 0x00000090601c723c */ /* 0x040fec0000001828 */
[----:B------:R-:W-:Y:S01]  /*1b570*/  HMMA.16816.F32 R40, R96, R146, R36 ;  /* 0x000000926028723c */ /* 0x000fe20000001824 */
[----:B------:R-:W2:Y:S04]  /*1b580*/  LDSM.16.MT88.4 R36, [R198+0x11000] ;  /* 0x01100000c624783b */ /* 0x000ea80000004200 */
[----:B------:R-:W-:Y:S01]  /*1b590*/  LDSM.16.MT88.4 R144, [R196+0x11000] ;  /* 0x01100000c490783b */ /* 0x000fe20000004200 */
[C---:B------:R-:W-:Y:S06]  /*1b5a0*/  HMMA.16816.F32 R76, R104.reuse, R120, R76 ;  /* 0x00000078684c723c */ /* 0x040fec000000184c */
[----:B------:R-:W-:Y:S01]  /*1b5b0*/  HMMA.16816.F32 R84, R104, R122, R84 ;  /* 0x0000007a6854723c */ /* 0x000fe20000001854 */
[----:B------:R-:W-:Y:S05]  /*1b5c0*/  LDSM.16.MT88.4 R104, [R197+0xd800] ;  /* 0x00d80000c568783b */ /* 0x000fea0000004200 */
[C---:B---3--:R-:W-:Y:S06]  /*1b5d0*/  HMMA.16816.F32 R120, R96.reuse, R116, R20 ;  /* 0x000000746078723c */ /* 0x048fec0000001814 */
        /* <DEDUP_REMOVED lines=23> */
[--C-:B------:R-:W-:Y:S01]  /*1b750*/  FFMA.FTZ R166, R169, UR4, -R162.reuse ;  /* 0x00000004a9a67c23 */ /* 0x100fe200080108a2 */
[----:B------:R-:W-:Y:S01]  /*1b760*/  FFMA.FTZ R150, R168, UR4, -R171 ;  /* 0x00000004a8967c23 */ /* 0x000fe200080108ab */
[----:B------:R-:W-:-:S02]  /*1b770*/  FFMA.FTZ R162, R161, UR4, -R162 ;  /* 0x00000004a1a27c23 */ /* 0x000fc400080108a2 */
        /* <DEDUP_REMOVED lines=10> */
[----:B------:R-:W1:Y:S08]  /*1b820*/  MUFU.EX2 R149, R149 ;  /* 0x0000009500957308 */ /* 0x000e700000000800 */
[----:B------:R-:W2:Y:S08]  /*1b830*/  MUFU.EX2 R151, R151 ;  /* 0x0000009700977308 */ /* 0x000eb00000000800 */
[----:B------:R-:W4:Y:S01]  /*1b840*/  MUFU.EX2 R166, R166 ;  /* 0x000000a600a67308 */ /* 0x000f220000000800 */
[----:B-1----:R-:W-:Y:S01]  /*1b850*/  F2FP.F16.F32.PACK_AB R96, R149, R148 ;  /* 0x000000949560723e */ /* 0x002fe200000000ff */
[----:B------:R-:W-:Y:S01]  /*1b860*/  FADD.FTZ R148, R148, R3 ;  /* 0x0000000394947221 */ /* 0x000fe20000010000 */
[----:B------:R-:W-:-:S03]  /*1b870*/  MOV R3, R157 ;  /* 0x0000009d00037202 */ /* 0x000fc60000000f00 */
[----:B------:R-:W-:Y:S02]  /*1b880*/  FADD.FTZ R149, R149, R148 ;  /* 0x0000009495957221 */ /* 0x000fe40000010000 */
[----:B------:R-:W1:Y:S01]  /*1b890*/  MUFU.EX2 R162, R162 ;  /* 0x000000a200a27308 */ /* 0x000e620000000800 */
[----:B--2---:R-:W-:Y:S01]  /*1b8a0*/  F2FP.F16.F32.PACK_AB R98, R151, R150 ;  /* 0x000000969762723e */ /* 0x004fe200000000ff */
[----:B------:R-:W-:-:S04]  /*1b8b0*/  FADD.FTZ R150, R150, R149 ;  /* 0x0000009596967221 */ /* 0x000fc80000010000 */
[----:B------:R-:W-:Y:S01]  /*1b8c0*/  FADD.FTZ R223, R151, R150 ;  /* 0x0000009697df7221 */ /* 0x000fe20000010000 */
[----:B----4-:R-:W-:Y:S01]  /*1b8d0*/  F2FP.F16.F32.PACK_AB R97, R167, R166 ;  /* 0x000000a6a761723e */ /* 0x010fe200000000ff */
[----:B------:R-:W-:-:S04]  /*1b8e0*/  FADD.FTZ R166, R166, R225 ;  /* 0x000000e1a6a67221 */ /* 0x000fc80000010000 */
[----:B------:R-:W-:Y:S01]  /*1b8f0*/  FADD.FTZ R166, R167, R166 ;  /* 0x000000a6a7a67221 */ /* 0x000fe20000010000 */
[----:B-1----:R-:W-:-:S03]  /*1b900*/  F2FP.F16.F32.PACK_AB R99, R162, R163 ;  /* 0x000000a3a263723e */ /* 0x002fc600000000ff */
        /* <DEDUP_REMOVED lines=30> */
.L_x_1332:
        /* <DEDUP_REMOVED lines=11> */
[----:B------:R-:W-:-:S02]  /*1bba0*/  ULDC UR4, c[0x0][0x2ec] ;  /* 0x0000bb0000047ab9 */ /* 0x000fc40000000800 */
[----:B------:R-:W-:Y:S01]  /*1bbb0*/  MOV R218, UR6 ;  /* 0x0000000600da7c02 */ /* 0x000fe20008000f00 */
[----:B------:R-:W-:Y:S01]  /*1bbc0*/  ULDC UR6, c[0x0][0x39c] ;  /* 0x0000e70000067ab9 */ /* 0x000fe20000000800 */
[----:B------:R-:W-:-:S07]  /*1bbd0*/  ULDC.64 UR8, c[0x0][0x208] ;  /* 0x0000820000087ab9 */ /* 0x000fce0000000a00 */
.L_x_1342:
        /* <DEDUP_REMOVED lines=65> */
[-C--:B---3--:R-:W-:Y:S01]  /*1bff0*/  IMAD.WIDE.U32 R10, R7, R2.reuse, R10 ;  /* 0x00000002070a7225 */ /* 0x088fe200078e000a */
[----:B------:R-:W-:Y:S05]  /*1c000*/  SHF.R.S32.HI R5, RZ, 0x1f, R7 ;  /* 0x0000001fff057819 */ /* 0x000fea0000011407 */
[----:B------:R-:W-:Y:S01]  /*1c010*/  IMAD R4, R5, R2, RZ ;  /* 0x0000000205047224 */ /* 0x000fe200078e02ff */
[----:B------:R-:W-:Y:S03]  /*1c020*/  MOV R5, R10 ;  /* 0x0000000a00057202 */ /* 0x000fe60000000f00 */
[----:B------:R-:W-:Y:S04]  /*1c030*/  IMAD R4, R7, R3, R4 ;  /* 0x0000000307047224 */ /* 0x000fe800078e0204 */
[----:B------:R-:W-:Y:S07]  /*1c040*/  IMAD.IADD R4, R11, 0x1, R4 ;  /* 0x000000010b047824 */ /* 0x000fee00078e0204 */
.L_x_1339:
[CC--:B------:R-:W-:Y:S01]  /*1c050*/  LEA R224, P0, R5.reuse, R164.reuse, 0x1 ;  /* 0x000000a405e07211 */ /* 0x0c0fe200078008ff */
[----:B------:R-:W1:Y:S01]  /*1c060*/  S2R R2, SR_TID.X ;  /* 0x0000000000027919 */ /* 0x000e620000002100 */
[C---:B------:R-:W-:Y:S01]  /*1c070*/  IADD3 R7, P5, R206.reuse, R5, RZ ;  /* 0x00000005ce077210 */ /* 0x040fe20007fbe0ff */
[----:B------:R-:W-:Y:S01]  /*1c080*/  IMAD.MOV.U32 R133, RZ, RZ, 0x20 ;  /* 0x00000020ff857424 */ /* 0x000fe200078e00ff */
[-CC-:B------:R-:W-:Y:S02]  /*1c090*/  LEA.HI.X R225, R5, R165.reuse, R4.reuse, 0x1, P0 ;  /* 0x000000a505e17211 */ /* 0x180fe400000f0c04 */
[-C--:B------:R-:W-:Y:S01]  /*1c0a0*/  @P4 LEA R18, P6, R7, R164.reuse, 0x1 ;  /* 0x000000a407124211 */ /* 0x080fe200078c08ff */
[----:B------:R-:W-:Y:S01]  /*1c0b0*/  IMAD.X R6, R205, 0x1, R4, P5 ;  /* 0x00000001cd067824 */ /* 0x000fe200028e0604 */
[CC--:B------:R-:W-:Y:S01]  /*1c0c0*/  @P2 LEA R14, P5, R7.reuse, R164.reuse, 0x1 ;  /* 0x000000a4070e2211 */ /* 0x0c0fe200078a08ff */
[----:B------:R-:W-:Y:S01]  /*1c0d0*/  @!PT LDS RZ, [RZ] ;  /* 0x00000000fffff984 */ /* 0x000fe20000000800 */
[----:B------:R-:W-:Y:S01]  /*1c0e0*/  @!PT LDS RZ, [RZ] ;  /* 0x00000000fffff984 */ /* 0x000fe20000000800 */
[----:B------:R-:W-:Y:S01]  /*1c0f0*/  @!PT LDS RZ, [RZ] ;  /* 0x00000000fffff984 */ /* 0x000fe20000000800 */
[----:B------:R-:W-:Y:S01]  /*1c100*/  @P4 LDGSTS.E.BYPASS.LTC128B.128 [R211+0xc000], desc[UR8][R224.64] ;  /* 0x0c000000e0d34fae */ /* 0x000fe2000b901d48 */
[CC--:B------:R-:W-:Y:S02]  /*1c110*/  @P1 LEA R10, P0, R7.reuse, R164.reuse, 0x1 ;  /* 0x000000a4070a1211 */ /* 0x0c0fe400078008ff */
[CCC-:B------:R-:W-:Y:S01]  /*1c120*/  @P4 LEA.HI.X R19, R7.reuse, R165.reuse, R6.reuse, 0x1, P6 ;  /* 0x000000a507134211 */ /* 0x1c0fe200030f0c06 */
[----:B------:R-:W-:Y:S01]  /*1c130*/  @!P4 STS.128 [R211+0xc000], RZ ;  /* 0x00c000ffd300c388 */ /* 0x000fe20000000c00 */
[C-C-:B------:R-:W-:Y:S02]  /*1c140*/  @P2 LEA.HI.X R15, R7.reuse, R165, R6.reuse, 0x1, P5 ;  /* 0x000000a5070f2211 */ /* 0x140fe400028f0c06 */
[C---:B------:R-:W-:Y:S01]  /*1c150*/  IADD3 R5, P6, R206.reuse, R7, RZ ;  /* 0x00000007ce057210 */ /* 0x040fe20007fde0ff */
[----:B------:R-:W-:Y:S01]  /*1c160*/  @!PT LDS RZ, [RZ] ;  /* 0x00000000fffff984 */ /* 0x000fe20000000800 */
[----:B------:R-:W-:Y:S01]  /*1c170*/  @!PT LDS RZ, [RZ] ;  /* 0x00000000fffff984 */ /* 0x000fe20000000800 */
[----:B------:R-:W-:Y:S01]  /*1c180*/  @!PT LDS RZ, [RZ] ;  /* 0x00000000fffff984 */ /* 0x000fe20000000800 */
[----:B------:R-:W-:Y:S01]  /*1c190*/  @P2 LDGSTS.E.BYPASS.LTC128B.128 [R211+0xe000], desc[UR8][R224.64+0x80] ;  /* 0x0e000080e0d32fae */ /* 0x000fe2000b901d48 */
[-CC-:B------:R-:W-:Y:S02]  /*1c1a0*/  @P1 LEA.HI.X R11, R7, R165.reuse, R6.reuse, 0x1, P0 ;  /* 0x000000a5070b1211 */ /* 0x180fe400000f0c06 */
[-C--:B------:R-:W-:Y:S01]  /*1c1b0*/  @P2 LEA R8, P5, R5, R164.reuse, 0x1 ;  /* 0x000000a405082211 */ /* 0x080fe200078a08ff */
[----:B------:R-:W-:Y:S01]  /*1c1c0*/  @!P2 STS.128 [R211+0xe000], RZ ;  /* 0x00e000ffd300a388 */ /* 0x000fe20000000c00 */
[----:B------:R-:W-:Y:S01]  /*1c1d0*/  IMAD.X R6, R205, 0x1, R6, P6 ;  /* 0x00000001cd067824 */ /* 0x000fe200030e0606 */
[CC--:B------:R-:W-:Y:S02]  /*1c1e0*/  @P4 LEA R16, P6, R5.reuse, R164.reuse, 0x1 ;  /* 0x000000a405104211 */ /* 0x0c0fe400078c08ff */
[----:B------:R-:W-:Y:S01]  /*1c1f0*/  @!PT LDS RZ, [RZ] ;  /* 0x00000000fffff984 */ /* 0x000fe20000000800 */
[----:B------:R-:W-:Y:S01]  /*1c200*/  @!PT LDS RZ, [RZ] ;  /* 0x00000000fffff984 */ /* 0x000fe20000000800 */
[----:B------:R-:W-:Y:S01]  /*1c210*/  @!PT LDS RZ, [RZ] ;  /* 0x00000000fffff984 */ /* 0x000fe20000000800 */
[----:B------:R-:W-:Y:S01]  /*1c220*/  @P1 LDGSTS.E.BYPASS.LTC128B.128 [R211+0x10000], desc[UR8][R224.64+0x100] ;  /* 0x10000100e0d31fae */ /* 0x000fe2000b901d48 */
[C---:B------:R-:W-:Y:S02]  /*1c230*/  @P1 LEA R12, P0, R5.reuse, R164, 0x1 ;  /* 0x000000a4050c1211 */ /* 0x040fe400078008ff */
[CCC-:B------:R-:W-:Y:S01]  /*1c240*/  @P4 LEA.HI.X R17, R5.reuse, R165.reuse, R6.reuse, 0x1, P6 ;  /* 0x000000a505114211 */ /* 0x1c0fe200030f0c06 */
[----:B------:R-:W-:Y:S01]  /*1c250*/  @!P1 STS.128 [R211+0x10000], RZ ;  /* 0x010000ffd3009388 */ /* 0x000fe20000000c00 */
[C-C-:B------:R-:W-:Y:S02]  /*1c260*/  @P2 LEA.HI.X R9, R5.reuse, R165, R6.reuse, 0x1, P5 ;  /* 0x000000a505092211 */ /* 0x140fe400028f0c06 */
[----:B------:R-:W-:Y:S01]  /*1c270*/  IADD3 R4, P6, R206, R5, RZ ;  /* 0x00000005ce047210 */ /* 0x000fe20007fde0ff */
[----:B------:R-:W-:Y:S01]  /*1c280*/  @!PT LDS RZ, [RZ] ;  /* 0x00000000fffff984 */ /* 0x000fe20000000800 */
[----:B------:R-:W-:Y:S01]  /*1c290*/  @!PT LDS RZ, [RZ] ;  /* 0x00000000fffff984 */ /* 0x000fe20000000800 */
[----:B------:R-:W-:Y:S01]  /*1c2a0*/  @!PT LDS RZ, [RZ] ;  /* 0x00000000fffff984 */ /* 0x000fe20000000800 */
[----:B------:R-:W-:Y:S01]  /*1c2b0*/  @P4 LDGSTS.E.BYPASS.LTC128B.128 [R211+0xc800], desc[UR8][R18.64] ;  /* 0x0c80000012d34fae */ /* 0x000fe2000b901d48 */
[-C--:B------:R-:W-:Y:S02]  /*1c2c0*/  @P1 LEA.HI.X R13, R5, R165.reuse, R6, 0x1, P0 ;  /* 0x000000a5050d1211 */ /* 0x080fe400000f0c06 */
[----:B------:R-:W-:Y:S01]  /*1c2d0*/  IADD3.X R6, R205, R6, RZ, P6, !PT ;  /* 0x00000006cd067210 */ /* 0x000fe200037fe4ff */
[----:B------:R-:W-:Y:S01]  /*1c2e0*/  @!P4 STS.128 [R211+0xc800], RZ ;  /* 0x00c800ffd300c388 */ /* 0x000fe20000000c00 */
[CC--:B------:R-:W-:Y:S02]  /*1c2f0*/  @P4 LEA R24, P6, R4.reuse, R164.reuse, 0x1 ;  /* 0x000000a404184211 */ /* 0x0c0fe400078c08ff */
[CC--:B------:R-:W-:Y:S01]  /*1c300*/  @P2 LEA R20, P5, R4.reuse, R164.reuse, 0x1 ;  /* 0x000000a404142211 */ /* 0x0c0fe200078a08ff */
[----:B------:R-:W-:Y:S01]  /*1c310*/  @!PT LDS RZ, [RZ] ;  /* 0x00000000fffff984 */ /* 0x000fe20000000800 */
[----:B------:R-:W-:Y:S01]  /*1c320*/  @!PT LDS RZ, [RZ] ;  /* 0x00000000fffff984 */ /* 0x000fe20000000800 */
[----:B------:R-:W-:Y:S01]  /*1c330*/  @!PT LDS RZ, [RZ] ;  /* 0x00000000fffff984 */ /* 0x000fe20000000800 */
[----:B------:R-:W-:Y:S01]  /*1c340*/  @P2 LDGSTS.E.BYPASS.LTC128B.128 [R211+0xe800], desc[UR8][R14.64+0x80] ;  /* 0x0e8000800ed32fae */ /* 0x000fe2000b901d48 */
[CCC-:B------:R-:W-:Y:S02]  /*1c350*/  @P4 LEA.HI.X R25, R4.reuse, R165.reuse, R6.reuse, 0x1, P6 ;  /* 0x000000a504194211 */ /* 0x1c0fe400030f0c06 */
[CC--:B------:R-:W-:Y:S01]  /*1c360*/  @P2 LEA.HI.X R21, R4.reuse, R165.reuse, R6, 0x1, P5 ;  /* 0x000000a504152211 */ /* 0x0c0fe200028f0c06 */
[----:B------:R-:W-:Y:S01]  /*1c370*/  @!P2 STS.128 [R211+0xe800], RZ ;  /* 0x00e800ffd300a388 */ /* 0x000fe20000000c00 */
[C---:B------:R-:W-:Y:S02]  /*1c380*/  @P1 LEA R22, P0, R4.reuse, R164, 0x1 ;  /* 0x000000a404161211 */ /* 0x040fe400078008ff */
[----:B-1----:R-:W-:Y:S01]  /*1c390*/  SHF.R.S32.HI R3, RZ, 0x1f, R2 ;  /* 0x0000001fff037819 */ /* 0x002fe20000011402 */
[----:B------:R-:W-:Y:S01]  /*1c3a0*/  @!PT LDS RZ, [RZ] ;  /* 0x00000000fffff984 */ /* 0x000fe20000000800 */
[----:B------:R-:W-:Y:S01]  /*1c3b0*/  @!PT LDS RZ, [RZ] ;  /* 0x00000000fffff984 */ /* 0x000fe20000000800 */
[----:B------:R-:W-:Y:S01]  /*1c3c0*/  @!PT LDS RZ, [RZ] ;  /* 0x00000000fffff984 */ /* 0x000fe20000000800 */
[----:B------:R-:W-:Y:S01]  /*1c3d0*/  @P1 LDGSTS.E.BYPASS.LTC128B.128 [R211+0x10800], desc[UR8][R10.64+0x100] ;  /* 0x108001000ad31fae */ /* 0x000fe2000b901d48 */
[----:B------:R-:W-:Y:S02]  /*1c3e0*/  @P1 LEA.HI.X R23, R4, R165, R6, 0x1, P0 ;  /* 0x000000a504171211 */ /* 0x000fe400000f0c06 */
[----:B------:R-:W-:Y:S01]  /*1c3f0*/  LEA.HI R3, R3, R2, RZ, 0x4 ;  /* 0x0000000203037211 */ /* 0x000fe200078f20ff */
[----:B------:R-:W-:Y:S03]  /*1c400*/  @!P1 STS.128 [R211+0x10800], RZ ;  /* 0x010800ffd3009388 */ /* 0x000fe60000000c00 */
[----:B------:R-:W-:Y:S01]  /*1c410*/  LOP3.LUT R3, R3, 0xfffffff0, RZ, 0xc0, !PT ;  /* 0xfffffff003037812 */ /* 0x000fe200078ec0ff */
[----:B------:R-:W-:Y:S01]  /*1c420*/  @!PT LDS RZ, [RZ] ;  /* 0x00000000fffff984 */ /* 0x000fe20000000800 */
[----:B------:R-:W-:Y:S01]  /*1c430*/  @!PT LDS RZ, [RZ] ;  /* 0x00000000fffff984 */ /* 0x000fe20000000800 */
[----:B------:R-:W-:Y:S01]  /*1c440*/  @!PT LDS RZ, [RZ] ;  /* 0x00000000fffff984 */ /* 0x000fe20000000800 */
[----:B------:R-:W-:Y:S04]  /*1c450*/  @P4 LDGSTS.E.BYPASS.LTC128B.128 [R211+0xd000], desc[UR8][R16.64] ;  /* 0x0d00000010d34fae */ /* 0x000fe8000b901d48 */
[----:B------:R-:W-:Y:S01]  /*1c460*/  @!P4 STS.128 [R211+0xd000], RZ ;  /* 0x00d000ffd300c388 */ /* 0x000fe20000000c00 */
[----:B------:R-:W-:Y:S03]  /*1c470*/  IMAD.IADD R3, R2, 0x1, -R3 ;  /* 0x0000000102037824 */ /* 0x000fe600078e0a03 */
[----:B------:R-:W-:Y:S01]  /*1c480*/  @!PT LDS RZ, [RZ] ;  /* 0x00000000fffff984 */ /* 0x000fe20000000800 */
[----:B------:R-:W-:Y:S01]  /*1c490*/  @!PT LDS RZ, [RZ] ;  /* 0x00000000fffff984 */ /* 0x000fe20000000800 */
[----:B------:R-:W-:Y:S01]  /*1c4a0*/  @!PT LDS RZ, [RZ] ;  /* 0x00000000fffff984 */ /* 0x000fe20000000800 */
[----:B------:R1:W-:Y:S02]  /*1c4b0*/  @P2 LDGSTS.E.BYPASS.LTC128B.128 [R211+0xf000], desc[UR8][R8.64+0x80] ;  /* 0x0f00008008d32fae */ /* 0x0003e4000b901d48 */
[----:B------:R-:W-:Y:S02]  /*1c4c0*/  SHF.R.S32.HI R2, RZ, 0x1f, R3 ;  /* 0x0000001fff027819 */ /* 0x000fe40000011403 */
[----:B------:R-:W-:Y:S02]  /*1c4d0*/  @!P2 STS.128 [R211+0xf000], RZ ;  /* 0x00f000ffd300a388 */ /* 0x000fe40000000c00 */
[----:B------:R-:W-:Y:S02]  /*1c4e0*/  LEA.HI R2, R2, R3, RZ, 0x3 ;  /* 0x0000000302027211 */ /* 0x000fe400078f18ff */
[----:B------:R-:W-:Y:S01]  /*1c4f0*/  @!PT LDS RZ, [RZ] ;  /* 0x00000000fffff984 */ /* 0x000fe20000000800 */
[----:B------:R-:W-:Y:S01]  /*1c500*/  @!PT LDS RZ, [RZ] ;  /* 0x00000000fffff984 */ /* 0x000fe20000000800 */
[----:B------:R-:W-:Y:S01]  /*1c510*/  @!PT LDS RZ, [RZ] ;  /* 0x00000000fffff984 */ /* 0x000fe20000000800 */
[----:B------:R-:W-:Y:S02]  /*1c520*/  @P1 LDGSTS.E.BYPASS.LTC128B.128 [R211+0x11000], desc[UR8][R12.64+0x100] ;  /* 0x110001000cd31fae */ /* 0x000fe4000b901d48 */
[----:B------:R-:W-:Y:S02]  /*1c530*/  LOP3.LUT R2, R2, 0xfffffff8, RZ, 0xc0, !PT ;  /* 0xfffffff802027812 */ /* 0x000fe400078ec0ff */
[----:B------:R-:W-:Y:S02]  /*1c540*/  @!P1 STS.128 [R211+0x11000], RZ ;  /* 0x011000ffd3009388 */ /* 0x000fe40000000c00 */
[----:B------:R-:W-:Y:S02]  /*1c550*/  IADD3 R2, R3, -R2, RZ ;  /* 0x8000000203027210 */ /* 0x000fe40007ffe0ff */
[----:B------:R-:W-:Y:S01]  /*1c560*/  @!PT LDS RZ, [RZ] ;  /* 0x00000000fffff984 */ /* 0x000fe20000000800 */
[----:B------:R-:W-:Y:S01]  /*1c570*/  @!PT LDS RZ, [RZ] ;  /* 0x00000000fffff984 */ /* 0x000fe20000000800 */
[----:B------:R-:W-:Y:S01]  /*1c580*/  @!PT LDS RZ, [RZ] ;  /* 0x00000000fffff984 */ /* 0x000fe20000000800 */
[----:B------:R2:W-:Y:S02]  /*1c590*/  @P4 LDGSTS.E.BYPASS.LTC128B.128 [R211+0xd800], desc[UR8][R24.64] ;  /* 0x0d80000018d34fae */ /* 0x0005e4000b901d48 */
        /* <DEDUP_REMOVED lines=8> */
[C---:B------:R-:W-:Y:S01]  /*1c620*/  LEA R3, R133.reuse, R204, 0x1 ;  /* 0x000000cc85037211 */ /* 0x040fe200078e08ff */
        /* <DEDUP_REMOVED lines=9> */
[----:B------:R-:W4:Y:S04]  /*1c6c0*/  LDSM.16.M88.4 R16, [R203+0x6800] ;  /* 0x00680000cb10783b */ /* 0x000f280000000200 */
[----:B--2---:R-:W3:Y:S04]  /*1c6d0*/  LDSM.16.M88.4 R24, [R203+0x7000] ;  /* 0x00700000cb18783b */ /* 0x004ee80000000200 */
        /* <DEDUP_REMOVED lines=11> */
[----:B------:R-:W-:Y:S03]  /*1c790*/  LDSM.16.M88.4 R168, [R199+0x7000] ;  /* 0x00700000c7a8783b */ /* 0x000fe60000000200 */
[C---:B----4-:R-:W-:Y:S01]  /*1c7a0*/  HMMA.16816.F32 R12, R136.reuse, R16, RZ ;  /* 0x00000010880c723c */ /* 0x050fe200000018ff */
[----:B------:R-:W-:Y:S04]  /*1c7b0*/  LDSM.16.M88.4 R172, [R199+0x7800] ;  /* 0x00780000c7ac783b */ /* 0x000fe80000000200 */
[----:B------:R-:W-:Y:S01]  /*1c7c0*/  LDSM.16.M88.4 R176, [R2] ;  /* 0x0000000002b0783b */ /* 0x000fe20000000200 */
[C---:B------:R-:W-:Y:S03]  /*1c7d0*/  HMMA.16816.F32 R16, R136.reuse, R18, RZ ;  /* 0x000000128810723c */ /* 0x040fe600000018ff */
[----:B------:R-:W-:Y:S03]  /*1c7e0*/  LDSM.16.M88.4 R180, [R192] ;  /* 0x00000000c0b4783b */ /* 0x000fe60000000200 */
[C---:B---3--:R-:W-:Y:S06]  /*1c7f0*/  HMMA.16816.F32 R20, R136.reuse, R24, RZ ;  /* 0x000000188814723c */ /* 0x048fec00000018ff */
[C---:B------:R-:W-:Y:S06]  /*1c800*/  HMMA.16816.F32 R24, R136.reuse, R26, RZ ;  /* 0x0000001a8818723c */ /* 0x040fec00000018ff */
[C---:B--2---:R-:W-:Y:S06]  /*1c810*/  HMMA.16816.F32 R28, R136.reuse, R32, RZ ;  /* 0x00000020881c723c */ /* 0x044fec00000018ff */
[----:B------:R-:W-:Y:S01]  /*1c820*/  HMMA.16816.F32 R32, R136, R34, RZ ;  /* 0x000000228820723c */ /* 0x000fe200000018ff */
[----:B------:R-:W2:Y:S05]  /*1c830*/  LDSM.16.M88.4 R136, [R199+0x6800] ;  /* 0x00680000c788783b */ /* 0x000eaa0000000200 */
[C---:B-----5:R-:W-:Y:S06]  /*1c840*/  HMMA.16816.F32 R4, R140.reuse, R144, R4 ;  /* 0x000000908c04723c */ /* 0x060fec0000001804 */
        /* <DEDUP_REMOVED lines=10> */
[----:B------:R-:W3:Y:S04]  /*1c8f0*/  LDSM.16.M88.4 R140, [R192+0x800] ;  /* 0x00080000c08c783b */ /* 0x000ee80000000200 */
[----:B------:R-:W4:Y:S01]  /*1c900*/  LDSM.16.M88.4 R156, [R203+0x8000] ;  /* 0x00800000cb9c783b */ /* 0x000f220000000200 */
        /* <DEDUP_REMOVED lines=9> */
[C---:B------:R-:W-:Y:S06]  /*1c9a0*/  HMMA.16816.F32 R28, R160.reuse, R172, R28 ;  /* 0x000000aca01c723c */ /* 0x040fec000000181c */
[----:B------:R-:W-:Y:S01]  /*1c9b0*/  HMMA.16816.F32 R32, R160, R174, R32 ;  /* 0x000000aea020723c */ /* 0x000fe20000001820 */
[----:B------:R-:W2:Y:S04]  /*1c9c0*/  LDSM.16.M88.4 R160, [R203+0x9000] ;  /* 0x00900000cba0783b */ /* 0x000ea80000000200 */
[----:B------:R-:W5:Y:S01]  /*1c9d0*/  LDSM.16.M88.4 R172, [R191] ;  /* 0x00000000bfac783b */ /* 0x000f620000000200 */
[C---:B------:R-:W-:Y:S06]  /*1c9e0*/  HMMA.16816.F32 R4, R176.reuse, R180, R4 ;  /* 0x000000b4b004723c */ /* 0x040fec0000001804 */
[C---:B------:R-:W-:Y:S01]  /*1c9f0*/  HMMA.16816.F32 R8, R176.reuse, R182, R8 ;  /* 0x000000b6b008723c */ /* 0x040fe20000001808 */
[----:B------:R-:W-:Y:S05]  /*1ca00*/  LDSM.16.M88.4 R180, [R199+0x8000] ;  /* 0x00800000c7b4783b */ /* 0x000fea0000000200 */
[C---:B---3--:R-:W-:Y:S06]  /*1ca10*/  HMMA.16816.F32 R12, R176.reuse, R140, R12 ;  /* 0x0000008cb00c723c */ /* 0x048fec000000180c */
[C---:B------:R-:W-:Y:S01]  /*1ca20*/  HMMA.16816.F32 R16, R176.reuse, R142, R16 ;  /* 0x0000008eb010723c */ /* 0x040fe20000001810 */
[----:B------:R-:W3:Y:S05]  /*1ca30*/  LDSM.16.M88.4 R140, [R190] ;  /* 0x00000000be8c783b */ /* 0x000eea0000000200 */
[C---:B------:R-:W-:Y:S06]  /*1ca40*/  HMMA.16816.F32 R20, R176.reuse, R144, R20 ;  /* 0x00000090b014723c */ /* 0x040fec0000001814 */
[C---:B------:R-:W-:Y:S01]  /*1ca50*/  HMMA.16816.F32 R24, R176.reuse, R146, R24 ;  /* 0x00000092b018723c */ /* 0x040fe20000001818 */
[----:B------:R-:W3:Y:S05]  /*1ca60*/  LDSM.16.M88.4 R144, [R189] ;  /* 0x00000000bd90783b */ /* 0x000eea0000000200 */
[C---:B------:R-:W-:Y:S06]  /*1ca70*/  HMMA.16816.F32 R28, R176.reuse, R148, R28 ;  /* 0x00000094b01c723c */ /* 0x040fec000000181c */
[----:B------:R-:W-:Y:S01]  /*1ca80*/  HMMA.16816.F32 R32, R176, R150, R32 ;  /* 0x00000096b020723c */ /* 0x000fe20000001820 */
[----:B------:R-:W3:Y:S04]  /*1ca90*/  LDSM.16.M88.4 R148, [R188] ;  /* 0x00000000bc94783b */ /* 0x000ee80000000200 */
[----:B------:R-:W3:Y:S01]  /*1caa0*/  LDSM.16.M88.4 R176, [R3+0x2000] ;  /* 0x0020000003b0783b */ /* 0x000ee20000000200 */
[C---:B----4-:R-:W-:Y:S06]  /*1cab0*/  HMMA.16816.F32 R4, R152.reuse, R156, R4 ;  /* 0x0000009c9804723c */ /* 0x050fec0000001804 */
[C---:B------:R-:W-:Y:S01]  /*1cac0*/  HMMA.16816.F32 R8, R152.reuse, R158, R8 ;  /* 0x0000009e9808723c */ /* 0x040fe20000001808 */
[----:B------:R-:W-:Y:S05]  /*1cad0*/  LDSM.16.M88.4 R156, [R199+0x9800] ;  /* 0x00980000c79c783b */ /* 0x000fea0000000200 */
[C---:B-1----:R-:W-:Y:S06]  /*1cae0*/  HMMA.16816.F32 R12, R152.reuse, R136, R12 ;  /* 0x00000088980c723c */ /* 0x042fec000000180c */
[C---:B------:R-:W-:Y:S01]  /*1caf0*/  HMMA.16816.F32 R16, R152.reuse, R138, R16 ;  /* 0x0000008a9810723c */ /* 0x040fe20000001810 */
[----:B------:R-:W1:Y:S05]  /*1cb00*/  LDSM.16.M88.4 R136, [R199+0x8800] ;  /* 0x00880000c788783b */ /* 0x000e6a0000000200 */
[C---:B--2---:R-:W-:Y:S06]  /*1cb10*/  HMMA.16816.F32 R20, R152.reuse, R160, R20 ;  /* 0x000000a09814723c */ /* 0x044fec0000001814 */
[C---:B------:R-:W-:Y:S01]  /*1cb20*/  HMMA.16816.F32 R24, R152.reuse, R162, R24 ;  /* 0x000000a29818723c */ /* 0x040fe20000001818 */
[----:B------:R-:W-:Y:S05]  /*1cb30*/  LDSM.16.M88.4 R160, [R2+0x2000] ;  /* 0x0020000002a0783b */ /* 0x000fea0000000200 */
[C---:B------:R-:W-:Y:S06]  /*1cb40*/  HMMA.16816.F32 R28, R152.reuse, R164, R28 ;  /* 0x000000a4981c723c */ /* 0x040fec000000181c */
[----:B------:R-:W-:Y:S01]  /*1cb50*/  HMMA.16816.F32 R32, R152, R166, R32 ;  /* 0x000000a69820723c */ /* 0x000fe20000001820 */
[----:B------:R-:W2:Y:S04]  /*1cb60*/  LDSM.16.M88.4 R152, [R199+0x9000] ;  /* 0x00900000c798783b */ /* 0x000ea80000000200 */
[----:B------:R-:W4:Y:S01]  /*1cb70*/  LDSM.16.M88.4 R164, [R192+0x2000] ;  /* 0x00200000c0a4783b */ /* 0x000f220000000200 */
[C---:B-----5:R-:W-:Y:S06]  /*1cb80*/  HMMA.16816.F32 R4, R168.reuse, R172, R4 ;  /* 0x000000aca804723c */ /* 0x060fec0000001804 */
[C---:B------:R-:W-:Y:S01]  /*1cb90*/  HMMA.16816.F32 R8, R168.reuse, R174, R8 ;  /* 0x000000aea808723c */ /* 0x040fe20000001808 */
[----:B------:R-:W-:Y:S05]  /*1cba0*/  LDSM.16.M88.4 R172, [R203+0xa000] ;  /* 0x00a00000cbac783b */ /* 0x000fea0000000200 */
[C---:B---3--:R-:W-:Y:S06]  /*1cbb0*/  HMMA.16816.F32 R12, R168.reuse, R140, R12 ;  /* 0x0000008ca80c723c */ /* 0x048fec000000180c */
[C---:B------:R-:W-:Y:S01]  /*1cbc0*/  HMMA.16816.F32 R16, R168.reuse, R142, R16 ;  /* 0x0000008ea810723c */ /* 0x040fe20000001810 */
[----:B------:R-:W3:Y:S05]  /*1cbd0*/  LDSM.16.M88.4 R140, [R192+0x2800] ;  /* 0x00280000c08c783b */ /* 0x000eea0000000200 */
[C---:B------:R-:W-:Y:S06]  /*1cbe0*/  HMMA.16816.F32 R20, R168.reuse, R144, R20 ;  /* 0x00000090a814723c */ /* 0x040fec0000001814 */
[C---:B------:R-:W-:Y:S01]  /*1cbf0*/  HMMA.16816.F32 R24, R168.reuse, R146, R24 ;  /* 0x00000092a818723c */ /* 0x040fe20000001818 */
[----:B------:R-:W5:Y:S05]  /*1cc00*/  LDSM.16.M88.4 R144, [R192+0x3000] ;  /* 0x00300000c090783b */ /* 0x000f6a0000000200 */
[C---:B------:R-:W-:Y:S06]  /*1cc10*/  HMMA.16816.F32 R28, R168.reuse, R148, R28 ;  /* 0x00000094a81c723c */ /* 0x040fec000000181c */
[----:B------:R-:W-:Y:S01]  /*1cc20*/  HMMA.16816.F32 R32, R168, R150, R32 ;  /* 0x00000096a820723c */ /* 0x000fe20000001820 */
[----:B------:R-:W5:Y:S04]  /*1cc30*/  LDSM.16.M88.4 R148, [R192+0x3800] ;  /* 0x00380000c094783b */ /* 0x000f680000000200 */
[----:B------:R-:W5:Y:S01]  /*1cc40*/  LDSM.16.M88.4 R168, [R204+0x4000] ;  /* 0x00400000cca8783b */ /* 0x000f620000000200 */
[C---:B------:R-:W-:Y:S06]  /*1cc50*/  HMMA.16816.F32 R4, R176.reuse, R180, R4 ;  /* 0x000000b4b004723c */ /* 0x040fec0000001804 */
[C---:B------:R-:W-:Y:S01]  /*1cc60*/  HMMA.16816.F32 R8, R176.reuse, R182, R8 ;  /* 0x000000b6b008723c */ /* 0x040fe20000001808 */
[----:B------:R-:W-:Y:S05]  /*1cc70*/  LDSM.16.M88.4 R180, [R187] ;  /* 0x00000000bbb4783b */ /* 0x000fea0000000200 */
[C---:B-1----:R-:W-:Y:S06]  /*1cc80*/  HMMA.16816.F32 R12, R176.reuse, R136, R12 ;  /* 0x00000088b00c723c */ /* 0x042fec000000180c */
[C---:B------:R-:W-:Y:S01]  /*1cc90*/  HMMA.16816.F32 R16, R176.reuse, R138, R16 ;  /* 0x0000008ab010723c */ /* 0x040fe20000001810 */
[----:B------:R-:W1:Y:S05]  /*1cca0*/  LDSM.16.M88.4 R136, [R203+0xa800] ;  /* 0x00a80000cb88783b */ /* 0x000e6a0000000200 */
[C---:B--2---:R-:W-:Y:S06]  /*1ccb0*/  HMMA.16816.F32 R20, R176.reuse, R152, R20 ;  /* 0x00000098b014723c */ /* 0x044fec0000001814 */
[C---:B------:R-:W-:Y:S01]  /*1ccc0*/  HMMA.16816.F32 R24, R176.reuse, R154, R24 ;  /* 0x0000009ab018723c */ /* 0x040fe20000001818 */
[----:B------:R-:W2:Y:S05]  /*1ccd0*/  LDSM.16.M88.4 R152, [R203+0xb000] ;  /* 0x00b00000cb98783b */ /* 0x000eaa0000000200 */
[C---:B------:R-:W-:Y:S06]  /*1cce0*/  HMMA.16816.F32 R28, R176.reuse, R156, R28 ;  /* 0x0000009cb01c723c */ /* 0x040fec000000181c */
[----:B------:R-:W-:Y:S01]  /*1ccf0*/  HMMA.16816.F32 R32, R176, R158, R32 ;  /* 0x0000009eb020723c */ /* 0x000fe20000001820 */
[----:B------:R-:W2:Y:S04]  /*1cd00*/  LDSM.16.M88.4 R156, [R203+0xb800] ;  /* 0x00b80000cb9c783b */ /* 0x000ea80000000200 */
[----:B------:R-:W2:Y:S01]  /*1cd10*/  LDSM.16.M88.4 R176, [R202+0x4000] ;  /* 0x00400000cab0783b */ /* 0x000ea20000000200 */
[C---:B----4-:R-:W-:Y:S06]  /*1cd20*/  HMMA.16816.F32 R4, R160.reuse, R164, R4 ;  /* 0x000000a4a004723c */ /* 0x050fec0000001804 */
[C---:B------:R-:W-:Y:S01]  /*1cd30*/  HMMA.16816.F32 R8, R160.reuse, R166, R8 ;  /* 0x000000a6a008723c */ /* 0x040fe20000001808 */
[----:B------:R-:W-:Y:S05]  /*1cd40*/  LDSM.16.M88.4 R164, [R199+0xa000] ;  /* 0x00a00000c7a4783b */ /* 0x000fea0000000200 */
[C---:B---3--:R-:W-:Y:S06]  /*1cd50*/  HMMA.16816.F32 R12, R160.reuse, R140, R12 ;  /* 0x0000008ca00c723c */ /* 0x048fec000000180c */
[C---:B------:R-:W-:Y:S01]  /*1cd60*/  HMMA.16816.F32 R16, R160.reuse, R142, R16 ;  /* 0x0000008ea010723c */ /* 0x040fe20000001810 */
[----:B------:R-:W3:Y:S05]  /*1cd70*/  LDSM.16.M88.4 R140, [R186] ;  /* 0x00000000ba8c783b */ /* 0x000eea0000000200 */
[C---:B-----5:R-:W-:Y:S06]  /*1cd80*/  HMMA.16816.F32 R20, R160.reuse, R144, R20 ;  /* 0x00000090a014723c */ /* 0x060fec0000001814 */
[C---:B------:R-:W-:Y:S01]  /*1cd90*/  HMMA.16816.F32 R24, R160.reuse, R146, R24 ;  /* 0x00000092a018723c */ /* 0x040fe20000001818 */
[----:B------:R-:W4:Y:S05]  /*1cda0*/  LDSM.16.M88.4 R144, [R185] ;  /* 0x00000000b990783b */ /* 0x000f2a0000000200 */
[C---:B------:R-:W-:Y:S06]  /*1cdb0*/  HMMA.16816.F32 R28, R160.reuse, R148, R28 ;  /* 0x00000094a01c723c */ /* 0x040fec000000181c */
[----:B------:R-:W-:Y:S01]  /*1cdc0*/  HMMA.16816.F32 R32, R160, R150, R32 ;  /* 0x00000096a020723c */ /* 0x000fe20000001820 */
[----:B------:R-:W5:Y:S04]  /*1cdd0*/  LDSM.16.M88.4 R148, [R184] ;  /* 0x00000000b894783b */ /* 0x000f680000000200 */
[----:B------:R-:W5:Y:S01]  /*1cde0*/  LDSM.16.M88.4 R160, [R3+0x4000] ;  /* 0x0040000003a0783b */ /* 0x000f620000000200 */
[C---:B------:R-:W-:Y:S06]  /*1cdf0*/  HMMA.16816.F32 R4, R168.reuse, R172, R4 ;  /* 0x000000aca804723c */ /* 0x040fec0000001804 */
[C---:B------:R-:W-:Y:S01]  /*1ce00*/  HMMA.16816.F32 R8, R168.reuse, R174, R8 ;  /* 0x000000aea808723c */ /* 0x040fe20000001808 */
[----:B------:R-:W-:Y:S05]  /*1ce10*/  LDSM.16.M88.4 R172, [R192+0x4000] ;  /* 0x00400000c0ac783b */ /* 0x000fea0000000200 */
        /* <DEDUP_REMOVED lines=10> */
[C---:B------:R-:W-:Y:S06]  /*1cec0*/  HMMA.16816.F32 R4, R176.reuse, R180, R4 ;  /* 0x000000b4b004723c */ /* 0x040fec0000001804 */
[C---:B------:R-:W-:Y:S06]  /*1ced0*/  HMMA.16816.F32 R8, R176.reuse, R182, R8 ;  /* 0x000000b6b008723c */ /* 0x040fec0000001808 */
[C---:B---3--:R-:W-:Y:S06]  /*1cee0*/  HMMA.16816.F32 R12, R176.reuse, R140, R12 ;  /* 0x0000008cb00c723c */ /* 0x048fec000000180c */
[C---:B------:R-:W-:Y:S06]  /*1cef0*/  HMMA.16816.F32 R16, R176.reuse, R142, R16 ;  /* 0x0000008eb010723c */ /* 0x040fec0000001810 */
[C---:B----4-:R-:W-:Y:S06]  /*1cf00*/  HMMA.16816.F32 R20, R176.reuse, R144, R20 ;  /* 0x00000090b014723c */ /* 0x050fec0000001814 */
[C---:B------:R-:W-:Y:S06]  /*1cf10*/  HMMA.16816.F32 R24, R176.reuse, R146, R24 ;  /* 0x00000092b018723c */ /* 0x040fec0000001818 */
[C---:B-----5:R-:W-:Y:S06]  /*1cf20*/  HMMA.16816.F32 R28, R176.reuse, R148, R28 ;  /* 0x00000094b01c723c */ /* 0x060fec000000181c */
[----:B------:R-:W-:Y:S06]  /*1cf30*/  HMMA.16816.F32 R32, R176, R150, R32 ;  /* 0x00000096b020723c */ /* 0x000fec0000001820 */
[C---:B------:R-:W-:Y:S06]  /*1cf40*/  HMMA.16816.F32 R4, R160.reuse, R164, R4 ;  /* 0x000000a4a004723c */ /* 0x040fec0000001804 */
[C---:B------:R-:W-:Y:S05]  /*1cf50*/  HMMA.16816.F32 R8, R160.reuse, R166, R8 ;  /* 0x000000a6a008723c */ /* 0x040fea0000001808 */
[----:B------:R-:W-:Y:S01]  /*1cf60*/  MOV R164, R224 ;  /* 0x000000e000a47202 */ /* 0x000fe20000000f00 */
[C---:B-1----:R-:W-:Y:S05]  /*1cf70*/  HMMA.16816.F32 R12, R160.reuse, R136, R12 ;  /* 0x00000088a00c723c */ /* 0x042fea000000180c */
[----:B------:R-:W-:Y:S01]  /*1cf80*/  MOV R165, R225 ;  /* 0x000000e100a57202 */ /* 0x000fe20000000f00 */
[C---:B------:R-:W-:Y:S01]  /*1cf90*/  HMMA.16816.F32 R16, R160.reuse, R138, R16 ;  /* 0x0000008aa010723c */ /* 0x040fe20000001810 */
[----:B------:R-:W1:Y:S05]  /*1cfa0*/  LDSM.16.M88.4 R136, [R192+0x4800] ;  /* 0x00480000c088783b */ /* 0x000e6a0000000200 */
[C---:B--2---:R-:W-:Y:S06]  /*1cfb0*/  HMMA.16816.F32 R20, R160.reuse, R152, R20 ;  /* 0x00000098a014723c */ /* 0x044fec0000001814 */
[C---:B------:R-:W-:Y:S06]  /*1cfc0*/  HMMA.16816.F32 R24, R160.reuse, R154, R24 ;  /* 0x0000009aa018723c */ /* 0x040fec0000001818 */
[C---:B------:R-:W-:Y:S06]  /*1cfd0*/  HMMA.16816.F32 R28, R160.reuse, R156, R28 ;  /* 0x0000009ca01c723c */ /* 0x040fec000000181c */
[----:B------:R-:W-:Y:S06]  /*1cfe0*/  HMMA.16816.F32 R32, R160, R158, R32 ;  /* 0x0000009ea020723c */ /* 0x000fec0000001820 */
[C---:B------:R-:W-:Y:S06]  /*1cff0*/  HMMA.16816.F32 R4, R168.reuse, R172, R4 ;  /* 0x000000aca804723c */ /* 0x040fec0000001804 */
[C---:B------:R-:W-:Y:S06]  /*1d000*/  HMMA.16816.F32 R8, R168.reuse, R174, R8 ;  /* 0x000000aea808723c */ /* 0x040fec0000001808 */
[C---:B-1----:R-:W-:Y:S06]  /*1d010*/  HMMA.16816.F32 R12, R168.reuse, R136, R12 ;  /* 0x00000088a80c723c */ /* 0x042fec000000180c */
[C---:B------:R-:W-:Y:S06]  /*1d020*/  HMMA.16816.F32 R16, R168.reuse, R138, R16 ;  /* 0x0000008aa810723c */ /* 0x040fec0000001810 */
[----:B------:R-:W-:Y:S01]  /*1d030*/  FMUL.FTZ R175, R4, UR6 ;  /* 0x0000000604af7c20 */ /* 0x000fe20008410000 */
[----:B------:R-:W-:Y:S01]  /*1d040*/  FMUL.FTZ R173, R5, UR6 ;  /* 0x0000000605ad7c20 */ /* 0x000fe20008410000 */
[----:B------:R-:W-:Y:S03]  /*1d050*/  FMUL.FTZ R167, R6, UR6 ;  /* 0x0000000606a77c20 */ /* 0x000fe60008410000 */
[----:B------:R-:W-:Y:S01]  /*1d060*/  FMUL.FTZ R243, R7, UR6 ;  /* 0x0000000607f37c20 */ /* 0x000fe20008410000 */
[----:B------:R-:W1:Y:S01]  /*1d070*/  MUFU.TANH R175, R175 ;  /* 0x000000af00af7308 */ /* 0x000e620000002400 */
[----:B------:R-:W2:Y:S01]  /*1d080*/  LDSM.16.M88.4 R4, [R192+0x5000] ;  /* 0x00500000c004783b */ /* 0x000ea20000000200 */
[----:B------:R-:W-:Y:S01]  /*1d090*/  FMUL.FTZ R8, R8, UR6 ;  /* 0x0000000608087c20 */ /* 0x000fe20008410000 */
[----:B------:R-:W-:Y:S01]  /*1d0a0*/  FMUL.FTZ R9, R9, UR6 ;  /* 0x0000000609097c20 */ /* 0x000fe20008410000 */
[----:B------:R-:W-:Y:S01]  /*1d0b0*/  FMUL.FTZ R10, R10, UR6 ;  /* 0x000000060a0a7c20 */ /* 0x000fe20008410000 */
[----:B------:R-:W-:Y:S01]  /*1d0c0*/  FMUL.FTZ R11, R11, UR6 ;  /* 0x000000060b0b7c20 */ /* 0x000fe20008410000 */
        /* <DEDUP_REMOVED lines=8> */
[----:B------:R-:W-:Y:S04]  /*1d150*/  FMUL.FTZ R19, R19, UR6 ;  /* 0x0000000613137c20 */ /* 0x000fe80008410000 */
[----:B------:R-:W4:Y:S10]  /*1d160*/  MUFU.TANH R239, R9 ;  /* 0x0000000900ef7308 */ /* 0x000f340000002400 */
[----:B------:R-:W1:Y:S10]  /*1d170*/  MUFU.TANH R237, R10 ;  /* 0x0000000a00ed7308 */ /* 0x000e740000002400 */
[----:B------:R5:W1:Y:S10]  /*1d180*/  MUFU.TANH R245, R11 ;  /* 0x0000000b00f57308 */ /* 0x000a740000002400 */
[----:B------:R-:W1:Y:S01]  /*1d190*/  MUFU.TANH R173, R173 ;  /* 0x000000ad00ad7308 */ /* 0x000e620000002400 */
[C---:B--2---:R-:W-:Y:S06]  /*1d1a0*/  HMMA.16816.F32 R20, R168.reuse, R4, R20 ;  /* 0x00000004a814723c */ /* 0x044fec0000001814 */
[C---:B------:R-:W-:Y:S03]  /*1d1b0*/  HMMA.16816.F32 R24, R168.reuse, R6, R24 ;  /* 0x00000006a818723c */ /* 0x040fe60000001818 */
[----:B------:R-:W2:Y:S01]  /*1d1c0*/  MUFU.TANH R167, R167 ;  /* 0x000000a700a77308 */ /* 0x000ea20000002400 */
[----:B-----5:R-:W5:Y:S02]  /*1d1d0*/  LDSM.16.M88.4 R8, [R192+0x5800] ;  /* 0x00580000c008783b */ /* 0x020f640000000200 */
[----:B------:R-:W-:Y:S07]  /*1d1e0*/  DEPBAR.LE SB0, 0x0 ;  /* 0x000080000000791a */ /* 0x000fee0000000000 */
[----:B------:R-:W1:Y:S01]  /*1d1f0*/  MUFU.TANH R243, R243 ;  /* 0x000000f300f37308 */ /* 0x000e620000002400 */
[----:B------:R-:W-:Y:S09]  /*1d200*/  BAR.SYNC.DEFER_BLOCKING 0x0 ;  /* 0x0000000000007b1d */ /* 0x000ff20000010000 */
[----:B------:R1:W1:Y:S01]  /*1d210*/  MUFU.TANH R235, R12 ;  /* 0x0000000c00eb7308 */ /* 0x0002620000002400 */
[----:B------:R-:W-:Y:S01]  /*1d220*/  FMUL.FTZ R20, R20, UR6 ;  /* 0x0000000614147c20 */ /* 0x000fe20008410000 */
[----:B------:R-:W-:Y:S01]  /*1d230*/  FMUL.FTZ R21, R21, UR6 ;  /* 0x0000000615157c20 */ /* 0x000fe20008410000 */
[----:B------:R-:W-:Y:S01]  /*1d240*/  FMUL.FTZ R22, R22, UR6 ;  /* 0x0000000616167c20 */ /* 0x000fe20008410000 */
[----:B------:R-:W-:Y:S01]  /*1d250*/  FMUL.FTZ R23, R23, UR6 ;  /* 0x0000000617177c20 */ /* 0x000fe20008410000 */
[----:B------:R-:W-:Y:S01]  /*1d260*/  FMUL.FTZ R24, R24, UR6 ;  /* 0x0000000618187c20 */ /* 0x000fe20008410000 */
[----:B------:R-:W-:Y:S04]  /*1d270*/  FMUL.FTZ R25, R25, UR6 ;  /* 0x0000000619197c20 */ /* 0x000fe80008410000 */
[----:B------:R1:W1:Y:S01]  /*1d280*/  MUFU.TANH R233, R13 ;  /* 0x0000000d00e97308 */ /* 0x0002620000002400 */
[----:B------:R-:W-:Y:S01]  /*1d290*/  FMUL.FTZ R26, R26, UR6 ;  /* 0x000000061a1a7c20 */ /* 0x000fe20008410000 */
[----:B------:R-:W-:Y:S08]  /*1d2a0*/  FMUL.FTZ R27, R27, UR6 ;  /* 0x000000061b1b7c20 */ /* 0x000ff00008410000 */
[----:B------:R1:W1:Y:S10]  /*1d2b0*/  MUFU.TANH R177, R14 ;  /* 0x0000000e00b17308 */ /* 0x0002740000002400 */
[----:B------:R1:W1:Y:S01]  /*1d2c0*/  MUFU.TANH R179, R15 ;  /* 0x0000000f00b37308 */ /* 0x0002620000002400 */
[C---:B-----5:R-:W-:Y:S06]  /*1d2d0*/  HMMA.16816.F32 R28, R168.reuse, R8, R28 ;  /* 0x00000008a81c723c */ /* 0x060fec000000181c */
[----:B------:R-:W-:Y:S03]  /*1d2e0*/  HMMA.16816.F32 R32, R168, R10, R32 ;  /* 0x0000000aa820723c */ /* 0x000fe60000001820 */
[----:B------:R1:W1:Y:S10]  /*1d2f0*/  MUFU.TANH R183, R16 ;  /* 0x0000001000b77308 */ /* 0x0002740000002400 */
[----:B------:R1:W1:Y:S10]  /*1d300*/  MUFU.TANH R181, R17 ;  /* 0x0000001100b57308 */ /* 0x0002740000002400 */
[----:B------:R1:W1:Y:S01]  /*1d310*/  MUFU.TANH R143, R18 ;  /* 0x00000012008f7308 */ /* 0x0002620000002400 */
[----:B------:R-:W-:Y:S01]  /*1d320*/  FMUL.FTZ R28, R28, UR6 ;  /* 0x000000061c1c7c20 */ /* 0x000fe20008410000 */
[----:B------:R-:W-:Y:S01]  /*1d330*/  FMUL.FTZ R29, R29, UR6 ;  /* 0x000000061d1d7c20 */ /* 0x000fe20008410000 */
[----:B------:R-:W-:Y:S01]  /*1d340*/  FMUL.FTZ R30, R30, UR6 ;  /* 0x000000061e1e7c20 */ /* 0x000fe20008410000 */
[----:B------:R-:W-:Y:S01]  /*1d350*/  FMUL.FTZ R31, R31, UR6 ;  /* 0x000000061f1f7c20 */ /* 0x000fe20008410000 */
[----:B------:R-:W-:Y:S05]  /*1d360*/  FMUL.FTZ R32, R32, UR6 ;  /* 0x0000000620207c20 */ /* 0x000fea0008410000 */
[----:B------:R1:W1:Y:S01]  /*1d370*/  MUFU.TANH R141, R19 ;  /* 0x00000013008d7308 */ /* 0x0002620000002400 */
[----:B------:R-:W-:Y:S01]  /*1d380*/  FMUL.FTZ R33, R33, UR6 ;  /* 0x0000000621217c20 */ /* 0x000fe20008410000 */
[----:B------:R-:W-:Y:S01]  /*1d390*/  FMUL.FTZ R34, R34, UR6 ;  /* 0x0000000622227c20 */ /* 0x000fe20008410000 */
[----:B------:R-:W-:Y:S07]  /*1d3a0*/  FMUL.FTZ R35, R35, UR6 ;  /* 0x0000000623237c20 */ /* 0x000fee0008410000 */
[----:B------:R1:W1:Y:S10]  /*1d3b0*/  MUFU.TANH R231, R20 ;  /* 0x0000001400e77308 */ /* 0x0002740000002400 */
        /* <DEDUP_REMOVED lines=14> */
[----:B------:R1:W1:Y:S01]  /*1d4a0*/  MUFU.TANH R133, R35 ;  /* 0x0000002300857308 */ /* 0x0002620000002400 */
[----:B--234-:R-:W-:Y:S05]  /*1d4b0*/  @!P0 BRA `(.L_x_1340) ;  /* 0x00000008006c8947 */ /* 0x01cfea0003800000 */
[----:B------:R-:W-:Y:S02]  /*1d4c0*/  MOV R7, UR7 ;  /* 0x0000000700077c02 */ /* 0x000fe40008000f00 */
[----:B------:R-:W-:Y:S01]  /*1d4d0*/  MOV R2, UR5 ;  /* 0x0000000500027c02 */ /* 0x000fe20008000f00 */
[----:B------:R-:W-:Y:S06]  /*1d4e0*/  @!P3 BRA `(.L_x_1341) ;  /* 0x0000000000fcb947 */ /* 0x000fec0003800000 */
[----:B------:R-:W2:Y:S01]  /*1d4f0*/  LDC R6, c[0x0][0x380] ;  /* 0x0000e000ff067b82 */ /* 0x000ea20000000800 */
[----:B------:R-:W-:Y:S05]  /*1d500*/  SHF.L.U32 R11, R215, 0x6, RZ ;  /* 0x00000006d70b7819 */ /* 0x000fea00000006ff */
[C---:B------:R-:W-:Y:S02]  /*1d510*/  VIADD R9, R11.reuse, 0xffffff80 ;  /* 0xffffff800b097836 */ /* 0x040fe40000000000 */
[----:B------:R-:W-:Y:S03]  /*1d520*/  VIADD R11, R11, 0xffffffc0 ;  /* 0xffffffc00b0b7836 */ /* 0x000fe60000000000 */
[----:B------:R-:W-:Y:S02]  /*1d530*/  IABS R5, R9 ;  /* 0x0000000900057213 */ /* 0x000fe40000000000 */
[----:B------:R-:W-:Y:S02]  /*1d540*/  IABS R7, R11 ;  /* 0x0000000b00077213 */ /* 0x000fe40000000000 */
[-C--:B--2---:R-:W-:Y:S02]  /*1d550*/  IABS R3, R6.reuse ;  /* 0x0000000600037213 */ /* 0x084fe40000000000 */
[-C--:B------:R-:W-:Y:S02]  /*1d560*/  LOP3.LUT R9, R9, R6.reuse, RZ, 0x3c, !PT ;  /* 0x0000000609097212 */ /* 0x080fe400078e3cff */
[----:B------:R-:W2:Y:S01]  /*1d570*/  I2F.RP R4, R3 ;  /* 0x0000000300047306 */ /* 0x000ea20000209400 */
[----:B------:R-:W-:Y:S09]  /*1d580*/  LOP3.LUT R11, R11, R6, RZ, 0x3c, !PT ;  /* 0x000000060b0b7212 */ /* 0x000ff200078e3cff */
[----:B--2---:R-:W1:Y:S02]  /*1d590*/  MUFU.RCP R2, R4 ;  /* 0x0000000400027308 */ /* 0x004e640000001000 */
[----:B-1----:R-:W-:Y:S08]  /*1d5a0*/  VIADD R12, R2, 0xffffffe ;  /* 0x0ffffffe020c7836 */ /* 0x002ff00000000000 */
[----:B------:R-:W1:Y:S02]  /*1d5b0*/  F2I.FTZ.U32.TRUNC.NTZ R13, R12 ;  /* 0x0000000c000d7305 */ /* 0x000e64000021f000 */
[--C-:B-1----:R-:W-:Y:S01]  /*1d5c0*/  IMAD.MOV R2, RZ, RZ, -R13.reuse ;  /* 0x000000ffff027224 */ /* 0x102fe200078e0a0d */
[----:B------:R-:W-:Y:S03]  /*1d5d0*/  MOV R12, RZ ;  /* 0x000000ff000c7202 */ /* 0x000fe60000000f00 */
[----:B------:R-:W-:Y:S04]  /*1d5e0*/  IMAD R2, R2, R3, RZ ;  /* 0x0000000302027224 */ /* 0x000fe800078e02ff */
[----:B------:R-:W-:Y:S06]  /*1d5f0*/  IMAD.HI.U32 R2, R13, R2, R12 ;  /* 0x000000020d027227 */ /* 0x000fec00078e000c */
        /* <DEDUP_REMOVED lines=42> */
[----:B------:R-:W-:Y:S04]  /*1d8a0*/  IMAD R4, R5, R2, RZ ;  /* 0x0000000205047224 */ /* 0x000fe800078e02ff */
[----:B------:R-:W-:Y:S01]  /*1d8b0*/  IMAD R4, R7, R3, R4 ;  /* 0x0000000307047224 */ /* 0x000fe200078e0204 */
[----:B------:R-:W-:Y:S03]  /*1d8c0*/  MOV R7, R10 ;  /* 0x0000000a00077202 */ /* 0x000fe60000000f00 */
[----:B------:R-:W-:Y:S07]  /*1d8d0*/  IMAD.IADD R2, R11, 0x1, R4 ;  /* 0x000000010b027824 */ /* 0x000fee00078e0204 */
.L_x_1341:
[CC--:B-1----:R-:W-:Y:S02]  /*1d8e0*/  LEA R14, P5, R7.reuse, R214.reuse, 0x1 ;  /* 0x000000d6070e7211 */ /* 0x0c2fe400078a08ff */
        /* <DEDUP_REMOVED lines=88> */
.L_x_1340:
[----:B-1----:R-:W-:Y:S01]  /*1de70*/  FMNMX.FTZ R2, R175, R135, !PT ;  /* 0x00000087af027209 */ /* 0x002fe20007810000 */
[----:B--2---:R-:W-:Y:S01]  /*1de80*/  LDSM.16.MT88.4 R16, [R200+0xc000] ;  /* 0x00c00000c810783b */ /* 0x004fe20000004200 */
        /* <DEDUP_REMOVED lines=42> */
[C---:B------:R-:W-:Y:S01]  /*1e130*/  FMUL.FTZ R144, R3.reuse, UR4 ;  /* 0x0000000403907c20 */ /* 0x040fe20008410000 */
[C---:B------:R-:W-:Y:S01]  /*1e140*/  FADD.FTZ R0, -R3.reuse, R0 ;  /* 0x0000000003007221 */ /* 0x040fe20000010100 */
[C---:B------:R-:W-:Y:S01]  /*1e150*/  FSETP.NEU.FTZ.AND P0, PT, R132.reuse, -INF , PT ;  /* 0xff8000008400780b */ /* 0x040fe20003f1d000 */
[C---:B------:R-:W-:Y:S01]  /*1e160*/  FMUL.FTZ R148, R132.reuse, UR4 ;  /* 0x0000000484947c20 */ /* 0x040fe20008410000 */
[----:B------:R-:W-:Y:S01]  /*1e170*/  FADD.FTZ R2, -R132, R135 ;  /* 0x0000008784027221 */ /* 0x000fe20000010100 */
[----:B------:R-:W-:Y:S01]  /*1e180*/  FMUL.FTZ R6, R0, UR4 ;  /* 0x0000000400067c20 */ /* 0x000fe20008410000 */
[----:B------:R-:W-:Y:S02]  /*1e190*/  MOV R135, R132 ;  /* 0x0000008400877202 */ /* 0x000fe40000000f00 */
[----:B------:R-:W-:Y:S01]  /*1e1a0*/  FSEL R148, R148, RZ, P0 ;  /* 0x000000ff94947208 */ /* 0x000fe20000000000 */
[----:B------:R-:W-:Y:S01]  /*1e1b0*/  FMUL.FTZ R5, R2, UR4 ;  /* 0x0000000402057c20 */ /* 0x000fe20008410000 */
[----:B------:R-:W-:Y:S01]  /*1e1c0*/  FSETP.NEU.FTZ.AND P0, PT, R3, -INF , PT ;  /* 0xff8000000300780b */ /* 0x000fe20003f1d000 */
[----:B------:R-:W1:Y:S02]  /*1e1d0*/  MUFU.EX2 R0, R6 ;  /* 0x0000000600007308 */ /* 0x000e640000000800 */
[--C-:B------:R-:W-:Y:S01]  /*1e1e0*/  FFMA.FTZ R171, R173, UR4, -R148.reuse ;  /* 0x00000004adab7c23 */ /* 0x100fe20008010894 */
[----:B------:R-:W-:Y:S01]  /*1e1f0*/  FSEL R144, R144, RZ, P0 ;  /* 0x000000ff90907208 */ /* 0x000fe20000000000 */
[--C-:B------:R-:W-:Y:S01]  /*1e200*/  FFMA.FTZ R175, R175, UR4, -R148.reuse ;  /* 0x00000004afaf7c23 */ /* 0x100fe20008010894 */
[--C-:B------:R-:W-:Y:S01]  /*1e210*/  FFMA.FTZ R170, R241, UR4, -R148.reuse ;  /* 0x00000004f1aa7c23 */ /* 0x100fe20008010894 */
[--C-:B------:R-:W-:Y:S01]  /*1e220*/  FFMA.FTZ R169, R239, UR4, -R148.reuse ;  /* 0x00000004efa97c23 */ /* 0x100fe20008010894 */
[----:B------:R-:W-:Y:S01]  /*1e230*/  FFMA.FTZ R220, R161, UR4, -R148 ;  /* 0x00000004a1dc7c23 */ /* 0x000fe20008010894 */
[--C-:B------:R-:W-:Y:S01]  /*1e240*/  FFMA.FTZ R173, R167, UR4, -R144.reuse ;  /* 0x00000004a7ad7c23 */ /* 0x100fe20008010890 */
[--C-:B------:R-:W-:Y:S01]  /*1e250*/  FFMA.FTZ R168, R243, UR4, -R144.reuse ;  /* 0x00000004f3a87c23 */ /* 0x100fe20008010890 */
[--C-:B------:R-:W-:Y:S01]  /*1e260*/  FFMA.FTZ R167, R237, UR4, -R144.reuse ;  /* 0x00000004eda77c23 */ /* 0x100fe20008010890 */
[--C-:B------:R-:W-:Y:S01]  /*1e270*/  FFMA.FTZ R166, R245, UR4, -R144.reuse ;  /* 0x00000004f5a67c23 */ /* 0x100fe20008010890 */
[----:B------:R-:W2:Y:S01]  /*1e280*/  MUFU.EX2 R2, R5 ;  /* 0x0000000500027308 */ /* 0x000ea20000000800 */
[--C-:B------:R-:W-:Y:S01]  /*1e290*/  FFMA.FTZ R174, R177, UR4, -R144.reuse ;  /* 0x00000004b1ae7c23 */ /* 0x100fe20008010890 */
[--C-:B------:R-:W-:Y:S01]  /*1e2a0*/  FFMA.FTZ R179, R179, UR4, -R144.reuse ;  /* 0x00000004b3b37c23 */ /* 0x100fe20008010890 */
[--C-:B------:R-:W-:Y:S01]  /*1e2b0*/  FFMA.FTZ R178, R143, UR4, -R144.reuse ;  /* 0x000000048fb27c23 */ /* 0x100fe20008010890 */
[--C-:B------:R-:W-:Y:S01]  /*1e2c0*/  FFMA.FTZ R182, R227, UR4, -R144.reuse ;  /* 0x00000004e3b67c23 */ /* 0x100fe20008010890 */
[C---:B-1----:R-:W-:Y:S01]  /*1e2d0*/  FMUL.FTZ R6, R0.reuse, R130 ;  /* 0x0000008200067220 */ /* 0x042fe20000410000 */
[C---:B------:R-:W-:Y:S01]  /*1e2e0*/  FMUL.FTZ R7, R0.reuse, R131 ;  /* 0x0000008300077220 */ /* 0x040fe20000410000 */
[C---:B------:R-:W-:Y:S03]  /*1e2f0*/  FMUL.FTZ R10, R0.reuse, R126 ;  /* 0x0000007e000a7220 */ /* 0x040fe60000410000 */
        /* <DEDUP_REMOVED lines=14> */
[C---:B------:R-:W-:Y:S01]  /*1e3e0*/  FMUL.FTZ R13, R2.reuse, R121 ;  /* 0x00000079020d7220 */ /* 0x040fe20000410000 */
[C---:B------:R-:W-:Y:S03]  /*1e3f0*/  FMUL.FTZ R20, R2.reuse, R112 ;  /* 0x0000007002147220 */ /* 0x040fe60000410000 */
[----:B------:R-:W-:Y:S01]  /*1e400*/  MUFU.EX2 R173, R173 ;  /* 0x000000ad00ad7308 */ /* 0x000fe20000000800 */
[----:B------:R-:W2:Y:S01]  /*1e410*/  LDSM.16.MT88.4 R120, [R200+0xe000] ;  /* 0x00e00000c878783b */ /* 0x000ea20000004200 */
[C---:B------:R-:W-:Y:S01]  /*1e420*/  FMUL.FTZ R21, R2.reuse, R113 ;  /* 0x0000007102157220 */ /* 0x040fe20000410000 */
[C---:B------:R-:W-:Y:S01]  /*1e430*/  FMUL.FTZ R28, R2.reuse, R104 ;  /* 0x00000068021c7220 */ /* 0x040fe20000410000 */
[----:B------:R-:W-:Y:S01]  /*1e440*/  FMUL.FTZ R29, R2, R105 ;  /* 0x00000069021d7220 */ /* 0x000fe20000410000 */
[--C-:B------:R-:W-:Y:S01]  /*1e450*/  FFMA.FTZ R227, R163, UR4, -R144.reuse ;  /* 0x00000004a3e37c23 */ /* 0x100fe20008010890 */
[----:B------:R-:W-:Y:S01]  /*1e460*/  FFMA.FTZ R222, R157, UR4, -R144 ;  /* 0x000000049dde7c23 */ /* 0x000fe20008010890 */
[----:B------:R-:W-:Y:S03]  /*1e470*/  FFMA.FTZ R224, R153, UR4, -R148 ;  /* 0x0000000499e07c23 */ /* 0x000fe60008010894 */
[----:B------:R-:W3:Y:S01]  /*1e480*/  MUFU.EX2 R168, R168 ;  /* 0x000000a800a87308 */ /* 0x000ee20000000800 */
[----:B-1----:R-:W-:Y:S01]  /*1e490*/  F2FP.F16.F32.PACK_AB R128, R171, R175 ;  /* 0x000000afab80723e */ /* 0x002fe200000000ff */
[----:B------:R-:W1:Y:S01]  /*1e4a0*/  LDSM.16.MT88.4 R104, [R198+0xe000] ;  /* 0x00e00000c668783b */ /* 0x000e620000004200 */
[----:B------:R-:W-:Y:S01]  /*1e4b0*/  FFMA.FTZ R226, R149, UR4, -R144 ;  /* 0x0000000495e27c23 */ /* 0x000fe20008010890 */
[----:B------:R-:W-:Y:S01]  /*1e4c0*/  FFMA.FTZ R228, R146, UR4, -R148 ;  /* 0x0000000492e47c23 */ /* 0x000fe20008010894 */
[--C-:B------:R-:W-:Y:S01]  /*1e4d0*/  FFMA.FTZ R134, R134, UR4, -R144.reuse ;  /* 0x0000000486867c23 */ /* 0x100fe20008010890 */
[----:B------:R-:W-:Y:S01]  /*1e4e0*/  FFMA.FTZ R133, R133, UR4, -R144 ;  /* 0x0000000485857c23 */ /* 0x000fe20008010890 */
        /* <DEDUP_REMOVED lines=19> */
[----:B------:R-:W-:Y:S01]  /*1e620*/  LDSM.16.MT88.4 R160, [R200+0x11800] ;  /* 0x01180000c8a0783b */ /* 0x000fe20000004200 */
[----:B------:R-:W-:Y:S01]  /*1e630*/  FMUL.FTZ R49, R2, R49 ;  /* 0x0000003102317220 */ /* 0x000fe20000410000 */
[C---:B------:R-:W-:Y:S01]  /*1e640*/  FMUL.FTZ R50, R0.reuse, R50 ;  /* 0x0000003200327220 */ /* 0x040fe20000410000 */
[----:B------:R-:W-:Y:S01]  /*1e650*/  FMUL.FTZ R51, R0, R51 ;  /* 0x0000003300337220 */ /* 0x000fe20000410000 */
[C---:B------:R-:W-:Y:S01]  /*1e660*/  FMUL.FTZ R52, R2.reuse, R52 ;  /* 0x0000003402347220 */ /* 0x040fe20000410000 */
[----:B------:R-:W-:Y:S03]  /*1e670*/  FMUL.FTZ R53, R2, R53 ;  /* 0x0000003502357220 */ /* 0x000fe60000410000 */
[----:B------:R-:W3:Y:S01]  /*1e680*/  MUFU.EX2 R166, R166 ;  /* 0x000000a600a67308 */ /* 0x000ee20000000800 */
[----:B----4-:R-:W-:Y:S01]  /*1e690*/  F2FP.F16.F32.PACK_AB R130, R169, R170 ;  /* 0x000000aaa982723e */ /* 0x010fe200000000ff */
        /* <DEDUP_REMOVED lines=22> */
[C---:B------:R-:W-:Y:S01]  /*1e800*/  HMMA.16816.F32 R4, R128.reuse, R16, R4 ;  /* 0x000000108004723c */ /* 0x040fe20000001804 */
[----:B------:R-:W-:Y:S04]  /*1e810*/  MUFU.EX2 R174, R174 ;  /* 0x000000ae00ae7308 */ /* 0x000fe80000000800 */
[----:B------:R-:W-:Y:S01]  /*1e820*/  FMUL.FTZ R75, R0, R75 ;  /* 0x0000004b004b7220 */ /* 0x000fe20000410000 */
[C---:B------:R-:W-:Y:S05]  /*1e830*/  HMMA.16816.F32 R8, R128.reuse, R18, R8 ;  /* 0x000000128008723c */ /* 0x040fea0000001808 */
[----:B------:R-:W-:Y:S01]  /*1e840*/  MUFU.EX2 R179, R179 ;  /* 0x000000b300b37308 */ /* 0x000fe20000000800 */
[----:B------:R-:W-:Y:S01]  /*1e850*/  ISETP.GT.AND P0, PT, R215, 0x1, PT ;  /* 0x00000001d700780c */ /* 0x000fe20003f04270 */
[C---:B------:R-:W-:Y:S01]  /*1e860*/  FMUL.FTZ R16, R2.reuse, R116 ;  /* 0x0000007402107220 */ /* 0x040fe20000410000 */
[C---:B------:R-:W-:Y:S03]  /*1e870*/  HMMA.16816.F32 R12, R128.reuse, R24, R12 ;  /* 0x00000018800c723c */ /* 0x040fe6000000180c */
[----:B------:R-:W-:Y:S01]  /*1e880*/  FMUL.FTZ R17, R2, R117 ;  /* 0x0000007502117220 */ /* 0x000fe20000410000 */
[C---:B------:R-:W-:Y:S01]  /*1e890*/  FMUL.FTZ R18, R0.reuse, R118 ;  /* 0x0000007600127220 */ /* 0x040fe20000410000 */
[----:B------:R-:W-:Y:S02]  /*1e8a0*/  FMUL.FTZ R19, R0, R119 ;  /* 0x0000007700137220 */ /* 0x000fe40000410000 */
[C---:B------:R-:W-:Y:S01]  /*1e8b0*/  FMUL.FTZ R24, R2.reuse, R108 ;  /* 0x0000006c02187220 */ /* 0x040fe20000410000 */
[----:B------:R-:W-:Y:S01]  /*1e8c0*/  LDSM.16.MT88.4 R116, [R197+0xc800] ;  /* 0x00c80000c574783b */ /* 0x000fe20000004200 */
[----:B------:R-:W-:Y:S02]  /*1e8d0*/  MUFU.EX2 R178, R178 ;  /* 0x000000b200b27308 */ /* 0x000fe40000000800 */
[C---:B------:R-:W-:Y:S01]  /*1e8e0*/  FMUL.FTZ R25, R2.reuse, R109 ;  /* 0x0000006d02197220 */ /* 0x040fe20000410000 */
[C---:B------:R-:W-:Y:S01]  /*1e8f0*/  FMUL.FTZ R76, R2.reuse, R76 ;  /* 0x0000004c024c7220 */ /* 0x040fe20000410000 */
[----:B------:R-:W-:Y:S01]  /*1e900*/  FMUL.FTZ R77, R2, R77 ;  /* 0x0000004d024d7220 */ /* 0x000fe20000410000 */
[C---:B------:R-:W-:Y:S03]  /*1e910*/  HMMA.16816.F32 R16, R128.reuse, R26, R16 ;  /* 0x0000001a8010723c */ /* 0x040fe60000001810 */
[C---:B------:R-:W-:Y:S01]  /*1e920*/  FMUL.FTZ R78, R0.reuse, R78 ;  /* 0x0000004e004e7220 */ /* 0x040fe20000410000 */
[----:B------:R-:W-:Y:S01]  /*1e930*/  FMUL.FTZ R79, R0, R79 ;  /* 0x0000004f004f7220 */ /* 0x000fe20000410000 */
[----:B------:R-:W-:Y:S01]  /*1e940*/  FMUL.FTZ R80, R2, R80 ;  /* 0x0000005002507220 */ /* 0x000fe20000410000 */
[C---:B------:R-:W-:Y:S01]  /*1e950*/  HMMA.16816.F32 R20, R128.reuse, R32, R20 ;  /* 0x000000208014723c */ /* 0x040fe20000001814 */
[----:B------:R-:W-:Y:S04]  /*1e960*/  MUFU.EX2 R182, R182 ;  /* 0x000000b600b67308 */ /* 0x000fe80000000800 */
[C---:B------:R-:W-:Y:S01]  /*1e970*/  FMUL.FTZ R26, R0.reuse, R110 ;  /* 0x0000006e001a7220 */ /* 0x040fe20000410000 */
[----:B------:R-:W-:Y:S01]  /*1e980*/  FMUL.FTZ R27, R0, R111 ;  /* 0x0000006f001b7220 */ /* 0x000fe20000410000 */
[C---:B------:R-:W-:Y:S01]  /*1e990*/  FMUL.FTZ R32, R2.reuse, R100 ;  /* 0x0000006402207220 */ /* 0x040fe20000410000 */
[----:B------:R-:W3:Y:S03]  /*1e9a0*/  LDSM.16.MT88.4 R108, [R197+0xe000] ;  /* 0x00e00000c56c783b */ /* 0x000ee60000004200 */
[----:B------:R-:W-:Y:S01]  /*1e9b0*/  MUFU.EX2 R227, R227 ;  /* 0x000000e300e37308 */ /* 0x000fe20000000800 */
[C---:B------:R-:W-:Y:S01]  /*1e9c0*/  FMUL.FTZ R33, R2.reuse, R101 ;  /* 0x0000006502217220 */ /* 0x040fe20000410000 */
[----:B------:R-:W-:Y:S01]  /*1e9d0*/  FMUL.FTZ R81, R2, R81 ;  /* 0x0000005102517220 */ /* 0x000fe20000410000 */
[C---:B------:R-:W-:Y:S03]  /*1e9e0*/  HMMA.16816.F32 R24, R128.reuse, R34, R24 ;  /* 0x000000228018723c */ /* 0x040fe60000001818 */
[C---:B------:R-:W-:Y:S01]  /*1e9f0*/  FMUL.FTZ R82, R0.reuse, R82 ;  /* 0x0000005200527220 */ /* 0x040fe20000410000 */
[C---:B------:R-:W-:Y:S01]  /*1ea00*/  FMUL.FTZ R83, R0.reuse, R83 ;  /* 0x0000005300537220 */ /* 0x040fe20000410000 */
[----:B------:R-:W-:Y:S01]  /*1ea10*/  FFMA.FTZ R176, R183, UR4, -R148 ;  /* 0x00000004b7b07c23 */ /* 0x000fe20008010894 */
[C---:B------:R-:W-:Y:S01]  /*1ea20*/  HMMA.16816.F32 R28, R128.reuse, R136, R28 ;  /* 0x00000088801c723c */ /* 0x040fe2000000181c */
[----:B------:R-:W-:Y:S04]  /*1ea30*/  MUFU.EX2 R220, R220 ;  /* 0x000000dc00dc7308 */ /* 0x000fe80000000800 */
[C---:B------:R-:W-:Y:S01]  /*1ea40*/  FMUL.FTZ R34, R0.reuse, R102 ;  /* 0x0000006600227220 */ /* 0x040fe20000410000 */
[----:B------:R-:W-:Y:S01]  /*1ea50*/  FMUL.FTZ R35, R0, R103 ;  /* 0x0000006700237220 */ /* 0x000fe20000410000 */
[----:B------:R-:W-:Y:S01]  /*1ea60*/  FFMA.FTZ R183, R141, UR4, -R144 ;  /* 0x000000048db77c23 */ /* 0x000fe20008010890 */
[----:B------:R-:W4:Y:S03]  /*1ea70*/  LDSM.16.MT88.4 R100, [R196+0xe000] ;  /* 0x00e00000c464783b */ /* 0x000f260000004200 */
[----:B------:R-:W-:Y:S01]  /*1ea80*/  MUFU.EX2 R176, R176 ;  /* 0x000000b000b07308 */ /* 0x000fe20000000800 */
[C---:B------:R-:W-:Y:S01]  /*1ea90*/  FMUL.FTZ R84, R2.reuse, R84 ;  /* 0x0000005402547220 */ /* 0x040fe20000410000 */
[----:B------:R-:W-:Y:S01]  /*1eaa0*/  FMUL.FTZ R85, R2, R85 ;  /* 0x0000005502557220 */ /* 0x000fe20000410000 */
[C---:B------:R-:W-:Y:S02]  /*1eab0*/  HMMA.16816.F32 R32, R128.reuse, R138, R32 ;  /* 0x0000008a8020723c */ /* 0x040fe40000001820 */
[----:B------:R-:W-:Y:S01]  /*1eac0*/  LDSM.16.MT88.4 R136, [R198+0xe800] ;  /* 0x00e80000c688783b */ /* 0x000fe20000004200 */
[C---:B------:R-:W-:Y:S01]  /*1ead0*/  FMUL.FTZ R86, R0.reuse, R86 ;  /* 0x0000005600567220 */ /* 0x040fe20000410000 */
[----:B------:R-:W-:Y:S02]  /*1eae0*/  FMUL.FTZ R87, R0, R87 ;  /* 0x0000005700577220 */ /* 0x000fe40000410000 */
[C---:B--2---:R-:W-:Y:S01]  /*1eaf0*/  HMMA.16816.F32 R36, R128.reuse, R120, R36 ;  /* 0x000000788024723c */ /* 0x044fe20000001824 */
[----:B------:R-:W-:Y:S03]  /*1eb00*/  MUFU.EX2 R183, R183 ;  /* 0x000000b700b77308 */ /* 0x000fe60000000800 */
[----:B------:R-:W-:Y:S02]  /*1eb10*/  LDSM.16.MT88.4 R140, [R197+0xe800] ;  /* 0x00e80000c58c783b */ /* 0x000fe40000004200 */
[C---:B------:R-:W-:Y:S05]  /*1eb20*/  HMMA.16816.F32 R40, R128.reuse, R122, R40 ;  /* 0x0000007a8028723c */ /* 0x040fea0000001828 */
[----:B------:R-:W-:Y:S01]  /*1eb30*/  MUFU.EX2 R222, R222 ;  /* 0x000000de00de7308 */ /* 0x000fe20000000800 */
[----:B------:R-:W-:Y:S01]  /*1eb40*/  FFMA.FTZ R172, R235, UR4, -R148 ;  /* 0x00000004ebac7c23 */ /* 0x000fe20008010894 */
[C---:B-1----:R-:W-:Y:S01]  /*1eb50*/  HMMA.16816.F32 R44, R128.reuse, R104, R44 ;  /* 0x00000068802c723c */ /* 0x042fe2000000182c */
[----:B------:R-:W-:Y:S03]  /*1eb60*/  LDSM.16.MT88.4 R120, [R196+0xc800] ;  /* 0x00c80000c478783b */ /* 0x000fe60000004200 */
[----:B------:R-:W-:Y:S02]  /*1eb70*/  FFMA.FTZ R235, R147, UR4, -R144 ;  /* 0x0000000493eb7c23 */ /* 0x000fe40008010890 */
[C---:B------:R-:W-:Y:S02]  /*1eb80*/  HMMA.16816.F32 R48, R128.reuse, R106, R48 ;  /* 0x0000006a8030723c */ /* 0x040fe40000001830 */
[----:B------:R-:W-:Y:S01]  /*1eb90*/  MUFU.EX2 R172, R172 ;  /* 0x000000ac00ac7308 */ /* 0x000fe20000000800 */
[----:B------:R-:W1:Y:S02]  /*1eba0*/  LDSM.16.MT88.4 R104, [R198+0x10000] ;  /* 0x01000000c668783b */ /* 0x000e640000004200 */
[--C-:B------:R-:W-:Y:S01]  /*1ebb0*/  FFMA.FTZ R181, R181, UR4, -R148.reuse ;  /* 0x00000004b5b57c23 */ /* 0x100fe20008010894 */
[C---:B---3--:R-:W-:Y:S06]  /*1ebc0*/  HMMA.16816.F32 R52, R128.reuse, R108, R52 ;  /* 0x0000006c8034723c */ /* 0x048fec0000001834 */
[----:B------:R-:W-:Y:S01]  /*1ebd0*/  MUFU.EX2 R224, R224 ;  /* 0x000000e000e07308 */ /* 0x000fe20000000800 */
[--C-:B------:R-:W-:Y:S01]  /*1ebe0*/  FFMA.FTZ R233, R233, UR4, -R148.reuse ;  /* 0x00000004e9e97c23 */ /* 0x100fe20008010894 */
[C---:B------:R-:W-:Y:S01]  /*1ebf0*/  HMMA.16816.F32 R56, R128.reuse, R110, R56 ;  /* 0x0000006e8038723c */ /* 0x040fe20000001838 */
[----:B------:R-:W-:Y:S02]  /*1ec00*/  LDSM.16.MT88.4 R108, [R200+0xc800] ;  /* 0x00c80000c86c783b */ /* 0x000fe40000004200 */
[C---:B------:R-:W-:Y:S03]  /*1ec10*/  FMUL.FTZ R88, R2.reuse, R88 ;  /* 0x0000005802587220 */ /* 0x040fe60000410000 */
[C---:B----4-:R-:W-:Y:S02]  /*1ec20*/  HMMA.16816.F32 R60, R128.reuse, R100, R60 ;  /* 0x00000064803c723c */ /* 0x050fe4000000183c */
[----:B------:R2:W3:Y:S03]  /*1ec30*/  MUFU.EX2 R177, R233 ;  /* 0x000000e900b17308 */ /* 0x0004e60000000800 */
[----:B------:R-:W-:Y:S01]  /*1ec40*/  FMUL.FTZ R89, R2, R89 ;  /* 0x0000005902597220 */ /* 0x000fe20000410000 */
[C---:B------:R-:W-:Y:S01]  /*1ec50*/  HMMA.16816.F32 R64, R128.reuse, R102, R64 ;  /* 0x000000668040723c */ /* 0x040fe20000001840 */
[----:B------:R-:W4:Y:S05]  /*1ec60*/  LDSM.16.MT88.4 R100, [R197+0x10000] ;  /* 0x01000000c564783b */ /* 0x000f2a0000004200 */
[----:B------:R-:W5:Y:S01]  /*1ec70*/  MUFU.EX2 R181, R181 ;  /* 0x000000b500b57308 */ /* 0x000f620000000800 */
[C---:B------:R-:W-:Y:S01]  /*1ec80*/  FMUL.FTZ R90, R0.reuse, R90 ;  /* 0x0000005a005a7220 */ /* 0x040fe20000410000 */
[C---:B------:R-:W-:Y:S03]  /*1ec90*/  HMMA.16816.F32 R68, R128.reuse, R112, R68 ;  /* 0x000000708044723c */ /* 0x040fe60000001844 */
[----:B------:R-:W-:Y:S03]  /*1eca0*/  FMUL.FTZ R91, R0, R91 ;  /* 0x0000005b005b7220 */ /* 0x000fe60000410000 */
[C---:B------:R-:W-:Y:S01]  /*1ecb0*/  HMMA.16816.F32 R72, R128.reuse, R114, R72 ;  /* 0x000000728048723c */ /* 0x040fe20000001848 */
[----:B------:R-:W-:Y:S01]  /*1ecc0*/  LDSM.16.MT88.4 R112, [R198+0xc800] ;  /* 0x00c80000c670783b */ /* 0x000fe20000004200 */
[----:B------:R-:W-:Y:S03]  /*1ecd0*/  MUFU.EX2 R226, R226 ;  /* 0x000000e200e27308 */ /* 0x000fe60000000800 */
[--C-:B--2---:R-:W-:Y:S01]  /*1ece0*/  FFMA.FTZ R233, R151, UR4, -R148.reuse ;  /* 0x0000000497e97c23 */ /* 0x104fe20008010894 */
[C---:B------:R-:W-:Y:S01]  /*1ecf0*/  FMUL.FTZ R92, R2.reuse, R92 ;  /* 0x0000005c025c7220 */ /* 0x040fe20000410000 */
[C---:B-1----:R-:W-:Y:S05]  /*1ed00*/  HMMA.16816.F32 R76, R128.reuse, R104, R76 ;  /* 0x00000068804c723c */ /* 0x042fea000000184c */
[----:B------:R-:W-:Y:S01]  /*1ed10*/  MUFU.EX2 R235, R235 ;  /* 0x000000eb00eb7308 */ /* 0x000fe20000000800 */
[----:B------:R-:W-:Y:S01]  /*1ed20*/  FMUL.FTZ R93, R2, R93 ;  /* 0x0000005d025d7220 */ /* 0x000fe20000410000 */
[C---:B------:R-:W-:Y:S01]  /*1ed30*/  FMUL.FTZ R94, R0.reuse, R94 ;  /* 0x0000005e005e7220 */ /* 0x040fe20000410000 */
[C---:B------:R-:W-:Y:S01]  /*1ed40*/  HMMA.16816.F32 R80, R128.reuse, R106, R80 ;  /* 0x0000006a8050723c */ /* 0x040fe20000001850 */
[----:B------:R-:W1:Y:S02]  /*1ed50*/  LDSM.16.MT88.4 R104, [R196+0x10000] ;  /* 0x01000000c468783b */ /* 0x000e640000004200 */
[----:B------:R-:W-:Y:S01]  /*1ed60*/  FMUL.FTZ R95, R0, R95 ;  /* 0x0000005f005f7220 */ /* 0x000fe20000410000 */
[C---:B------:R-:W-:Y:S01]  /*1ed70*/  FMUL.FTZ R96, R2.reuse, R96 ;  /* 0x0000006002607220 */ /* 0x040fe20000410000 */
[----:B------:R-:W-:Y:S01]  /*1ed80*/  FMUL.FTZ R97, R2, R97 ;  /* 0x0000006102617220 */ /* 0x000fe20000410000 */
[C---:B------:R-:W-:Y:S01]  /*1ed90*/  FMUL.FTZ R98, R0.reuse, R98 ;  /* 0x0000006200627220 */ /* 0x040fe20000410000 */
[----:B------:R-:W-:Y:S01]  /*1eda0*/  MUFU.EX2 R233, R233 ;  /* 0x000000e900e97308 */ /* 0x000fe20000000800 */
[----:B------:R-:W-:Y:S03]  /*1edb0*/  FMUL.FTZ R99, R0, R99 ;  /* 0x0000006300637220 */ /* 0x000fe60000410000 */
[----:B------:R-:W-:Y:S01]  /*1edc0*/  FFMA.FTZ R180, R231, UR4, -R148 ;  /* 0x00000004e7b47c23 */ /* 0x000fe20008010894 */
[----:B------:R-:W-:Y:S01]  /*1edd0*/  FFMA.FTZ R231, R155, UR4, -R144 ;  /* 0x000000049be77c23 */ /* 0x000fe20008010890 */
[--C-:B------:R-:W-:Y:S01]  /*1ede0*/  FFMA.FTZ R225, R229, UR4, -R148.reuse ;  /* 0x00000004e5e17c23 */ /* 0x100fe20008010894 */
[----:B------:R-:W-:Y:S01]  /*1edf0*/  LDSM.16.MT88.4 R152, [R197+0xf800] ;  /* 0x00f80000c598783b */ /* 0x000fe20000004200 */
[C---:B----4-:R-:W-:Y:S02]  /*1ee00*/  HMMA.16816.F32 R84, R128.reuse, R100, R84 ;  /* 0x000000648054723c */ /* 0x050fe40000001854 */
[----:B------:R-:W-:Y:S01]  /*1ee10*/  MUFU.EX2 R228, R228 ;  /* 0x000000e400e47308 */ /* 0x000fe20000000800 */
[--C-:B------:R-:W-:Y:S01]  /*1ee20*/  FFMA.FTZ R229, R159, UR4, -R148.reuse ;  /* 0x000000049fe57c23 */ /* 0x100fe20008010894 */
[----:B------:R-:W-:Y:S01]  /*1ee30*/  FFMA.FTZ R148, R145, UR4, -R148 ;  /* 0x0000000491947c23 */ /* 0x000fe20008010894 */
[----:B------:R-:W-:Y:S01]  /*1ee40*/  FFMA.FTZ R175, R2, R223, R175 ;  /* 0x000000df02af7223 */ /* 0x000fe200000100af */
[C---:B------:R-:W-:Y:S01]  /*1ee50*/  HMMA.16816.F32 R88, R128.reuse, R102, R88 ;  /* 0x000000668058723c */ /* 0x040fe20000001858 */
[----:B------:R-:W-:Y:S05]  /*1ee60*/  LDSM.16.MT88.4 R144, [R200+0xf800] ;  /* 0x00f80000c890783b */ /* 0x000fea0000004200 */
[----:B------:R2:W-:Y:S01]  /*1ee70*/  MUFU.EX2 R237, R148 ;  /* 0x0000009400ed7308 */ /* 0x0005e20000000800 */
[----:B---3--:R-:W-:Y:S01]  /*1ee80*/  F2FP.F16.F32.PACK_AB R100, R177, R172 ;  /* 0x000000acb164723e */ /* 0x008fe200000000ff */
[----:B------:R-:W-:Y:S03]  /*1ee90*/  FFMA.FTZ R173, R0, R221, R173 ;  /* 0x000000dd00ad7223 */ /* 0x000fe600000100ad */
[----:B------:R-:W-:Y:S01]  /*1eea0*/  F2FP.F16.F32.PACK_AB R101, R179, R174 ;  /* 0x000000aeb365723e */ /* 0x000fe200000000ff */
[----:B------:R-:W-:Y:S01]  /*1eeb0*/  FADD.FTZ R175, R171, R175 ;  /* 0x000000afabaf7221 */ /* 0x000fe20000010000 */
[----:B------:R-:W-:Y:S01]  /*1eec0*/  LDSM.16.MT88.4 R156, [R196+0xf800] ;  /* 0x00f80000c49c783b */ /* 0x000fe20000004200 */
[----:B-----5:R-:W-:Y:S02]  /*1eed0*/  F2FP.F16.F32.PACK_AB R102, R181, R176 ;  /* 0x000000b0b566723e */ /* 0x020fe400000000ff */
[----:B------:R-:W-:Y:S01]  /*1eee0*/  MUFU.EX2 R180, R180 ;  /* 0x000000b400b47308 */ /* 0x000fe20000000800 */
[----:B------:R-:W-:Y:S01]  /*1eef0*/  F2FP.F16.F32.PACK_AB R103, R183, R178 ;  /* 0x000000b2b767723e */ /* 0x000fe200000000ff */
[----:B------:R-:W-:Y:S01]  /*1ef00*/  FADD.FTZ R168, R168, R173 ;  /* 0x000000ada8a87221 */ /* 0x000fe20000010000 */
[----:B------:R-:W-:Y:S01]  /*1ef10*/  IADD3 R0, R215, -0x1, RZ ;  /* 0xffffffffd7007810 */ /* 0x000fe20007ffe0ff */
[----:B------:R-:W-:Y:S02]  /*1ef20*/  FADD.FTZ R170, R170, R175 ;  /* 0x000000afaaaa7221 */ /* 0x000fe40000010000 */
[----:B------:R-:W-:Y:S01]  /*1ef30*/  FADD.FTZ R167, R167, R168 ;  /* 0x000000a8a7a77221 */ /* 0x000fe20000010000 */
[C---:B-1----:R-:W-:Y:S01]  /*1ef40*/  HMMA.16816.F32 R92, R128.reuse, R104, R92 ;  /* 0x00000068805c723c */ /* 0x042fe2000000185c */
[----:B--2---:R-:W-:Y:S02]  /*1ef50*/  LDSM.16.MT88.4 R148, [R198+0xf800] ;  /* 0x00f80000c694783b */ /* 0x004fe40000004200 */
[----:B------:R-:W1:Y:S01]  /*1ef60*/  MUFU.EX2 R225, R225 ;  /* 0x000000e100e17308 */ /* 0x000e620000000800 */
[----:B------:R-:W-:Y:S01]  /*1ef70*/  FADD.FTZ R169, R169, R170 ;  /* 0x000000aaa9a97221 */ /* 0x000fe20000010000 */
[----:B------:R-:W-:Y:S01]  /*1ef80*/  FADD.FTZ R167, R166, R167 ;  /* 0x000000a7a6a77221 */ /* 0x000fe20000010000 */
[----:B------:R-:W-:Y:S01]  /*1ef90*/  MOV R215, R0 ;  /* 0x0000000000d77202 */ /* 0x000fe20000000f00 */
[----:B------:R-:W-:Y:S02]  /*1efa0*/  HMMA.16816.F32 R96, R128, R106, R96 ;  /* 0x0000006a8060723c */ /* 0x000fe40000001860 */
[----:B------:R-:W2:Y:S04]  /*1efb0*/  LDSM.16.MT88.4 R104, [R196+0xe800] ;  /* 0x00e80000c468783b */ /* 0x000ea80000004200 */
[----:B------:R-:W3:Y:S01]  /*1efc0*/  MUFU.EX2 R229, R229 ;  /* 0x000000e500e57308 */ /* 0x000ee20000000800 */
[----:B------:R-:W-:Y:S01]  /*1efd0*/  FADD.FTZ R172, R172, R169 ;  /* 0x000000a9acac7221 */ /* 0x000fe20000010000 */
[C---:B------:R-:W-:Y:S02]  /*1efe0*/  HMMA.16816.F32 R4, R100.reuse, R108, R4 ;  /* 0x0000006c6404723c */ /* 0x040fe40000001804 */
[----:B------:R-:W-:Y:S04]  /*1eff0*/  LDSM.16.MT88.4 R128, [R196+0xd000] ;  /* 0x00d00000c480783b */ /* 0x000fe80000004200 */
[C---:B------:R-:W-:Y:S02]  /*1f000*/  HMMA.16816.F32 R8, R100.reuse, R110, R8 ;  /* 0x0000006e6408723c */ /* 0x040fe40000001808 */
[----:B------:R-:W4:Y:S03]  /*1f010*/  MUFU.EX2 R231, R231 ;  /* 0x000000e700e77308 */ /* 0x000f260000000800 */
[----:B------:R-:W-:Y:S01]  /*1f020*/  FADD.FTZ R174, R174, R167 ;  /* 0x000000a7aeae7221 */ /* 0x000fe20000010000 */
[C---:B------:R-:W-:Y:S01]  /*1f030*/  HMMA.16816.F32 R12, R100.reuse, R112, R12 ;  /* 0x00000070640c723c */ /* 0x040fe2000000180c */
[----:B------:R-:W5:Y:S05]  /*1f040*/  LDSM.16.MT88.4 R108, [R200+0x10800] ;  /* 0x01080000c86c783b */ /* 0x000f6a0000004200 */
[----:B------:R-:W-:Y:S01]  /*1f050*/  MUFU.EX2 R134, R134 ;  /* 0x0000008600867308 */ /* 0x000fe20000000800 */
[----:B------:R-:W-:Y:S01]  /*1f060*/  FADD.FTZ R177, R177, R172 ;  /* 0x000000acb1b17221 */ /* 0x000fe20000010000 */
[C---:B------:R-:W-:Y:S01]  /*1f070*/  HMMA.16816.F32 R16, R100.reuse, R114, R16 ;  /* 0x000000726410723c */ /* 0x040fe20000001810 */
[----:B------:R-:W3:Y:S07]  /*1f080*/  LDSM.16.MT88.4 R112, [R198+0x10800] ;  /* 0x01080000c670783b */ /* 0x000eee0000004200 */
[----:B------:R-:W4:Y:S01]  /*1f090*/  MUFU.EX2 R133, R133 ;  /* 0x0000008500857308 */ /* 0x000f220000000800 */
[C---:B------:R-:W-:Y:S03]  /*1f0a0*/  HMMA.16816.F32 R20, R100.reuse, R116, R20 ;  /* 0x000000746414723c */ /* 0x040fe60000001814 */
[----:B------:R-:W-:Y:S03]  /*1f0b0*/  FADD.FTZ R179, R179, R174 ;  /* 0x000000aeb3b37221 */ /* 0x000fe60000010000 */
[C---:B------:R-:W-:Y:S01]  /*1f0c0*/  HMMA.16816.F32 R24, R100.reuse, R118, R24 ;  /* 0x000000766418723c */ /* 0x040fe20000001818 */
[----:B------:R-:W4:Y:S04]  /*1f0d0*/  LDSM.16.MT88.4 R116, [R197+0x10800] ;  /* 0x01080000c574783b */ /* 0x000f280000004200 */
        /* <DEDUP_REMOVED lines=10> */
[----:B------:R-:W-:Y:S01]  /*1f180*/  MOV R0, R3 ;  /* 0x0000000300007202 */ /* 0x000fe20000000f00 */
        /* <DEDUP_REMOVED lines=9> */
[C---:B-----5:R-:W-:Y:S06]  /*1f220*/  HMMA.16816.F32 R68, R100.reuse, R108, R68 ;  /* 0x0000006c6444723c */ /* 0x060fec0000001844 */
[C---:B------:R-:W-:Y:S05]  /*1f230*/  HMMA.16816.F32 R72, R100.reuse, R110, R72 ;  /* 0x0000006e6448723c */ /* 0x040fea0000001848 */
[----:B-1----:R-:W-:Y:S01]  /*1f240*/  F2FP.F16.F32.PACK_AB R108, R225, R180 ;  /* 0x000000b4e16c723e */ /* 0x002fe200000000ff */
[C---:B---3--:R-:W-:Y:S05]  /*1f250*/  HMMA.16816.F32 R76, R100.reuse, R112, R76 ;  /* 0x00000070644c723c */ /* 0x048fea000000184c */
[----:B------:R-:W-:Y:S01]  /*1f260*/  F2FP.F16.F32.PACK_AB R109, R227, R182 ;  /* 0x000000b6e36d723e */ /* 0x000fe200000000ff */
[C---:B------:R-:W-:Y:S01]  /*1f270*/  HMMA.16816.F32 R80, R100.reuse, R114, R80 ;  /* 0x000000726450723c */ /* 0x040fe20000001850 */
[----:B------:R-:W1:Y:S04]  /*1f280*/  LDSM.16.MT88.4 R112, [R197+0xd000] ;  /* 0x00d00000c570783b */ /* 0x000e680000004200 */
[----:B------:R-:W-:Y:S01]  /*1f290*/  F2FP.F16.F32.PACK_AB R110, R229, R220 ;  /* 0x000000dce56e723e */ /* 0x000fe200000000ff */
[C---:B----4-:R-:W-:Y:S05]  /*1f2a0*/  HMMA.16816.F32 R84, R100.reuse, R116, R84 ;  /* 0x000000746454723c */ /* 0x050fea0000001854 */
[----:B------:R-:W-:Y:S01]  /*1f2b0*/  F2FP.F16.F32.PACK_AB R111, R231, R222 ;  /* 0x000000dee76f723e */ /* 0x000fe200000000ff */
[C---:B------:R-:W-:Y:S01]  /*1f2c0*/  HMMA.16816.F32 R88, R100.reuse, R118, R88 ;  /* 0x000000766458723c */ /* 0x040fe20000001858 */
[----:B------:R-:W3:Y:S04]  /*1f2d0*/  LDSM.16.MT88.4 R116, [R198+0xf000] ;  /* 0x00f00000c674783b */ /* 0x000ee80000004200 */
[----:B------:R-:W-:Y:S01]  /*1f2e0*/  FADD.FTZ R180, R180, R181 ;  /* 0x000000b5b4b47221 */ /* 0x000fe20000010000 */
[C---:B--2---:R-:W-:Y:S05]  /*1f2f0*/  HMMA.16816.F32 R92, R100.reuse, R104, R92 ;  /* 0x00000068645c723c */ /* 0x044fea000000185c */
[----:B------:R-:W-:Y:S01]  /*1f300*/  FADD.FTZ R182, R182, R183 ;  /* 0x000000b7b6b67221 */ /* 0x000fe20000010000 */
[----:B------:R-:W-:Y:S01]  /*1f310*/  HMMA.16816.F32 R96, R100, R106, R96 ;  /* 0x0000006a6460723c */ /* 0x000fe20000001860 */
[----:B------:R-:W2:Y:S04]  /*1f320*/  LDSM.16.MT88.4 R100, [R196+0xf000] ;  /* 0x00f00000c464783b */ /* 0x000ea80000004200 */
[----:B------:R-:W-:Y:S01]  /*1f330*/  FADD.FTZ R225, R225, R180 ;  /* 0x000000b4e1e17221 */ /* 0x000fe20000010000 */
[C---:B------:R-:W-:Y:S03]  /*1f340*/  HMMA.16816.F32 R4, R108.reuse, R120, R4 ;  /* 0x000000786c04723c */ /* 0x040fe60000001804 */
[----:B------:R-:W4:Y:S02]  /*1f350*/  LDSM.16.MT88.4 R104, [R200+0x11000] ;  /* 0x01100000c868783b */ /* 0x000f240000004200 */
        /* <DEDUP_REMOVED lines=8> */
[C---:B-1----:R-:W-:Y:S05]  /*1f3e0*/  HMMA.16816.F32 R20, R108.reuse, R112, R20 ;  /* 0x000000706c14723c */ /* 0x042fea0000001814 */
[----:B------:R-:W-:Y:S01]  /*1f3f0*/  FADD.FTZ R229, R229, R220 ;  /* 0x000000dce5e57221 */ /* 0x000fe20000010000 */
[C---:B------:R-:W-:Y:S01]  /*1f400*/  HMMA.16816.F32 R24, R108.reuse, R114, R24 ;  /* 0x000000726c18723c */ /* 0x040fe20000001818 */
[----:B------:R-:W1:Y:S04]  /*1f410*/  LDSM.16.MT88.4 R112, [R198+0x11000] ;  /* 0x01100000c670783b */ /* 0x000e680000004200 */
[----:B------:R-:W-:Y:S01]  /*1f420*/  FADD.FTZ R231, R231, R222 ;  /* 0x000000dee7e77221 */ /* 0x000fe20000010000 */
[C---:B------:R-:W-:Y:S06]  /*1f430*/  HMMA.16816.F32 R28, R108.reuse, R128, R28 ;  /* 0x000000806c1c723c */ /* 0x040fec000000181c */
[C---:B------:R-:W-:Y:S06]  /*1f440*/  HMMA.16816.F32 R32, R108.reuse, R130, R32 ;  /* 0x000000826c20723c */ /* 0x040fec0000001820 */
[C---:B------:R-:W-:Y:S06]  /*1f450*/  HMMA.16816.F32 R36, R108.reuse, R136, R36 ;  /* 0x000000886c24723c */ /* 0x040fec0000001824 */
[C---:B------:R-:W-:Y:S05]  /*1f460*/  HMMA.16816.F32 R40, R108.reuse, R138, R40 ;  /* 0x0000008a6c28723c */ /* 0x040fea0000001828 */
[----:B------:R-:W-:Y:S01]  /*1f470*/  F2FP.F16.F32.PACK_AB R136, R233, R224 ;  /* 0x000000e0e988723e */ /* 0x000fe200000000ff */
[C---:B---3--:R-:W-:Y:S05]  /*1f480*/  HMMA.16816.F32 R44, R108.reuse, R116, R44 ;  /* 0x000000746c2c723c */ /* 0x048fea000000182c */
[----:B------:R-:W-:Y:S01]  /*1f490*/  F2FP.F16.F32.PACK_AB R137, R235, R226 ;  /* 0x000000e2eb89723e */ /* 0x000fe200000000ff */
[C---:B------:R-:W-:Y:S01]  /*1f4a0*/  HMMA.16816.F32 R48, R108.reuse, R118, R48 ;  /* 0x000000766c30723c */ /* 0x040fe20000001830 */
[----:B------:R-:W3:Y:S04]  /*1f4b0*/  LDSM.16.MT88.4 R116, [R197+0x11000] ;  /* 0x01100000c574783b */ /* 0x000ee80000004200 */
        /* <DEDUP_REMOVED lines=11> */
[C---:B----4-:R-:W-:Y:S05]  /*1f570*/  HMMA.16816.F32 R68, R108.reuse, R104, R68 ;  /* 0x000000686c44723c */ /* 0x050fea0000001844 */
[----:B------:R-:W-:Y:S01]  /*1f580*/  FADD.FTZ R235, R235, R226 ;  /* 0x000000e2ebeb7221 */ /* 0x000fe20000010000 */
[C---:B------:R-:W-:Y:S01]  /*1f590*/  HMMA.16816.F32 R72, R108.reuse, R106, R72 ;  /* 0x0000006a6c48723c */ /* 0x040fe20000001848 */
[----:B------:R-:W4:Y:S04]  /*1f5a0*/  LDSM.16.MT88.4 R104, [R197+0xd800] ;  /* 0x00d80000c568783b */ /* 0x000f280000004200 */
[----:B------:R-:W-:Y:S01]  /*1f5b0*/  FADD.FTZ R228, R228, R233 ;  /* 0x000000e9e4e47221 */ /* 0x000fe20000010000 */
[C---:B-1----:R-:W-:Y:S05]  /*1f5c0*/  HMMA.16816.F32 R76, R108.reuse, R112, R76 ;  /* 0x000000706c4c723c */ /* 0x042fea000000184c */
[----:B------:R-:W-:Y:S01]  /*1f5d0*/  FADD.FTZ R134, R134, R235 ;  /* 0x000000eb86867221 */ /* 0x000fe20000010000 */
[C---:B------:R-:W-:Y:S05]  /*1f5e0*/  HMMA.16816.F32 R80, R108.reuse, R114, R80 ;  /* 0x000000726c50723c */ /* 0x040fea0000001850 */
[----:B------:R-:W-:Y:S01]  /*1f5f0*/  FADD.FTZ R223, R237, R228 ;  /* 0x000000e4eddf7221 */ /* 0x000fe20000010000 */
[C---:B---3--:R-:W-:Y:S05]  /*1f600*/  HMMA.16816.F32 R84, R108.reuse, R116, R84 ;  /* 0x000000746c54723c */ /* 0x048fea0000001854 */
        /* <DEDUP_REMOVED lines=34> */
.L_x_1338:
        /* <DEDUP_REMOVED lines=264> */
.L_x_1343:
[----:B------:R-:W1:Y:S01]  /*208b0*/  S2R R32, SR_CTAID.Z ;  /* 0x0000000000207919 */ /* 0x000e620000002700 */
[----:B------:R-:W1:Y:S01]  /*208c0*/  LDC R2, c[0x0][0x270] ;  /* 0x00009c00ff027b82 */ /* 0x000e620000000800 */
[----:B------:R-:W1:Y:S07]  /*208d0*/  S2R R17, SR_CTAID.Y ;  /* 0x0000000000117919 */ /* 0x000e6e0000002600 */
[----:B------:R-:W2:Y:S01]  /*208e0*/  LDC R3, c[0x0][0x2c4] ;  /* 0x0000b100ff037b82 */ /* 0x000ea20000000800 */
[----:B-1----:R-:W-:-:S04]  /*208f0*/  IMAD R2, R17, R2, R32 ;  /* 0x0000000211027224 */ /* 0x002fc800078e0220 */
[----:B--2---:R-:W-:-:S07]  /*20900*/  IMAD R3, R2, R3, RZ ;  /* 0x0000000302037224 */ /* 0x004fce00078e02ff */
.L_x_1344:
        /* <DEDUP_REMOVED lines=34> */
.L_x_1346:
[----:B------:R-:W-:Y:S05]  /*20b30*/  BSYNC B0 ;  /* 0x0000000000007941 */ /* 0x000fea0003800000 */
.L_x_1345:
        /* <DEDUP_REMOVED lines=68> */
.L_x_1348:
[----:B------:R-:W-:Y:S05]  /*20f80*/  BSYNC B0 ;  /* 0x0000000000007941 */ /* 0x000fea0003800000 */
.L_x_1347:
        /* <DEDUP_REMOVED lines=23> */
.L_x_1350:
[----:B------:R-:W-:Y:S05]  /*21100*/  BSYNC B0 ;  /* 0x0000000000007941 */ /* 0x000fea0003800000 */
.L_x_1349:
        /* <DEDUP_REMOVED lines=23> */
.L_x_1352:
[----:B------:R-:W-:Y:S05]  /*21280*/  BSYNC B0 ;  /* 0x0000000000007941 */ /* 0x000fea0003800000 */
.L_x_1351:
        /* <DEDUP_REMOVED lines=22> */
.L_x_1353:
        /* <DEDUP_REMOVED lines=9> */
.L_x_4161:


//--------------------- .text._ZN5flash24flash_fwd_splitkv_kernelI23Flash_fwd_kernel_traitsILi192ELi64ELi64ELi4ELb0ELb0EN7cutlass6half_tE19Flash_kernel_traitsILi192ELi64ELi64ELi4ES3_EELb1ELb0ELb0ELb0ELb0ELb0ELb1ELb0EEEvNS_16Flash_fwd_paramsE --------------------------
	.section	.text._ZN5flash24flash_fwd_splitkv_kernelI23Flash_fwd_kernel_traitsILi192ELi64ELi64ELi4ELb0ELb0EN7cutlass6half_tE19Flash_kernel_traitsILi192ELi64ELi64ELi4ES3_EELb1ELb0ELb0ELb0ELb0ELb0ELb1ELb0EEEvNS_16Flash_fwd_paramsE,"ax",@progbits
	.align	128
        .global         _ZN5flash24flash_fwd_splitkv_kernelI23Flash_fwd_kernel_traitsILi192ELi64ELi64ELi4ELb0ELb0EN7cutlass6half_tE19Flash_kernel_traitsILi192ELi64ELi64ELi4ES3_EELb1ELb0ELb0ELb0ELb0ELb0ELb1ELb0EEEvNS_16Flash_fwd_paramsE
        .type           _ZN5flash24flash_fwd_splitkv_kernelI23Flash_fwd_kernel_traitsILi192ELi64ELi64ELi4ELb0ELb0EN7cutlass6half_tE19Flash_kernel_traitsILi192ELi64ELi64ELi4ES3_EELb1ELb0ELb0ELb0ELb0ELb0ELb1ELb0EEEvNS_16Flash_fwd_paramsE,@function
        .size           _ZN5flash24flash_fwd_splitkv_kernelI23Flash_fwd_kernel_traitsILi192ELi64ELi64ELi4ELb0ELb0EN7cutlass6half_tE19Flash_kernel_traitsILi192ELi64ELi64ELi4ES3_EELb1ELb0ELb0ELb0ELb0ELb0ELb1ELb0EEEvNS_16Flash_fwd_paramsE,(.L_x_4162 - _ZN5flash24flash_fwd_splitkv_kernelI23Flash_fwd_kernel_traitsILi192ELi64ELi64ELi4ELb0ELb0EN7cutlass6half_tE19Flash_kernel_traitsILi192ELi64ELi64ELi4ES3_EELb1ELb0ELb0ELb0ELb0ELb0ELb1ELb0EEEvNS_16Flash_fwd_paramsE)
        .other          _ZN5flash24flash_fwd_splitkv_kernelI23Flash_fwd_kernel_traitsILi192ELi64ELi64ELi4ELb0ELb0EN7cutlass6half_tE19Flash_kernel_traitsILi192ELi64ELi64ELi4ES3_EELb1ELb0ELb0ELb0ELb0ELb0ELb1ELb0EEEvNS_16Flash_fwd_paramsE,@"STO_CUDA_ENTRY STV_DEFAULT"
_ZN5flash24flash_fwd_splitkv_kernelI23Flash_fwd_kernel_traitsILi192ELi64ELi64ELi4ELb0ELb0EN7cutlass6half_tE19Flash_kernel_traitsILi192ELi64ELi64ELi4ES3_EELb1ELb0ELb0ELb0ELb0ELb0ELb1ELb0EEEvNS_16Flash_fwd_paramsE:
.text._ZN5flash24flash_fwd_splitkv_kernelI23Flash_fwd_kernel_traitsILi192ELi64ELi64ELi4ELb0ELb0EN7cutlass6half_tE19Flash_kernel_traitsILi192ELi64ELi64ELi4ES3_EELb1ELb0ELb0ELb0ELb0ELb0ELb1ELb0EEEvNS_16Flash_fwd_paramsE:
[----:B------:R-:W-:Y:S08]  /*0000*/  LDC R1, c[0x0][0x28] ;  /* 0x00000a00ff017b82 */ /* 0x000ff00000000800 */
[----:B------:R-:W1:Y:S01]  /*0010*/  LDC R0, c[0x0][0x270] ;  /* 0x00009c00ff007b82 */ /* 0x000e620000000800 */
[----:B------:R-:W2:Y:S01]  /*0020*/  S2R R26, SR_CTAID.Z ;  /* 0x00000000001a7919 */ /* 0x000ea20000002700 */
[----:B------:R-:W-:-:S06]  /*0030*/  ULDC.64 UR10, c[0x0][0x208] ;  /* 0x00008200000a7ab9 */ /* 0x000fcc0000000a00 */
[----:B------:R-:W3:Y:S08]  /*0040*/  LDC.64 R6, c[0x0][0x2f0] ;  /* 0x0000bc00ff067b82 */ /* 0x000ef00000000a00 */
[----:B------:R-:W4:Y:S01]  /*0050*/  LDC.U8 R9, c[0x0][0x3c2] ;  /* 0x0000f080ff097b82 */ /* 0x000f220000000000 */
[----:B-1----:R-:W1:Y:S01]  /*0060*/  I2F.U32.RP R2, R0 ;  /* 0x0000000000027306 */ /* 0x002e620000209000 */
[----:B------:R-:W-:-:S07]  /*0070*/  ISETP.NE.U32.AND P2, PT, R0, RZ, PT ;  /* 0x000000ff0000720c */ /* 0x000fce0003f45070 */
[----:B-1----:R-:W1:Y:S02]  /*0080*/  MUFU.RCP R2, R2 ;  /* 0x0000000200027308 */ /* 0x002e640000001000 */
[----:B-1----:R-:W-:-:S06]  /*0090*/  VIADD R2, R2, 0xffffffe ;  /* 0x0ffffffe02027836 */ /* 0x002fcc0000000000 */
[----:B------:R-:W1:Y:S02]  /*00a0*/  F2I.FTZ.U32.TRUNC.NTZ R3, R2 ;  /* 0x0000000200037305 */ /* 0x000e64000021f000 */
[----:B-1----:R-:W-:-:S04]  /*00b0*/  IMAD.MOV R2, RZ, RZ, -R3 ;  /* 0x000000ffff027224 */ /* 0x002fc800078e0a03 */
[----:B------:R-:W-:Y:S01]  /*00c0*/  IMAD R4, R2, R0, RZ ;  /* 0x0000000002047224 */ /* 0x000fe200078e02ff */
[----:B------:R-:W-:-:S05]  /*00d0*/  MOV R2, RZ ;  /* 0x000000ff00027202 */ /* 0x000fca0000000f00 */
[----:B------:R-:W-:Y:S02]  /*00e0*/  IMAD.HI.U32 R4, R3, R4, R2 ;  /* 0x0000000403047227 */ /* 0x000fe400078e0002 */
[----:B------:R-:W1:Y:S04]  /*00f0*/  LDC.64 R2, c[0x0][0x300] ;  /* 0x0000c000ff027b82 */ /* 0x000e680000000a00 */
[----:B--2---:R-:W-:-:S04]  /*0100*/  IMAD.HI.U32 R204, R4, R26, RZ ;  /* 0x0000001a04cc7227 */ /* 0x004fc800078e00ff */
[----:B------:R-:W-:Y:S01]  /*0110*/  IMAD.MOV R8, RZ, RZ, -R204 ;  /* 0x000000ffff087224 */ /* 0x000fe200078e0acc */
[----:B------:R-:W2:Y:S03]  /*0120*/  LDC.64 R4, c[0x0][0x2f0] ;  /* 0x0000bc00ff047b82 */ /* 0x000ea60000000a00 */
[----:B------:R-:W-:-:S05]  /*0130*/  IMAD R8, R0, R8, R26 ;  /* 0x0000000800087224 */ /* 0x000fca00078e021a */
[----:B------:R-:W-:Y:S02]  /*0140*/  ISETP.GE.U32.AND P4, PT, R8, R0, PT ;  /* 0x000000000800720c */ /* 0x000fe40003f86070 */
[----:B-1----:R-:W-:-:S04]  /*0150*/  ISETP.NE.U32.AND P0, PT, R2, RZ, PT ;  /* 0x000000ff0200720c */ /* 0x002fc80003f05070 */
[----:B------:R-:W-:-:S07]  /*0160*/  ISETP.NE.AND.EX P0, PT, R3, RZ, PT, P0 ;  /* 0x000000ff0300720c */ /* 0x000fce0003f05300 */
[----:B------:R-:W-:Y:S01]  /*0170*/  @P4 IMAD.IADD R8, R8, 0x1, -R0 ;  /* 0x0000000108084824 */ /* 0x000fe200078e0a00 */
[----:B------:R-:W-:Y:S01]  /*0180*/  @P4 IADD3 R204, R204, 0x1, RZ ;  /* 0x00000001cccc4810 */ /* 0x000fe20007ffe0ff */
[----:B------:R-:W1:Y:S01]  /*0190*/  LDC.64 R2, c[0x0][0x2f8] ;  /* 0x0000be00ff027b82 */ /* 0x000e620000000a00 */
[----:B--2---:R-:W-:Y:S02]  /*01a0*/  ISETP.NE.U32.AND P1, PT, R4, RZ, PT ;  /* 0x000000ff0400720c */ /* 0x004fe40003f25070 */
[-C--:B------:R-:W-:Y:S02]  /*01b0*/  ISETP.GE.U32.AND P3, PT, R8, R0.reuse, PT ;  /* 0x000000000800720c */ /* 0x080fe40003f66070 */
[----:B------:R-:W-:Y:S02]  /*01c0*/  ISETP.NE.AND.EX P1, PT, R5, RZ, PT, P1 ;  /* 0x000000ff0500720c */ /* 0x000fe40003f25310 */
[----:B------:R-:W-:Y:S02]  /*01d0*/  MOV R8, 0xffffffff ;  /* 0xffffffff00087802 */ /* 0x000fe40000000f00 */
[----:B------:R-:W-:Y:S01]  /*01e0*/  MOV R11, 0xffffffff ;  /* 0xffffffff000b7802 */ /* 0x000fe20000000f00 */
[----:B------:R-:W2:Y:S06]  /*01f0*/  @P0 LDC.64 R4, c[0x0][0x300] ;  /* 0x0000c000ff040b82 */ /* 0x000eac0000000a00 */
[----:B------:R-:W-:Y:S01]  /*0200*/  @P3 VIADD R204, R204, 0x1 ;  /* 0x00000001cccc3836 */ /* 0x000fe20000000000 */
[----:B------:R-:W-:-:S05]  /*0210*/  @!P2 LOP3.LUT R204, RZ, R0, RZ, 0x33, !PT ;  /* 0x00000000ffcca212 */ /* 0x000fca00078e33ff */
[----:B---3--:R-:W-:Y:S02]  /*0220*/  IMAD.WIDE R90, R204, 0x4, R6 ;  /* 0x00000004cc5a7825 */ /* 0x008fe400078e0206 */
[----:B------:R-:W3:Y:S03]  /*0230*/  LDC.64 R6, c[0x0][0x2f8] ;  /* 0x0000be00ff067b82 */ /* 0x000ee60000000a00 */
[----:B------:R-:W2:Y:S01]  /*0240*/  @P1 LDG.E R8, desc[UR10][R90.64] ;  /* 0x0000000a5a081981 */ /* 0x000ea2000c1e1900 */
[----:B----4-:R-:W-:Y:S02]  /*0250*/  ISETP.NE.AND P3, PT, R9, RZ, PT ;  /* 0x000000ff0900720c */ /* 0x010fe40003f65270 */
[----:B-1----:R-:W-:-:S04]  /*0260*/  ISETP.EQ.U32.AND P2, PT, R2, RZ, PT ;  /* 0x000000ff0200720c */ /* 0x002fc80003f42070 */
[----:B------:R-:W-:Y:S01]  /*0270*/  ISETP.EQ.OR.EX P2, PT, R3, RZ, !P3, P2 ;  /* 0x000000ff0300720c */ /* 0x000fe20005f42720 */
[----:B------:R-:W4:Y:S01]  /*0280*/  @P1 LDG.E R90, desc[UR10][R90.64+0x4] ;  /* 0x0000040a5a5a1981 */ /* 0x000f22000c1e1900 */
[----:B---3--:R-:W-:-:S04]  /*0290*/  IMAD.WIDE R6, R204, 0x4, R6 ;  /* 0x00000004cc067825 */ /* 0x008fc800078e0206 */
[----:B------:R-:W-:-:S07]  /*02a0*/  IMAD.MOV.U32 R10, RZ, RZ, RZ ;  /* 0x000000ffff0a7224 */ /* 0x000fce00078e00ff */
[----:B------:R-:W5:Y:S01]  /*02b0*/  @!P2 LDG.E R11, desc[UR10][R6.64] ;  /* 0x0000000a060ba981 */ /* 0x000f62000c1e1900 */
[----:B--2---:R-:W-:Y:S01]  /*02c0*/  @P0 IMAD.WIDE R4, R204, 0x4, R4 ;  /* 0x00000004cc040825 */ /* 0x004fe200078e0204 */
[----:B------:R-:W1:Y:S04]  /*02d0*/  S2R R30, SR_CTAID.X ;  /* 0x00000000001e7919 */ /* 0x000e680000002500 */
[----:B------:R2:W5:Y:S01]  /*02e0*/  @P0 LDG.E R10, desc[UR10][R4.64] ;  /* 0x0000000a040a0981 */ /* 0x000562000c1e1900 */
[----:B------:R-:W-:-:S04]  /*02f0*/  ISETP.NE.U32.AND P0, PT, R2, RZ, PT ;  /* 0x000000ff0200720c */ /* 0x000fc80003f05070 */
[----:B------:R-:W-:Y:S02]  /*0300*/  ISETP.NE.AND.EX P0, PT, R3, RZ, PT, P0 ;  /* 0x000000ff0300720c */ /* 0x000fe40003f05300 */
[----:B------:R-:W-:Y:S01]  /*0310*/  IADD3 R2, -R204, RZ, RZ ;  /* 0x000000ffcc027210 */ /* 0x000fe20007ffe1ff */
[----:B--2---:R-:W2:Y:S04]  /*0320*/  S2R R4, SR_CTAID.Y ;  /* 0x0000000000047919 */ /* 0x004ea80000002600 */
[----:B------:R-:W-:Y:S02]  /*0330*/  IMAD R26, R0, R2, R26 ;  /* 0x00000002001a7224 */ /* 0x000fe400078e021a */
[----:B----4-:R-:W-:-:S06]  /*0340*/  @P1 IMAD.IADD R90, R90, 0x1, -R8 ;  /* 0x000000015a5a1824 */ /* 0x010fcc00078e0a08 */
[----:B------:R-:W3:Y:S01]  /*0350*/  @!P1 LDC R90, c[0x0][0x2c4] ;  /* 0x0000b100ff5a9b82 */ /* 0x000ee20000000800 */
[----:B-12---:R-:W-:Y:S05]  /*0360*/  @!P0 BRA `(.L_x_1354) ;  /* 0x0000000000108947 */ /* 0x006fea0003800000 */
[----:B------:R-:W2:Y:S02]  /*0370*/  @P3 LDG.E R5, desc[UR10][R6.64+0x4] ;  /* 0x0000040a06053981 */ /* 0x000ea4000c1e1900 */
[----:B--2--5:R-:W-:-:S06]  /*0380*/  @P3 IADD3 R5, R5, -R11, RZ ;  /* 0x8000000b05053210 */ /* 0x024fcc0007ffe0ff */
[----:B------:R2:W5:Y:S01]  /*0390*/  @!P3 LDG.E R5, desc[UR10][R6.64] ;  /* 0x0000000a0605b981 */ /* 0x000562000c1e1900 */
[----:B------:R-:W-:Y:S05]  /*03a0*/  BRA `(.L_x_1355) ;  /* 0x0000000000047947 */ /* 0x000fea0003800000 */
.L_x_1354:
[----:B------:R-:W1:Y:S02]  /*03b0*/  LDC R5, c[0x0][0x2c8] ;  /* 0x0000b200ff057b82 */ /* 0x000e640000000800 */
.L_x_1355:
[----:B------:R-:W4:Y:S02]  /*03c0*/  LDC.64 R2, c[0x0][0x308] ;  /* 0x0000c200ff027b82 */ /* 0x000f240000000a00 */
[----:B----4-:R-:W-:-:S04]  /*03d0*/  ISETP.NE.U32.AND P3, PT, R2, RZ, PT ;  /* 0x000000ff0200720c */ /* 0x010fc80003f65070 */
[----:B------:R-:W-:-:S13]  /*03e0*/  ISETP.NE.AND.EX P3, PT, R3, RZ, PT, P3 ;  /* 0x000000ff0300720c */ /* 0x000fda0003f65330 */
[----:B------:R-:W4:Y:S02]  /*03f0*/  @P3 LDC.64 R2, c[0x0][0x308] ;  /* 0x0000c200ff023b82 */ /* 0x000f240000000a00 */
[----:B----4-:R-:W-:-:S05]  /*0400*/  @P3 IMAD.WIDE R2, R204, 0x4, R2 ;  /* 0x00000004cc023825 */ /* 0x010fca00078e0202 */
[----:B------:R4:W5:Y:S01]  /*0410*/  @P3 LDG.E R84, desc[UR10][R2.64] ;  /* 0x0000000a02543981 */ /* 0x000962000c1e1900 */
[----:B------:R-:W-:-:S05]  /*0420*/  IMAD.SHL.U32 R89, R30, 0x40, RZ ;  /* 0x000000401e597824 */ /* 0x000fca00078e00ff */
[----:B---3--:R-:W-:-:S13]  /*0430*/  ISETP.GT.AND P0, PT, R90, R89, PT ;  /* 0x000000595a00720c */ /* 0x008fda0003f04270 */
[----:B------:R-:W-:Y:S05]  /*0440*/  @!P0 EXIT ;  /* 0x000000000000894d */ /* 0x000fea0003800000 */
[----:B--2---:R-:W2:Y:S01]  /*0450*/  LDC R7, c[0x0][0x10] ;  /* 0x00000400ff077b82 */ /* 0x004ea20000000800 */
[----:B-----5:R-:W-:Y:S01]  /*0460*/  @P3 IMAD.IADD R84, R84, 0x1, -R10 ;  /* 0x0000000154543824 */ /* 0x020fe200078e0a0a */
[----:B------:R-:W3:Y:S06]  /*0470*/  S2R R86, SR_TID.X ;  /* 0x0000000000567919 */ /* 0x000eec0000002100 */
[----:B----4-:R-:W4:Y:S08]  /*0480*/  LDC R2, c[0x0][0x2c8] ;  /* 0x0000b200ff027b82 */ /* 0x010f300000000800 */
[----:B------:R-:W3:Y:S01]  /*0490*/  LDC R85, c[0x0][0x398] ;  /* 0x0000e600ff557b82 */ /* 0x000ee20000000800 */
[----:B--2---:R-:W-:-:S04]  /*04a0*/  IABS R12, R7 ;  /* 0x00000007000c7213 */ /* 0x004fc80000000000 */
[----:B------:R-:W2:Y:S01]  /*04b0*/  I2F.RP R16, R12 ;  /* 0x0000000c00107306 */ /* 0x000ea20000209400 */
[----:B----4-:R-:W-:-:S05]  /*04c0*/  VIADD R2, R2, 0x3f ;  /* 0x0000003f02027836 */ /* 0x010fca0000000000 */
[----:B------:R-:W-:-:S04]  /*04d0*/  SHF.R.S32.HI R14, RZ, 0x1f, R2 ;  /* 0x0000001fff0e7819 */ /* 0x000fc80000011402 */
[----:B------:R-:W-:Y:S01]  /*04e0*/  LEA.HI R14, R14, R2, RZ, 0x6 ;  /* 0x000000020e0e7211 */ /* 0x000fe200078f30ff */
[----:B--2---:R-:W2:Y:S01]  /*04f0*/  MUFU.RCP R16, R16 ;  /* 0x0000001000107308 */ /* 0x004ea20000001000 */
[-C--:B------:R-:W-:Y:S02]  /*0500*/  IABS R2, R7.reuse ;  /* 0x0000000700027213 */ /* 0x080fe40000000000 */
[----:B------:R-:W-:-:S03]  /*0510*/  LEA.HI.SX32 R14, R14, R7, 0x1a ;  /* 0x000000070e0e7211 */ /* 0x000fc600078fd2ff */
[----:B------:R-:W-:Y:S02]  /*0520*/  IMAD.MOV R2, RZ, RZ, -R2 ;  /* 0x000000ffff027224 */ /* 0x000fe400078e0a02 */
[----:B------:R-:W-:-:S05]  /*0530*/  VIADD R14, R14, 0xffffffff ;  /* 0xffffffff0e0e7836 */ /* 0x000fca0000000000 */
[----:B------:R-:W-:Y:S02]  /*0540*/  IABS R3, R14 ;  /* 0x0000000e00037213 */ /* 0x000fe40000000000 */
[----:B------:R-:W-:Y:S01]  /*0550*/  LOP3.LUT R14, R14, R7, RZ, 0x3c, !PT ;  /* 0x000000070e0e7212 */ /* 0x000fe200078e3cff */
[----:B--2---:R-:W-:-:S03]  /*0560*/  VIADD R16, R16, 0xffffffe ;  /* 0x0ffffffe10107836 */ /* 0x004fc60000000000 */
[----:B------:R-:W-:Y:S01]  /*0570*/  ISETP.GE.AND P0, PT, R14, RZ, PT ;  /* 0x000000ff0e00720c */ /* 0x000fe20003f06270 */
[----:B------:R-:W2:Y:S02]  /*0580*/  F2I.FTZ.U32.TRUNC.NTZ R17, R16 ;  /* 0x0000001000117305 */ /* 0x000ea4000021f000 */
[----:B--2---:R-:W-:Y:S02]  /*0590*/  IMAD.MOV R6, RZ, RZ, -R17 ;  /* 0x000000ffff067224 */ /* 0x004fe400078e0a11 */
[----:B------:R-:W-:Y:S02]  /*05a0*/  IMAD.MOV.U32 R16, RZ, RZ, RZ ;  /* 0x000000ffff107224 */ /* 0x000fe400078e00ff */
[----:B------:R-:W-:-:S04]  /*05b0*/  IMAD R6, R6, R12, RZ ;  /* 0x0000000c06067224 */ /* 0x000fc800078e02ff */
[----:B------:R-:W-:-:S06]  /*05c0*/  IMAD.HI.U32 R6, R17, R6, R16 ;  /* 0x0000000611067227 */ /* 0x000fcc00078e0010 */
[----:B------:R-:W-:Y:S02]  /*05d0*/  IMAD.HI.U32 R9, R6, R3, RZ ;  /* 0x0000000306097227 */ /* 0x000fe400078e00ff */
[----:B------:R-:W2:Y:S02]  /*05e0*/  @!P3 LDC R6, c[0x0][0x2cc] ;  /* 0x0000b300ff06bb82 */ /* 0x000ea40000000800 */
[----:B------:R-:W-:-:S05]  /*05f0*/  IMAD R13, R9, R2, R3 ;  /* 0x00000002090d7224 */ /* 0x000fca00078e0203 */
[----:B------:R-:W-:Y:S01]  /*0600*/  ISETP.GT.U32.AND P1, PT, R12, R13, PT ;  /* 0x0000000d0c00720c */ /* 0x000fe20003f24070 */
[----:B------:R-:W4:-:S12]  /*0610*/  @!P3 LDC.64 R2, c[0x0][0x318] ;  /* 0x0000c600ff02bb82 */ /* 0x000f180000000a00 */
[----:B------:R-:W-:Y:S02]  /*0620*/  @!P1 IMAD.IADD R13, R13, 0x1, -R12 ;  /* 0x000000010d0d9824 */ /* 0x000fe400078e0a0c */
[----:B------:R-:W-:Y:S01]  /*0630*/  @!P1 VIADD R9, R9, 0x1 ;  /* 0x0000000109099836 */ /* 0x000fe20000000000 */
[----:B------:R-:W-:Y:S02]  /*0640*/  ISETP.NE.AND P1, PT, R7, RZ, PT ;  /* 0x000000ff0700720c */ /* 0x000fe40003f25270 */
[----:B------:R-:W-:Y:S02]  /*0650*/  ISETP.GE.U32.AND P4, PT, R13, R12, PT ;  /* 0x0000000c0d00720c */ /* 0x000fe40003f86070 */
[----:B----4-:R-:W-:Y:S02]  /*0660*/  @!P3 ISETP.NE.U32.AND P2, PT, R2, RZ, PT ;  /* 0x000000ff0200b20c */ /* 0x010fe40003f45070 */
[----:B------:R-:W-:Y:S02]  /*0670*/  IADD3 R2, -R90, 0x7f, R89 ;  /* 0x0000007f5a027810 */ /* 0x000fe40007ffe159 */
[----:B------:R-:W-:-:S07]  /*0680*/  @!P3 ISETP.NE.AND.EX P2, PT, R3, RZ, PT, P2 ;  /* 0x000000ff0300b20c */ /* 0x000fce0003f45320 */
[----:B------:R-:W-:Y:S01]  /*0690*/  @P4 VIADD R9, R9, 0x1 ;  /* 0x0000000109094836 */ /* 0x000fe20000000000 */
[----:B--2---:R-:W-:-:S03]  /*06a0*/  @!P3 SEL R6, R6, RZ, P2 ;  /* 0x000000ff0606b207 */ /* 0x004fc60001000000 */
[----:B------:R-:W-:Y:S01]  /*06b0*/  @!P0 IMAD.MOV R9, RZ, RZ, -R9 ;  /* 0x000000ffff098224 */ /* 0x000fe200078e0a09 */
[----:B------:R-:W-:Y:S02]  /*06c0*/  @!P1 LOP3.LUT R9, RZ, R7, RZ, 0x33, !PT ;  /* 0x00000007ff099212 */ /* 0x000fe400078e33ff */
[----:B-1----:R-:W-:-:S03]  /*06d0*/  @!P3 IADD3 R84, R6, R5, -R10 ;  /* 0x000000050654b210 */ /* 0x002fc60007ffe80a */
[----:B------:R-:W-:Y:S01]  /*06e0*/  IMAD R196, R9, R4, RZ ;  /* 0x0000000409c47224 */ /* 0x000fe200078e02ff */
[----:B---3--:R-:W-:Y:S01]  /*06f0*/  IADD3 R2, R2, R85, R84 ;  /* 0x0000005502027210 */ /* 0x008fe20007ffe054 */
[----:B------:R-:W-:-:S03]  /*0700*/  VIADD R5, R84, 0x3f ;  /* 0x0000003f54057836 */ /* 0x000fc60000000000 */
[----:B------:R-:W-:Y:S02]  /*0710*/  SHF.R.S32.HI R6, RZ, 0x1f, R2 ;  /* 0x0000001fff067819 */ /* 0x000fe40000011402 */
[----:B------:R-:W-:Y:S02]  /*0720*/  SHF.R.S32.HI R3, RZ, 0x1f, R5 ;  /* 0x0000001fff037819 */ /* 0x000fe40000011405 */
[----:B------:R-:W-:Y:S02]  /*0730*/  LEA.HI R6, R6, R2, RZ, 0x6 ;  /* 0x0000000206067211 */ /* 0x000fe400078f30ff */
[----:B------:R-:W-:Y:S02]  /*0740*/  LEA.HI R3, R3, R5, RZ, 0x6 ;  /* 0x0000000503037211 */ /* 0x000fe400078f30ff */
[----:B------:R-:W-:Y:S02]  /*0750*/  SHF.R.S32.HI R6, RZ, 0x6, R6 ;  /* 0x00000006ff067819 */ /* 0x000fe40000011406 */
[----:B------:R-:W-:-:S04]  /*0760*/  SHF.R.S32.HI R3, RZ, 0x6, R3 ;  /* 0x00000006ff037819 */ /* 0x000fc80000011403 */
[----:B------:R-:W-:-:S04]  /*0770*/  VIADDMNMX R3, R196, R9, R3, PT ;  /* 0x00000009c4037246 */ /* 0x000fc80003800103 */
[----:B------:R-:W-:-:S04]  /*0780*/  VIMNMX R153, R3, R6, PT ;  /* 0x0000000603997248 */ /* 0x000fc80003fe0100 */
[----:B------:R-:W-:-:S13]  /*0790*/  ISETP.GE.AND P0, PT, R196, R153, PT ;  /* 0x00000099c400720c */ /* 0x000fda0003f06270 */
[----:B------:R-:W-:Y:S05]  /*07a0*/  @!P0 BRA `(.L_x_1356) ;  /* 0x0000000800588947 */ /* 0x000fea0003800000 */
[----:B------:R-:W1:Y:S01]  /*07b0*/  LDC.64 R2, c[0x0][0x2c0] ;  /* 0x0000b000ff027b82 */ /* 0x000e620000000a00 */
[----:B------:R-:W-:Y:S01]  /*07c0*/  SHF.R.S32.HI R5, RZ, 0x1f, R86 ;  /* 0x0000001fff057819 */ /* 0x000fe20000011456 */
[----:B------:R-:W-:Y:S01]  /*07d0*/  ULDC UR4, c[0x0][0x2dc] ;  /* 0x0000b70000047ab9 */ /* 0x000fe20000000800 */
[----:B------:R-:W-:Y:S02]  /*07e0*/  BSSY B0, `(.L_x_1357) ;  /* 0x0000029000007945 */ /* 0x000fe40003800000 */
[----:B------:R-:W-:-:S04]  /*07f0*/  LEA.HI R5, R5, R86, RZ, 0x4 ;  /* 0x0000005605057211 */ /* 0x000fc800078f20ff */
[----:B------:R-:W-:-:S05]  /*0800*/  LOP3.LUT R6, R5, 0xfffffff0, RZ, 0xc0, !PT ;  /* 0xfffffff005067812 */ /* 0x000fca00078ec0ff */
[----:B------:R-:W-:-:S05]  /*0810*/  IMAD.IADD R86, R86, 0x1, -R6 ;  /* 0x0000000156567824 */ /* 0x000fca00078e0a06 */
[----:B------:R-:W-:Y:S01]  /*0820*/  ISETP.NE.AND P6, PT, R86, RZ, PT ;  /* 0x000000ff5600720c */ /* 0x000fe20003fc5270 */
[----:B-1----:R-:W-:-:S04]  /*0830*/  IMAD R2, R4, R2, R204 ;  /* 0x0000000204027224 */ /* 0x002fc800078e02cc */
[----:B------:R-:W-:Y:S01]  /*0840*/  IMAD R4, R2, R0, R26 ;  /* 0x0000000002047224 */ /* 0x000fe200078e021a */
[----:B------:R-:W-:Y:S01]  /*0850*/  SHF.R.S32.HI R0, RZ, 0x4, R5 ;  /* 0x00000004ff007819 */ /* 0x000fe20000011405 */
[----:B------:R-:W-:Y:S02]  /*0860*/  IMAD.SHL.U32 R2, R86, 0x4, RZ ;  /* 0x0000000456027824 */ /* 0x000fe400078e00ff */
[--C-:B------:R-:W-:Y:S02]  /*0870*/  IMAD R4, R4, R3, R89.reuse ;  /* 0x0000000304047224 */ /* 0x100fe400078e0259 */
[----:B------:R-:W-:Y:S01]  /*0880*/  IMAD.IADD R89, R90, 0x1, -R89 ;  /* 0x000000015a597824 */ /* 0x000fe200078e0a59 */
[--C-:B------:R-:W-:Y:S01]  /*0890*/  SHF.R.S32.HI R3, RZ, 0x1f, R2.reuse ;  /* 0x0000001fff037819 */ /* 0x100fe20000011402 */
[----:B------:R-:W-:Y:S01]  /*08a0*/  IMAD R6, R4, UR4, RZ ;  /* 0x0000000404067c24 */ /* 0x000fe2000f8e02ff */
[----:B------:R-:W-:Y:S01]  /*08b0*/  ULDC.64 UR4, c[0x0][0x288] ;  /* 0x0000a20000047ab9 */ /* 0x000fe20000000a00 */
[C---:B------:R-:W-:Y:S01]  /*08c0*/  VIADD R12, R0.reuse, 0x8 ;  /* 0x00000008000c7836 */ /* 0x040fe20000000000 */
[C---:B------:R-:W-:Y:S01]  /*08d0*/  ISETP.GE.AND P2, PT, R0.reuse, R89, PT ;  /* 0x000000590000720c */ /* 0x040fe20003f46270 */
[----:B------:R-:W-:-:S03]  /*08e0*/  IMAD.WIDE R8, R0, 0xc0, R2 ;  /* 0x000000c000087825 */ /* 0x000fc600078e0202 */
[----:B------:R-:W-:Y:S01]  /*08f0*/  ISETP.GE.AND P4, PT, R12, R89, PT ;  /* 0x000000590c00720c */ /* 0x000fe20003f86270 */
[----:B------:R-:W-:Y:S01]  /*0900*/  VIADD R11, R0, 0x10 ;  /* 0x00000010000b7836 */ /* 0x000fe20000000000 */
[----:B------:R-:W-:Y:S01]  /*0910*/  IADD3 R5, P0, R6, R8, RZ ;  /* 0x0000000806057210 */ /* 0x000fe20007f1e0ff */
[C---:B------:R-:W-:Y:S02]  /*0920*/  VIADD R10, R0.reuse, 0x18 ;  /* 0x00000018000a7836 */ /* 0x040fe40000000000 */
[----:B------:R-:W-:Y:S01]  /*0930*/  VIADD R8, R0, 0x28 ;  /* 0x0000002800087836 */ /* 0x000fe20000000000 */
[----:B------:R-:W-:Y:S01]  /*0940*/  LEA.HI.X.SX32 R6, R6, R9, 0x1, P0 ;  /* 0x0000000906067211 */ /* 0x000fe200000f0eff */
[C---:B------:R-:W-:Y:S01]  /*0950*/  VIADD R9, R0.reuse, 0x20 ;  /* 0x0000002000097836 */ /* 0x040fe20000000000 */
[----:B------:R-:W-:Y:S01]  /*0960*/  LEA R16, P0, R5, UR4, 0x2 ;  /* 0x0000000405107c11 */ /* 0x000fe2000f8010ff */
[----:B------:R-:W-:Y:S01]  /*0970*/  VIADD R7, R0, 0x30 ;  /* 0x0000003000077836 */ /* 0x000fe20000000000 */
[-C--:B------:R-:W-:Y:S01]  /*0980*/  ISETP.GE.AND P3, PT, R11, R89.reuse, PT ;  /* 0x000000590b00720c */ /* 0x080fe20003f66270 */
[C---:B------:R-:W-:Y:S01]  /*0990*/  VIADD R14, R2.reuse, 0x40 ;  /* 0x00000040020e7836 */ /* 0x040fe20000000000 */
[----:B------:R-:W-:Y:S01]  /*09a0*/  LEA.HI.X R17, R5, UR5, R6, 0x2, P0 ;  /* 0x0000000505117c11 */ /* 0x000fe200080f1406 */
[----:B------:R-:W-:Y:S01]  /*09b0*/  VIADD R13, R2, 0x80 ;  /* 0x00000080020d7836 */ /* 0x000fe20000000000 */
[----:B------:R-:W-:-:S02]  /*09c0*/  ISETP.GE.AND P5, PT, R10, R89, PT ;  /* 0x000000590a00720c */ /* 0x000fc40003fa6270 */
[-C--:B------:R-:W-:Y:S02]  /*09d0*/  ISETP.GE.AND P0, PT, R9, R89.reuse, PT ;  /* 0x000000590900720c */ /* 0x080fe40003f06270 */
[----:B------:R-:W-:Y:S01]  /*09e0*/  ISETP.GE.AND P1, PT, R8, R89, PT ;  /* 0x000000590800720c */ /* 0x000fe20003f26270 */
[----:B------:R-:W-:-:S12]  /*09f0*/  @P2 BRA `(.L_x_1358) ;  /* 0x00000000001c2947 */ /* 0x000fd80003800000 */
[----:B------:R-:W-:Y:S02]  /*0a00*/  ULDC UR4, c[0x0][0x2d0] ;  /* 0x0000b40000047ab9 */ /* 0x000fe40000000800 */
[----:B------:R-:W-:-:S13]  /*0a10*/  ISETP.GE.AND P2, PT, R2, UR4, PT ;  /* 0x0000000402007c0c */ /* 0x000fda000bf46270 */
[----:B------:R1:W-:Y:S01]  /*0a20*/  @!P2 STG.E.128 desc[UR10][R16.64], RZ ;  /* 0x000000ff1000a986 */ /* 0x0003e2000c101d0a */
[----:B------:R-:W-:-:S13]  /*0a30*/  ISETP.GE.AND P2, PT, R14, UR4, PT ;  /* 0x000000040e007c0c */ /* 0x000fda000bf46270 */
[----:B------:R1:W-:Y:S01]  /*0a40*/  @!P2 STG.E.128 desc[UR10][R16.64+0x100], RZ ;  /* 0x000100ff1000a986 */ /* 0x0003e2000c101d0a */
[----:B------:R-:W-:-:S13]  /*0a50*/  ISETP.GE.AND P2, PT, R13, UR4, PT ;  /* 0x000000040d007c0c */ /* 0x000fda000bf46270 */
[----:B------:R1:W-:Y:S02]  /*0a60*/  @!P2 STG.E.128 desc[UR10][R16.64+0x200], RZ ;  /* 0x000200ff1000a986 */ /* 0x0003e4000c101d0a */
.L_x_1358:
[----:B------:R-:W-:Y:S05]  /*0a70*/  BSYNC B0 ;  /* 0x0000000000007941 */ /* 0x000fea0003800000 */
.L_x_1357:
[----:B------:R-:W-:Y:S01]  /*0a80*/  BSSY B0, `(.L_x_1359) ;  /* 0x000000b000007945 */ /* 0x000fe20003800000 */
[----:B------:R-:W-:Y:S02]  /*0a90*/  ISETP.GE.AND P2, PT, R7, R89, PT ;  /* 0x000000590700720c */ /* 0x000fe40003f46270 */
[----:B------:R-:W-:Y:S01]  /*0aa0*/  IADD3 R6, R0, 0x38, RZ ;  /* 0x0000003800067810 */ /* 0x000fe20007ffe0ff */
[----:B------:R-:W-:Y:S05]  /*0ab0*/  @P4 BRA `(.L_x_1360) ;  /* 0x00000000001c4947 */ /* 0x000fea0003800000 */
[----:B------:R-:W-:Y:S02]  /*0ac0*/  ULDC UR4, c[0x0][0x2d0] ;  /* 0x0000b40000047ab9 */ /* 0x000fe40000000800 */
[----:B------:R-:W-:-:S13]  /*0ad0*/  ISETP.GE.AND P4, PT, R2, UR4, PT ;  /* 0x0000000402007c0c */ /* 0x000fda000bf86270 */
[----:B------:R2:W-:Y:S01]  /*0ae0*/  @!P4 STG.E.128 desc[UR10][R16.64+0x1800], RZ ;  /* 0x001800ff1000c986 */ /* 0x0005e2000c101d0a */
[----:B------:R-:W-:-:S13]  /*0af0*/  ISETP.GE.AND P4, PT, R14, UR4, PT ;  /* 0x000000040e007c0c */ /* 0x000fda000bf86270 */
[----:B------:R2:W-:Y:S01]  /*0b00*/  @!P4 STG.E.128 desc[UR10][R16.64+0x1900], RZ ;  /* 0x001900ff1000c986 */ /* 0x0005e2000c101d0a */
[----:B------:R-:W-:-:S13]  /*0b10*/  ISETP.GE.AND P4, PT, R13, UR4, PT ;  /* 0x000000040d007c0c */ /* 0x000fda000bf86270 */
[----:B------:R2:W-:Y:S02]  /*0b20*/  @!P4 STG.E.128 desc[UR10][R16.64+0x1a00], RZ ;  /* 0x001a00ff1000c986 */ /* 0x0005e4000c101d0a */
.L_x_1360:
[----:B------:R-:W-:Y:S05]  /*0b30*/  BSYNC B0 ;  /* 0x0000000000007941 */ /* 0x000fea0003800000 */
.L_x_1359:
[----:B------:R-:W-:Y:S01]  /*0b40*/  BSSY B0, `(.L_x_1361) ;  /* 0x000000a000007945 */ /* 0x000fe20003800000 */
[----:B------:R-:W-:-:S03]  /*0b50*/  ISETP.GE.AND P4, PT, R6, R89, PT ;  /* 0x000000590600720c */ /* 0x000fc60003f86270 */
[----:B------:R-:W-:Y:S10]  /*0b60*/  @P3 BRA `(.L_x_1362) ;  /* 0x00000000001c3947 */ /* 0x000ff40003800000 */
[----:B------:R-:W-:Y:S02]  /*0b70*/  ULDC UR4, c[0x0][0x2d0] ;  /* 0x0000b40000047ab9 */ /* 0x000fe40000000800 */
[----:B------:R-:W-:-:S13]  /*0b80*/  ISETP.GE.AND P3, PT, R2, UR4, PT ;  /* 0x0000000402007c0c */ /* 0x000fda000bf66270 */
[----:B------:R3:W-:Y:S01]  /*0b90*/  @!P3 STG.E.128 desc[UR10][R16.64+0x3000], RZ ;  /* 0x003000ff1000b986 */ /* 0x0007e2000c101d0a */
[----:B------:R-:W-:-:S13]  /*0ba0*/  ISETP.GE.AND P3, PT, R14, UR4, PT ;  /* 0x000000040e007c0c */ /* 0x000fda000bf66270 */
[----:B------:R3:W-:Y:S01]  /*0bb0*/  @!P3 STG.E.128 desc[UR10][R16.64+0x3100], RZ ;  /* 0x003100ff1000b986 */ /* 0x0007e2000c101d0a */
[----:B------:R-:W-:-:S13]  /*0bc0*/  ISETP.GE.AND P3, PT, R13, UR4, PT ;  /* 0x000000040d007c0c */ /* 0x000fda000bf66270 */
[----:B------:R3:W-:Y:S02]  /*0bd0*/  @!P3 STG.E.128 desc[UR10][R16.64+0x3200], RZ ;  /* 0x003200ff1000b986 */ /* 0x0007e4000c101d0a */
.L_x_1362:
[----:B------:R-:W-:Y:S05]  /*0be0*/  BSYNC B0 ;  /* 0x0000000000007941 */ /* 0x000fea0003800000 */
.L_x_1361:
[----:B------:R-:W-:Y:S01]  /*0bf0*/  BSSY B0, `(.L_x_1363) ;  /* 0x000000a000007945 */ /* 0x000fe20003800000 */
[----:B------:R-:W-:-:S03]  /*0c00*/  IADD3 R5, P3, R4, R0, RZ ;  /* 0x0000000004057210 */ /* 0x000fc60007f7e0ff */
        /* <DEDUP_REMOVED lines=8> */
.L_x_1364:
[----:B------:R-:W-:Y:S05]  /*0c90*/  BSYNC B0 ;  /* 0x0000000000007941 */ /* 0x000fea0003800000 */
.L_x_1363:
[----:B------:R-:W-:Y:S01]  /*0ca0*/  BSSY B0, `(.L_x_1365) ;  /* 0x000000b000007945 */ /* 0x000fe20003800000 */
[----:B------:R-:W-:Y:S02]  /*0cb0*/  ISETP.GE.OR P5, PT, R0, R89, P6 ;  /* 0x000000590000720c */ /* 0x000fe400037a6670 */
[----:B------:R-:W-:Y:S01]  /*0cc0*/  SHF.R.S32.HI R4, RZ, 0x1f, R4 ;  /* 0x0000001fff047819 */ /* 0x000fe20000011404 */
        /* <DEDUP_REMOVED lines=8> */
.L_x_1366:
[----:B------:R-:W-:Y:S05]  /*0d50*/  BSYNC B0 ;  /* 0x0000000000007941 */ /* 0x000fea0003800000 */
.L_x_1365:
[----:B------:R-:W-:Y:S04]  /*0d60*/  BSSY B0, `(.L_x_1367) ;  /* 0x0000009000007945 */ /* 0x000fe80003800000 */
[----:B------:R-:W-:Y:S05]  /*0d70*/  @P1 BRA `(.L_x_1368) ;  /* 0x00000000001c1947 */ /* 0x000fea0003800000 */
[----:B------:R-:W-:Y:S02]  /*0d80*/  ULDC UR4, c[0x0][0x2d0] ;  /* 0x0000b40000047ab9 */ /* 0x000fe40000000800 */
[----:B------:R-:W-:Y:S02]  /*0d90*/  ISETP.GE.AND P0, PT, R2, UR4, PT ;  /* 0x0000000402007c0c */ /* 0x000fe4000bf06270 */
[----:B------:R-:W-:-:S11]  /*0da0*/  ISETP.GE.AND P1, PT, R14, UR4, PT ;  /* 0x000000040e007c0c */ /* 0x000fd6000bf26270 */
[----:B------:R1:W-:Y:S01]  /*0db0*/  @!P0 STG.E.128 desc[UR10][R16.64+0x7800], RZ ;  /* 0x007800ff10008986 */ /* 0x0003e2000c101d0a */
[----:B------:R-:W-:-:S03]  /*0dc0*/  ISETP.GE.AND P0, PT, R13, UR4, PT ;  /* 0x000000040d007c0c */ /* 0x000fc6000bf06270 */
[----:B------:R1:W-:Y:S10]  /*0dd0*/  @!P1 STG.E.128 desc[UR10][R16.64+0x7900], RZ ;  /* 0x007900ff10009986 */ /* 0x0003f4000c101d0a */
[----:B------:R1:W-:Y:S02]  /*0de0*/  @!P0 STG.E.128 desc[UR10][R16.64+0x7a00], RZ ;  /* 0x007a00ff10008986 */ /* 0x0003e4000c101d0a */
.L_x_1368:
[----:B------:R-:W-:Y:S05]  /*0df0*/  BSYNC B0 ;  /* 0x0000000000007941 */ /* 0x000fea0003800000 */
.L_x_1367:
[----:B------:R-:W-:Y:S04]  /*0e00*/  BSSY B0, `(.L_x_1369) ;  /* 0x0000009000007945 */ /* 0x000fe80003800000 */
[----:B------:R-:W-:Y:S05]  /*0e10*/  @P2 BRA `(.L_x_1370) ;  /* 0x00000000001c2947 */ /* 0x000fea0003800000 */
[----:B------:R-:W-:Y:S02]  /*0e20*/  ULDC UR4, c[0x0][0x2d0] ;  /* 0x0000b40000047ab9 */ /* 0x000fe40000000800 */
[----:B------:R-:W-:Y:S02]  /*0e30*/  ISETP.GE.AND P2, PT, R2, UR4, PT ;  /* 0x0000000402007c0c */ /* 0x000fe4000bf46270 */
[----:B------:R-:W-:Y:S02]  /*0e40*/  ISETP.GE.AND P1, PT, R14, UR4, PT ;  /* 0x000000040e007c0c */ /* 0x000fe4000bf26270 */
[----:B------:R-:W-:-:S09]  /*0e50*/  ISETP.GE.AND P0, PT, R13, UR4, PT ;  /* 0x000000040d007c0c */ /* 0x000fd2000bf06270 */
[----:B------:R1:W-:Y:S04]  /*0e60*/  @!P2 STG.E.128 desc[UR10][R16.64+0x9000], RZ ;  /* 0x009000ff1000a986 */ /* 0x0003e8000c101d0a */
[----:B------:R1:W-:Y:S04]  /*0e70*/  @!P1 STG.E.128 desc[UR10][R16.64+0x9100], RZ ;  /* 0x009100ff10009986 */ /* 0x0003e8000c101d0a */
[----:B------:R1:W-:Y:S02]  /*0e80*/  @!P0 STG.E.128 desc[UR10][R16.64+0x9200], RZ ;  /* 0x009200ff10008986 */ /* 0x0003e4000c101d0a */
.L_x_1370:
[----:B------:R-:W-:Y:S05]  /*0e90*/  BSYNC B0 ;  /* 0x0000000000007941 */ /* 0x000fea0003800000 */
.L_x_1369:
        /* <DEDUP_REMOVED lines=9> */
.L_x_1372:
[----:B------:R-:W-:Y:S05]  /*0f30*/  BSYNC B0 ;  /* 0x0000000000007941 */ /* 0x000fea0003800000 */
.L_x_1371:
[----:B------:R-:W-:Y:S01]  /*0f40*/  ULDC.64 UR4, c[0x0][0x2b8] ;  /* 0x0000ae0000047ab9 */ /* 0x000fe20000000a00 */
[----:B------:R-:W-:Y:S01]  /*0f50*/  LEA.HI.X.SX32 R4, R0, R4, 0x1, P3 ;  /* 0x0000000400047211 */ /* 0x000fe200018f0eff */
[----:B------:R-:W-:Y:S01]  /*0f60*/  @!P5 IMAD.MOV.U32 R0, RZ, RZ, -0x800000 ;  /* 0xff800000ff00d424 */ /* 0x000fe200078e00ff */
[C---:B------:R-:W-:Y:S02]  /*0f70*/  LEA R2, P0, R5.reuse, UR4, 0x2 ;  /* 0x0000000405027c11 */ /* 0x040fe4000f8010ff */
[-C--:B------:R-:W-:Y:S02]  /*0f80*/  ISETP.GE.OR P4, PT, R12, R89.reuse, P6 ;  /* 0x000000590c00720c */ /* 0x080fe40003786670 */
[----:B------:R-:W-:Y:S02]  /*0f90*/  LEA.HI.X R3, R5, UR5, R4, 0x2, P0 ;  /* 0x0000000505037c11 */ /* 0x000fe400080f1404 */
[-C--:B------:R-:W-:Y:S02]  /*0fa0*/  ISETP.GE.OR P3, PT, R11, R89.reuse, P6 ;  /* 0x000000590b00720c */ /* 0x080fe40003766670 */
[-C--:B------:R-:W-:Y:S01]  /*0fb0*/  ISETP.GE.OR P2, PT, R10, R89.reuse, P6 ;  /* 0x000000590a00720c */ /* 0x080fe20003746670 */
[----:B------:R5:W-:Y:S01]  /*0fc0*/  @!P5 STG.E desc[UR10][R2.64], R0 ;  /* 0x000000000200d986 */ /* 0x000be2000c10190a */
[----:B------:R-:W-:-:S02]  /*0fd0*/  ISETP.GE.OR P1, PT, R9, R89, P6 ;  /* 0x000000590900720c */ /* 0x000fc40003726670 */
[-C--:B------:R-:W-:Y:S02]  /*0fe0*/  ISETP.GE.OR P0, PT, R8, R89.reuse, P6 ;  /* 0x000000590800720c */ /* 0x080fe40003706670 */
[-C--:B------:R-:W-:Y:S02]  /*0ff0*/  ISETP.GE.OR P5, PT, R7, R89.reuse, P6 ;  /* 0x000000590700720c */ /* 0x080fe400037a6670 */
[----:B------:R-:W-:-:S03]  /*1000*/  ISETP.GE.OR P6, PT, R6, R89, P6 ;  /* 0x000000590600720c */ /* 0x000fc600037c6670 */
[----:B------:R-:W-:Y:S02]  /*1010*/  @!P3 IMAD.MOV.U32 R7, RZ, RZ, -0x800000 ;  /* 0xff800000ff07b424 */ /* 0x000fe400078e00ff */
[----:B------:R-:W-:Y:S02]  /*1020*/  @!P2 IMAD.MOV.U32 R6, RZ, RZ, -0x800000 ;  /* 0xff800000ff06a424 */ /* 0x000fe400078e00ff */
[----:B------:R-:W-:Y:S01]  /*1030*/  @!P1 IMAD.MOV.U32 R5, RZ, RZ, -0x800000 ;  /* 0xff800000ff059424 */ /* 0x000fe200078e00ff */
[----:B------:R-:W-:Y:S01]  /*1040*/  @!P3 STG.E desc[UR10][R2.64+0x40], R7 ;  /* 0x000040070200b986 */ /* 0x000fe2000c10190a */
[----:B------:R-:W-:-:S03]  /*1050*/  @!P0 IMAD.MOV.U32 R4, RZ, RZ, -0x800000 ;  /* 0xff800000ff048424 */ /* 0x000fc600078e00ff */
[----:B------:R-:W-:Y:S04]  /*1060*/  @!P2 STG.E desc[UR10][R2.64+0x60], R6 ;  /* 0x000060060200a986 */ /* 0x000fe8000c10190a */
[----:B------:R-:W-:Y:S01]  /*1070*/  @!P1 STG.E desc[UR10][R2.64+0x80], R5 ;  /* 0x0000800502009986 */ /* 0x000fe2000c10190a */
[----:B-----5:R-:W-:-:S03]  /*1080*/  @!P4 IMAD.MOV.U32 R0, RZ, RZ, -0x800000 ;  /* 0xff800000ff00c424 */ /* 0x020fc600078e00ff */
[----:B------:R-:W-:Y:S04]  /*1090*/  @!P0 STG.E desc[UR10][R2.64+0xa0], R4 ;  /* 0x0000a00402008986 */ /* 0x000fe8000c10190a */
[----:B------:R5:W-:Y:S02]  /*10a0*/  @!P4 STG.E desc[UR10][R2.64+0x20], R0 ;  /* 0x000020000200c986 */ /* 0x000be4000c10190a */
[----:B-----5:R-:W-:-:S05]  /*10b0*/  @!P5 IMAD.MOV.U32 R0, RZ, RZ, -0x800000 ;  /* 0xff800000ff00d424 */ /* 0x020fca00078e00ff */
[----:B------:R1:W-:Y:S01]  /*10c0*/  @!P5 STG.E desc[UR10][R2.64+0xc0], R0 ;  /* 0x0000c0000200d986 */ /* 0x0003e2000c10190a */
[----:B------:R-:W-:Y:S05]  /*10d0*/  @P6 EXIT ;  /* 0x000000000000694d */ /* 0x000fea0003800000 */
[----:B-1----:R-:W-:-:S05]  /*10e0*/  MOV R0, 0xff800000 ;  /* 0xff80000000007802 */ /* 0x002fca0000000f00 */
[----:B------:R-:W-:Y:S01]  /*10f0*/  STG.E desc[UR10][R2.64+0xe0], R0 ;  /* 0x0000e00002007986 */ /* 0x000fe2000c10190a */
[----:B------:R-:W-:Y:S05]  /*1100*/  EXIT ;  /* 0x000000000000794d */ /* 0x000fea0003800000 */
.L_x_1356:
[----:B------:R-:W1:Y:S01]  /*1110*/  LDC.64 R2, c[0x0][0x368] ;  /* 0x0000da00ff027b82 */ /* 0x000e620000000a00 */
[----:B------:R-:W-:-:S07]  /*1120*/  IMAD.MOV.U32 R9, RZ, RZ, R204 ;  /* 0x000000ffff097224 */ /* 0x000fce00078e00cc */
[----:B------:R-:W2:Y:S01]  /*1130*/  LDC.64 R4, c[0x0][0x370] ;  /* 0x0000dc00ff047b82 */ /* 0x000ea20000000a00 */
[----:B-1----:R-:W-:-:S04]  /*1140*/  ISETP.NE.U32.AND P0, PT, R2, RZ, PT ;  /* 0x000000ff0200720c */ /* 0x002fc80003f05070 */
[----:B------:R-:W-:-:S13]  /*1150*/  ISETP.NE.AND.EX P0, PT, R3, RZ, PT, P0 ;  /* 0x000000ff0300720c */ /* 0x000fda0003f05300 */
[----:B------:R-:W1:Y:S01]  /*1160*/  @P0 LDC.64 R2, c[0x0][0x368] ;  /* 0x0000da00ff020b82 */ /* 0x000e620000000a00 */
[----:B--2---:R-:W-:-:S04]  /*1170*/  ISETP.NE.U32.AND P1, PT, R4, RZ, PT ;  /* 0x000000ff0400720c */ /* 0x004fc80003f25070 */
[----:B------:R-:W-:Y:S02]  /*1180*/  ISETP.NE.AND.EX P1, PT, R5, RZ, PT, P1 ;  /* 0x000000ff0500720c */ /* 0x000fe40003f25310 */
[----:B------:R-:W-:Y:S01]  /*1190*/  CS2R R206, SRZ ;  /* 0x0000000000ce7805 */ /* 0x000fe2000001ff00 */
[----:B-1----:R-:W-:-:S05]  /*11a0*/  @P0 IMAD.WIDE R2, R204, 0x4, R2 ;  /* 0x00000004cc020825 */ /* 0x002fca00078e0202 */
[----:B------:R1:W5:Y:S01]  /*11b0*/  @P0 LDG.E R9, desc[UR10][R2.64] ;  /* 0x0000000a02090981 */ /* 0x000362000c1e1900 */
[----:B------:R-:W-:-:S04]  /*11c0*/  PLOP3.LUT P0, PT, PT, PT, PT, 0x8, 0x0 ;  /* 0x000000000000781c */ /* 0x000fc80003f0e170 */
[----:B------:R-:W-:Y:S09]  /*11d0*/  @!P1 BRA `(.L_x_1373) ;  /* 0x00000000002c9947 */ /* 0x000ff20003800000 */
[----:B-1----:R-:W1:Y:S01]  /*11e0*/  LDC.64 R2, c[0x0][0x378] ;  /* 0x0000de00ff027b82 */ /* 0x002e620000000a00 */
[----:B------:R-:W-:-:S05]  /*11f0*/  SHF.R.S32.HI R0, RZ, 0x1f, R204 ;  /* 0x0000001fff007819 */ /* 0x000fca00000114cc */
[-C--:B-1----:R-:W-:Y:S02]  /*1200*/  IMAD R0, R0, R2.reuse, RZ ;  /* 0x0000000200007224 */ /* 0x082fe400078e02ff */
[----:B------:R-:W-:-:S04]  /*1210*/  IMAD.WIDE.U32 R6, R204, R2, RZ ;  /* 0x00000002cc067225 */ /* 0x000fc800078e00ff */
[----:B------:R-:W-:Y:S01]  /*1220*/  IMAD R0, R204, R3, R0 ;  /* 0x00000003cc007224 */ /* 0x000fe200078e0200 */
[----:B------:R-:W-:-:S03]  /*1230*/  LEA R206, P1, R6, R4, 0x2 ;  /* 0x0000000406ce7211 */ /* 0x000fc600078210ff */
[----:B------:R-:W-:Y:S01]  /*1240*/  IMAD.IADD R0, R7, 0x1, R0 ;  /* 0x0000000107007824 */ /* 0x000fe200078e0200 */
[----:B------:R-:W-:-:S04]  /*1250*/  ISETP.NE.U32.AND P0, PT, R206, RZ, PT ;  /* 0x000000ffce00720c */ /* 0x000fc80003f05070 */
[----:B------:R-:W-:-:S05]  /*1260*/  SHF.L.U64.HI R0, R6, 0x2, R0 ;  /* 0x0000000206007819 */ /* 0x000fca0000010200 */
[----:B------:R-:W-:-:S05]  /*1270*/  IMAD.X R207, R0, 0x1, R5, P1 ;  /* 0x0000000100cf7824 */ /* 0x000fca00008e0605 */
[----:B------:R-:W-:-:S13]  /*1280*/  ISETP.NE.AND.EX P0, PT, R207, RZ, PT, P0 ;  /* 0x000000ffcf00720c */ /* 0x000fda0003f05300 */
.L_x_1373:
[----:B------:R-:W-:Y:S05]  /*1290*/  @!P0 BRA `(.L_x_1374) ;  /* 0x0000000400408947 */ /* 0x000fea0003800000 */
[----:B------:R-:W1:Y:S01]  /*12a0*/  LDC R11, c[0x0][0x380] ;  /* 0x0000e000ff0b7b82 */ /* 0x000e620000000800 */
[----:B------:R-:W-:Y:S01]  /*12b0*/  LEA R14, R153, 0xffffffc0, 0x6 ;  /* 0xffffffc0990e7811 */ /* 0x000fe200078e30ff */
[----:B------:R-:W-:-:S03]  /*12c0*/  ULDC.64 UR4, c[0x0][0x260] ;  /* 0x0000980000047ab9 */ /* 0x000fc60000000a00 */
[----:B------:R-:W-:-:S03]  /*12d0*/  IABS R0, R14 ;  /* 0x0000000e00007213 */ /* 0x000fc60000000000 */
[----:B------:R-:W2:Y:S01]  /*12e0*/  LDC.64 R208, c[0x0][0x248] ;  /* 0x00009200ffd07b82 */ /* 0x000ea20000000a00 */
[----:B-1----:R-:W-:-:S04]  /*12f0*/  IABS R3, R11 ;  /* 0x0000000b00037213 */ /* 0x002fc80000000000 */
[----:B------:R-:W1:Y:S08]  /*1300*/  I2F.RP R4, R3 ;  /* 0x0000000300047306 */ /* 0x000e700000209400 */
[----:B-1----:R-:W1:Y:S02]  /*1310*/  MUFU.RCP R4, R4 ;  /* 0x0000000400047308 */ /* 0x002e640000001000 */
[----:B-1----:R-:W-:-:S06]  /*1320*/  IADD3 R4, R4, 0xffffffe, RZ ;  /* 0x0ffffffe04047810 */ /* 0x002fcc0007ffe0ff */
[----:B------:R-:W1:Y:S02]  /*1330*/  F2I.FTZ.U32.TRUNC.NTZ R5, R4 ;  /* 0x0000000400057305 */ /* 0x000e64000021f000 */
[----:B-1----:R-:W-:Y:S01]  /*1340*/  IMAD.MOV R2, RZ, RZ, -R5 ;  /* 0x000000ffff027224 */ /* 0x002fe200078e0a05 */
[----:B------:R-:W-:-:S03]  /*1350*/  MOV R4, RZ ;  /* 0x000000ff00047202 */ /* 0x000fc60000000f00 */
[----:B------:R-:W-:-:S04]  /*1360*/  IMAD R2, R2, R3, RZ ;  /* 0x0000000302027224 */ /* 0x000fc800078e02ff */
[----:B------:R-:W-:-:S04]  /*1370*/  IMAD.HI.U32 R4, R5, R2, R4 ;  /* 0x0000000205047227 */ /* 0x000fc800078e0004 */
[----:B------:R-:W-:-:S04]  /*1380*/  IMAD.MOV.U32 R2, RZ, RZ, R0 ;  /* 0x000000ffff027224 */ /* 0x000fc800078e0000 */
[----:B------:R-:W-:-:S05]  /*1390*/  IMAD.HI.U32 R10, R4, R2, RZ ;  /* 0x00000002040a7227 */ /* 0x000fca00078e00ff */
[----:B------:R-:W-:-:S05]  /*13a0*/  IADD3 R0, -R10, RZ, RZ ;  /* 0x000000ff0a007210 */ /* 0x000fca0007ffe1ff */
[----:B------:R-:W-:-:S05]  /*13b0*/  IMAD R0, R3, R0, R2 ;  /* 0x0000000003007224 */ /* 0x000fca00078e0202 */
[----:B------:R-:W-:-:S13]  /*13c0*/  ISETP.GT.U32.AND P2, PT, R3, R0, PT ;  /* 0x000000000300720c */ /* 0x000fda0003f44070 */
[----:B------:R-:W-:Y:S01]  /*13d0*/  @!P2 IMAD.IADD R0, R0, 0x1, -R3 ;  /* 0x000000010000a824 */ /* 0x000fe200078e0a03 */
[----:B------:R-:W-:Y:S02]  /*13e0*/  @!P2 IADD3 R10, R10, 0x1, RZ ;  /* 0x000000010a0aa810 */ /* 0x000fe40007ffe0ff */
[----:B------:R-:W-:Y:S02]  /*13f0*/  ISETP.NE.AND P2, PT, R11, RZ, PT ;  /* 0x000000ff0b00720c */ /* 0x000fe40003f45270 */
[----:B------:R-:W-:Y:S02]  /*1400*/  ISETP.GE.U32.AND P3, PT, R0, R3, PT ;  /* 0x000000030000720c */ /* 0x000fe40003f66070 */
[----:B------:R-:W-:-:S04]  /*1410*/  LOP3.LUT R0, R14, R11, RZ, 0x3c, !PT ;  /* 0x0000000b0e007212 */ /* 0x000fc800078e3cff */
[----:B------:R-:W-:Y:S02]  /*1420*/  ISETP.GE.AND P1, PT, R0, RZ, PT ;  /* 0x000000ff0000720c */ /* 0x000fe40003f26270 */
[----:B------:R-:W1:Y:S05]  /*1430*/  LDC R0, c[0x0][0x278] ;  /* 0x00009e00ff007b82 */ /* 0x000e6a0000000800 */
[----:B------:R-:W-:-:S06]  /*1440*/  @P3 VIADD R10, R10, 0x1 ;  /* 0x000000010a0a3836 */ /* 0x000fcc0000000000 */
[----:B------:R-:W-:Y:S02]  /*1450*/  @!P1 IADD3 R10, -R10, RZ, RZ ;  /* 0x000000ff0a0a9210 */ /* 0x000fe40007ffe1ff */
[----:B------:R-:W-:-:S05]  /*1460*/  @!P2 LOP3.LUT R10, RZ, R11, RZ, 0x33, !PT ;  /* 0x0000000bff0aa212 */ /* 0x000fca00078e33ff */
[----:B------:R-:W-:-:S05]  /*1470*/  IMAD.WIDE R2, R10, 0x4, R206 ;  /* 0x000000040a027825 */ /* 0x000fca00078e02ce */
[----:B------:R1:W3:Y:S01]  /*1480*/  LDG.E R7, desc[UR10][R2.64] ;  /* 0x0000000a02077981 */ /* 0x0002e2000c1e1900 */
[----:B------:R-:W-:-:S05]  /*1490*/  IADD3 R10, -R10, RZ, RZ ;  /* 0x000000ff0a0a7210 */ /* 0x000fca0007ffe1ff */
[----:B------:R-:W-:Y:S01]  /*14a0*/  IMAD R14, R11, R10, R14 ;  /* 0x0000000a0b0e7224 */ /* 0x000fe200078e020e */
[----:B-1----:R-:W-:-:S04]  /*14b0*/  IABS R2, R0 ;  /* 0x0000000000027213 */ /* 0x002fc80000000000 */
[----:B------:R-:W1:Y:S08]  /*14c0*/  I2F.RP R12, R2 ;  /* 0x00000002000c7306 */ /* 0x000e700000209400 */
[----:B-1----:R-:W1:Y:S02]  /*14d0*/  MUFU.RCP R12, R12 ;  /* 0x0000000c000c7308 */ /* 0x002e640000001000 */
[----:B-1----:R-:W-:-:S06]  /*14e0*/  VIADD R12, R12, 0xffffffe ;  /* 0x0ffffffe0c0c7836 */ /* 0x002fcc0000000000 */
[----:B------:R-:W1:Y:S02]  /*14f0*/  F2I.FTZ.U32.TRUNC.NTZ R13, R12 ;  /* 0x0000000c000d7305 */ /* 0x000e64000021f000 */
[----:B-1----:R-:W-:Y:S01]  /*1500*/  IADD3 R3, RZ, -R13, RZ ;  /* 0x8000000dff037210 */ /* 0x002fe20007ffe0ff */
[----:B------:R-:W-:-:S04]  /*1510*/  IMAD.MOV.U32 R12, RZ, RZ, RZ ;  /* 0x000000ffff0c7224 */ /* 0x000fc800078e00ff */
[----:B------:R-:W-:Y:S01]  /*1520*/  IMAD R4, R3, R2, RZ ;  /* 0x0000000203047224 */ /* 0x000fe200078e02ff */
[----:B------:R-:W-:-:S03]  /*1530*/  IABS R3, R26 ;  /* 0x0000001a00037213 */ /* 0x000fc60000000000 */
[----:B------:R-:W-:Y:S01]  /*1540*/  IMAD.HI.U32 R12, R13, R4, R12 ;  /* 0x000000040d0c7227 */ /* 0x000fe200078e000c */
[----:B------:R-:W-:Y:S02]  /*1550*/  MOV R4, R3 ;  /* 0x0000000300047202 */ /* 0x000fe40000000f00 */
[----:B------:R-:W-:-:S03]  /*1560*/  SHF.R.S32.HI R13, RZ, 0x1f, R14 ;  /* 0x0000001fff0d7819 */ /* 0x000fc6000001140e */
[----:B------:R-:W-:-:S04]  /*1570*/  IMAD.HI.U32 R18, R12, R4, RZ ;  /* 0x000000040c127227 */ /* 0x000fc800078e00ff */
[----:B------:R-:W-:-:S04]  /*1580*/  IMAD.MOV R3, RZ, RZ, -R18 ;  /* 0x000000ffff037224 */ /* 0x000fc800078e0a12 */
[C---:B------:R-:W-:Y:S02]  /*1590*/  IMAD R3, R2.reuse, R3, R4 ;  /* 0x0000000302037224 */ /* 0x040fe400078e0204 */
[----:B------:R-:W1:Y:S03]  /*15a0*/  LDC.64 R4, c[0x0][0x230] ;  /* 0x00008c00ff047b82 */ /* 0x000e660000000a00 */
[----:B------:R-:W-:-:S13]  /*15b0*/  ISETP.GT.U32.AND P2, PT, R2, R3, PT ;  /* 0x000000030200720c */ /* 0x000fda0003f44070 */
[-C--:B------:R-:W-:Y:S01]  /*15c0*/  @!P2 IADD3 R3, R3, -R2.reuse, RZ ;  /* 0x800000020303a210 */ /* 0x080fe20007ffe0ff */
[----:B------:R-:W-:Y:S01]  /*15d0*/  @!P2 VIADD R18, R18, 0x1 ;  /* 0x000000011212a836 */ /* 0x000fe20000000000 */
[----:B------:R-:W-:Y:S02]  /*15e0*/  ISETP.NE.AND P2, PT, R0, RZ, PT ;  /* 0x000000ff0000720c */ /* 0x000fe40003f45270 */
[----:B------:R-:W-:Y:S02]  /*15f0*/  ISETP.GE.U32.AND P3, PT, R3, R2, PT ;  /* 0x000000020300720c */ /* 0x000fe40003f66070 */
[----:B------:R-:W-:-:S04]  /*1600*/  LOP3.LUT R2, R26, R0, RZ, 0x3c, !PT ;  /* 0x000000001a027212 */ /* 0x000fc800078e3cff */
[----:B------:R-:W-:Y:S02]  /*1610*/  ISETP.GE.AND P1, PT, R2, RZ, PT ;  /* 0x000000ff0200720c */ /* 0x000fe40003f26270 */
[----:B------:R-:W4:Y:S05]  /*1620*/  LDC.64 R2, c[0x0][0x238] ;  /* 0x00008e00ff027b82 */ /* 0x000f2a0000000a00 */
[----:B------:R-:W-:-:S06]  /*1630*/  @P3 VIADD R18, R18, 0x1 ;  /* 0x0000000112123836 */ /* 0x000fcc0000000000 */
[----:B------:R-:W-:Y:S02]  /*1640*/  @!P1 IADD3 R18, -R18, RZ, RZ ;  /* 0x000000ff12129210 */ /* 0x000fe40007ffe1ff */
[----:B------:R-:W-:-:S04]  /*1650*/  @!P2 LOP3.LUT R18, RZ, R0, RZ, 0x33, !PT ;  /* 0x00000000ff12a212 */ /* 0x000fc800078e33ff */
[----:B------:R-:W-:Y:S02]  /*1660*/  SHF.R.S32.HI R0, RZ, 0x1f, R18 ;  /* 0x0000001fff007819 */ /* 0x000fe40000011412 */
[----:B---3--:R-:W-:Y:S01]  /*1670*/  SHF.R.S32.HI R6, RZ, 0x1f, R7 ;  /* 0x0000001fff067819 */ /* 0x008fe20000011407 */
[----:B-1----:R-:W-:-:S04]  /*1680*/  IMAD.WIDE.U32 R10, R7, R4, RZ ;  /* 0x00000004070a7225 */ /* 0x002fc800078e00ff */
[----:B-----5:R-:W-:Y:S02]  /*1690*/  IMAD R9, R6, R4, RZ ;  /* 0x0000000406097224 */ /* 0x020fe400078e02ff */
[----:B--2---:R-:W-:Y:S02]  /*16a0*/  IMAD R4, R13, R208, RZ ;  /* 0x000000d00d047224 */ /* 0x004fe400078e02ff */
[----:B------:R-:W-:Y:S02]  /*16b0*/  IMAD R5, R7, R5, R9 ;  /* 0x0000000507057224 */ /* 0x000fe400078e0209 */
[----:B------:R-:W-:Y:S02]  /*16c0*/  IMAD R4, R14, R209, R4 ;  /* 0x000000d10e047224 */ /* 0x000fe400078e0204 */
[----:B------:R-:W-:Y:S02]  /*16d0*/  IMAD.IADD R11, R11, 0x1, R5 ;  /* 0x000000010b0b7824 */ /* 0x000fe400078e0205 */
[----:B----4-:R-:W-:-:S02]  /*16e0*/  IMAD R6, R6, R2, RZ ;  /* 0x0000000206067224 */ /* 0x010fc400078e02ff */
[----:B------:R-:W-:-:S04]  /*16f0*/  IMAD.WIDE.U32 R10, R14, R208, R10 ;  /* 0x000000d00e0a7225 */ /* 0x000fc800078e000a */
[----:B------:R-:W-:Y:S01]  /*1700*/  IMAD R3, R7, R3, R6 ;  /* 0x0000000307037224 */ /* 0x000fe200078e0206 */
[----:B------:R-:W-:Y:S01]  /*1710*/  IADD3 R11, R11, R4, RZ ;  /* 0x000000040b0b7210 */ /* 0x000fe20007ffe0ff */
[----:B------:R-:W-:Y:S02]  /*1720*/  IMAD R4, R0, UR4, RZ ;  /* 0x0000000400047c24 */ /* 0x000fe4000f8e02ff */
[----:B------:R-:W-:-:S04]  /*1730*/  IMAD.WIDE.U32 R6, R7, R2, RZ ;  /* 0x0000000207067225 */ /* 0x000fc800078e00ff */
[C---:B------:R-:W-:Y:S02]  /*1740*/  IMAD R4, R18.reuse, UR5, R4 ;  /* 0x0000000512047c24 */ /* 0x040fe4000f8e0204 */
[----:B------:R-:W-:-:S04]  /*1750*/  IMAD.WIDE.U32 R10, R18, UR4, R10 ;  /* 0x00000004120a7c25 */ /* 0x000fc8000f8e000a */
[----:B------:R-:W-:Y:S01]  /*1760*/  IMAD.IADD R7, R7, 0x1, R3 ;  /* 0x0000000107077824 */ /* 0x000fe200078e0203 */
[----:B------:R-:W-:Y:S02]  /*1770*/  IADD3 R22, R11, R4, RZ ;  /* 0x000000040b167210 */ /* 0x000fe40007ffe0ff */
[----:B------:R-:W-:Y:S01]  /*1780*/  MOV R32, R10 ;  /* 0x0000000a00207202 */ /* 0x000fe20000000f00 */
[----:B------:R-:W-:Y:S06]  /*1790*/  BRA `(.L_x_1375) ;  /* 0x00000004003c7947 */ /* 0x000fec0003800000 */
.L_x_1374:
[----:B------:R-:W1:Y:S01]  /*17a0*/  LDC R0, c[0x0][0x278] ;  /* 0x00009e00ff007b82 */ /* 0x000e620000000800 */
[----:B------:R-:W-:Y:S02]  /*17b0*/  ISETP.NE.AND P4, PT, R11, -0x1, PT ;  /* 0xffffffff0b00780c */ /* 0x000fe40003f85270 */
[----:B------:R-:W-:-:S04]  /*17c0*/  LEA R14, R153, 0xffffffc0, 0x6 ;  /* 0xffffffc0990e7811 */ /* 0x000fc800078e30ff */
[----:B------:R-:W-:-:S07]  /*17d0*/  SHF.R.S32.HI R13, RZ, 0x1f, R14 ;  /* 0x0000001fff0d7819 */ /* 0x000fce000001140e */
[----:B------:R-:W2:Y:S01]  /*17e0*/  @P4 LDC.64 R208, c[0x0][0x248] ;  /* 0x00009200ffd04b82 */ /* 0x000ea20000000a00 */
[----:B------:R-:W-:Y:S01]  /*17f0*/  @P4 IMAD.IADD R16, R10, 0x1, R11 ;  /* 0x000000010a104824 */ /* 0x000fe200078e020b */
[----:B-1----:R-:W-:-:S04]  /*1800*/  IABS R3, R0 ;  /* 0x0000000000037213 */ /* 0x002fc80000000000 */
[----:B------:R-:W1:Y:S01]  /*1810*/  I2F.RP R6, R3 ;  /* 0x0000000300067306 */ /* 0x000e620000209400 */
[C---:B--2---:R-:W-:Y:S02]  /*1820*/  @P4 IMAD R5, R16.reuse, R209, RZ ;  /* 0x000000d110054224 */ /* 0x044fe400078e02ff */
[----:B------:R-:W-:-:S05]  /*1830*/  @P4 IMAD.WIDE.U32 R16, R16, R208, RZ ;  /* 0x000000d010104225 */ /* 0x000fca00078e00ff */
[----:B-1----:R-:W1:Y:S01]  /*1840*/  MUFU.RCP R6, R6 ;  /* 0x0000000600067308 */ /* 0x002e620000001000 */
[----:B------:R-:W-:Y:S02]  /*1850*/  @P4 IADD3 R5, R17, R5, RZ ;  /* 0x0000000511054210 */ /* 0x000fe40007ffe0ff */
[----:B------:R-:W-:Y:S01]  /*1860*/  @P4 MOV R12, R16 ;  /* 0x00000010000c4202 */ /* 0x000fe20000000f00 */
[----:B-1----:R-:W-:-:S04]  /*1870*/  VIADD R6, R6, 0xffffffe ;  /* 0x0ffffffe06067836 */ /* 0x002fc80000000000 */
[----:B------:R-:W1:Y:S02]  /*1880*/  F2I.FTZ.U32.TRUNC.NTZ R7, R6 ;  /* 0x0000000600077305 */ /* 0x000e64000021f000 */
[----:B-1----:R-:W-:Y:S01]  /*1890*/  IMAD.MOV R2, RZ, RZ, -R7 ;  /* 0x000000ffff027224 */ /* 0x002fe200078e0a07 */
[----:B------:R-:W-:-:S03]  /*18a0*/  MOV R6, RZ ;  /* 0x000000ff00067202 */ /* 0x000fc60000000f00 */
[----:B------:R-:W-:Y:S01]  /*18b0*/  IMAD R4, R2, R3, RZ ;  /* 0x0000000302047224 */ /* 0x000fe200078e02ff */
[----:B------:R-:W-:-:S03]  /*18c0*/  IABS R2, R26 ;  /* 0x0000001a00027213 */ /* 0x000fc60000000000 */
[----:B------:R-:W-:-:S04]  /*18d0*/  IMAD.HI.U32 R6, R7, R4, R6 ;  /* 0x0000000407067227 */ /* 0x000fc800078e0006 */
[----:B------:R-:W-:-:S04]  /*18e0*/  IMAD.MOV.U32 R4, RZ, RZ, R2 ;  /* 0x000000ffff047224 */ /* 0x000fc800078e0002 */
[----:B------:R-:W-:Y:S02]  /*18f0*/  IMAD.HI.U32 R18, R6, R4, RZ ;  /* 0x0000000406127227 */ /* 0x000fe400078e00ff */
[----:B------:R-:W1:Y:S02]  /*1900*/  @P4 LDC.64 R6, c[0x0][0x250] ;  /* 0x00009400ff064b82 */ /* 0x000e640000000a00 */
[----:B------:R-:W-:-:S04]  /*1910*/  IMAD.MOV R2, RZ, RZ, -R18 ;  /* 0x000000ffff027224 */ /* 0x000fc800078e0a12 */
[----:B------:R-:W-:Y:S01]  /*1920*/  IMAD R2, R3, R2, R4 ;  /* 0x0000000203027224 */ /* 0x000fe200078e0204 */
[----:B------:R-:W-:-:S04]  /*1930*/  LOP3.LUT R4, R26, R0, RZ, 0x3c, !PT ;  /* 0x000000001a047212 */ /* 0x000fc800078e3cff */
[----:B------:R-:W-:Y:S02]  /*1940*/  ISETP.GT.U32.AND P1, PT, R3, R2, PT ;  /* 0x000000020300720c */ /* 0x000fe40003f24070 */
[----:B------:R-:W-:-:S11]  /*1950*/  ISETP.GE.AND P2, PT, R4, RZ, PT ;  /* 0x000000ff0400720c */ /* 0x000fd60003f46270 */
[-C--:B------:R-:W-:Y:S02]  /*1960*/  @!P1 IADD3 R2, R2, -R3.reuse, RZ ;  /* 0x8000000302029210 */ /* 0x080fe40007ffe0ff */
[----:B------:R-:W-:Y:S02]  /*1970*/  @!P1 IADD3 R18, R18, 0x1, RZ ;  /* 0x0000000112129810 */ /* 0x000fe40007ffe0ff */
[----:B------:R-:W-:Y:S02]  /*1980*/  ISETP.GE.U32.AND P3, PT, R2, R3, PT ;  /* 0x000000030200720c */ /* 0x000fe40003f66070 */
[----:B------:R-:W2:Y:S01]  /*1990*/  LDC.64 R2, c[0x0][0x260] ;  /* 0x00009800ff027b82 */ /* 0x000ea20000000a00 */
[----:B------:R-:W-:-:S10]  /*19a0*/  ISETP.NE.AND P1, PT, R0, RZ, PT ;  /* 0x000000ff0000720c */ /* 0x000fd40003f25270 */
[----:B------:R-:W-:-:S04]  /*19b0*/  @P3 VIADD R18, R18, 0x1 ;  /* 0x0000000112123836 */ /* 0x000fc80000000000 */
[----:B------:R-:W-:Y:S01]  /*19c0*/  @!P2 IMAD.MOV R18, RZ, RZ, -R18 ;  /* 0x000000ffff12a224 */ /* 0x000fe200078e0a12 */
[----:B------:R-:W-:Y:S06]  /*19d0*/  @P4 BRA `(.L_x_1376) ;  /* 0x0000000000344947 */ /* 0x000fec0003800000 */
[----:B------:R-:W3:Y:S01]  /*19e0*/  LDC.64 R208, c[0x0][0x248] ;  /* 0x00009200ffd07b82 */ /* 0x000ee20000000a00 */
[----:B------:R-:W-:Y:S02]  /*19f0*/  SHF.R.S32.HI R15, RZ, 0x1f, R10 ;  /* 0x0000001fff0f7819 */ /* 0x000fe4000001140a */
[----:B-----5:R-:W-:-:S05]  /*1a00*/  SHF.R.S32.HI R12, RZ, 0x1f, R9 ;  /* 0x0000001fff0c7819 */ /* 0x020fca0000011409 */
[----:B------:R-:W4:Y:S01]  /*1a10*/  LDC.64 R4, c[0x0][0x230] ;  /* 0x00008c00ff047b82 */ /* 0x000f220000000a00 */
[-C--:B---3--:R-:W-:Y:S02]  /*1a20*/  IMAD R15, R15, R208.reuse, RZ ;  /* 0x000000d00f0f7224 */ /* 0x088fe400078e02ff */
[----:B------:R-:W-:-:S04]  /*1a30*/  IMAD.WIDE.U32 R16, R10, R208, RZ ;  /* 0x000000d00a107225 */ /* 0x000fc800078e00ff */
[----:B------:R-:W-:Y:S02]  /*1a40*/  IMAD R15, R10, R209, R15 ;  /* 0x000000d10a0f7224 */ /* 0x000fe400078e020f */
[----:B----4-:R-:W-:-:S03]  /*1a50*/  IMAD R12, R12, R4, RZ ;  /* 0x000000040c0c7224 */ /* 0x010fc600078e02ff */
[----:B------:R-:W-:Y:S01]  /*1a60*/  IADD3 R17, R17, R15, RZ ;  /* 0x0000000f11117210 */ /* 0x000fe20007ffe0ff */
[C---:B------:R-:W-:Y:S02]  /*1a70*/  IMAD R5, R9.reuse, R5, R12 ;  /* 0x0000000509057224 */ /* 0x040fe400078e020c */
[----:B------:R-:W-:-:S05]  /*1a80*/  IMAD.WIDE.U32 R16, R9, R4, R16 ;  /* 0x0000000409107225 */ /* 0x000fca00078e0010 */
[----:B------:R-:W-:Y:S02]  /*1a90*/  IADD3 R5, R17, R5, RZ ;  /* 0x0000000511057210 */ /* 0x000fe40007ffe0ff */
[----:B------:R-:W-:-:S07]  /*1aa0*/  MOV R12, R16 ;  /* 0x00000010000c7202 */ /* 0x000fce0000000f00 */
.L_x_1376:
[----:B------:R-:W-:Y:S01]  /*1ab0*/  MOV R16, R12 ;  /* 0x0000000c00107202 */ /* 0x000fe20000000f00 */
[----:B------:R-:W-:Y:S01]  /*1ac0*/  IMAD R4, R13, R208, RZ ;  /* 0x000000d00d047224 */ /* 0x000fe200078e02ff */
[----:B------:R-:W-:Y:S02]  /*1ad0*/  MOV R17, R5 ;  /* 0x0000000500117202 */ /* 0x000fe40000000f00 */
[----:B------:R-:W-:Y:S01]  /*1ae0*/  @!P1 LOP3.LUT R18, RZ, R0, RZ, 0x33, !PT ;  /* 0x00000000ff129212 */ /* 0x000fe200078e33ff */
[-C--:B------:R-:W-:Y:S01]  /*1af0*/  IMAD R4, R209, R14.reuse, R4 ;  /* 0x0000000ed1047224 */ /* 0x080fe200078e0204 */
[----:B------:R-:W-:Y:S01]  /*1b00*/  @P4 IADD3 R11, R10, R11, RZ ;  /* 0x0000000b0a0b4210 */ /* 0x000fe20007ffe0ff */
[----:B------:R-:W-:Y:S01]  /*1b10*/  IMAD.WIDE.U32 R16, R208, R14, R16 ;  /* 0x0000000ed0107225 */ /* 0x000fe200078e0010 */
[----:B------:R-:W-:-:S04]  /*1b20*/  SHF.R.S32.HI R0, RZ, 0x1f, R18 ;  /* 0x0000001fff007819 */ /* 0x000fc80000011412 */
[----:B------:R-:W-:Y:S01]  /*1b30*/  IADD3 R17, R17, R4, RZ ;  /* 0x0000000411117210 */ /* 0x000fe20007ffe0ff */
[----:B--2---:R-:W-:Y:S02]  /*1b40*/  IMAD R12, R0, R2, RZ ;  /* 0x00000002000c7224 */ /* 0x004fe400078e02ff */
[----:B-1----:R-:W-:-:S04]  /*1b50*/  @P4 IMAD.WIDE.U32 R4, R11, R6, RZ ;  /* 0x000000060b044225 */ /* 0x002fc800078e00ff */
[----:B------:R-:W-:Y:S01]  /*1b60*/  IMAD.WIDE.U32 R16, R18, R2, R16 ;  /* 0x0000000212107225 */ /* 0x000fe200078e0010 */
[----:B------:R-:W-:-:S03]  /*1b70*/  @P4 MOV R6, R4 ;  /* 0x0000000400064202 */ /* 0x000fc60000000f00 */
[----:B------:R-:W-:Y:S01]  /*1b80*/  IMAD R3, R18, R3, R12 ;  /* 0x0000000312037224 */ /* 0x000fe200078e020c */
[----:B------:R-:W-:Y:S01]  /*1b90*/  MOV R32, R16 ;  /* 0x0000001000207202 */ /* 0x000fe20000000f00 */
[----:B------:R-:W-:-:S03]  /*1ba0*/  @P4 IMAD R7, R11, R7, R5 ;  /* 0x000000070b074224 */ /* 0x000fc600078e0205 */
[----:B------:R-:W-:Y:S01]  /*1bb0*/  IADD3 R22, R17, R3, RZ ;  /* 0x0000000311167210 */ /* 0x000fe20007ffe0ff */
[----:B------:R-:W-:Y:S06]  /*1bc0*/  @P4 BRA `(.L_x_1375) ;  /* 0x0000000000304947 */ /* 0x000fec0003800000 */
[----:B------:R-:W1:Y:S01]  /*1bd0*/  LDC.64 R4, c[0x0][0x250] ;  /* 0x00009400ff047b82 */ /* 0x000e620000000a00 */
[----:B------:R-:W-:Y:S02]  /*1be0*/  SHF.R.S32.HI R7, RZ, 0x1f, R10 ;  /* 0x0000001fff077819 */ /* 0x000fe4000001140a */
[----:B-----5:R-:W-:-:S05]  /*1bf0*/  SHF.R.S32.HI R6, RZ, 0x1f, R9 ;  /* 0x0000001fff067819 */ /* 0x020fca0000011409 */
[----:B------:R-:W2:Y:S01]  /*1c00*/  LDC.64 R2, c[0x0][0x238] ;  /* 0x00008e00ff027b82 */ /* 0x000ea20000000a00 */
[----:B-1----:R-:W-:-:S04]  /*1c10*/  IMAD R7, R7, R4, RZ ;  /* 0x0000000407077224 */ /* 0x002fc800078e02ff */
[C---:B------:R-:W-:Y:S02]  /*1c20*/  IMAD R5, R10.reuse, R5, R7 ;  /* 0x000000050a057224 */ /* 0x040fe400078e0207 */
[----:B------:R-:W-:-:S04]  /*1c30*/  IMAD.WIDE.U32 R10, R10, R4, RZ ;  /* 0x000000040a0a7225 */ /* 0x000fc800078e00ff */
[----:B--2---:R-:W-:Y:S01]  /*1c40*/  IMAD R6, R6, R2, RZ ;  /* 0x0000000206067224 */ /* 0x004fe200078e02ff */
[----:B------:R-:W-:-:S03]  /*1c50*/  IADD3 R11, R11, R5, RZ ;  /* 0x000000050b0b7210 */ /* 0x000fc60007ffe0ff */
[C---:B------:R-:W-:Y:S02]  /*1c60*/  IMAD R3, R9.reuse, R3, R6 ;  /* 0x0000000309037224 */ /* 0x040fe400078e0206 */
[----:B------:R-:W-:-:S05]  /*1c70*/  IMAD.WIDE.U32 R6, R9, R2, R10 ;  /* 0x0000000209067225 */ /* 0x000fca00078e000a */
[----:B------:R-:W-:-:S07]  /*1c80*/  IADD3 R7, R7, R3, RZ ;  /* 0x0000000307077210 */ /* 0x000fce0007ffe0ff */
.L_x_1375:
[----:B------:R-:W-:Y:S01]  /*1c90*/  ISETP.NE.AND P1, PT, R8, -0x1, PT ;  /* 0xffffffff0800780c */ /* 0x000fe20003f25270 */
[----:B------:R-:W1:Y:S01]  /*1ca0*/  S2UR UR8, SR_CgaCtaId ;  /* 0x00000000000879c3 */ /* 0x000e620000008800 */
[----:B------:R-:W-:Y:S01]  /*1cb0*/  SHF.R.S32.HI R88, RZ, 0x1f, R86 ;  /* 0x0000001fff587819 */ /* 0x000fe20000011456 */
[----:B------:R-:W-:Y:S01]  /*1cc0*/  IMAD.IADD R195, R90, 0x1, -R89 ;  /* 0x000000015ac37824 */ /* 0x000fe200078e0a59 */
[----:B------:R-:W-:Y:S01]  /*1cd0*/  SHF.R.S32.HI R28, RZ, 0x1f, R26 ;  /* 0x0000001fff1c7819 */ /* 0x000fe2000001141a */
[----:B------:R-:W-:Y:S01]  /*1ce0*/  ULDC.64 UR4, c[0x0][0x258] ;  /* 0x0000960000047ab9 */ /* 0x000fe20000000a00 */
[CC--:B------:R-:W-:Y:S01]  /*1cf0*/  LEA.HI R52, R88.reuse, R86.reuse, RZ, 0x3 ;  /* 0x0000005658347211 */ /* 0x0c0fe200078f18ff */
[----:B------:R-:W-:Y:S01]  /*1d00*/  ULDC.64 UR6, c[0x0][0x268] ;  /* 0x00009a0000067ab9 */ /* 0x000fe20000000a00 */
[----:B------:R-:W-:Y:S01]  /*1d10*/  LEA.HI R17, R88, R86, RZ, 0x4 ;  /* 0x0000005658117211 */ /* 0x000fe200078f20ff */
[----:B------:R-:W2:Y:S01]  /*1d20*/  LDC.64 R224, c[0x0][0x250] ;  /* 0x00009400ffe07b82 */ /* 0x000ea20000000a00 */
[----:B------:R-:W-:Y:S01]  /*1d30*/  SHF.R.S32.HI R20, RZ, 0x3, R52 ;  /* 0x00000003ff147819 */ /* 0x000fe20000011434 */
[----:B------:R-:W-:Y:S01]  /*1d40*/  IMAD R28, R28, UR4, RZ ;  /* 0x000000041c1c7c24 */ /* 0x000fe2000f8e02ff */
[----:B------:R-:W-:Y:S01]  /*1d50*/  LOP3.LUT R52, R52, 0xfffffff8, RZ, 0xc0, !PT ;  /* 0xfffffff834347812 */ /* 0x000fe200078ec0ff */
[----:B------:R-:W-:Y:S01]  /*1d60*/  IMAD R12, R0, UR6, RZ ;  /* 0x00000006000c7c24 */ /* 0x000fe2000f8e02ff */
[----:B-----5:R-:W-:Y:S01]  /*1d70*/  @!P1 SHF.R.S32.HI R9, RZ, 0x1f, R204 ;  /* 0x0000001fff099819 */ /* 0x020fe200000114cc */
[----:B------:R-:W-:Y:S01]  /*1d80*/  IMAD.SHL.U32 R202, R20, 0x40, RZ ;  /* 0x0000004014ca7824 */ /* 0x000fe200078e00ff */
[----:B------:R-:W-:Y:S01]  /*1d90*/  LOP3.LUT R16, R17, 0xfffffff0, RZ, 0xc0, !PT ;  /* 0xfffffff011107812 */ /* 0x000fe200078ec0ff */
[----:B------:R-:W3:Y:S01]  /*1da0*/  @P1 LDC.64 R4, c[0x0][0x240] ;  /* 0x00009000ff041b82 */ /* 0x000ee20000000a00 */
[----:B------:R-:W-:Y:S01]  /*1db0*/  IMAD.IADD R52, R86, 0x1, -R52 ;  /* 0x0000000156347824 */ /* 0x000fe200078e0a34 */
[CC--:B------:R-:W-:Y:S01]  /*1dc0*/  ISETP.GE.AND P5, PT, R20.reuse, R195.reuse, PT ;  /* 0x000000c31400720c */ /* 0x0c0fe20003fa6270 */
[----:B------:R-:W-:Y:S01]  /*1dd0*/  VIADD R23, R20, 0x20 ;  /* 0x0000002014177836 */ /* 0x000fe20000000000 */
[----:B------:R-:W-:Y:S01]  /*1de0*/  LOP3.LUT R202, R202, 0x1c0, RZ, 0xc0, !PT ;  /* 0x000001c0caca7812 */ /* 0x000fe200078ec0ff */
[----:B------:R-:W-:Y:S01]  /*1df0*/  IMAD.IADD R16, R86, 0x1, -R16 ;  /* 0x0000000156107824 */ /* 0x000fe200078e0a10 */
[----:B------:R-:W-:Y:S01]  /*1e00*/  SHF.R.S32.HI R21, RZ, 0x1f, R20 ;  /* 0x0000001fff157819 */ /* 0x000fe20000011414 */
[----:B------:R-:W-:Y:S01]  /*1e10*/  IMAD.SHL.U32 R203, R52, 0x8, RZ ;  /* 0x0000000834cb7824 */ /* 0x000fe200078e00ff */
[----:B------:R-:W4:Y:S01]  /*1e20*/  @!P1 LDC.64 R2, c[0x0][0x228] ;  /* 0x00008a00ff029b82 */ /* 0x000f220000000a00 */
[----:B------:R-:W-:Y:S01]  /*1e30*/  IMAD R28, R26, UR5, R28 ;  /* 0x000000051a1c7c24 */ /* 0x000fe2000f8e021c */
[----:B------:R-:W-:Y:S01]  /*1e40*/  ISETP.GE.AND P3, PT, R23, R195, PT ;  /* 0x000000c31700720c */ /* 0x000fe20003f66270 */
[----:B------:R-:W-:Y:S01]  /*1e50*/  IMAD R12, R18, UR7, R12 ;  /* 0x00000007120c7c24 */ /* 0x000fe2000f8e020c */
[----:B------:R-:W-:Y:S01]  /*1e60*/  IADD3 R6, P2, R203, R6, RZ ;  /* 0x00000006cb067210 */ /* 0x000fe20007f5e0ff */
[----:B------:R-:W-:Y:S01]  /*1e70*/  BSSY B0, `(.L_x_1377) ;  /* 0x000004d000007945 */ /* 0x000fe20003800000 */
[----:B------:R-:W-:Y:S01]  /*1e80*/  IMAD.WIDE R30, R30, 0x40, R20 ;  /* 0x000000401e1e7825 */ /* 0x000fe200078e0214 */
[----:B------:R-:W-:-:S03]  /*1e90*/  IADD3 R15, R20, 0x30, RZ ;  /* 0x00000030140f7810 */ /* 0x000fc60007ffe0ff */
[----:B------:R-:W-:Y:S02]  /*1ea0*/  VIADD R201, R153, 0xffffffff ;  /* 0xffffffff99c97836 */ /* 0x000fe40000000000 */
[----:B---3--:R-:W-:-:S04]  /*1eb0*/  @P1 IMAD.WIDE.U32 R10, R8, R4, RZ ;  /* 0x00000004080a1225 */ /* 0x008fc800078e00ff */
[----:B------:R-:W-:Y:S02]  /*1ec0*/  @P1 IMAD R5, R8, R5, R11 ;  /* 0x0000000508051224 */ /* 0x000fe400078e020b */
[-C--:B----4-:R-:W-:Y:S01]  /*1ed0*/  @!P1 IMAD R4, R9, R2.reuse, RZ ;  /* 0x0000000209049224 */ /* 0x090fe200078e02ff */
[----:B------:R-:W-:Y:S01]  /*1ee0*/  LOP3.LUT R9, R202, 0x38, R203, 0xf8, !PT ;  /* 0x00000038ca097812 */ /* 0x000fe200078ef8cb */
[----:B------:R-:W-:Y:S01]  /*1ef0*/  @!P1 IMAD.WIDE.U32 R24, R204, R2, RZ ;  /* 0x00000002cc189225 */ /* 0x000fe200078e00ff */
[----:B------:R-:W-:-:S03]  /*1f00*/  SHF.R.U32.HI R202, RZ, 0x3, R202 ;  /* 0x00000003ffca7819 */ /* 0x000fc600000116ca */
[----:B------:R-:W-:Y:S01]  /*1f10*/  @!P1 IMAD R3, R204, R3, R4 ;  /* 0x00000003cc039224 */ /* 0x000fe200078e0204 */
[----:B------:R-:W-:Y:S01]  /*1f20*/  SHF.R.S32.HI R4, RZ, 0x1f, R16 ;  /* 0x0000001fff047819 */ /* 0x000fe20000011410 */
[----:B------:R-:W-:Y:S01]  /*1f30*/  @P1 IMAD.MOV.U32 R2, RZ, RZ, R10 ;  /* 0x000000ffff021224 */ /* 0x000fe200078e000a */
[----:B------:R-:W-:Y:S01]  /*1f40*/  @!P1 MOV R2, R24 ;  /* 0x0000001800029202 */ /* 0x000fe20000000f00 */
[----:B------:R-:W-:Y:S01]  /*1f50*/  @!P1 IMAD.IADD R5, R25, 0x1, R3 ;  /* 0x0000000119059824 */ /* 0x000fe200078e0203 */
[----:B------:R-:W-:Y:S01]  /*1f60*/  LEA.HI R3, R88, R86, RZ, 0x6 ;  /* 0x0000005658037211 */ /* 0x000fe200078f30ff */
[----:B------:R-:W-:Y:S01]  /*1f70*/  VIADD R24, R20, 0x10 ;  /* 0x0000001014187836 */ /* 0x000fe20000000000 */
[----:B------:R-:W-:Y:S02]  /*1f80*/  LEA.HI R4, R4, R16, RZ, 0x3 ;  /* 0x0000001004047211 */ /* 0x000fe400078f18ff */
[----:B------:R-:W-:Y:S01]  /*1f90*/  LOP3.LUT R202, R9, R202, RZ, 0x3c, !PT ;  /* 0x000000ca09ca7212 */ /* 0x000fe200078e3cff */
[----:B------:R-:W-:Y:S01]  /*1fa0*/  IMAD.SHL.U32 R3, R3, 0x8, RZ ;  /* 0x0000000803037824 */ /* 0x000fe200078e00ff */
[----:B------:R-:W-:-:S02]  /*1fb0*/  SHF.R.S32.HI R25, RZ, 0x1f, R203 ;  /* 0x0000001fff197819 */ /* 0x000fc400000114cb */
[----:B------:R-:W-:Y:S02]  /*1fc0*/  IADD3 R2, P1, R203, R2, RZ ;  /* 0x00000002cb027210 */ /* 0x000fe40007f3e0ff */
[----:B------:R-:W-:Y:S01]  /*1fd0*/  LOP3.LUT R8, R4, 0xfffffff8, RZ, 0xc0, !PT ;  /* 0xfffffff804087812 */ /* 0x000fe200078ec0ff */
[C---:B------:R-:W-:Y:S01]  /*1fe0*/  IMAD.X R7, R25.reuse, 0x1, R7, P2 ;  /* 0x0000000119077824 */ /* 0x040fe200010e0607 */
[----:B------:R-:W-:Y:S01]  /*1ff0*/  LOP3.LUT R202, R202, 0xfffffe00, R3, 0xf8, !PT ;  /* 0xfffffe00caca7812 */ /* 0x000fe200078ef803 */
[----:B------:R-:W-:Y:S01]  /*2000*/  IMAD.X R3, R25, 0x1, R5, P1 ;  /* 0x0000000119037824 */ /* 0x000fe200008e0605 */
[----:B------:R-:W-:Y:S01]  /*2010*/  ISETP.GE.AND P4, PT, R24, R195, PT ;  /* 0x000000c31800720c */ /* 0x000fe20003f86270 */
[----:B------:R-:W-:Y:S02]  /*2020*/  IMAD.IADD R16, R16, 0x1, -R8 ;  /* 0x0000000110107824 */ /* 0x000fe400078e0a08 */
[----:B------:R-:W-:Y:S01]  /*2030*/  IMAD.WIDE.U32 R26, R26, UR4, R2 ;  /* 0x000000041a1a7c25 */ /* 0x000fe2000f8e0002 */
[----:B------:R-:W-:Y:S01]  /*2040*/  UMOV UR4, 0x400 ;  /* 0x0000040000047882 */ /* 0x000fe20000000000 */
[----:B------:R-:W-:Y:S01]  /*2050*/  MOV R3, 0x20 ;  /* 0x0000002000037802 */ /* 0x000fe20000000f00 */
[----:B-1----:R-:W-:Y:S01]  /*2060*/  ULEA UR4, UR8, UR4, 0x18 ;  /* 0x0000000408047291 */ /* 0x002fe2000f8ec03f */
[----:B------:R-:W-:Y:S01]  /*2070*/  IMAD.MOV.U32 R2, RZ, RZ, 0x10 ;  /* 0x00000010ff027424 */ /* 0x000fe200078e00ff */
[----:B------:R-:W-:Y:S01]  /*2080*/  R2P PR, R16, 0x6 ;  /* 0x0000000610007804 */ /* 0x000fe20000000000 */
[----:B------:R-:W-:-:S03]  /*2090*/  IMAD.WIDE.U32 R18, R18, UR6, R6 ;  /* 0x0000000612127c25 */ /* 0x000fc6000f8e0006 */
[----:B------:R-:W-:Y:S01]  /*20a0*/  LEA R202, R202, UR4, 0x1 ;  /* 0x00000004caca7c11 */ /* 0x000fe2000f8e08ff */
[C---:B------:R-:W-:Y:S01]  /*20b0*/  VIADD R7, R203.reuse, 0x40 ;  /* 0x00000040cb077836 */ /* 0x040fe20000000000 */
[----:B------:R-:W-:Y:S01]  /*20c0*/  SEL R2, R2, 0xfffffff0, !P1 ;  /* 0xfffffff002027807 */ /* 0x000fe20004800000 */
[----:B------:R-:W-:Y:S01]  /*20d0*/  VIADD R6, R203, 0x80 ;  /* 0x00000080cb067836 */ /* 0x000fe20000000000 */
[----:B------:R-:W-:Y:S01]  /*20e0*/  SEL R0, R3, 0xffffffe0, !P2 ;  /* 0xffffffe003007807 */ /* 0x000fe20005000000 */
[----:B------:R-:W-:Y:S01]  /*20f0*/  IMAD.IADD R29, R27, 0x1, R28 ;  /* 0x000000011b1d7824 */ /* 0x000fe200078e021c */
[----:B--2---:R-:W-:Y:S06]  /*2100*/  @P5 BRA `(.L_x_1378) ;  /* 0x00000000008c5947 */ /* 0x004fec0003800000 */
        /* <DEDUP_REMOVED lines=35> */
.L_x_1378:
[----:B------:R-:W-:Y:S05]  /*2340*/  BSYNC B0 ;  /* 0x0000000000007941 */ /* 0x000fea0003800000 */
.L_x_1377:
[----:B------:R-:W-:Y:S01]  /*2350*/  IADD3 R32, P1, R203, R32, RZ ;  /* 0x00000020cb207210 */ /* 0x000fe20007f3e0ff */
[----:B------:R-:W-:Y:S01]  /*2360*/  IMAD.SHL.U32 R5, R201, 0x40, RZ ;  /* 0x00000040c9057824 */ /* 0x000fe200078e00ff */
[----:B------:R-:W-:Y:S01]  /*2370*/  BSSY B0, `(.L_x_1379) ;  /* 0x000002b000007945 */ /* 0x000fe20003800000 */
[----:B------:R-:W-:Y:S02]  /*2380*/  ISETP.GE.AND P6, PT, R15, R195, PT ;  /* 0x000000c30f00720c */ /* 0x000fe40003fc6270 */
[----:B------:R-:W-:Y:S01]  /*2390*/  IADD3.X R33, R25, R22, RZ, P1, !PT ;  /* 0x0000001619217210 */ /* 0x000fe20000ffe4ff */
[----:B------:R-:W-:Y:S01]  /*23a0*/  IMAD.IADD R22, R84, 0x1, -R5 ;  /* 0x0000000154167824 */ /* 0x000fe200078e0a05 */
[----:B------:R-:W-:Y:S09]  /*23b0*/  @P4 BRA `(.L_x_1380) ;  /* 0x0000000000984947 */ /* 0x000ff20003800000 */
        /* <DEDUP_REMOVED lines=13> */
[----:B------:R3:W-:Y:S03]  /*2490*/  @P5 STS.128 [R202+0x800], RZ ;  /* 0x000800ffca005388 */ /* 0x0007e60000000c00 */
[----:B------:R-:W-:-:S03]  /*24a0*/  IMAD.IADD R25, R37, 0x1, R25 ;  /* 0x0000000125197824 */ /* 0x000fc600078e0219 */
[----:B-1----:R-:W1:Y:S01]  /*24b0*/  @!P4 LDC.64 R8, c[0x0][0x210] ;  /* 0x00008400ff08cb82 */ /* 0x002e620000000a00 */
        /* <DEDUP_REMOVED lines=22> */
.L_x_1380:
[----:B------:R-:W-:Y:S05]  /*2620*/  BSYNC B0 ;  /* 0x0000000000007941 */ /* 0x000fea0003800000 */
.L_x_1379:
[----:B------:R-:W-:Y:S04]  /*2630*/  BSSY B0, `(.L_x_1381) ;  /* 0x0000028000007945 */ /* 0x000fe80003800000 */
        /* <DEDUP_REMOVED lines=12> */
[----:B--23--:R-:W2:Y:S01]  /*2700*/  @!P4 LDC.64 R10, c[0x0][0x210] ;  /* 0x00008400ff0acb82 */ /* 0x00cea20000000a00 */
[----:B------:R-:W-:Y:S01]  /*2710*/  IMAD R25, R34, UR7, R25 ;  /* 0x0000000722197c24 */ /* 0x000fe2000f8e0219 */
[----:B------:R3:W-:Y:S03]  /*2720*/  @P4 STS.128 [R202+0x1000], RZ ;  /* 0x001000ffca004388 */ /* 0x0007e60000000c00 */
[----:B------:R-:W-:-:S03]  /*2730*/  IMAD.IADD R25, R37, 0x1, R25 ;  /* 0x0000000125197824 */ /* 0x000fc600078e0219 */
[----:B-1--4-:R-:W1:Y:S01]  /*2740*/  @!P3 LDC.64 R8, c[0x0][0x210] ;  /* 0x00008400ff08bb82 */ /* 0x012e620000000a00 */
        /* <DEDUP_REMOVED lines=22> */
.L_x_1382:
[----:B------:R-:W-:Y:S05]  /*28b0*/  BSYNC B0 ;  /* 0x0000000000007941 */ /* 0x000fea0003800000 */
.L_x_1381:
        /* <DEDUP_REMOVED lines=39> */
.L_x_1384:
[----:B------:R-:W-:Y:S05]  /*2b30*/  BSYNC B0 ;  /* 0x0000000000007941 */ /* 0x000fea0003800000 */
.L_x_1383:
[C---:B------:R-:W-:Y:S01]  /*2b40*/  ISETP.GE.AND P2, PT, R20.reuse, R22, PT ;  /* 0x000000161400720c */ /* 0x040fe20003f46270 */
[-C--:B------:R-:W-:Y:S01]  /*2b50*/  IMAD R133, R21, R208.reuse, RZ ;  /* 0x000000d015857224 */ /* 0x080fe200078e02ff */
[----:B------:R-:W-:Y:S01]  /*2b60*/  BSSY B0, `(.L_x_1385) ;  /* 0x0000027000007945 */ /* 0x000fe20003800000 */
[----:B------:R-:W-:Y:S01]  /*2b70*/  IMAD.WIDE.U32 R32, R20, R208, R32 ;  /* 0x000000d014207225 */ /* 0x000fe200078e0020 */
[-C--:B------:R-:W-:Y:S02]  /*2b80*/  ISETP.GE.AND P6, PT, R24, R22.reuse, PT ;  /* 0x000000161800720c */ /* 0x080fe40003fc6270 */
[----:B------:R-:W-:Y:S01]  /*2b90*/  ISETP.GE.AND P1, PT, R23, R22, PT ;  /* 0x000000161700720c */ /* 0x000fe20003f26270 */
[----:B------:R-:W-:Y:S01]  /*2ba0*/  IMAD R133, R20, R209, R133 ;  /* 0x000000d114857224 */ /* 0x000fe200078e0285 */
[C---:B------:R-:W-:Y:S01]  /*2bb0*/  SHF.L.U64.HI R197, R208.reuse, 0x4, R209 ;  /* 0x00000004d0c57819 */ /* 0x040fe200000102d1 */
[----:B------:R-:W-:Y:S02]  /*2bc0*/  IMAD.SHL.U32 R198, R208, 0x10, RZ ;  /* 0x00000010d0c67824 */ /* 0x000fe400078e00ff */
[----:B------:R-:W-:Y:S01]  /*2bd0*/  IMAD.MOV.U32 R205, RZ, RZ, R32 ;  /* 0x000000ffffcd7224 */ /* 0x000fe200078e0020 */
[----:B------:R-:W-:Y:S01]  /*2be0*/  IADD3 R133, R33, R133, RZ ;  /* 0x0000008521857210 */ /* 0x000fe20007ffe0ff */
[----:B------:R-:W-:Y:S06]  /*2bf0*/  @P2 BRA `(.L_x_1386) ;  /* 0x0000000000742947 */ /* 0x000fec0003800000 */
[----:B------:R-:W-:Y:S02]  /*2c00*/  ULDC UR5, c[0x0][0x2d0] ;  /* 0x0000b40000057ab9 */ /* 0x000fe40000000800 */
[----:B------:R-:W-:Y:S02]  /*2c10*/  ISETP.GE.AND P5, PT, R203, UR5, PT ;  /* 0x00000005cb007c0c */ /* 0x000fe4000bfa6270 */
[----:B------:R-:W-:Y:S02]  /*2c20*/  ISETP.GE.AND P4, PT, R7, UR5, PT ;  /* 0x0000000507007c0c */ /* 0x000fe4000bf86270 */
[----:B------:R-:W-:-:S09]  /*2c30*/  ISETP.GE.AND P2, PT, R6, UR5, PT ;  /* 0x0000000506007c0c */ /* 0x000fd2000bf46270 */
[----:B--23--:R-:W2:Y:S01]  /*2c40*/  @!P5 LDC.64 R10, c[0x0][0x218] ;  /* 0x00008600ff0adb82 */ /* 0x00cea20000000a00 */
[----:B------:R3:W-:Y:S07]  /*2c50*/  @P5 STS.128 [R202+0x6000], RZ ;  /* 0x006000ffca005388 */ /* 0x0007ee0000000c00 */
        /* <DEDUP_REMOVED lines=23> */
.L_x_1386:
[----:B------:R-:W-:Y:S05]  /*2dd0*/  BSYNC B0 ;  /* 0x0000000000007941 */ /* 0x000fea0003800000 */
.L_x_1385:
[----:B------:R-:W-:Y:S04]  /*2de0*/  BSSY B0, `(.L_x_1387) ;  /* 0x0000021000007945 */ /* 0x000fe80003800000 */
[----:B------:R-:W-:Y:S05]  /*2df0*/  @P6 BRA `(.L_x_1388) ;  /* 0x00000000007c6947 */ /* 0x000fea0003800000 */
[----:B------:R-:W-:Y:S01]  /*2e00*/  ULDC UR5, c[0x0][0x2d0] ;  /* 0x0000b40000057ab9 */ /* 0x000fe20000000800 */
[----:B------:R-:W-:Y:S02]  /*2e10*/  IADD3 R26, P3, R198, R205, RZ ;  /* 0x000000cdc61a7210 */ /* 0x000fe40007f7e0ff */
[----:B------:R-:W-:Y:S02]  /*2e20*/  ISETP.GE.AND P5, PT, R203, UR5, PT ;  /* 0x00000005cb007c0c */ /* 0x000fe4000bfa6270 */
[----:B------:R-:W-:Y:S01]  /*2e30*/  ISETP.GE.AND P4, PT, R7, UR5, PT ;  /* 0x0000000507007c0c */ /* 0x000fe2000bf86270 */
[----:B------:R-:W-:Y:S01]  /*2e40*/  IMAD.X R25, R197, 0x1, R133, P3 ;  /* 0x00000001c5197824 */ /* 0x000fe200018e0685 */
        /* <DEDUP_REMOVED lines=26> */
.L_x_1388:
[----:B------:R-:W-:Y:S05]  /*2ff0*/  BSYNC B0 ;  /* 0x0000000000007941 */ /* 0x000fea0003800000 */
.L_x_1387:
[----:B------:R-:W-:Y:S01]  /*3000*/  BSSY B0, `(.L_x_1389) ;  /* 0x0000022000007945 */ /* 0x000fe20003800000 */
[----:B------:R-:W-:-:S03]  /*3010*/  ISETP.GE.AND P4, PT, R24, R22, PT ;  /* 0x000000161800720c */ /* 0x000fc60003f86270 */
[----:B------:R-:W-:Y:S10]  /*3020*/  @P1 BRA `(.L_x_1390) ;  /* 0x00000000007c1947 */ /* 0x000ff40003800000 */
[----:B------:R-:W-:Y:S01]  /*3030*/  ULDC UR5, c[0x0][0x2d0] ;  /* 0x0000b40000057ab9 */ /* 0x000fe20000000800 */
[----:B------:R-:W-:Y:S02]  /*3040*/  LEA R25, P2, R208, R205, 0x5 ;  /* 0x000000cdd0197211 */ /* 0x000fe400078428ff */
[----:B------:R-:W-:Y:S02]  /*3050*/  ISETP.GE.AND P5, PT, R203, UR5, PT ;  /* 0x00000005cb007c0c */ /* 0x000fe4000bfa6270 */
[----:B------:R-:W-:Y:S02]  /*3060*/  ISETP.GE.AND P3, PT, R7, UR5, PT ;  /* 0x0000000507007c0c */ /* 0x000fe4000bf66270 */
[----:B------:R-:W-:Y:S02]  /*3070*/  ISETP.GE.AND P1, PT, R6, UR5, PT ;  /* 0x0000000506007c0c */ /* 0x000fe4000bf26270 */
[----:B------:R-:W-:-:S07]  /*3080*/  LEA.HI.X R24, R208, R133, R209, 0x5, P2 ;  /* 0x00000085d0187211 */ /* 0x000fce00010f2cd1 */
        /* <DEDUP_REMOVED lines=25> */
.L_x_1390:
[----:B------:R-:W-:Y:S05]  /*3220*/  BSYNC B0 ;  /* 0x0000000000007941 */ /* 0x000fea0003800000 */
.L_x_1389:
[-C--:B------:R-:W-:Y:S01]  /*3230*/  ISETP.GE.AND P1, PT, R15, R22.reuse, PT ;  /* 0x000000160f00720c */ /* 0x080fe20003f26270 */
[----:B------:R-:W-:Y:S01]  /*3240*/  BSSY B0, `(.L_x_1391) ;  /* 0x0000027000007945 */ /* 0x000fe20003800000 */
[----:B------:R-:W-:Y:S02]  /*3250*/  ISETP.GE.AND P6, PT, R23, R22, PT ;  /* 0x000000161700720c */ /* 0x000fe40003fc6270 */
[----:B------:R-:W-:-:S04]  /*3260*/  SHF.R.S32.HI R23, RZ, 0x4, R17 ;  /* 0x00000004ff177819 */ /* 0x000fc80000011411 */
[----:B------:R-:W-:-:S05]  /*3270*/  LEA.HI R24, R17, R23, RZ, 0x1 ;  /* 0x0000001711187211 */ /* 0x000fca00078f08ff */
[----:B------:R-:W-:Y:S05]  /*3280*/  @P1 BRA `(.L_x_1392) ;  /* 0x0000000000881947 */ /* 0x000fea0003800000 */
[----:B------:R-:W-:Y:S01]  /*3290*/  ULDC UR5, c[0x0][0x2d0] ;  /* 0x0000b40000057ab9 */ /* 0x000fe20000000800 */
[----:B------:R-:W-:Y:S01]  /*32a0*/  IMAD.MOV.U32 R26, RZ, RZ, R205 ;  /* 0x000000ffff1a7224 */ /* 0x000fe200078e00cd */
[----:B------:R-:W-:Y:S01]  /*32b0*/  ISETP.GE.AND P5, PT, R203, UR5, PT ;  /* 0x00000005cb007c0c */ /* 0x000fe2000bfa6270 */
[----:B------:R-:W-:Y:S01]  /*32c0*/  IMAD.MOV.U32 R27, RZ, RZ, R133 ;  /* 0x000000ffff1b7224 */ /* 0x000fe200078e0085 */
[----:B------:R-:W-:Y:S01]  /*32d0*/  ISETP.GE.AND P3, PT, R7, UR5, PT ;  /* 0x0000000507007c0c */ /* 0x000fe2000bf66270 */
[----:B------:R-:W-:Y:S01]  /*32e0*/  IMAD R17, R209, 0x30, RZ ;  /* 0x00000030d1117824 */ /* 0x000fe200078e02ff */
[----:B------:R-:W-:Y:S01]  /*32f0*/  ISETP.GE.AND P1, PT, R6, UR5, PT ;  /* 0x0000000506007c0c */ /* 0x000fe2000bf26270 */
[----:B------:R-:W-:-:S04]  /*3300*/  IMAD.WIDE.U32 R26, R208, 0x30, R26 ;  /* 0x00000030d01a7825 */ /* 0x000fc800078e001a */
[----:B------:R-:W-:-:S04]  /*3310*/  IMAD.IADD R17, R27, 0x1, R17 ;  /* 0x000000011b117824 */ /* 0x000fc800078e0211 */
        /* <DEDUP_REMOVED lines=25> */
.L_x_1392:
[----:B------:R-:W-:Y:S05]  /*34b0*/  BSYNC B0 ;  /* 0x0000000000007941 */ /* 0x000fea0003800000 */
.L_x_1391:
[----:B------:R-:W0:Y:S01]  /*34c0*/  LDGDEPBAR ;  /* 0x00000000000079af */ /* 0x000e220000000000 */
[----:B------:R-:W-:Y:S01]  /*34d0*/  ISETP.GE.AND P2, PT, R20, R22, PT ;  /* 0x000000161400720c */ /* 0x000fe20003f46270 */
[----:B------:R-:W-:Y:S01]  /*34e0*/  IMAD.SHL.U32 R16, R16, 0x40, RZ ;  /* 0x0000004010107824 */ /* 0x000fe200078e00ff */
[----:B------:R-:W-:Y:S01]  /*34f0*/  LOP3.LUT R24, R24, 0xfffffffe, RZ, 0xc0, !PT ;  /* 0xfffffffe18187812 */ /* 0x000fe200078ec0ff */
[----:B-1234-:R-:W-:Y:S01]  /*3500*/  IMAD.SHL.U32 R8, R52, 0x40, RZ ;  /* 0x0000004034087824 */ /* 0x01efe200078e00ff */
[C---:B------:R-:W-:Y:S01]  /*3510*/  IADD3 R14, P1, R20.reuse, R14, RZ ;  /* 0x0000000e140e7210 */ /* 0x040fe20007f3e0ff */
[----:B------:R-:W-:Y:S01]  /*3520*/  IMAD.SHL.U32 R9, R20, 0x8, RZ ;  /* 0x0000000814097824 */ /* 0x000fe200078e00ff */
[----:B------:R-:W-:Y:S01]  /*3530*/  LOP3.LUT R16, R16, 0x1c0, RZ, 0xc0, !PT ;  /* 0x000001c010107812 */ /* 0x000fe200078ec0ff */
[----:B------:R-:W-:Y:S01]  /*3540*/  IMAD.IADD R24, R23, 0x1, -R24 ;  /* 0x0000000117187824 */ /* 0x000fe200078e0a18 */
[----:B------:R-:W-:Y:S01]  /*3550*/  LOP3.LUT R8, R8, 0x1c0, RZ, 0xc0, !PT ;  /* 0x000001c008087812 */ /* 0x000fe200078ec0ff */
[----:B------:R-:W-:Y:S01]  /*3560*/  IMAD.X R13, R21, 0x1, R13, P1 ;  /* 0x00000001150d7824 */ /* 0x000fe200008e060d */
[----:B------:R-:W-:Y:S01]  /*3570*/  LEA.HI R88, R88, R86, RZ, 0x5 ;  /* 0x0000005658587211 */ /* 0x000fe200078f28ff */
[----:B------:R-:W-:Y:S01]  /*3580*/  IMAD.SHL.U32 R10, R24, 0x8, RZ ;  /* 0x00000008180a7824 */ /* 0x000fe200078e00ff */
[----:B------:R-:W-:Y:S01]  /*3590*/  LOP3.LUT R9, R8, 0x8, R9, 0xf8, !PT ;  /* 0x0000000808097812 */ /* 0x000fe200078ef809 */
[----:B------:R-:W-:Y:S01]  /*35a0*/  IMAD.SHL.U32 R4, R4, 0x40, RZ ;  /* 0x0000004004047824 */ /* 0x000fe200078e00ff */
[----:B------:R-:W-:Y:S01]  /*35b0*/  SHF.R.U32.HI R8, RZ, 0x3, R8 ;  /* 0x00000003ff087819 */ /* 0x000fe20000011608 */
[----:B------:R-:W-:Y:S01]  /*35c0*/  IMAD.IADD R19, R19, 0x1, R12 ;  /* 0x0000000113137824 */ /* 0x000fe200078e020c */
[----:B------:R-:W-:Y:S01]  /*35d0*/  LOP3.LUT R10, R16, 0x8, R10, 0xf8, !PT ;  /* 0x00000008100a7812 */ /* 0x000fe200078ef80a */
[-C--:B------:R-:W-:Y:S01]  /*35e0*/  IMAD R13, R13, R224.reuse, RZ ;  /* 0x000000e00d0d7224 */ /* 0x080fe200078e02ff */
[----:B------:R-:W-:Y:S01]  /*35f0*/  SHF.R.U32.HI R16, RZ, 0x3, R16 ;  /* 0x00000003ff107819 */ /* 0x000fe20000011610 */
[----:B------:R-:W-:Y:S01]  /*3600*/  IMAD.WIDE.U32 R154, R14, R224, R18 ;  /* 0x000000e00e9a7225 */ /* 0x000fe200078e0012 */
[----:B------:R-:W-:Y:S01]  /*3610*/  LOP3.LUT R8, R9, R8, RZ, 0x3c, !PT ;  /* 0x0000000809087212 */ /* 0x000fe200078e3cff */
[----:B------:R-:W-:Y:S01]  /*3620*/  ULDC.64 UR6, c[0x0][0x220] ;  /* 0x0000880000067ab9 */ /* 0x000fe20000000a00 */
[----:B------:R-:W-:Y:S01]  /*3630*/  LOP3.LUT R10, R10, R16, RZ, 0x3c, !PT ;  /* 0x000000100a0a7212 */ /* 0x000fe200078e3cff */
[----:B------:R-:W-:-:S04]  /*3640*/  DEPBAR.LE SB0, 0x0 ;  /* 0x000080000000791a */ /* 0x000fc80000000000 */
[----:B------:R-:W-:Y:S01]  /*3650*/  BAR.SYNC.DEFER_BLOCKING 0x0 ;  /* 0x0000000000007b1d */ /* 0x000fe20000010000 */
[----:B------:R-:W-:Y:S01]  /*3660*/  LOP3.LUT R4, R10, 0xfffffe00, R4, 0xf8, !PT ;  /* 0xfffffe000a047812 */ /* 0x000fe200078ef804 */
[----:B------:R-:W-:Y:S01]  /*3670*/  IMAD R152, R14, R225, R13 ;  /* 0x000000e10e987224 */ /* 0x000fe200078e020d */
[----:B------:R-:W-:Y:S01]  /*3680*/  SHF.R.S32.HI R87, RZ, 0x5, R88 ;  /* 0x00000005ff577819 */ /* 0x000fe20000011458 */
[----:B------:R-:W-:Y:S01]  /*3690*/  IMAD R193, R24, 0x200, R8 ;  /* 0x0000020018c17824 */ /* 0x000fe200078e0208 */
[----:B------:R-:W-:Y:S01]  /*36a0*/  LEA R134, P1, R154, UR6, 0x1 ;  /* 0x000000069a867c11 */ /* 0x000fe2000f8208ff */
[----:B------:R-:W-:Y:S01]  /*36b0*/  IMAD.IADD R152, R155, 0x1, R152 ;  /* 0x000000019b987824 */ /* 0x000fe200078e0298 */
[----:B------:R-:W-:Y:S01]  /*36c0*/  BSSY B0, `(.L_x_1393) ;  /* 0x0000026000007945 */ /* 0x000fe20003800000 */
[----:B------:R-:W-:Y:S01]  /*36d0*/  IMAD R194, R87, 0x400, R4 ;  /* 0x0000040057c27824 */ /* 0x000fe200078e0204 */
[----:B------:R-:W-:Y:S01]  /*36e0*/  ISETP.GE.AND P5, PT, R15, R22, PT ;  /* 0x000000160f00720c */ /* 0x000fe20003fa6270 */
[C---:B------:R-:W-:Y:S01]  /*36f0*/  IMAD.SHL.U32 R200, R224.reuse, 0x10, RZ ;  /* 0x00000010e0c87824 */ /* 0x040fe200078e00ff */
[----:B------:R-:W-:-:S02]  /*3700*/  SHF.L.U64.HI R199, R224, 0x4, R225 ;  /* 0x00000004e0c77819 */ /* 0x000fc400000102e1 */
[----:B------:R-:W-:Y:S02]  /*3710*/  LEA R193, R193, UR4, 0x1 ;  /* 0x00000004c1c17c11 */ /* 0x000fe4000f8e08ff */
[----:B------:R-:W-:Y:S02]  /*3720*/  LEA.HI.X R135, R154, UR7, R152, 0x1, P1 ;  /* 0x000000079a877c11 */ /* 0x000fe400088f0c98 */
        /* <DEDUP_REMOVED lines=11> */
[--C-:B------:R-:W-:Y:S01]  /*37e0*/  @!P3 IMAD.MOV.U32 R11, RZ, RZ, R135.reuse ;  /* 0x000000ffff0bb224 */ /* 0x100fe200078e0087 */
[----:B------:R-:W-:Y:S01]  /*37f0*/  @!P2 MOV R8, R134 ;  /* 0x000000860008a202 */ /* 0x000fe20000000f00 */
        /* <DEDUP_REMOVED lines=12> */
[----:B--2---:R-:W-:Y:S02]  /*38c0*/  MOV R8, R134 ;  /* 0x0000008600087202 */ /* 0x004fe40000000f00 */
[----:B------:R-:W-:-:S05]  /*38d0*/  MOV R9, R135 ;  /* 0x0000008700097202 */ /* 0x000fca0000000f00 */
[----:B------:R-:W-:Y:S01]  /*38e0*/  @!PT LDS RZ, [RZ] ;  /* 0x00000000fffff984 */ /* 0x000fe20000000800 */
[----:B------:R-:W-:Y:S01]  /*38f0*/  @!PT LDS RZ, [RZ] ;  /* 0x00000000fffff984 */ /* 0x000fe20000000800 */
[----:B------:R-:W-:Y:S01]  /*3900*/  @!PT LDS RZ, [RZ] ;  /* 0x00000000fffff984 */ /* 0x000fe20000000800 */
[----:B------:R3:W-:Y:S02]  /*3910*/  LDGSTS.E.BYPASS.LTC128B.128 [R202+0x10000], desc[UR10][R8.64+0x100] ;  /* 0x1000010008ca7fae */ /* 0x0007e4000b901d4a */
.L_x_1394:
[----:B------:R-:W-:Y:S05]  /*3920*/  BSYNC B0 ;  /* 0x0000000000007941 */ /* 0x000fea0003800000 */
.L_x_1393:
        /* <DEDUP_REMOVED lines=9> */
[CC--:B--2---:R-:W-:Y:S01]  /*39c0*/  @!P4 LEA R10, P2, R200.reuse, R134.reuse, 0x1 ;  /* 0x00000086c80ac211 */ /* 0x0c4fe200078408ff */
[----:B------:R2:W-:Y:S03]  /*39d0*/  @P4 STS.128 [R202+0xc800], RZ ;  /* 0x00c800ffca004388 */ /* 0x0005e60000000c00 */
        /* <DEDUP_REMOVED lines=14> */
[----:B--2---:R-:W-:-:S04]  /*3ac0*/  LEA R8, P1, R200, R134, 0x1 ;  /* 0x00000086c8087211 */ /* 0x004fc800078208ff */
[----:B------:R-:W-:-:S05]  /*3ad0*/  LEA.HI.X R9, R200, R135, R199, 0x1, P1 ;  /* 0x00000087c8097211 */ /* 0x000fca00008f0cc7 */
[----:B------:R-:W-:Y:S01]  /*3ae0*/  @!PT LDS RZ, [RZ] ;  /* 0x00000000fffff984 */ /* 0x000fe20000000800 */
[----:B------:R-:W-:Y:S01]  /*3af0*/  @!PT LDS RZ, [RZ] ;  /* 0x00000000fffff984 */ /* 0x000fe20000000800 */
[----:B------:R-:W-:Y:S01]  /*3b00*/  @!PT LDS RZ, [RZ] ;  /* 0x00000000fffff984 */ /* 0x000fe20000000800 */
[----:B------:R2:W-:Y:S04]  /*3b10*/  LDGSTS.E.BYPASS.LTC128B.128 [R202+0x10800], desc[UR10][R8.64+0x100] ;  /* 0x1080010008ca7fae */ /* 0x0005e8000b901d4a */
.L_x_1396:
[----:B------:R-:W-:Y:S05]  /*3b20*/  BSYNC B0 ;  /* 0x0000000000007941 */ /* 0x000fea0003800000 */
.L_x_1395:
[----:B------:R1:W-:Y:S01]  /*3b30*/  @P6 STS.128 [R202+0xd000], RZ ;  /* 0x00d000ffca006388 */ /* 0x0003e20000000c00 */
[----:B------:R-:W-:Y:S03]  /*3b40*/  BSSY B0, `(.L_x_1397) ;  /* 0x0000020000007945 */ /* 0x000fe60003800000 */
[----:B------:R1:W-:Y:S04]  /*3b50*/  @P6 STS.128 [R202+0xf000], RZ ;  /* 0x00f000ffca006388 */ /* 0x0003e80000000c00 */
[----:B------:R1:W-:Y:S01]  /*3b60*/  @P6 STS.128 [R202+0x11000], RZ ;  /* 0x011000ffca006388 */ /* 0x0003e20000000c00 */
[----:B------:R-:W-:Y:S05]  /*3b70*/  @P6 BRA `(.L_x_1398) ;  /* 0x0000000000706947 */ /* 0x000fea0003800000 */
[----:B------:R-:W-:Y:S01]  /*3b80*/  ULDC UR5, c[0x0][0x2d0] ;  /* 0x0000b40000057ab9 */ /* 0x000fe20000000800 */
[----:B--23--:R-:W-:Y:S01]  /*3b90*/  IMAD.SHL.U32 R9, R224, 0x20, RZ ;  /* 0x00000020e0097824 */ /* 0x00cfe200078e00ff */
        /* <DEDUP_REMOVED lines=26> */
.L_x_1398:
[----:B------:R-:W-:Y:S05]  /*3d40*/  BSYNC B0 ;  /* 0x0000000000007941 */ /* 0x000fea0003800000 */
.L_x_1397:
        /* <DEDUP_REMOVED lines=10> */
[C---:B---3--:R-:W-:Y:S01]  /*3df0*/  @!P3 IMAD R9, R225.reuse, 0x60, RZ ;  /* 0x00000060e109b824 */ /* 0x048fe200078e02ff */
[-C--:B------:R-:W-:Y:S01]  /*3e00*/  @!P3 MOV R13, R135.reuse ;  /* 0x00000087000db202 */ /* 0x080fe20000000f00 */
[----:B------:R-:W-:Y:S01]  /*3e10*/  @!P2 IMAD.MOV.U32 R10, RZ, RZ, R134 ;  /* 0x000000ffff0aa224 */ /* 0x000fe200078e0086 */
[----:B------:R-:W-:Y:S01]  /*3e20*/  @!P2 MOV R11, R135 ;  /* 0x00000087000ba202 */ /* 0x000fe20000000f00 */
[----:B------:R-:W-:Y:S01]  /*3e30*/  @!P2 IMAD R8, R225, 0x60, RZ ;  /* 0x00000060e108a824 */ /* 0x000fe200078e02ff */
[----:B------:R2:W-:Y:S01]  /*3e40*/  @P3 STS.128 [R202+0xd800], RZ ;  /* 0x00d800ffca003388 */ /* 0x0005e20000000c00 */
[----:B------:R-:W-:-:S04]  /*3e50*/  @!P3 IMAD.WIDE.U32 R12, R224, 0x60, R12 ;  /* 0x00000060e00cb825 */ /* 0x000fc800078e000c */
[----:B------:R-:W-:-:S04]  /*3e60*/  @!P2 IMAD.WIDE.U32 R10, R224, 0x60, R10 ;  /* 0x00000060e00aa825 */ /* 0x000fc800078e000a */
[----:B------:R-:W-:Y:S01]  /*3e70*/  @!P3 IMAD.IADD R13, R13, 0x1, R9 ;  /* 0x000000010d0db824 */ /* 0x000fe200078e0209 */
[----:B------:R-:W-:Y:S01]  /*3e80*/  @!P2 IADD3 R9, R11, R8, RZ ;  /* 0x000000080b09a210 */ /* 0x000fe20007ffe0ff */
        /* <DEDUP_REMOVED lines=13> */
[----:B--2---:R-:W-:Y:S01]  /*3f60*/  IMAD R8, R225, 0x60, RZ ;  /* 0x00000060e1087824 */ /* 0x004fe200078e02ff */
[----:B------:R-:W-:-:S03]  /*3f70*/  MOV R11, R135 ;  /* 0x00000087000b7202 */ /* 0x000fc60000000f00 */
[----:B------:R-:W-:-:S05]  /*3f80*/  IMAD.WIDE.U32 R10, R224, 0x60, R10 ;  /* 0x00000060e00a7825 */ /* 0x000fca00078e000a */
[----:B------:R-:W-:Y:S02]  /*3f90*/  IADD3 R9, R11, R8, RZ ;  /* 0x000000080b097210 */ /* 0x000fe40007ffe0ff */
[----:B------:R-:W-:-:S05]  /*3fa0*/  MOV R8, R10 ;  /* 0x0000000a00087202 */ /* 0x000fca0000000f00 */
[----:B------:R-:W-:Y:S01]  /*3fb0*/  @!PT LDS RZ, [RZ] ;  /* 0x00000000fffff984 */ /* 0x000fe20000000800 */
[----:B------:R-:W-:Y:S01]  /*3fc0*/  @!PT LDS RZ, [RZ] ;  /* 0x00000000fffff984 */ /* 0x000fe20000000800 */
[----:B------:R-:W-:Y:S01]  /*3fd0*/  @!PT LDS RZ, [RZ] ;  /* 0x00000000fffff984 */ /* 0x000fe20000000800 */
[----:B------:R2:W-:Y:S02]  /*3fe0*/  LDGSTS.E.BYPASS.LTC128B.128 [R202+0x11800], desc[UR10][R8.64+0x100] ;  /* 0x1180010008ca7fae */ /* 0x0005e4000b901d4a */
.L_x_1400:
[----:B------:R-:W-:Y:S05]  /*3ff0*/  BSYNC B0 ;  /* 0x0000000000007941 */ /* 0x000fea0003800000 */
.L_x_1399:
[----:B------:R-:W-:Y:S01]  /*4000*/  LDSM.16.M88.4 R44, [R194] ;  /* 0x00000000c22c783b */ /* 0x000fe20000000200 */
[----:B------:R-:W-:Y:S01]  /*4010*/  LOP3.LUT P1, RZ, R52, 0x2, RZ, 0xc0, !PT ;  /* 0x0000000234ff7812 */ /* 0x000fe2000782c0ff */
[C---:B--23--:R-:W-:Y:S01]  /*4020*/  VIADD R8, R193.reuse, 0x6000 ;  /* 0x00006000c1087836 */ /* 0x04cfe20000000000 */
[----:B------:R-:W-:Y:S01]  /*4030*/  LOP3.LUT R88, R88, 0xffffffe0, RZ, 0xc0, !PT ;  /* 0xffffffe058587812 */ /* 0x000fe200078ec0ff */
[----:B------:R-:W2:Y:S01]  /*4040*/  LDSM.16.M88.4 R36, [R193+0x6000] ;  /* 0x00600000c124783b */ /* 0x000ea20000000200 */
[----:B------:R-:W-:Y:S01]  /*4050*/  VIADD R191, R193, 0x6020 ;  /* 0x00006020c1bf7836 */ /* 0x000fe20000000000 */
[----:B------:R-:W-:Y:S01]  /*4060*/  ISETP.GT.AND P6, PT, R201, R196, PT ;  /* 0x000000c4c900720c */ /* 0x000fe20003fc4270 */
[--C-:B------:R-:W-:Y:S01]  /*4070*/  IMAD R192, R2, 0x2, R194.reuse ;  /* 0x0000000202c07824 */ /* 0x100fe200078e02c2 */
[----:B------:R-:W3:Y:S01]  /*4080*/  LDSM.16.M88.4 R28, [R193+0x6800] ;  /* 0x00680000c11c783b */ /* 0x000ee20000000200 */
[C---:B------:R-:W-:Y:S02]  /*4090*/  IMAD R190, R0.reuse, 0x2, R194 ;  /* 0x0000000200be7824 */ /* 0x040fe400078e02c2 */
[----:B------:R-:W-:Y:S01]  /*40a0*/  IMAD R189, R0, 0x2, R192 ;  /* 0x0000000200bd7824 */ /* 0x000fe200078e02c0 */
[----:B------:R-:W5:Y:S01]  /*40b0*/  LDSM.16.M88.4 R20, [R193+0x7000] ;  /* 0x00700000c114783b */ /* 0x000f620000000200 */
[----:B------:R-:W-:Y:S01]  /*40c0*/  IMAD.IADD R88, R86, 0x1, -R88 ;  /* 0x0000000156587824 */ /* 0x000fe200078e0a58 */
[----:B------:R-:W-:Y:S01]  /*40d0*/  @P1 IADD3 R191, R8, -0x20, RZ ;  /* 0xffffffe008bf1810 */ /* 0x000fe20007ffe0ff */
[----:B------:R-:W-:Y:S01]  /*40e0*/  IMAD R87, R87, 0x10, R89 ;  /* 0x0000001057577824 */ /* 0x000fe200078e0259 */
[----:B------:R-:W4:Y:S01]  /*40f0*/  LDSM.16.M88.4 R12, [R193+0x7800] ;  /* 0x00780000c10c783b */ /* 0x000f220000000200 */
[----:B------:R-:W-:-:S02]  /*4100*/  LOP3.LUT P1, RZ, R52, 0x4, RZ, 0xc0, !PT ;  /* 0x0000000434ff7812 */ /* 0x000fc4000782c0ff */
[----:B------:R-:W-:Y:S01]  /*4110*/  VIADD R183, R191, 0x800 ;  /* 0x00000800bfb77836 */ /* 0x000fe20000000000 */
[----:B------:R-:W-:Y:S01]  /*4120*/  LDSM.16.M88.4 R72, [R192] ;  /* 0x00000000c048783b */ /* 0x000fe20000000200 */
[----:B------:R-:W-:Y:S01]  /*4130*/  SEL R3, R3, 0xffffffe0, !P1 ;  /* 0xffffffe003037807 */ /* 0x000fe20004800000 */
[C---:B------:R-:W-:Y:S01]  /*4140*/  VIADD R182, R191.reuse, 0x1000 ;  /* 0x00001000bfb67836 */ /* 0x040fe20000000000 */
[----:B------:R-:W-:Y:S01]  /*4150*/  IADD3 R179, R191, 0x2000, RZ ;  /* 0x00002000bfb37810 */ /* 0x000fe20007ffe0ff */
[----:B------:R-:W1:Y:S01]  /*4160*/  LDSM.16.M88.4 R48, [R191] ;  /* 0x00000000bf30783b */ /* 0x000e620000000200 */
[C---:B------:R-:W-:Y:S01]  /*4170*/  LEA R180, R3.reuse, R191, 0x1 ;  /* 0x000000bf03b47211 */ /* 0x040fe200078e08ff */
[----:B------:R-:W-:Y:S01]  /*4180*/  IMAD R187, R3, 0x2, R193 ;  /* 0x0000000203bb7824 */ /* 0x000fe200078e02c1 */
[----:B------:R-:W-:Y:S01]  /*4190*/  SHF.R.S32.HI R3, RZ, 0x1f, R88 ;  /* 0x0000001fff037819 */ /* 0x000fe20000011458 */
[----:B------:R-:W1:Y:S01]  /*41a0*/  LDSM.16.M88.4 R16, [R191+0x800] ;  /* 0x00080000bf10783b */ /* 0x000e620000000200 */
[C---:B------:R-:W-:Y:S01]  /*41b0*/  VIADD R181, R191.reuse, 0x1800 ;  /* 0x00001800bfb57836 */ /* 0x040fe20000000000 */
[C---:B------:R-:W-:Y:S01]  /*41c0*/  IADD3 R176, R191.reuse, 0x3800, RZ ;  /* 0x00003800bfb07810 */ /* 0x040fe20007ffe0ff */
[----:B------:R-:W-:Y:S01]  /*41d0*/  VIADD R178, R191, 0x2800 ;  /* 0x00002800bfb27836 */ /* 0x000fe20000000000 */
[----:B------:R-:W1:Y:S01]  /*41e0*/  LDSM.16.M88.4 R8, [R191+0x1000] ;  /* 0x00100000bf08783b */ /* 0x000e620000000200 */
[----:B------:R-:W-:Y:S01]  /*41f0*/  LEA.HI R88, R3, R88, RZ, 0x2 ;  /* 0x0000005803587211 */ /* 0x000fe200078f10ff */
[C---:B------:R-:W-:Y:S01]  /*4200*/  VIADD R177, R191.reuse, 0x3000 ;  /* 0x00003000bfb17836 */ /* 0x040fe20000000000 */
[C---:B------:R-:W-:Y:S01]  /*4210*/  IADD3 R173, R191.reuse, 0x5000, RZ ;  /* 0x00005000bfad7810 */ /* 0x040fe20007ffe0ff */
[----:B------:R-:W1:Y:S01]  /*4220*/  LDSM.16.M88.4 R76, [R191+0x1800] ;  /* 0x00180000bf4c783b */ /* 0x000e620000000200 */
[----:B------:R-:W-:Y:S01]  /*4230*/  SHF.R.S32.HI R88, RZ, 0x2, R88 ;  /* 0x00000002ff587819 */ /* 0x000fe20000011458 */
[----:B------:R-:W-:-:S02]  /*4240*/  VIADD R175, R191, 0x4000 ;  /* 0x00004000bfaf7836 */ /* 0x000fc40000000000 */
[----:B------:R-:W-:Y:S01]  /*4250*/  LDSM.16.M88.4 R64, [R190] ;  /* 0x00000000be40783b */ /* 0x000fe20000000200 */
[----:B------:R-:W-:Y:S01]  /*4260*/  IADD3 R87, R87, 0x1, R88 ;  /* 0x0000000157577810 */ /* 0x000fe20007ffe058 */
[C---:B------:R-:W-:Y:S01]  /*4270*/  VIADD R174, R191.reuse, 0x4800 ;  /* 0x00004800bfae7836 */ /* 0x040fe20000000000 */
[C---:B--2---:R-:W-:Y:S01]  /*4280*/  HMMA.16816.F32 R40, R44.reuse, R36, RZ ;  /* 0x000000242c28723c */ /* 0x044fe200000018ff */
[----:B------:R-:W-:Y:S01]  /*4290*/  LDSM.16.M88.4 R56, [R187+0x6800] ;  /* 0x00680000bb38783b */ /* 0x000fe20000000200 */
[----:B------:R-:W-:Y:S01]  /*42a0*/  IADD3 R87, R84, R87, -R90 ;  /* 0x0000005754577210 */ /* 0x000fe20007ffe85a */
[----:B------:R-:W-:Y:S02]  /*42b0*/  VIADD R172, R191, 0x5800 ;  /* 0x00005800bfac7836 */ /* 0x000fe40000000000 */
[----:B------:R-:W-:Y:S01]  /*42c0*/  LDSM.16.M88.4 R52, [R187+0x7000] ;  /* 0x00700000bb34783b */ /* 0x000fe20000000200 */
[----:B------:R-:W-:Y:S01]  /*42d0*/  HMMA.16816.F32 R36, R44, R38, RZ ;  /* 0x000000262c24723c */ /* 0x000fe200000018ff */
[----:B------:R-:W-:-:S02]  /*42e0*/  IMAD.IADD R85, R87, 0x1, R85 ;  /* 0x0000000157557824 */ /* 0x000fc400078e0255 */
[----:B------:R-:W-:Y:S03]  /*42f0*/  LDSM.16.M88.4 R60, [R187+0x7800] ;  /* 0x00780000bb3c783b */ /* 0x000fe60000000200 */
[C---:B---3--:R-:W-:Y:S01]  /*4300*/  HMMA.16816.F32 R32, R44.reuse, R28, RZ ;  /* 0x0000001c2c20723c */ /* 0x048fe200000018ff */
[----:B------:R-:W-:Y:S01]  /*4310*/  LDSM.16.M88.4 R80, [R180+0x3000] ;  /* 0x00300000b450783b */ /* 0x000fe20000000200 */
[C---:B------:R-:W-:Y:S02]  /*4320*/  VIMNMX R215, R85.reuse, R84, PT ;  /* 0x0000005455d77248 */ /* 0x040fe40003fe0100 */
[----:B------:R-:W-:Y:S01]  /*4330*/  VIADDMNMX R210, R85, 0x8, R84, PT ;  /* 0x0000000855d27846 */ /* 0x000fe20003800154 */
[----:B------:R-:W0:Y:S01]  /*4340*/  LDGDEPBAR ;  /* 0x00000000000079af */ /* 0x000e220000000000 */
[C---:B-----5:R-:W-:Y:S06]  /*4350*/  HMMA.16816.F32 R24, R44.reuse, R20, RZ ;  /* 0x000000142c18723c */ /* 0x060fec00000018ff */
[C---:B------:R-:W-:Y:S06]  /*4360*/  HMMA.16816.F32 R28, R44.reuse, R30, RZ ;  /* 0x0000001e2c1c723c */ /* 0x040fec00000018ff */
[C---:B------:R-:W-:Y:S06]  /*4370*/  HMMA.16816.F32 R20, R44.reuse, R22, RZ ;  /* 0x000000162c14723c */ /* 0x040fec00000018ff */
[C---:B----4-:R-:W-:Y:S06]  /*4380*/  HMMA.16816.F32 R68, R44.reuse, R12, RZ ;  /* 0x0000000c2c44723c */ /* 0x050fec00000018ff */
[----:B------:R-:W-:Y:S01]  /*4390*/  HMMA.16816.F32 R44, R44, R14, RZ ;  /* 0x0000000e2c2c723c */ /* 0x000fe200000018ff */
[----:B------:R-:W2:Y:S05]  /*43a0*/  LDSM.16.M88.4 R12, [R187+0x6000] ;  /* 0x00600000bb0c783b */ /* 0x000eaa0000000200 */
[C---:B-1----:R-:W-:Y:S06]  /*43b0*/  HMMA.16816.F32 R40, R72.reuse, R48, R40 ;  /* 0x000000304828723c */ /* 0x042fec0000001828 */
[C---:B------:R-:W-:Y:S01]  /*43c0*/  HMMA.16816.F32 R36, R72.reuse, R50, R36 ;  /* 0x000000324824723c */ /* 0x040fe20000001824 */
[----:B------:R-:W-:Y:S05]  /*43d0*/  LDSM.16.M88.4 R48, [R180+0x800] ;  /* 0x00080000b430783b */ /* 0x000fea0000000200 */
[C---:B------:R-:W-:Y:S06]  /*43e0*/  HMMA.16816.F32 R32, R72.reuse, R16, R32 ;  /* 0x000000104820723c */ /* 0x040fec0000001820 */
[C---:B------:R-:W-:Y:S01]  /*43f0*/  HMMA.16816.F32 R28, R72.reuse, R18, R28 ;  /* 0x00000012481c723c */ /* 0x040fe2000000181c */
[----:B------:R-:W-:Y:S05]  /*4400*/  LDSM.16.M88.4 R16, [R180] ;  /* 0x00000000b410783b */ /* 0x000fea0000000200 */
[C---:B------:R-:W-:Y:S06]  /*4410*/  HMMA.16816.F32 R24, R72.reuse, R8, R24 ;  /* 0x000000084818723c */ /* 0x040fec0000001818 */
[C---:B------:R-:W-:Y:S01]  /*4420*/  HMMA.16816.F32 R20, R72.reuse, R10, R20 ;  /* 0x0000000a4814723c */ /* 0x040fe20000001814 */
[----:B------:R-:W1:Y:S05]  /*4430*/  LDSM.16.M88.4 R8, [R189] ;  /* 0x00000000bd08783b */ /* 0x000e6a0000000200 */
[C---:B------:R-:W-:Y:S06]  /*4440*/  HMMA.16816.F32 R68, R72.reuse, R76, R68 ;  /* 0x0000004c4844723c */ /* 0x040fec0000001844 */
[----:B------:R-:W-:Y:S01]  /*4450*/  HMMA.16816.F32 R44, R72, R78, R44 ;  /* 0x0000004e482c723c */ /* 0x000fe2000000182c */
[----:B------:R-:W-:Y:S04]  /*4460*/  LDSM.16.M88.4 R76, [R180+0x1800] ;  /* 0x00180000b44c783b */ /* 0x000fe80000000200 */
[----:B------:R-:W-:Y:S01]  /*4470*/  LDSM.16.M88.4 R72, [R192+0x2000] ;  /* 0x00200000c048783b */ /* 0x000fe20000000200 */
[C---:B--2---:R-:W-:Y:S06]  /*4480*/  HMMA.16816.F32 R40, R64.reuse, R12, R40 ;  /* 0x0000000c4028723c */ /* 0x044fec0000001828 */
[C---:B------:R-:W-:Y:S01]  /*4490*/  HMMA.16816.F32 R36, R64.reuse, R14, R36 ;  /* 0x0000000e4024723c */ /* 0x040fe20000001824 */
[----:B------:R-:W2:Y:S05]  /*44a0*/  LDSM.16.M88.4 R12, [R180+0x1000] ;  /* 0x00100000b40c783b */ /* 0x000eaa0000000200 */
[C---:B------:R-:W-:Y:S06]  /*44b0*/  HMMA.16816.F32 R32, R64.reuse, R56, R32 ;  /* 0x000000384020723c */ /* 0x040fec0000001820 */
[C---:B------:R-:W-:Y:S01]  /*44c0*/  HMMA.16816.F32 R28, R64.reuse, R58, R28 ;  /* 0x0000003a401c723c */ /* 0x040fe2000000181c */
[----:B------:R-:W-:Y:S05]  /*44d0*/  LDSM.16.M88.4 R56, [R193+0x8000] ;  /* 0x00800000c138783b */ /* 0x000fea0000000200 */
[C---:B------:R-:W-:Y:S06]  /*44e0*/  HMMA.16816.F32 R24, R64.reuse, R52, R24 ;  /* 0x000000344018723c */ /* 0x040fec0000001818 */
[C---:B------:R-:W-:Y:S01]  /*44f0*/  HMMA.16816.F32 R20, R64.reuse, R54, R20 ;  /* 0x000000364014723c */ /* 0x040fe20000001814 */
[----:B------:R-:W3:Y:S05]  /*4500*/  LDSM.16.M88.4 R52, [R194+0x2000] ;  /* 0x00200000c234783b */ /* 0x000eea0000000200 */
[C---:B------:R-:W-:Y:S06]  /*4510*/  HMMA.16816.F32 R68, R64.reuse, R60, R68 ;  /* 0x0000003c4044723c */ /* 0x040fec0000001844 */
[----:B------:R-:W-:Y:S01]  /*4520*/  HMMA.16816.F32 R64, R64, R62, R44 ;  /* 0x0000003e4040723c */ /* 0x000fe2000000182c */
[----:B------:R-:W4:Y:S04]  /*4530*/  LDSM.16.M88.4 R44, [R193+0x8800] ;  /* 0x00880000c12c783b */ /* 0x000f280000000200 */
[----:B------:R-:W-:Y:S01]  /*4540*/  LDSM.16.M88.4 R60, [R193+0x9800] ;  /* 0x00980000c13c783b */ /* 0x000fe20000000200 */
[C---:B-1----:R-:W-:Y:S06]  /*4550*/  HMMA.16816.F32 R40, R8.reuse, R16, R40 ;  /* 0x000000100828723c */ /* 0x042fec0000001828 */
[C---:B------:R-:W-:Y:S01]  /*4560*/  HMMA.16816.F32 R36, R8.reuse, R18, R36 ;  /* 0x000000120824723c */ /* 0x040fe20000001824 */
[----:B------:R-:W1:Y:S05]  /*4570*/  LDSM.16.M88.4 R16, [R193+0x9000] ;  /* 0x00900000c110783b */ /* 0x000e6a0000000200 */
[C---:B------:R-:W-:Y:S06]  /*4580*/  HMMA.16816.F32 R32, R8.reuse, R48, R32 ;  /* 0x000000300820723c */ /* 0x040fec0000001820 */
[C---:B------:R-:W-:Y:S01]  /*4590*/  HMMA.16816.F32 R28, R8.reuse, R50, R28 ;  /* 0x00000032081c723c */ /* 0x040fe2000000181c */
[----:B------:R-:W5:Y:S05]  /*45a0*/  LDSM.16.M88.4 R48, [R191+0x2000] ;  /* 0x00200000bf30783b */ /* 0x000f6a0000000200 */
[C---:B--2---:R-:W-:Y:S06]  /*45b0*/  HMMA.16816.F32 R24, R8.reuse, R12, R24 ;  /* 0x0000000c0818723c */ /* 0x044fec0000001818 */
[C---:B------:R-:W-:Y:S01]  /*45c0*/  HMMA.16816.F32 R20, R8.reuse, R14, R20 ;  /* 0x0000000e0814723c */ /* 0x040fe20000001814 */
[----:B------:R-:W2:Y:S05]  /*45d0*/  LDSM.16.M88.4 R12, [R191+0x2800] ;  /* 0x00280000bf0c783b */ /* 0x000eaa0000000200 */
[C---:B------:R-:W-:Y:S06]  /*45e0*/  HMMA.16816.F32 R68, R8.reuse, R76, R68 ;  /* 0x0000004c0844723c */ /* 0x040fec0000001844 */
[----:B------:R-:W-:Y:S01]  /*45f0*/  HMMA.16816.F32 R64, R8, R78, R64 ;  /* 0x0000004e0840723c */ /* 0x000fe20000001840 */
[----:B------:R-:W2:Y:S04]  /*4600*/  LDSM.16.M88.4 R8, [R191+0x3000] ;  /* 0x00300000bf08783b */ /* 0x000ea80000000200 */
[----:B------:R-:W2:Y:S01]  /*4610*/  LDSM.16.M88.4 R76, [R191+0x3800] ;  /* 0x00380000bf4c783b */ /* 0x000ea20000000200 */
[C---:B---3--:R-:W-:Y:S06]  /*4620*/  HMMA.16816.F32 R40, R52.reuse, R56, R40 ;  /* 0x000000383428723c */ /* 0x048fec0000001828 */
[C---:B------:R-:W-:Y:S01]  /*4630*/  HMMA.16816.F32 R36, R52.reuse, R58, R36 ;  /* 0x0000003a3424723c */ /* 0x040fe20000001824 */
[----:B------:R-:W-:Y:S05]  /*4640*/  LDSM.16.M88.4 R56, [R187+0x8000] ;  /* 0x00800000bb38783b */ /* 0x000fea0000000200 */
[C---:B----4-:R-:W-:Y:S06]  /*4650*/  HMMA.16816.F32 R32, R52.reuse, R44, R32 ;  /* 0x0000002c3420723c */ /* 0x050fec0000001820 */
[C---:B------:R-:W-:Y:S01]  /*4660*/  HMMA.16816.F32 R28, R52.reuse, R46, R28 ;  /* 0x0000002e341c723c */ /* 0x040fe2000000181c */
[----:B------:R-:W3:Y:S05]  /*4670*/  LDSM.16.M88.4 R44, [R190+0x2000] ;  /* 0x00200000be2c783b */ /* 0x000eea0000000200 */
[C---:B-1----:R-:W-:Y:S06]  /*4680*/  HMMA.16816.F32 R24, R52.reuse, R16, R24 ;  /* 0x000000103418723c */ /* 0x042fec0000001818 */
[C---:B------:R-:W-:Y:S01]  /*4690*/  HMMA.16816.F32 R20, R52.reuse, R18, R20 ;  /* 0x000000123414723c */ /* 0x040fe20000001814 */
[----:B------:R-:W1:Y:S05]  /*46a0*/  LDSM.16.M88.4 R16, [R187+0x8800] ;  /* 0x00880000bb10783b */ /* 0x000e6a0000000200 */
[C---:B------:R-:W-:Y:S06]  /*46b0*/  HMMA.16816.F32 R68, R52.reuse, R60, R68 ;  /* 0x0000003c3444723c */ /* 0x040fec0000001844 */
[----:B------:R-:W-:Y:S01]  /*46c0*/  HMMA.16816.F32 R64, R52, R62, R64 ;  /* 0x0000003e3440723c */ /* 0x000fe20000001840 */
[----:B------:R-:W4:Y:S04]  /*46d0*/  LDSM.16.M88.4 R52, [R187+0x9000] ;  /* 0x00900000bb34783b */ /* 0x000f280000000200 */
[----:B------:R-:W-:Y:S01]  /*46e0*/  LDSM.16.M88.4 R60, [R189+0x2000] ;  /* 0x00200000bd3c783b */ /* 0x000fe20000000200 */
[C---:B-----5:R-:W-:Y:S06]  /*46f0*/  HMMA.16816.F32 R40, R72.reuse, R48, R40 ;  /* 0x000000304828723c */ /* 0x060fec0000001828 */
[C---:B------:R-:W-:Y:S01]  /*4700*/  HMMA.16816.F32 R36, R72.reuse, R50, R36 ;  /* 0x000000324824723c */ /* 0x040fe20000001824 */
[----:B------:R-:W5:Y:S05]  /*4710*/  LDSM.16.M88.4 R48, [R187+0x9800] ;  /* 0x00980000bb30783b */ /* 0x000f6a0000000200 */
[C---:B--2---:R-:W-:Y:S06]  /*4720*/  HMMA.16816.F32 R32, R72.reuse, R12, R32 ;  /* 0x0000000c4820723c */ /* 0x044fec0000001820 */
[C---:B------:R-:W-:Y:S01]  /*4730*/  HMMA.16816.F32 R28, R72.reuse, R14, R28 ;  /* 0x0000000e481c723c */ /* 0x040fe2000000181c */
[----:B------:R-:W2:Y:S05]  /*4740*/  LDSM.16.M88.4 R12, [R180+0x2000] ;  /* 0x00200000b40c783b */ /* 0x000eaa0000000200 */
[C---:B------:R-:W-:Y:S06]  /*4750*/  HMMA.16816.F32 R24, R72.reuse, R8, R24 ;  /* 0x000000084818723c */ /* 0x040fec0000001818 */
[C---:B------:R-:W-:Y:S01]  /*4760*/  HMMA.16816.F32 R20, R72.reuse, R10, R20 ;  /* 0x0000000a4814723c */ /* 0x040fe20000001814 */
[----:B------:R-:W2:Y:S05]  /*4770*/  LDSM.16.M88.4 R8, [R180+0x2800] ;  /* 0x00280000b408783b */ /* 0x000eaa0000000200 */
[C---:B------:R-:W-:Y:S06]  /*4780*/  HMMA.16816.F32 R68, R72.reuse, R76, R68 ;  /* 0x0000004c4844723c */ /* 0x040fec0000001844 */
[----:B------:R-:W-:Y:S01]  /*4790*/  HMMA.16816.F32 R64, R72, R78, R64 ;  /* 0x0000004e4840723c */ /* 0x000fe20000001840 */
[----:B------:R-:W2:Y:S04]  /*47a0*/  LDSM.16.M88.4 R72, [R180+0x3800] ;  /* 0x00380000b448783b */ /* 0x000ea80000000200 */
[----:B------:R-:W-:Y:S01]  /*47b0*/  LDSM.16.M88.4 R76, [R192+0x4000] ;  /* 0x00400000c04c783b */ /* 0x000fe20000000200 */
[C---:B---3--:R-:W-:Y:S06]  /*47c0*/  HMMA.16816.F32 R40, R44.reuse, R56, R40 ;  /* 0x000000382c28723c */ /* 0x048fec0000001828 */
[C---:B------:R-:W-:Y:S01]  /*47d0*/  HMMA.16816.F32 R36, R44.reuse, R58, R36 ;  /* 0x0000003a2c24723c */ /* 0x040fe20000001824 */
[----:B------:R-:W-:Y:S05]  /*47e0*/  LDSM.16.M88.4 R56, [R193+0xa000] ;  /* 0x00a00000c138783b */ /* 0x000fea0000000200 */
[C---:B-1----:R-:W-:Y:S06]  /*47f0*/  HMMA.16816.F32 R32, R44.reuse, R16, R32 ;  /* 0x000000102c20723c */ /* 0x042fec0000001820 */
[C---:B------:R-:W-:Y:S01]  /*4800*/  HMMA.16816.F32 R28, R44.reuse, R18, R28 ;  /* 0x000000122c1c723c */ /* 0x040fe2000000181c */
[----:B------:R-:W1:Y:S05]  /*4810*/  LDSM.16.M88.4 R16, [R194+0x4000] ;  /* 0x00400000c210783b */ /* 0x000e6a0000000200 */
[C---:B----4-:R-:W-:Y:S06]  /*4820*/  HMMA.16816.F32 R24, R44.reuse, R52, R24 ;  /* 0x000000342c18723c */ /* 0x050fec0000001818 */
[C---:B------:R-:W-:Y:S01]  /*4830*/  HMMA.16816.F32 R20, R44.reuse, R54, R20 ;  /* 0x000000362c14723c */ /* 0x040fe20000001814 */
[----:B------:R-:W3:Y:S05]  /*4840*/  LDSM.16.M88.4 R52, [R193+0xa800] ;  /* 0x00a80000c134783b */ /* 0x000eea0000000200 */
[C---:B-----5:R-:W-:Y:S06]  /*4850*/  HMMA.16816.F32 R68, R44.reuse, R48, R68 ;  /* 0x000000302c44723c */ /* 0x060fec0000001844 */
[----:B------:R-:W-:Y:S01]  /*4860*/  HMMA.16816.F32 R64, R44, R50, R64 ;  /* 0x000000322c40723c */ /* 0x000fe20000001840 */
[----:B------:R-:W4:Y:S04]  /*4870*/  LDSM.16.M88.4 R48, [R193+0xb000] ;  /* 0x00b00000c130783b */ /* 0x000f280000000200 */
[----:B------:R-:W5:Y:S01]  /*4880*/  LDSM.16.M88.4 R44, [R193+0xb800] ;  /* 0x00b80000c12c783b */ /* 0x000f620000000200 */
[C---:B--2---:R-:W-:Y:S06]  /*4890*/  HMMA.16816.F32 R40, R60.reuse, R12, R40 ;  /* 0x0000000c3c28723c */ /* 0x044fec0000001828 */
[C---:B------:R-:W-:Y:S01]  /*48a0*/  HMMA.16816.F32 R36, R60.reuse, R14, R36 ;  /* 0x0000000e3c24723c */ /* 0x040fe20000001824 */
[----:B------:R-:W2:Y:S05]  /*48b0*/  LDSM.16.M88.4 R12, [R191+0x4000] ;  /* 0x00400000bf0c783b */ /* 0x000eaa0000000200 */
[C---:B------:R-:W-:Y:S06]  /*48c0*/  HMMA.16816.F32 R32, R60.reuse, R8, R32 ;  /* 0x000000083c20723c */ /* 0x040fec0000001820 */
        /* <DEDUP_REMOVED lines=9> */
[C---:B-1----:R-:W-:Y:S06]  /*4960*/  HMMA.16816.F32 R40, R16.reuse, R56, R40 ;  /* 0x000000381028723c */ /* 0x042fec0000001828 */
[C---:B------:R-:W-:Y:S01]  /*4970*/  HMMA.16816.F32 R36, R16.reuse, R58, R36 ;  /* 0x0000003a1024723c */ /* 0x040fe20000001824 */
[----:B------:R-:W1:Y:S05]  /*4980*/  LDSM.16.M88.4 R56, [R187+0xa000] ;  /* 0x00a00000bb38783b */ /* 0x000e6a0000000200 */
[C---:B---3--:R-:W-:Y:S06]  /*4990*/  HMMA.16816.F32 R32, R16.reuse, R52, R32 ;  /* 0x000000341020723c */ /* 0x048fec0000001820 */
[C---:B------:R-:W-:Y:S01]  /*49a0*/  HMMA.16816.F32 R28, R16.reuse, R54, R28 ;  /* 0x00000036101c723c */ /* 0x040fe2000000181c */
[----:B------:R-:W3:Y:S05]  /*49b0*/  LDSM.16.M88.4 R52, [R187+0xa800] ;  /* 0x00a80000bb34783b */ /* 0x000eea0000000200 */
[C---:B----4-:R-:W-:Y:S06]  /*49c0*/  HMMA.16816.F32 R24, R16.reuse, R48, R24 ;  /* 0x000000301018723c */ /* 0x050fec0000001818 */
[C---:B------:R-:W-:Y:S01]  /*49d0*/  HMMA.16816.F32 R20, R16.reuse, R50, R20 ;  /* 0x000000321014723c */ /* 0x040fe20000001814 */
[----:B------:R-:W4:Y:S05]  /*49e0*/  LDSM.16.M88.4 R48, [R187+0xb000] ;  /* 0x00b00000bb30783b */ /* 0x000f2a0000000200 */
[C---:B-----5:R-:W-:Y:S06]  /*49f0*/  HMMA.16816.F32 R68, R16.reuse, R44, R68 ;  /* 0x0000002c1044723c */ /* 0x060fec0000001844 */
        /* <DEDUP_REMOVED lines=8> */
[----:B------:R-:W2:Y:S05]  /*4a80*/  LDSM.16.M88.4 R8, [R180+0x4800] ;  /* 0x00480000b408783b */ /* 0x000eaa0000000200 */
[C---:B------:R-:W-:Y:S06]  /*4a90*/  HMMA.16816.F32 R24, R76.reuse, R80, R24 ;  /* 0x000000504c18723c */ /* 0x040fec0000001818 */
[C---:B------:R-:W-:Y:S06]  /*4aa0*/  HMMA.16816.F32 R20, R76.reuse, R82, R20 ;  /* 0x000000524c14723c */ /* 0x040fec0000001814 */
[C---:B------:R-:W-:Y:S06]  /*4ab0*/  HMMA.16816.F32 R68, R76.reuse, R72, R68 ;  /* 0x000000484c44723c */ /* 0x040fec0000001844 */
[----:B------:R-:W-:Y:S06]  /*4ac0*/  HMMA.16816.F32 R64, R76, R74, R64 ;  /* 0x0000004a4c40723c */ /* 0x000fec0000001840 */
[C---:B-1----:R-:W-:Y:S06]  /*4ad0*/  HMMA.16816.F32 R40, R60.reuse, R56, R40 ;  /* 0x000000383c28723c */ /* 0x042fec0000001828 */
[C---:B------:R-:W-:Y:S01]  /*4ae0*/  HMMA.16816.F32 R36, R60.reuse, R58, R36 ;  /* 0x0000003a3c24723c */ /* 0x040fe20000001824 */
[----:B------:R-:W1:Y:S05]  /*4af0*/  LDSM.16.M88.4 R56, [R180+0x5000] ;  /* 0x00500000b438783b */ /* 0x000e6a0000000200 */
[C---:B---3--:R-:W-:Y:S06]  /*4b00*/  HMMA.16816.F32 R32, R60.reuse, R52, R32 ;  /* 0x000000343c20723c */ /* 0x048fec0000001820 */
[----:B------:R-:W-:Y:S01]  /*4b10*/  HMMA.16816.F32 R28, R60, R54, R28 ;  /* 0x000000363c1c723c */ /* 0x000fe2000000181c */
[----:B------:R-:W3:Y:S01]  /*4b20*/  LDSM.16.M88.4 R52, [R180+0x5800] ;  /* 0x00580000b434783b */ /* 0x000ee20000000200 */
[----:B------:R-:W-:-:S04]  /*4b30*/  DEPBAR.LE SB0, 0x0 ;  /* 0x000080000000791a */ /* 0x000fc80000000000 */
[C---:B----4-:R-:W-:Y:S06]  /*4b40*/  HMMA.16816.F32 R24, R60.reuse, R48, R24 ;  /* 0x000000303c18723c */ /* 0x050fec0000001818 */
[C---:B------:R-:W-:Y:S06]  /*4b50*/  HMMA.16816.F32 R20, R60.reuse, R50, R20 ;  /* 0x000000323c14723c */ /* 0x040fec0000001814 */
[C---:B-----5:R-:W-:Y:S06]  /*4b60*/  HMMA.16816.F32 R68, R60.reuse, R44, R68 ;  /* 0x0000002c3c44723c */ /* 0x060fec0000001844 */
[----:B------:R-:W-:Y:S06]  /*4b70*/  HMMA.16816.F32 R64, R60, R46, R64 ;  /* 0x0000002e3c40723c */ /* 0x000fec0000001840 */
[C---:B--2---:R-:W-:Y:S06]  /*4b80*/  HMMA.16816.F32 R36, R16.reuse, R14, R36 ;  /* 0x0000000e1024723c */ /* 0x044fec0000001824 */
[----:B------:R-:W-:Y:S01]  /*4b90*/  HMMA.16816.F32 R40, R16, R12, R40 ;  /* 0x0000000c1028723c */ /* 0x000fe20000001828 */
[----:B------:R-:W-:-:S04]  /*4ba0*/  SHF.L.U32 R15, R86, 0x1, RZ ;  /* 0x00000001560f7819 */ /* 0x000fc800000006ff */
[----:B------:R-:W-:Y:S01]  /*4bb0*/  LOP3.LUT R15, R15, 0x6, RZ, 0xc0, !PT ;  /* 0x000000060f0f7812 */ /* 0x000fe200078ec0ff */
[C---:B------:R-:W-:Y:S06]  /*4bc0*/  HMMA.16816.F32 R32, R16.reuse, R8, R32 ;  /* 0x000000081020723c */ /* 0x040fec0000001820 */
[C---:B------:R-:W-:Y:S06]  /*4bd0*/  HMMA.16816.F32 R28, R16.reuse, R10, R28 ;  /* 0x0000000a101c723c */ /* 0x040fec000000181c */
[C---:B-1----:R-:W-:Y:S06]  /*4be0*/  HMMA.16816.F32 R24, R16.reuse, R56, R24 ;  /* 0x000000381018723c */ /* 0x042fec0000001818 */
[C---:B------:R-:W-:Y:S06]  /*4bf0*/  HMMA.16816.F32 R20, R16.reuse, R58, R20 ;  /* 0x0000003a1014723c */ /* 0x040fec0000001814 */
[C---:B---3--:R-:W-:Y:S06]  /*4c00*/  HMMA.16816.F32 R68, R16.reuse, R52, R68 ;  /* 0x000000341044723c */ /* 0x048fec0000001844 */
[----:B------:R-:W-:Y:S01]  /*4c10*/  HMMA.16816.F32 R64, R16, R54, R64 ;  /* 0x000000361040723c */ /* 0x000fe20000001840 */
[----:B------:R-:W-:Y:S06]  /*4c20*/  BAR.SYNC.DEFER_BLOCKING 0x0 ;  /* 0x0000000000007b1d */ /* 0x000fec0000010000 */
[----:B------:R-:W-:-:S02]  /*4c30*/  NOP ;  /* 0x0000000000007918 */ /* 0x000fc40000000000 */
[----:B------:R-:W-:-:S15]  /*4c40*/  @!P6 BRA `(.L_x_1401) ;  /* 0x0000000c001ce947 */ /* 0x000fde0003800000 */
[----:B------:R-:W-:Y:S05]  /*4c50*/  @!P0 BRA `(.L_x_1402) ;  /* 0x0000000000f08947 */ /* 0x000fea0003800000 */
[----:B------:R-:W1:Y:S01]  /*4c60*/  LDC R8, c[0x0][0x380] ;  /* 0x0000e000ff087b82 */ /* 0x000e620000000800 */
[----:B------:R-:W-:Y:S01]  /*4c70*/  IABS R12, R5 ;  /* 0x00000005000c7213 */ /* 0x000fe20000000000 */
[----:B------:R-:W-:Y:S01]  /*4c80*/  ULDC.64 UR8, c[0x0][0x230] ;  /* 0x00008c0000087ab9 */ /* 0x000fe20000000a00 */
[----:B------:R-:W-:-:S04]  /*4c90*/  IADD3 R14, R5, -0x40, RZ ;  /* 0xffffffc0050e7810 */ /* 0x000fc80007ffe0ff */
[----:B------:R-:W-:Y:S02]  /*4ca0*/  IABS R10, R14 ;  /* 0x0000000e000a7213 */ /* 0x000fe40000000000 */
[-C--:B-1----:R-:W-:Y:S02]  /*4cb0*/  IABS R3, R8.reuse ;  /* 0x0000000800037213 */ /* 0x082fe40000000000 */
[----:B------:R-:W-:Y:S02]  /*4cc0*/  LOP3.LUT R14, R14, R8, RZ, 0x3c, !PT ;  /* 0x000000080e0e7212 */ /* 0x000fe400078e3cff */
[----:B------:R-:W1:Y:S08]  /*4cd0*/  I2F.RP R16, R3 ;  /* 0x0000000300107306 */ /* 0x000e700000209400 */
[----:B-1----:R-:W1:Y:S02]  /*4ce0*/  MUFU.RCP R16, R16 ;  /* 0x0000001000107308 */ /* 0x002e640000001000 */
[----:B-1----:R-:W-:-:S06]  /*4cf0*/  VIADD R16, R16, 0xffffffe ;  /* 0x0ffffffe10107836 */ /* 0x002fcc0000000000 */
[----:B------:R-:W1:Y:S02]  /*4d00*/  F2I.FTZ.U32.TRUNC.NTZ R17, R16 ;  /* 0x0000001000117305 */ /* 0x000e64000021f000 */
[----:B-1----:R-:W-:Y:S02]  /*4d10*/  IMAD.MOV R13, RZ, RZ, -R17 ;  /* 0x000000ffff0d7224 */ /* 0x002fe400078e0a11 */
[----:B------:R-:W-:Y:S02]  /*4d20*/  IMAD.MOV.U32 R16, RZ, RZ, RZ ;  /* 0x000000ffff107224 */ /* 0x000fe400078e00ff */
[----:B------:R-:W-:-:S04]  /*4d30*/  IMAD R13, R13, R3, RZ ;  /* 0x000000030d0d7224 */ /* 0x000fc800078e02ff */
[----:B------:R-:W-:-:S06]  /*4d40*/  IMAD.HI.U32 R13, R17, R13, R16 ;  /* 0x0000000d110d7227 */ /* 0x000fcc00078e0010 */
[----:B------:R-:W-:-:S04]  /*4d50*/  IMAD.HI.U32 R16, R13, R12, RZ ;  /* 0x0000000c0d107227 */ /* 0x000fc800078e00ff */
[----:B------:R-:W-:Y:S01]  /*4d60*/  IMAD.HI.U32 R13, R13, R10, RZ ;  /* 0x0000000a0d0d7227 */ /* 0x000fe200078e00ff */
[----:B------:R-:W-:-:S03]  /*4d70*/  IADD3 R11, -R16, RZ, RZ ;  /* 0x000000ff100b7210 */ /* 0x000fc60007ffe1ff */
[----:B------:R-:W-:Y:S02]  /*4d80*/  IMAD.MOV R9, RZ, RZ, -R13 ;  /* 0x000000ffff097224 */ /* 0x000fe400078e0a0d */
[C---:B------:R-:W-:Y:S02]  /*4d90*/  IMAD R11, R3.reuse, R11, R12 ;  /* 0x0000000b030b7224 */ /* 0x040fe400078e020c */
[----:B------:R-:W-:-:S03]  /*4da0*/  IMAD R9, R3, R9, R10 ;  /* 0x0000000903097224 */ /* 0x000fc600078e020a */
[C---:B------:R-:W-:Y:S02]  /*4db0*/  ISETP.GT.U32.AND P1, PT, R3.reuse, R11, PT ;  /* 0x0000000b0300720c */ /* 0x040fe40003f24070 */
[----:B------:R-:W-:-:S11]  /*4dc0*/  ISETP.GT.U32.AND P2, PT, R3, R9, PT ;  /* 0x000000090300720c */ /* 0x000fd60003f44070 */
[-C--:B------:R-:W-:Y:S02]  /*4dd0*/  @!P1 IADD3 R11, R11, -R3.reuse, RZ ;  /* 0x800000030b0b9210 */ /* 0x080fe40007ffe0ff */
[----:B------:R-:W-:Y:S01]  /*4de0*/  @!P2 IMAD.IADD R9, R9, 0x1, -R3 ;  /* 0x000000010909a824 */ /* 0x000fe200078e0a03 */
[----:B------:R-:W-:Y:S01]  /*4df0*/  @!P1 IADD3 R16, R16, 0x1, RZ ;  /* 0x0000000110109810 */ /* 0x000fe20007ffe0ff */
[----:B------:R-:W-:Y:S01]  /*4e00*/  @!P2 VIADD R13, R13, 0x1 ;  /* 0x000000010d0da836 */ /* 0x000fe20000000000 */
[-C--:B------:R-:W-:Y:S02]  /*4e10*/  ISETP.GE.U32.AND P5, PT, R11, R3.reuse, PT ;  /* 0x000000030b00720c */ /* 0x080fe40003fa6070 */
[----:B------:R-:W-:Y:S02]  /*4e20*/  ISETP.GE.U32.AND P4, PT, R9, R3, PT ;  /* 0x000000030900720c */ /* 0x000fe40003f86070 */
[----:B------:R-:W-:Y:S02]  /*4e30*/  LOP3.LUT R3, R5, R8, RZ, 0x3c, !PT ;  /* 0x0000000805037212 */ /* 0x000fe400078e3cff */
[----:B------:R-:W-:-:S02]  /*4e40*/  ISETP.GE.AND P1, PT, R14, RZ, PT ;  /* 0x000000ff0e00720c */ /* 0x000fc40003f26270 */
[----:B------:R-:W-:Y:S02]  /*4e50*/  ISETP.GE.AND P3, PT, R3, RZ, PT ;  /* 0x000000ff0300720c */ /* 0x000fe40003f66270 */
[----:B------:R-:W-:Y:S02]  /*4e60*/  ISETP.NE.AND P2, PT, R8, RZ, PT ;  /* 0x000000ff0800720c */ /* 0x000fe40003f45270 */
[----:B------:R-:W-:Y:S02]  /*4e70*/  LOP3.LUT R9, RZ, R8, RZ, 0x33, !PT ;  /* 0x00000008ff097212 */ /* 0x000fe400078e33ff */
[----:B------:R-:W-:Y:S01]  /*4e80*/  @P5 IADD3 R16, R16, 0x1, RZ ;  /* 0x0000000110105810 */ /* 0x000fe20007ffe0ff */
[----:B------:R-:W-:-:S03]  /*4e90*/  @P4 VIADD R13, R13, 0x1 ;  /* 0x000000010d0d4836 */ /* 0x000fc60000000000 */
[----:B------:R-:W-:Y:S02]  /*4ea0*/  MOV R3, R16 ;  /* 0x0000001000037202 */ /* 0x000fe40000000f00 */
[----:B------:R-:W-:-:S03]  /*4eb0*/  @!P1 IADD3 R13, -R13, RZ, RZ ;  /* 0x000000ff0d0d9210 */ /* 0x000fc60007ffe1ff */
[----:B------:R-:W-:-:S05]  /*4ec0*/  @!P3 IMAD.MOV R3, RZ, RZ, -R3 ;  /* 0x000000ffff03b224 */ /* 0x000fca00078e0a03 */
[C---:B------:R-:W-:Y:S02]  /*4ed0*/  SEL R3, R9.reuse, R3, !P2 ;  /* 0x0000000309037207 */ /* 0x040fe40005000000 */
[----:B------:R-:W-:-:S03]  /*4ee0*/  SEL R9, R9, R13, !P2 ;  /* 0x0000000d09097207 */ /* 0x000fc60005000000 */
[----:B------:R-:W-:-:S04]  /*4ef0*/  IMAD.WIDE R10, R3, 0x4, R206 ;  /* 0x00000004030a7825 */ /* 0x000fc800078e02ce */
[----:B------:R-:W-:Y:S02]  /*4f00*/  IMAD.WIDE R12, R9, 0x4, R206 ;  /* 0x00000004090c7825 */ /* 0x000fe400078e02ce */
[----:B------:R-:W2:Y:S04]  /*4f10*/  LDG.E R11, desc[UR10][R10.64] ;  /* 0x0000000a0a0b7981 */ /* 0x000ea8000c1e1900 */
[----:B------:R1:W2:Y:S01]  /*4f20*/  LDG.E R10, desc[UR10][R12.64] ;  /* 0x0000000a0c0a7981 */ /* 0x0002a2000c1e1900 */
[----:B------:R-:W-:-:S04]  /*4f30*/  IMAD.IADD R9, R3, 0x1, -R9 ;  /* 0x0000000103097824 */ /* 0x000fc800078e0a09 */
[----:B------:R-:W-:-:S05]  /*4f40*/  IMAD R9, R9, R8, -0x40 ;  /* 0xffffffc009097424 */ /* 0x000fca00078e0208 */
[----:B------:R-:W-:-:S05]  /*4f50*/  SHF.R.S32.HI R3, RZ, 0x1f, R9 ;  /* 0x0000001fff037819 */ /* 0x000fca0000011409 */
[----:B------:R-:W-:-:S04]  /*4f60*/  IMAD R3, R3, R208, RZ ;  /* 0x000000d003037224 */ /* 0x000fc800078e02ff */
[C---:B------:R-:W-:Y:S02]  /*4f70*/  IMAD R3, R9.reuse, R209, R3 ;  /* 0x000000d109037224 */ /* 0x040fe400078e0203 */
[----:B-1----:R-:W-:-:S04]  /*4f80*/  IMAD.WIDE.U32 R12, R9, R208, RZ ;  /* 0x000000d0090c7225 */ /* 0x002fc800078e00ff */
[----:B------:R-:W-:Y:S01]  /*4f90*/  IMAD.IADD R13, R13, 0x1, R3 ;  /* 0x000000010d0d7824 */ /* 0x000fe200078e0203 */
[----:B--2---:R-:W-:-:S04]  /*4fa0*/  IADD3 R10, -R11, R10, RZ ;  /* 0x0000000a0b0a7210 */ /* 0x004fc80007ffe1ff */
[----:B------:R-:W-:-:S05]  /*4fb0*/  SHF.R.S32.HI R8, RZ, 0x1f, R10 ;  /* 0x0000001fff087819 */ /* 0x000fca000001140a */
[----:B------:R-:W-:-:S04]  /*4fc0*/  IMAD R8, R8, UR8, RZ ;  /* 0x0000000808087c24 */ /* 0x000fc8000f8e02ff */
[C---:B------:R-:W-:Y:S02]  /*4fd0*/  IMAD R8, R10.reuse, UR9, R8 ;  /* 0x000000090a087c24 */ /* 0x040fe4000f8e0208 */
[----:B------:R-:W-:-:S04]  /*4fe0*/  IMAD.WIDE.U32 R10, R10, UR8, R12 ;  /* 0x000000080a0a7c25 */ /* 0x000fc8000f8e000c */
[----:B------:R-:W-:Y:S01]  /*4ff0*/  IMAD.MOV.U32 R14, RZ, RZ, R10 ;  /* 0x000000ffff0e7224 */ /* 0x000fe200078e000a */
[----:B------:R-:W-:Y:S01]  /*5000*/  IADD3 R3, R11, R8, RZ ;  /* 0x000000080b037210 */ /* 0x000fe20007ffe0ff */
[----:B------:R-:W-:Y:S06]  /*5010*/  BRA `(.L_x_1403) ;  /* 0x0000000000087947 */ /* 0x000fec0003800000 */
.L_x_1402:
[----:B------:R-:W-:-:S04]  /*5020*/  LEA R14, -R208, RZ, 0x6 ;  /* 0x000000ffd00e7211 */ /* 0x000fc800078e31ff */
[----:B------:R-:W-:-:S07]  /*5030*/  SHF.R.S32.HI R3, RZ, 0x1f, R14 ;  /* 0x0000001fff037819 */ /* 0x000fce000001140e */
.L_x_1403:
[----:B------:R-:W-:Y:S01]  /*5040*/  ULDC UR5, c[0x0][0x2d0] ;  /* 0x0000b40000057ab9 */ /* 0x000fe20000000800 */
[----:B------:R-:W-:Y:S01]  /*5050*/  BSSY B0, `(.L_x_1404) ;  /* 0x0000083000007945 */ /* 0x000fe20003800000 */
[----:B------:R-:W-:Y:S02]  /*5060*/  ISETP.GE.AND P3, PT, R7, UR5, PT ;  /* 0x0000000507007c0c */ /* 0x000fe4000bf66270 */
[----:B------:R-:W-:Y:S02]  /*5070*/  ISETP.GE.AND P4, PT, R203, UR5, PT ;  /* 0x00000005cb007c0c */ /* 0x000fe4000bf86270 */
[----:B------:R-:W-:-:S09]  /*5080*/  ISETP.GE.AND P2, PT, R6, UR5, PT ;  /* 0x0000000506007c0c */ /* 0x000fd2000bf46270 */
[----:B------:R-:W1:Y:S01]  /*5090*/  @!P3 LDC.64 R10, c[0x0][0x218] ;  /* 0x00008600ff0abb82 */ /* 0x000e620000000a00 */
[CC--:B------:R-:W-:Y:S01]  /*50a0*/  @!P3 IADD3 R19, P1, R14.reuse, R205.reuse, RZ ;  /* 0x000000cd0e13b210 */ /* 0x0c0fe20007f3e0ff */
[----:B------:R2:W-:Y:S01]  /*50b0*/  @P4 STS.128 [R202+0x6000], RZ ;  /* 0x006000ffca004388 */ /* 0x0005e20000000c00 */
[----:B------:R-:W-:-:S03]  /*50c0*/  @!P4 IADD3 R16, P5, R14, R205, RZ ;  /* 0x000000cd0e10c210 */ /* 0x000fc60007fbe0ff */
[C-C-:B------:R-:W-:Y:S02]  /*50d0*/  @!P3 IMAD.X R17, R3.reuse, 0x1, R133.reuse, P1 ;  /* 0x000000010311b824 */ /* 0x140fe400008e0685 */
[----:B------:R-:W3:Y:S01]  /*50e0*/  @!P4 LDC.64 R8, c[0x0][0x218] ;  /* 0x00008600ff08cb82 */ /* 0x000ee20000000a00 */
[----:B------:R-:W-:-:S07]  /*50f0*/  @!P4 IMAD.X R44, R3, 0x1, R133, P5 ;  /* 0x00000001032cc824 */ /* 0x000fce00028e0685 */
[----:B------:R-:W4:Y:S01]  /*5100*/  @!P2 LDC.64 R6, c[0x0][0x218] ;  /* 0x00008600ff06ab82 */ /* 0x000f220000000a00 */
[----:B-1----:R-:W-:-:S07]  /*5110*/  @!P3 LEA R18, P1, R19, R10, 0x1 ;  /* 0x0000000a1312b211 */ /* 0x002fce00078208ff */
[----:B------:R-:W1:Y:S01]  /*5120*/  @!P4 LDC.64 R12, c[0x0][0x218] ;  /* 0x00008600ff0ccb82 */ /* 0x000e620000000a00 */
[----:B------:R-:W-:Y:S02]  /*5130*/  @!P3 LEA.HI.X R19, R19, R11, R17, 0x1, P1 ;  /* 0x0000000b1313b211 */ /* 0x000fe400008f0c11 */
[----:B------:R-:W-:Y:S02]  /*5140*/  @!P2 IADD3 R17, P1, R14, R205, RZ ;  /* 0x000000cd0e11a210 */ /* 0x000fe40007f3e0ff */
[----:B---3--:R-:W-:-:S03]  /*5150*/  @!P4 LEA R48, P5, R16, R8, 0x1 ;  /* 0x000000081030c211 */ /* 0x008fc600078a08ff */
[----:B------:R-:W3:Y:S01]  /*5160*/  @!P3 LDC.64 R10, c[0x0][0x218] ;  /* 0x00008600ff0abb82 */ /* 0x000ee20000000a00 */
[----:B------:R-:W-:Y:S01]  /*5170*/  @!P4 LEA.HI.X R49, R16, R9, R44, 0x1, P5 ;  /* 0x000000091031c211 */ /* 0x000fe200028f0c2c */
[----:B------:R-:W-:Y:S01]  /*5180*/  @!P2 IMAD.X R44, R3, 0x1, R133, P1 ;  /* 0x00000001032ca824 */ /* 0x000fe200008e0685 */
[----:B------:R-:W-:Y:S02]  /*5190*/  IADD3 R45, P5, R198, R14, RZ ;  /* 0x0000000ec62d7210 */ /* 0x000fe40007fbe0ff */
[----:B----4-:R-:W-:-:S03]  /*51a0*/  @!P2 LEA R16, P1, R17, R6, 0x1 ;  /* 0x000000061110a211 */ /* 0x010fc600078208ff */
[----:B------:R-:W4:Y:S01]  /*51b0*/  @!P2 LDC.64 R8, c[0x0][0x218] ;  /* 0x00008600ff08ab82 */ /* 0x000f220000000a00 */
[----:B------:R-:W-:Y:S01]  /*51c0*/  @!PT LDS RZ, [RZ] ;  /* 0x00000000fffff984 */ /* 0x000fe20000000800 */
[----:B------:R-:W-:Y:S01]  /*51d0*/  @!PT LDS RZ, [RZ] ;  /* 0x00000000fffff984 */ /* 0x000fe20000000800 */
[----:B------:R-:W-:Y:S01]  /*51e0*/  @!PT LDS RZ, [RZ] ;  /* 0x00000000fffff984 */ /* 0x000fe20000000800 */
[----:B------:R5:W-:Y:S01]  /*51f0*/  @!P4 LDGSTS.E.BYPASS.LTC128B.128 [R202+0x6000], desc[UR10][R48.64] ;  /* 0x0600000030cacfae */ /* 0x000be2000b901d4a */
[----:B------:R-:W-:Y:S01]  /*5200*/  @!P2 LEA.HI.X R17, R17, R7, R44, 0x1, P1 ;  /* 0x000000071111a211 */ /* 0x000fe200008f0c2c */
[----:B------:R-:W-:Y:S01]  /*5210*/  IMAD.X R44, R197, 0x1, R3, P5 ;  /* 0x00000001c52c7824 */ /* 0x000fe200028e0603 */
[CC--:B------:R-:W-:Y:S01]  /*5220*/  @!P4 IADD3 R50, P5, R45.reuse, R205.reuse, RZ ;  /* 0x000000cd2d32c210 */ /* 0x0c0fe20007fbe0ff */
[----:B------:R2:W-:Y:S01]  /*5230*/  @P3 STS.128 [R202+0x8000], RZ ;  /* 0x008000ffca003388 */ /* 0x0005e20000000c00 */
[----:B------:R-:W-:Y:S02]  /*5240*/  @!P3 IADD3 R51, P1, R45, R205, RZ ;  /* 0x000000cd2d33b210 */ /* 0x000fe40007f3e0ff */
[----:B------:R-:W2:Y:S01]  /*5250*/  @!P4 LDC.64 R6, c[0x0][0x218] ;  /* 0x00008600ff06cb82 */ /* 0x000ea20000000a00 */
[--C-:B------:R-:W-:Y:S01]  /*5260*/  @!P4 IMAD.X R47, R44, 0x1, R133.reuse, P5 ;  /* 0x000000012c2fc824 */ /* 0x100fe200028e0685 */
[----:B-1----:R-:W-:Y:S01]  /*5270*/  @!P4 LEA R46, P5, R50, R12, 0x1 ;  /* 0x0000000c322ec211 */ /* 0x002fe200078a08ff */
[----:B------:R-:W-:Y:S01]  /*5280*/  @!P3 IMAD.X R12, R44, 0x1, R133, P1 ;  /* 0x000000012c0cb824 */ /* 0x000fe200008e0685 */
[----:B------:R-:W-:Y:S01]  /*5290*/  @!PT LDS RZ, [RZ] ;  /* 0x00000000fffff984 */ /* 0x000fe20000000800 */
[----:B------:R-:W-:Y:S01]  /*52a0*/  @!PT LDS RZ, [RZ] ;  /* 0x00000000fffff984 */ /* 0x000fe20000000800 */
[----:B------:R-:W-:Y:S01]  /*52b0*/  @!PT LDS RZ, [RZ] ;  /* 0x00000000fffff984 */ /* 0x000fe20000000800 */
[----:B------:R1:W-:Y:S02]  /*52c0*/  @!P3 LDGSTS.E.BYPASS.LTC128B.128 [R202+0x8000], desc[UR10][R18.64+0x80] ;  /* 0x0800008012cabfae */ /* 0x0003e4000b901d4a */
[----:B------:R-:W-:-:S02]  /*52d0*/  @!P4 LEA.HI.X R47, R50, R13, R47, 0x1, P5 ;  /* 0x0000000d322fc211 */ /* 0x000fc400028f0c2f */
[----:B---3--:R-:W-:Y:S01]  /*52e0*/  @!P3 LEA R50, P5, R51, R10, 0x1 ;  /* 0x0000000a3332b211 */ /* 0x008fe200078a08ff */
[----:B------:R3:W-:Y:S01]  /*52f0*/  @P2 STS.128 [R202+0xa000], RZ ;  /* 0x00a000ffca002388 */ /* 0x0007e20000000c00 */
[----:B------:R-:W-:Y:S02]  /*5300*/  @!P2 IADD3 R10, P1, R45, R205, RZ ;  /* 0x000000cd2d0aa210 */ /* 0x000fe40007f3e0ff */
[----:B------:R-:W-:Y:S01]  /*5310*/  @!P3 LEA.HI.X R51, R51, R11, R12, 0x1, P5 ;  /* 0x0000000b3333b211 */ /* 0x000fe200028f0c0c */
[----:B------:R-:W-:Y:S01]  /*5320*/  @!PT LDS RZ, [RZ] ;  /* 0x00000000fffff984 */ /* 0x000fe20000000800 */
[----:B------:R-:W-:Y:S01]  /*5330*/  @!PT LDS RZ, [RZ] ;  /* 0x00000000fffff984 */ /* 0x000fe20000000800 */
[----:B------:R-:W-:Y:S01]  /*5340*/  @!PT LDS RZ, [RZ] ;  /* 0x00000000fffff984 */ /* 0x000fe20000000800 */
[----:B------:R3:W-:Y:S01]  /*5350*/  @!P2 LDGSTS.E.BYPASS.LTC128B.128 [R202+0xa000], desc[UR10][R16.64+0x100] ;  /* 0x0a00010010caafae */ /* 0x0007e2000b901d4a */
[----:B------:R-:W3:Y:S01]  /*5360*/  @!P3 LDC.64 R12, c[0x0][0x218] ;  /* 0x00008600ff0cbb82 */ /* 0x000ee20000000a00 */
[----:B------:R-:W-:Y:S01]  /*5370*/  @!P2 IMAD.X R11, R44, 0x1, R133, P1 ;  /* 0x000000012c0ba824 */ /* 0x000fe200008e0685 */
[----:B----4-:R-:W-:Y:S01]  /*5380*/  @!P2 LEA R54, P1, R10, R8, 0x1 ;  /* 0x000000080a36a211 */ /* 0x010fe200078208ff */
[----:B------:R4:W-:Y:S01]  /*5390*/  @P4 STS.128 [R202+0x6800], RZ ;  /* 0x006800ffca004388 */ /* 0x0009e20000000c00 */
[----:B------:R-:W-:-:S02]  /*53a0*/  IADD3 R45, P5, R198, R45, RZ ;  /* 0x0000002dc62d7210 */ /* 0x000fc40007fbe0ff */
[----:B------:R-:W-:Y:S01]  /*53b0*/  @!P2 LEA.HI.X R55, R10, R9, R11, 0x1, P1 ;  /* 0x000000090a37a211 */ /* 0x000fe200008f0c0b */
[----:B------:R-:W-:Y:S01]  /*53c0*/  @!PT LDS RZ, [RZ] ;  /* 0x00000000fffff984 */ /* 0x000fe20000000800 */
[----:B------:R-:W-:Y:S01]  /*53d0*/  @!PT LDS RZ, [RZ] ;  /* 0x00000000fffff984 */ /* 0x000fe20000000800 */
[----:B------:R-:W-:Y:S01]  /*53e0*/  @!PT LDS RZ, [RZ] ;  /* 0x00000000fffff984 */ /* 0x000fe20000000800 */
[----:B------:R4:W-:Y:S01]  /*53f0*/  @!P4 LDGSTS.E.BYPASS.LTC128B.128 [R202+0x6800], desc[UR10][R46.64] ;  /* 0x068000002ecacfae */ /* 0x0009e2000b901d4a */
[----:B------:R-:W4:Y:S01]  /*5400*/  @!P2 LDC.64 R10, c[0x0][0x218] ;  /* 0x00008600ff0aab82 */ /* 0x000f220000000a00 */
[-C--:B------:R-:W-:Y:S01]  /*5410*/  @!P4 IADD3 R52, P1, R45, R205.reuse, RZ ;  /* 0x000000cd2d34c210 */ /* 0x080fe20007f3e0ff */
[----:B------:R-:W-:Y:S01]  /*5420*/  IMAD.X R44, R197, 0x1, R44, P5 ;  /* 0x00000001c52c7824 */ /* 0x000fe200028e062c */
[----:B------:R3:W-:Y:S03]  /*5430*/  @P3 STS.128 [R202+0x8800], RZ ;  /* 0x008800ffca003388 */ /* 0x0007e60000000c00 */
[----:B-----5:R-:W-:Y:S01]  /*5440*/  @!P4 IMAD.X R48, R44, 0x1, R133, P1 ;  /* 0x000000012c30c824 */ /* 0x020fe200008e0685 */
[C---:B--2---:R-:W-:Y:S01]  /*5450*/  @!P4 LEA R56, P1, R52.reuse, R6, 0x1 ;  /* 0x000000063438c211 */ /* 0x044fe200078208ff */
[----:B------:R-:W2:Y:S01]  /*5460*/  @!P4 LDC.64 R8, c[0x0][0x218] ;  /* 0x00008600ff08cb82 */ /* 0x000ea20000000a00 */
[----:B-1----:R-:W-:Y:S01]  /*5470*/  @!P3 IADD3 R18, P5, R45, R205, RZ ;  /* 0x000000cd2d12b210 */ /* 0x002fe20007fbe0ff */
[----:B------:R-:W-:Y:S01]  /*5480*/  @!PT LDS RZ, [RZ] ;  /* 0x00000000fffff984 */ /* 0x000fe20000000800 */
[----:B------:R-:W-:Y:S01]  /*5490*/  @!PT LDS RZ, [RZ] ;  /* 0x00000000fffff984 */ /* 0x000fe20000000800 */
[----:B------:R-:W-:Y:S01]  /*54a0*/  @!PT LDS RZ, [RZ] ;  /* 0x00000000fffff984 */ /* 0x000fe20000000800 */
[----:B------:R1:W-:Y:S01]  /*54b0*/  @!P3 LDGSTS.E.BYPASS.LTC128B.128 [R202+0x8800], desc[UR10][R50.64+0x80] ;  /* 0x0880008032cabfae */ /* 0x0003e2000b901d4a */
[----:B------:R-:W-:-:S02]  /*54c0*/  @!P4 LEA.HI.X R57, R52, R7, R48, 0x1, P1 ;  /* 0x000000073439c211 */ /* 0x000fc400008f0c30 */
[----:B------:R-:W-:Y:S01]  /*54d0*/  @!P2 IADD3 R19, P1, R45, R205, RZ ;  /* 0x000000cd2d13a210 */ /* 0x000fe20007f3e0ff */
[--C-:B------:R-:W-:Y:S01]  /*54e0*/  @!P3 IMAD.X R48, R44, 0x1, R133.reuse, P5 ;  /* 0x000000012c30b824 */ /* 0x100fe200028e0685 */
[----:B------:R1:W-:Y:S01]  /*54f0*/  @P2 STS.128 [R202+0xa800], RZ ;  /* 0x00a800ffca002388 */ /* 0x0003e20000000c00 */
[----:B------:R-:W5:Y:S01]  /*5500*/  @!P3 LDC.64 R6, c[0x0][0x218] ;  /* 0x00008600ff06bb82 */ /* 0x000f620000000a00 */
[----:B---3--:R-:W-:Y:S01]  /*5510*/  @!P3 LEA R52, P5, R18, R12, 0x1 ;  /* 0x0000000c1234b211 */ /* 0x008fe200078a08ff */
[----:B------:R-:W-:Y:S01]  /*5520*/  @!P2 IMAD.X R12, R44, 0x1, R133, P1 ;  /* 0x000000012c0ca824 */ /* 0x000fe200008e0685 */
[----:B------:R-:W-:Y:S01]  /*5530*/  @!PT LDS RZ, [RZ] ;  /* 0x00000000fffff984 */ /* 0x000fe20000000800 */
[----:B------:R-:W-:Y:S01]  /*5540*/  @!PT LDS RZ, [RZ] ;  /* 0x00000000fffff984 */ /* 0x000fe20000000800 */
[----:B------:R-:W-:Y:S01]  /*5550*/  @!PT LDS RZ, [RZ] ;  /* 0x00000000fffff984 */ /* 0x000fe20000000800 */
[----:B------:R1:W-:Y:S02]  /*5560*/  @!P2 LDGSTS.E.BYPASS.LTC128B.128 [R202+0xa800], desc[UR10][R54.64+0x100] ;  /* 0x0a80010036caafae */ /* 0x0003e4000b901d4a */
[----:B------:R-:W-:Y:S02]  /*5570*/  @!P3 LEA.HI.X R53, R18, R13, R48, 0x1, P5 ;  /* 0x0000000d1235b211 */ /* 0x000fe400028f0c30 */
[----:B------:R-:W-:Y:S01]  /*5580*/  IADD3 R45, P5, R198, R45, RZ ;  /* 0x0000002dc62d7210 */ /* 0x000fe20007fbe0ff */
[----:B------:R1:W-:Y:S01]  /*5590*/  @P4 STS.128 [R202+0x7000], RZ ;  /* 0x007000ffca004388 */ /* 0x0003e20000000c00 */
[----:B----4-:R-:W-:-:S03]  /*55a0*/  @!P2 LEA R16, P1, R19, R10, 0x1 ;  /* 0x0000000a1310a211 */ /* 0x010fc600078208ff */
[----:B------:R-:W-:Y:S01]  /*55b0*/  IMAD.X R44, R197, 0x1, R44, P5 ;  /* 0x00000001c52c7824 */ /* 0x000fe200028e062c */
[----:B------:R-:W-:Y:S01]  /*55c0*/  @!P4 IADD3 R10, P5, R45, R205, RZ ;  /* 0x000000cd2d0ac210 */ /* 0x000fe20007fbe0ff */
[----:B------:R-:W-:Y:S01]  /*55d0*/  @!PT LDS RZ, [RZ] ;  /* 0x00000000fffff984 */ /* 0x000fe20000000800 */
[----:B------:R-:W-:Y:S01]  /*55e0*/  @!PT LDS RZ, [RZ] ;  /* 0x00000000fffff984 */ /* 0x000fe20000000800 */
[----:B------:R-:W-:Y:S01]  /*55f0*/  @!PT LDS RZ, [RZ] ;  /* 0x00000000fffff984 */ /* 0x000fe20000000800 */
[----:B------:R1:W-:Y:S01]  /*5600*/  @!P4 LDGSTS.E.BYPASS.LTC128B.128 [R202+0x7000], desc[UR10][R56.64] ;  /* 0x0700000038cacfae */ /* 0x0003e2000b901d4a */
[----:B------:R-:W-:Y:S02]  /*5610*/  @!P2 LEA.HI.X R17, R19, R11, R12, 0x1, P1 ;  /* 0x0000000b1311a211 */ /* 0x000fe400008f0c0c */
[----:B------:R-:W-:Y:S01]  /*5620*/  @!P3 IADD3 R11, P1, R45, R205, RZ ;  /* 0x000000cd2d0bb210 */ /* 0x000fe20007f3e0ff */
[--C-:B------:R-:W-:Y:S01]  /*5630*/  @!P4 IMAD.X R12, R44, 0x1, R133.reuse, P5 ;  /* 0x000000012c0cc824 */ /* 0x100fe200028e0685 */
[----:B--2---:R-:W-:Y:S01]  /*5640*/  @!P4 LEA R18, P5, R10, R8, 0x1 ;  /* 0x000000080a12c211 */ /* 0x004fe200078a08ff */
[----:B------:R1:W-:Y:S02]  /*5650*/  @P3 STS.128 [R202+0x9000], RZ ;  /* 0x009000ffca003388 */ /* 0x0003e40000000c00 */
[----:B------:R-:W-:Y:S01]  /*5660*/  @!P3 IMAD.X R8, R44, 0x1, R133, P1 ;  /* 0x000000012c08b824 */ /* 0x000fe200008e0685 */
[----:B------:R-:W-:Y:S01]  /*5670*/  @!P4 LEA.HI.X R19, R10, R9, R12, 0x1, P5 ;  /* 0x000000090a13c211 */ /* 0x000fe200028f0c0c */
[----:B------:R-:W-:Y:S01]  /*5680*/  @!PT LDS RZ, [RZ] ;  /* 0x00000000fffff984 */ /* 0x000fe20000000800 */
[----:B------:R-:W-:Y:S01]  /*5690*/  @!PT LDS RZ, [RZ] ;  /* 0x00000000fffff984 */ /* 0x000fe20000000800 */
[----:B------:R-:W-:Y:S01]  /*56a0*/  @!PT LDS RZ, [RZ] ;  /* 0x00000000fffff984 */ /* 0x000fe20000000800 */
[----:B------:R1:W-:Y:S01]  /*56b0*/  @!P3 LDGSTS.E.BYPASS.LTC128B.128 [R202+0x9000], desc[UR10][R52.64+0x80] ;  /* 0x0900008034cabfae */ /* 0x0003e2000b901d4a */
[----:B-----5:R-:W-:-:S03]  /*56c0*/  @!P3 LEA R6, P1, R11, R6, 0x1 ;  /* 0x000000060b06b211 */ /* 0x020fc600078208ff */
        /* <DEDUP_REMOVED lines=21> */
[----:B-1----:R-:W-:-:S04]  /*5820*/  LEA R6, P1, R45, UR8, 0x1 ;  /* 0x000000082d067c11 */ /* 0x002fc8000f8208ff */
[----:B------:R-:W-:-:S05]  /*5830*/  LEA.HI.X R7, R45, UR9, R44, 0x1, P1 ;  /* 0x000000092d077c11 */ /* 0x000fca00088f0c2c */
[----:B------:R-:W-:Y:S01]  /*5840*/  @!PT LDS RZ, [RZ] ;  /* 0x00000000fffff984 */ /* 0x000fe20000000800 */
[----:B------:R-:W-:Y:S01]  /*5850*/  @!PT LDS RZ, [RZ] ;  /* 0x00000000fffff984 */ /* 0x000fe20000000800 */
[----:B------:R-:W-:Y:S01]  /*5860*/  @!PT LDS RZ, [RZ] ;  /* 0x00000000fffff984 */ /* 0x000fe20000000800 */
[----:B------:R2:W-:Y:S04]  /*5870*/  LDGSTS.E.BYPASS.LTC128B.128 [R202+0xb800], desc[UR10][R6.64+0x100] ;  /* 0x0b80010006ca7fae */ /* 0x0005e8000b901d4a */
.L_x_1405:
[----:B------:R-:W-:Y:S05]  /*5880*/  BSYNC B0 ;  /* 0x0000000000007941 */ /* 0x000fea0003800000 */
.L_x_1404:
[----:B------:R-:W0:Y:S01]  /*5890*/  LDGDEPBAR ;  /* 0x00000000000079af */ /* 0x000e220000000000 */
[----:B------:R-:W-:-:S04]  /*58a0*/  IADD3 R205, P1, R14, R205, RZ ;  /* 0x000000cd0ecd7210 */ /* 0x000fc80007f3e0ff */
[----:B------:R-:W-:-:S09]  /*58b0*/  IADD3.X R133, R3, R133, RZ, P1, !PT ;  /* 0x0000008503857210 */ /* 0x000fd20000ffe4ff */
.L_x_1401:
[----:B------:R-:W-:Y:S01]  /*58c0*/  IMAD.IADD R15, R5, 0x1, R15 ;  /* 0x00000001050f7824 */ /* 0x000fe200078e020f */
[----:B------:R-:W-:Y:S01]  /*58d0*/  ULDC UR12, c[0x0][0x2ec] ;  /* 0x0000bb00000c7ab9 */ /* 0x000fe20000000800 */
[----:B------:R-:W-:Y:S01]  /*58e0*/  LEA R188, R4, UR4, 0x1 ;  /* 0x0000000404bc7c11 */ /* 0x000fe2000f8e08ff */
[----:B------:R-:W-:Y:S01]  /*58f0*/  ULDC.64 UR8, c[0x0][0x218] ;  /* 0x0000860000087ab9 */ /* 0x000fe20000000a00 */
[C---:B------:R-:W-:Y:S02]  /*5900*/  VIADD R3, R15.reuse, 0x1 ;  /* 0x000000010f037836 */ /* 0x040fe40000000000 */
[C---:B------:R-:W-:Y:S01]  /*5910*/  VIADD R5, R15.reuse, 0x8 ;  /* 0x000000080f057836 */ /* 0x040fe20000000000 */
[----:B------:R-:W-:Y:S01]  /*5920*/  LDSM.16.MT88.4 R124, [R188+0xc000] ;  /* 0x00c00000bc7c783b */ /* 0x000fe20000004200 */
[----:B-12---:R-:W-:Y:S01]  /*5930*/  VIADD R7, R15, 0x30 ;  /* 0x000000300f077836 */ /* 0x006fe20000000000 */
[CC--:B------:R-:W-:Y:S01]  /*5940*/  ISETP.GE.AND P5, PT, R3.reuse, R215.reuse, PT ;  /* 0x000000d70300720c */ /* 0x0c0fe20003fa6270 */
[--C-:B------:R-:W-:Y:S01]  /*5950*/  IMAD R186, R2, 0x2, R188.reuse ;  /* 0x0000000202ba7824 */ /* 0x100fe200078e02bc */
[-C--:B------:R-:W-:Y:S01]  /*5960*/  ISETP.GE.AND P2, PT, R3, R210.reuse, PT ;  /* 0x000000d20300720c */ /* 0x080fe20003f46270 */
[----:B------:R-:W-:Y:S01]  /*5970*/  VIADD R3, R15, 0x9 ;  /* 0x000000090f037836 */ /* 0x000fe20000000000 */
[CC--:B------:R-:W-:Y:S01]  /*5980*/  ISETP.GE.AND P1, PT, R5.reuse, R215.reuse, PT ;  /* 0x000000d70500720c */ /* 0x0c0fe20003f26270 */
[----:B------:R-:W-:Y:S01]  /*5990*/  LDSM.16.MT88.4 R16, [R188+0xc800] ;  /* 0x00c80000bc10783b */ /* 0x000fe20000004200 */
[-C--:B------:R-:W-:Y:S01]  /*59a0*/  ISETP.GE.AND P3, PT, R5, R210.reuse, PT ;  /* 0x000000d20500720c */ /* 0x080fe20003f66270 */
[----:B------:R-:W-:Y:S01]  /*59b0*/  VIADD R5, R15, 0x10 ;  /* 0x000000100f057836 */ /* 0x000fe20000000000 */
[----:B------:R-:W-:Y:S01]  /*59c0*/  FSEL R36, R36, -INF , !P1 ;  /* 0xff80000024247808 */ /* 0x000fe20004800000 */
[----:B------:R-:W-:Y:S01]  /*59d0*/  LDSM.16.MT88.4 R72, [R186+0xe000] ;  /* 0x00e00000ba48783b */ /* 0x000fe20000004200 */
[CC--:B------:R-:W-:Y:S01]  /*59e0*/  ISETP.GE.AND P4, PT, R3.reuse, R215.reuse, PT ;  /* 0x000000d70300720c */ /* 0x0c0fe20003f86270 */
[----:B------:R-:W-:Y:S01]  /*59f0*/  IMAD R185, R0, 0x2, R188 ;  /* 0x0000000200b97824 */ /* 0x000fe200078e02bc */
[----:B------:R-:W-:Y:S01]  /*5a00*/  ISETP.GE.AND P1, PT, R3, R210, PT ;  /* 0x000000d20300720c */ /* 0x000fe20003f26270 */
[----:B------:R-:W-:Y:S01]  /*5a10*/  VIADD R3, R15, 0x11 ;  /* 0x000000110f037836 */ /* 0x000fe20000000000 */
[----:B------:R-:W-:Y:S01]  /*5a20*/  FSEL R38, R38, -INF , !P3 ;  /* 0xff80000026267808 */ /* 0x000fe20005800000 */
[----:B------:R-:W-:Y:S01]  /*5a30*/  IMAD R184, R0, 0x2, R186 ;  /* 0x0000000200b87824 */ /* 0x000fe200078e02ba */
[----:B------:R-:W-:Y:S01]  /*5a40*/  ISETP.GE.AND P3, PT, R5, R215, PT ;  /* 0x000000d70500720c */ /* 0x000fe20003f66270 */
[----:B------:R-:W-:Y:S01]  /*5a50*/  LDSM.16.MT88.4 R96, [R188+0x10000] ;  /* 0x01000000bc60783b */ /* 0x000fe20000004200 */
[----:B------:R-:W-:-:S02]  /*5a60*/  FSEL R37, R37, -INF , !P4 ;  /* 0xff80000025257808 */ /* 0x000fc40006000000 */
[-C--:B------:R-:W-:Y:S01]  /*5a70*/  ISETP.GE.AND P4, PT, R5, R210.reuse, PT ;  /* 0x000000d20500720c */ /* 0x080fe20003f86270 */
[----:B------:R-:W-:Y:S01]  /*5a80*/  VIADD R5, R15, 0x18 ;  /* 0x000000180f057836 */ /* 0x000fe20000000000 */
[----:B------:R-:W-:Y:S01]  /*5a90*/  FSEL R39, R39, -INF , !P1 ;  /* 0xff80000027277808 */ /* 0x000fe20004800000 */
[----:B------:R-:W-:Y:S01]  /*5aa0*/  LDSM.16.MT88.4 R88, [R184+0xe000] ;  /* 0x00e00000b858783b */ /* 0x000fe20000004200 */
[C---:B------:R-:W-:Y:S02]  /*5ab0*/  ISETP.GE.AND P1, PT, R3.reuse, R215, PT ;  /* 0x000000d70300720c */ /* 0x040fe40003f26270 */
        /* <DEDUP_REMOVED lines=9> */
[-C--:B------:R-:W-:Y:S01]  /*5b50*/  ISETP.GE.AND P1, PT, R5, R210.reuse, PT ;  /* 0x000000d20500720c */ /* 0x080fe20003f26270 */
[----:B------:R-:W-:Y:S01]  /*5b60*/  VIADD R5, R15, 0x20 ;  /* 0x000000200f057836 */ /* 0x000fe20000000000 */
[----:B------:R-:W-:Y:S01]  /*5b70*/  FSEL R35, R35, -INF , !P3 ;  /* 0xff80000023237808 */ /* 0x000fe20005800000 */
[----:B------:R-:W-:Y:S01]  /*5b80*/  LDSM.16.MT88.4 R56, [R184+0xc000] ;  /* 0x00c00000b838783b */ /* 0x000fe20000004200 */
[----:B------:R-:W-:Y:S02]  /*5b90*/  FSEL R41, R41, -INF , !P5 ;  /* 0xff80000029297808 */ /* 0x000fe40006800000 */
[----:B------:R-:W-:Y:S01]  /*5ba0*/  ISETP.GE.AND P5, PT, R15, R215, PT ;  /* 0x000000d70f00720c */ /* 0x000fe20003fa6270 */
[----:B------:R-:W-:Y:S01]  /*5bb0*/  LDSM.16.MT88.4 R80, [R185+0xe000] ;  /* 0x00e00000b950783b */ /* 0x000fe20000004200 */
[----:B------:R-:W-:-:S02]  /*5bc0*/  ISETP.GE.AND P3, PT, R3, R210, PT ;  /* 0x000000d20300720c */ /* 0x000fc40003f66270 */
[----:B------:R-:W-:Y:S01]  /*5bd0*/  FSEL R28, R28, -INF , !P4 ;  /* 0xff8000001c1c7808 */ /* 0x000fe20006000000 */
[----:B------:R-:W-:Y:S01]  /*5be0*/  LDSM.16.MT88.4 R136, [R184+0x10000] ;  /* 0x01000000b888783b */ /* 0x000fe20000004200 */
[----:B------:R-:W-:Y:S02]  /*5bf0*/  FSEL R30, R30, -INF , !P1 ;  /* 0xff8000001e1e7808 */ /* 0x000fe40004800000 */
[C---:B------:R-:W-:Y:S02]  /*5c00*/  ISETP.GE.AND P4, PT, R5.reuse, R215, PT ;  /* 0x000000d70500720c */ /* 0x040fe40003f86270 */
[----:B------:R-:W-:Y:S02]  /*5c10*/  ISETP.GE.AND P1, PT, R5, R210, PT ;  /* 0x000000d20500720c */ /* 0x000fe40003f26270 */
[----:B------:R-:W-:Y:S02]  /*5c20*/  FSEL R40, R40, -INF , !P5 ;  /* 0xff80000028287808 */ /* 0x000fe40006800000 */
[----:B------:R-:W-:-:S02]  /*5c30*/  FSEL R5, R31, -INF , !P3 ;  /* 0xff8000001f057808 */ /* 0x000fc40005800000 */
[----:B------:R-:W-:Y:S02]  /*5c40*/  ISETP.GE.AND P3, PT, R15, R210, PT ;  /* 0x000000d20f00720c */ /* 0x000fe40003f66270 */
[----:B------:R-:W-:Y:S02]  /*5c50*/  FSEL R43, R43, -INF , !P2 ;  /* 0xff8000002b2b7808 */ /* 0x000fe40005000000 */
[----:B------:R-:W-:Y:S01]  /*5c60*/  ISETP.GE.AND P2, PT, R3, R215, PT ;  /* 0x000000d70300720c */ /* 0x000fe20003f46270 */
[----:B------:R-:W-:Y:S01]  /*5c70*/  VIADD R3, R15, 0x21 ;  /* 0x000000210f037836 */ /* 0x000fe20000000000 */
[----:B------:R-:W-:Y:S02]  /*5c80*/  FMNMX.FTZ R6, R40, R41, !PT ;  /* 0x0000002928067209 */ /* 0x000fe40007810000 */
[----:B------:R-:W-:Y:S02]  /*5c90*/  FSEL R42, R42, -INF , !P3 ;  /* 0xff8000002a2a7808 */ /* 0x000fe40005800000 */
[----:B------:R-:W-:-:S02]  /*5ca0*/  FSEL R29, R29, -INF , !P2 ;  /* 0xff8000001d1d7808 */ /* 0x000fc40005000000 */
[----:B------:R-:W-:Y:S02]  /*5cb0*/  FMNMX.FTZ R6, R36, R6, !PT ;  /* 0x0000000624067209 */ /* 0x000fe40007810000 */
[C---:B------:R-:W-:Y:S02]  /*5cc0*/  ISETP.GE.AND P5, PT, R3.reuse, R215, PT ;  /* 0x000000d70300720c */ /* 0x040fe40003fa6270 */
[----:B------:R-:W-:Y:S01]  /*5cd0*/  ISETP.GE.AND P2, PT, R3, R210, PT ;  /* 0x000000d20300720c */ /* 0x000fe20003f46270 */
[----:B------:R-:W-:Y:S01]  /*5ce0*/  VIADD R3, R15, 0x28 ;  /* 0x000000280f037836 */ /* 0x000fe20000000000 */
[----:B------:R-:W-:Y:S02]  /*5cf0*/  FMNMX.FTZ R8, R42, R43, !PT ;  /* 0x0000002b2a087209 */ /* 0x000fe40007810000 */
[----:B------:R-:W-:Y:S02]  /*5d00*/  FMNMX.FTZ R6, R37, R6, !PT ;  /* 0x0000000625067209 */ /* 0x000fe40007810000 */
[----:B------:R-:W-:-:S02]  /*5d10*/  FMNMX.FTZ R8, R38, R8, !PT ;  /* 0x0000000826087209 */ /* 0x000fc40007810000 */
[----:B------:R-:W-:Y:S02]  /*5d20*/  FSEL R170, R24, -INF , !P4 ;  /* 0xff80000018aa7808 */ /* 0x000fe40006000000 */
[----:B------:R-:W-:Y:S02]  /*5d30*/  FSEL R147, R26, -INF , !P1 ;  /* 0xff8000001a937808 */ /* 0x000fe40004800000 */
[C---:B------:R-:W-:Y:S02]  /*5d40*/  ISETP.GE.AND P4, PT, R3.reuse, R215, PT ;  /* 0x000000d70300720c */ /* 0x040fe40003f86270 */
[----:B------:R-:W-:Y:S02]  /*5d50*/  ISETP.GE.AND P1, PT, R3, R210, PT ;  /* 0x000000d20300720c */ /* 0x000fe40003f26270 */
[----:B------:R-:W-:Y:S01]  /*5d60*/  FMNMX.FTZ R3, R32, R6, !PT ;  /* 0x0000000620037209 */ /* 0x000fe20007810000 */
[----:B------:R-:W-:Y:S01]  /*5d70*/  VIADD R6, R15, 0x29 ;  /* 0x000000290f067836 */ /* 0x000fe20000000000 */
[----:B------:R-:W-:-:S02]  /*5d80*/  FMNMX.FTZ R8, R39, R8, !PT ;  /* 0x0000000827087209 */ /* 0x000fc40007810000 */
[----:B------:R-:W-:Y:S02]  /*5d90*/  FMNMX.FTZ R3, R33, R3, !PT ;  /* 0x0000000321037209 */ /* 0x000fe40007810000 */
[----:B------:R-:W-:Y:S02]  /*5da0*/  FMNMX.FTZ R8, R34, R8, !PT ;  /* 0x0000000822087209 */ /* 0x000fe40007810000 */
[----:B------:R-:W-:Y:S01]  /*5db0*/  FMNMX.FTZ R9, R28, R3, !PT ;  /* 0x000000031c097209 */ /* 0x000fe20007810000 */
[----:B------:R-:W-:Y:S01]  /*5dc0*/  VIADD R3, R15, 0x38 ;  /* 0x000000380f037836 */ /* 0x000fe20000000000 */
[----:B------:R-:W-:Y:S02]  /*5dd0*/  FMNMX.FTZ R8, R35, R8, !PT ;  /* 0x0000000823087209 */ /* 0x000fe40007810000 */
[----:B------:R-:W-:Y:S02]  /*5de0*/  FMNMX.FTZ R9, R29, R9, !PT ;  /* 0x000000091d097209 */ /* 0x000fe40007810000 */
[----:B------:R-:W-:-:S02]  /*5df0*/  FMNMX.FTZ R8, R30, R8, !PT ;  /* 0x000000081e087209 */ /* 0x000fc40007810000 */
[----:B------:R-:W-:Y:S02]  /*5e00*/  FSEL R171, R25, -INF , !P5 ;  /* 0xff80000019ab7808 */ /* 0x000fe40006800000 */
[----:B------:R-:W-:Y:S02]  /*5e10*/  FMNMX.FTZ R9, R170, R9, !PT ;  /* 0x00000009aa097209 */ /* 0x000fe40007810000 */
[----:B------:R-:W-:Y:S02]  /*5e20*/  FMNMX.FTZ R8, R5, R8, !PT ;  /* 0x0000000805087209 */ /* 0x000fe40007810000 */
[----:B------:R-:W-:Y:S02]  /*5e30*/  ISETP.GE.AND P5, PT, R6, R215, PT ;  /* 0x000000d70600720c */ /* 0x000fe40003fa6270 */
[----:B------:R-:W-:Y:S02]  /*5e40*/  FSEL R211, R20, -INF , !P4 ;  /* 0xff80000014d37808 */ /* 0x000fe40006000000 */
[----:B------:R-:W-:-:S02]  /*5e50*/  FMNMX.FTZ R9, R171, R9, !PT ;  /* 0x00000009ab097209 */ /* 0x000fc40007810000 */
[----:B------:R-:W-:Y:S02]  /*5e60*/  FSEL R146, R27, -INF , !P2 ;  /* 0xff8000001b927808 */ /* 0x000fe40005000000 */
[----:B------:R-:W-:Y:S01]  /*5e70*/  FMNMX.FTZ R8, R147, R8, !PT ;  /* 0x0000000893087209 */ /* 0x000fe20007810000 */
[----:B------:R-:W-:Y:S01]  /*5e80*/  LDSM.16.MT88.4 R24, [R184+0xc800] ;  /* 0x00c80000b818783b */ /* 0x000fe20000004200 */
[----:B------:R-:W-:Y:S01]  /*5e90*/  ISETP.GE.AND P3, PT, R6, R210, PT ;  /* 0x000000d20600720c */ /* 0x000fe20003f66270 */
[----:B------:R-:W-:Y:S01]  /*5ea0*/  VIADD R6, R15, 0x31 ;  /* 0x000000310f067836 */ /* 0x000fe20000000000 */
[----:B------:R-:W-:Y:S01]  /*5eb0*/  ISETP.GE.AND P2, PT, R7, R215, PT ;  /* 0x000000d70700720c */ /* 0x000fe20003f46270 */
[----:B------:R-:W-:Y:S01]  /*5ec0*/  VIADD R15, R15, 0x39 ;  /* 0x000000390f0f7836 */ /* 0x000fe20000000000 */
[----:B------:R-:W-:Y:S02]  /*5ed0*/  FSEL R151, R21, -INF , !P5 ;  /* 0xff80000015977808 */ /* 0x000fe40006800000 */
[----:B------:R-:W-:-:S02]  /*5ee0*/  FMNMX.FTZ R9, R211, R9, !PT ;  /* 0x00000009d3097209 */ /* 0x000fc40007810000 */
[----:B------:R-:W-:Y:S02]  /*5ef0*/  FSEL R145, R22, -INF , !P1 ;  /* 0xff80000016917808 */ /* 0x000fe40004800000 */
[----:B------:R-:W-:Y:S02]  /*5f00*/  FMNMX.FTZ R8, R146, R8, !PT ;  /* 0x0000000892087209 */ /* 0x000fe40007810000 */
[----:B------:R-:W-:Y:S02]  /*5f10*/  FSEL R150, R68, -INF , !P2 ;  /* 0xff80000044967808 */ /* 0x000fe40005000000 */
[----:B------:R-:W-:Y:S02]  /*5f20*/  ISETP.GE.AND P4, PT, R6, R215, PT ;  /* 0x000000d70600720c */ /* 0x000fe40003f86270 */
[----:B------:R-:W-:Y:S02]  /*5f30*/  FMNMX.FTZ R9, R151, R9, !PT ;  /* 0x0000000997097209 */ /* 0x000fe40007810000 */
[----:B------:R-:W-:-:S02]  /*5f40*/  ISETP.GE.AND P2, PT, R3, R215, PT ;  /* 0x000000d70300720c */ /* 0x000fc40003f46270 */
[----:B------:R-:W-:Y:S02]  /*5f50*/  ISETP.GE.AND P1, PT, R7, R210, PT ;  /* 0x000000d20700720c */ /* 0x000fe40003f26270 */
[----:B------:R-:W-:Y:S02]  /*5f60*/  FSEL R144, R23, -INF , !P3 ;  /* 0xff80000017907808 */ /* 0x000fe40005800000 */
[----:B------:R-:W-:Y:S01]  /*5f70*/  FMNMX.FTZ R8, R145, R8, !PT ;  /* 0x0000000891087209 */ /* 0x000fe20007810000 */
[----:B------:R-:W-:Y:S01]  /*5f80*/  LDSM.16.MT88.4 R20, [R185+0xe800] ;  /* 0x00e80000b914783b */ /* 0x000fe20000004200 */
[----:B------:R-:W-:Y:S02]  /*5f90*/  FSEL R149, R69, -INF , !P4 ;  /* 0xff80000045957808 */ /* 0x000fe40006000000 */
[----:B------:R-:W-:Y:S02]  /*5fa0*/  FMNMX.FTZ R9, R150, R9, !PT ;  /* 0x0000000996097209 */ /* 0x000fe40007810000 */
[----:B------:R-:W-:-:S02]  /*5fb0*/  FSEL R148, R64, -INF , !P2 ;  /* 0xff80000040947808 */ /* 0x000fc40005000000 */
[----:B------:R-:W-:Y:S02]  /*5fc0*/  ISETP.GE.AND P2, PT, R6, R210, PT ;  /* 0x000000d20600720c */ /* 0x000fe40003f46270 */
[----:B------:R-:W-:Y:S02]  /*5fd0*/  FSEL R141, R70, -INF , !P1 ;  /* 0xff800000468d7808 */ /* 0x000fe40004800000 */
[----:B------:R-:W-:Y:S02]  /*5fe0*/  FMNMX.FTZ R8, R144, R8, !PT ;  /* 0x0000000890087209 */ /* 0x000fe40007810000 */
[----:B------:R-:W-:Y:S02]  /*5ff0*/  ISETP.GE.AND P4, PT, R15, R215, PT ;  /* 0x000000d70f00720c */ /* 0x000fe40003f86270 */
[----:B------:R-:W-:Y:S02]  /*6000*/  FMNMX.FTZ R9, R149, R9, !PT ;  /* 0x0000000995097209 */ /* 0x000fe40007810000 */
[----:B------:R-:W-:-:S02]  /*6010*/  ISETP.GE.AND P1, PT, R3, R210, PT ;  /* 0x000000d20300720c */ /* 0x000fc40003f26270 */
[----:B------:R-:W-:Y:S02]  /*6020*/  FSEL R140, R71, -INF , !P2 ;  /* 0xff800000478c7808 */ /* 0x000fe40005000000 */
[----:B------:R-:W-:Y:S02]  /*6030*/  FMNMX.FTZ R8, R141, R8, !PT ;  /* 0x000000088d087209 */ /* 0x000fe40007810000 */
[----:B------:R-:W-:Y:S02]  /*6040*/  FSEL R143, R65, -INF , !P4 ;  /* 0xff800000418f7808 */ /* 0x000fe40006000000 */
[----:B------:R-:W-:Y:S02]  /*6050*/  FMNMX.FTZ R9, R148, R9, !PT ;  /* 0x0000000994097209 */ /* 0x000fe40007810000 */
[----:B------:R-:W-:Y:S02]  /*6060*/  ISETP.GE.AND P2, PT, R15, R210, PT ;  /* 0x000000d20f00720c */ /* 0x000fe40003f46270 */
[----:B------:R-:W-:Y:S01]  /*6070*/  FSEL R219, R66, -INF , !P1 ;  /* 0xff80000042db7808 */ /* 0x000fe20004800000 */
[----:B------:R-:W-:Y:S01]  /*6080*/  LDSM.16.MT88.4 R12, [R186+0xc800] ;  /* 0x00c80000ba0c783b */ /* 0x000fe20000004200 */
[----:B------:R-:W-:-:S02]  /*6090*/  FMNMX.FTZ R8, R140, R8, !PT ;  /* 0x000000088c087209 */ /* 0x000fc40007810000 */
[----:B------:R-:W-:Y:S02]  /*60a0*/  FMNMX.FTZ R7, R143, R9, !PT ;  /* 0x000000098f077209 */ /* 0x000fe40007810000 */
[----:B------:R-:W-:Y:S02]  /*60b0*/  FSEL R217, R67, -INF , !P2 ;  /* 0xff80000043d97808 */ /* 0x000fe40005000000 */
[----:B------:R-:W-:Y:S01]  /*60c0*/  FMNMX.FTZ R8, R219, R8, !PT ;  /* 0x00000008db087209 */ /* 0x000fe20007810000 */
[----:B------:R-:W1:Y:S03]  /*60d0*/  SHFL.BFLY PT, R6, R7, 0x2, 0x1f ;  /* 0x0c401f0007067f89 */ /* 0x000e6600000e0000 */
[----:B------:R-:W-:Y:S01]  /*60e0*/  FMNMX.FTZ R8, R217, R8, !PT ;  /* 0x00000008d9087209 */ /* 0x000fe20007810000 */
[----:B------:R-:W-:Y:S04]  /*60f0*/  LDSM.16.MT88.4 R64, [R188+0xe000] ;  /* 0x00e00000bc40783b */ /* 0x000fe80000004200 */
[----:B------:R-:W2:Y:S01]  /*6100*/  SHFL.BFLY PT, R3, R8, 0x2, 0x1f ;  /* 0x0c401f0008037f89 */ /* 0x000ea200000e0000 */
[----:B-1----:R-:W-:-:S05]  /*6110*/  FMNMX.FTZ R7, R7, R6, !PT ;  /* 0x0000000607077209 */ /* 0x002fca0007810000 */
[----:B------:R-:W1:Y:S01]  /*6120*/  SHFL.BFLY PT, R132, R7, 0x1, 0x1f ;  /* 0x0c201f0007847f89 */ /* 0x000e6200000e0000 */
[----:B--2---:R-:W-:-:S03]  /*6130*/  FMNMX.FTZ R6, R8, R3, !PT ;  /* 0x0000000308067209 */ /* 0x004fc60007810000 */
[----:B------:R-:W-:Y:S04]  /*6140*/  LDSM.16.MT88.4 R8, [R188+0xe800] ;  /* 0x00e80000bc08783b */ /* 0x000fe80000004200 */
        /* <DEDUP_REMOVED lines=19> */
[----:B------:R-:W1:Y:S01]  /*6280*/  LDSM.16.MT88.4 R40, [R186+0xc000] ;  /* 0x00c00000ba28783b */ /* 0x000e620000004200 */
[----:B------:R-:W-:Y:S01]  /*6290*/  FFMA.FTZ R163, R39, UR12, -R216 ;  /* 0x0000000c27a37c23 */ /* 0x000fe200080108d8 */
[--C-:B------:R-:W-:Y:S01]  /*62a0*/  FFMA.FTZ R158, R28, UR12, -R142.reuse ;  /* 0x0000000c1c9e7c23 */ /* 0x100fe2000801088e */
[----:B------:R-:W2:Y:S01]  /*62b0*/  MUFU.EX2 R166, R166 ;  /* 0x000000a600a67308 */ /* 0x000ea20000000800 */
[----:B------:R-:W-:Y:S01]  /*62c0*/  FFMA.FTZ R0, R29, UR12, -R142 ;  /* 0x0000000c1d007c23 */ /* 0x000fe2000801088e */
[--C-:B------:R-:W-:Y:S01]  /*62d0*/  FFMA.FTZ R159, R34, UR12, -R216.reuse ;  /* 0x0000000c229f7c23 */ /* 0x100fe200080108d8 */
[--C-:B------:R-:W-:Y:S01]  /*62e0*/  FFMA.FTZ R157, R35, UR12, -R216.reuse ;  /* 0x0000000c239d7c23 */ /* 0x100fe200080108d8 */
[--C-:B------:R-:W-:Y:S01]  /*62f0*/  FFMA.FTZ R156, R30, UR12, -R216.reuse ;  /* 0x0000000c1e9c7c23 */ /* 0x100fe200080108d8 */
[----:B------:R-:W-:Y:S01]  /*6300*/  FFMA.FTZ R2, R5, UR12, -R216 ;  /* 0x0000000c05027c23 */ /* 0x000fe200080108d8 */
[--C-:B------:R-:W-:Y:S01]  /*6310*/  FFMA.FTZ R170, R170, UR12, -R142.reuse ;  /* 0x0000000caaaa7c23 */ /* 0x100fe2000801088e */
[----:B------:R-:W3:Y:S01]  /*6320*/  LDSM.16.MT88.4 R4, [R186+0xe800] ;  /* 0x00e80000ba04783b */ /* 0x000ee20000004200 */
[----:B------:R-:W-:Y:S01]  /*6330*/  MUFU.EX2 R165, R165 ;  /* 0x000000a500a57308 */ /* 0x000fe20000000800 */
[--C-:B------:R-:W-:Y:S01]  /*6340*/  FFMA.FTZ R171, R171, UR12, -R142.reuse ;  /* 0x0000000cabab7c23 */ /* 0x100fe2000801088e */
[--C-:B------:R-:W-:Y:S01]  /*6350*/  FFMA.FTZ R211, R211, UR12, -R142.reuse ;  /* 0x0000000cd3d37c23 */ /* 0x100fe2000801088e */
[----:B------:R-:W-:Y:S01]  /*6360*/  FFMA.FTZ R212, R151, UR12, -R142 ;  /* 0x0000000c97d47c23 */ /* 0x000fe2000801088e */
[--C-:B------:R-:W-:Y:S01]  /*6370*/  FFMA.FTZ R213, R147, UR12, -R216.reuse ;  /* 0x0000000c93d57c23 */ /* 0x100fe200080108d8 */
[--C-:B------:R-:W-:Y:S01]  /*6380*/  FFMA.FTZ R214, R146, UR12, -R216.reuse ;  /* 0x0000000c92d67c23 */ /* 0x100fe200080108d8 */
[--C-:B------:R-:W-:Y:S01]  /*6390*/  FFMA.FTZ R218, R145, UR12, -R216.reuse ;  /* 0x0000000c91da7c23 */ /* 0x100fe200080108d8 */
[--C-:B------:R-:W-:Y:S01]  /*63a0*/  FFMA.FTZ R220, R144, UR12, -R216.reuse ;  /* 0x0000000c90dc7c23 */ /* 0x100fe200080108d8 */
[----:B------:R-:W4:Y:S01]  /*63b0*/  MUFU.EX2 R162, R162 ;  /* 0x000000a200a27308 */ /* 0x000f220000000800 */
        /* <DEDUP_REMOVED lines=10> */
[----:B------:R-:W-:Y:S01]  /*6460*/  FFMA.FTZ R216, R217, UR12, -R216 ;  /* 0x0000000cd9d87c23 */ /* 0x000fe200080108d8 */
[----:B------:R-:W-:Y:S01]  /*6470*/  LDSM.16.MT88.4 R148, [R184+0x11000] ;  /* 0x01100000b894783b */ /* 0x000fe20000004200 */
[----:B------:R-:W-:-:S03]  /*6480*/  FADD.FTZ R166, R167, R166 ;  /* 0x000000a6a7a67221 */ /* 0x000fc60000010000 */
[----:B------:R-:W2:Y:S01]  /*6490*/  MUFU.EX2 R169, R169 ;  /* 0x000000a900a97308 */ /* 0x000ea20000000800 */
[C---:B----4-:R-:W-:Y:S01]  /*64a0*/  F2FP.F16.F32.PACK_AB R114, R162.reuse, R165 ;  /* 0x000000a5a272723e */ /* 0x050fe200000000ff */
[----:B------:R-:W-:Y:S01]  /*64b0*/  FADD.FTZ R165, R165, R166 ;  /* 0x000000a6a5a57221 */ /* 0x000fe20000010000 */
[----:B------:R-:W-:Y:S03]  /*64c0*/  LDSM.16.MT88.4 R140, [R188+0xd800] ;  /* 0x00d80000bc8c783b */ /* 0x000fe60000004200 */
[----:B------:R-:W-:Y:S02]  /*64d0*/  FADD.FTZ R165, R162, R165 ;  /* 0x000000a5a2a57221 */ /* 0x000fe40000010000 */
[----:B------:R-:W4:Y:S08]  /*64e0*/  MUFU.EX2 R164, R164 ;  /* 0x000000a400a47308 */ /* 0x000f300000000800 */
[----:B------:R-:W5:Y:S01]  /*64f0*/  MUFU.EX2 R163, R163 ;  /* 0x000000a300a37308 */ /* 0x000f620000000800 */
[----:B--2---:R-:W-:Y:S01]  /*6500*/  F2FP.F16.F32.PACK_AB R113, R169, R168 ;  /* 0x000000a8a971723e */ /* 0x004fe200000000ff */
[----:B------:R-:W-:-:S06]  /*6510*/  FADD.FTZ R168, R168, R169 ;  /* 0x000000a9a8a87221 */ /* 0x000fcc0000010000 */
[----:B------:R-:W2:Y:S01]  /*6520*/  MUFU.EX2 R161, R161 ;  /* 0x000000a100a17308 */ /* 0x000ea20000000800 */
[----:B----4-:R-:W-:-:S07]  /*6530*/  FADD.FTZ R168, R164, R168 ;  /* 0x000000a8a4a87221 */ /* 0x010fce0000010000 */
[----:B------:R-:W4:Y:S01]  /*6540*/  MUFU.EX2 R160, R160 ;  /* 0x000000a000a07308 */ /* 0x000f220000000800 */
[C---:B-----5:R-:W-:Y:S01]  /*6550*/  F2FP.F16.F32.PACK_AB R115, R163.reuse, R164 ;  /* 0x000000a4a373723e */ /* 0x060fe200000000ff */
[----:B------:R-:W-:-:S06]  /*6560*/  FADD.FTZ R163, R163, R168 ;  /* 0x000000a8a3a37221 */ /* 0x000fcc0000010000 */
[----:B------:R-:W-:Y:S01]  /*6570*/  HMMA.16816.F32 R128, R112, R124, RZ ;  /* 0x0000007c7080723c */ /* 0x000fe200000018ff */
[----:B------:R-:W5:Y:S01]  /*6580*/  MUFU.EX2 R158, R158 ;  /* 0x0000009e009e7308 */ /* 0x000f620000000800 */
[----:B--2---:R-:W-:-:S04]  /*6590*/  FADD.FTZ R165, R161, R165 ;  /* 0x000000a5a1a57221 */ /* 0x004fc80000010000 */
[C---:B-1----:R-:W-:Y:S03]  /*65a0*/  HMMA.16816.F32 R36, R112.reuse, R40, RZ ;  /* 0x000000287024723c */ /* 0x042fe600000018ff */
[----:B------:R-:W1:Y:S01]  /*65b0*/  MUFU.EX2 R0, R0 ;  /* 0x0000000000007308 */ /* 0x000e620000000800 */
[C---:B----4-:R-:W-:Y:S01]  /*65c0*/  F2FP.F16.F32.PACK_AB R32, R160.reuse, R161 ;  /* 0x000000a1a020723e */ /* 0x050fe200000000ff */
[----:B------:R-:W-:Y:S01]  /*65d0*/  FADD.FTZ R160, R160, R165 ;  /* 0x000000a5a0a07221 */ /* 0x000fe20000010000 */
[C---:B------:R-:W-:Y:S05]  /*65e0*/  HMMA.16816.F32 R60, R112.reuse, R64, RZ ;  /* 0x00000040703c723c */ /* 0x040fea00000018ff */
[----:B------:R-:W2:Y:S01]  /*65f0*/  MUFU.EX2 R159, R159 ;  /* 0x0000009f009f7308 */ /* 0x000ea20000000800 */
[----:B------:R-:W-:Y:S01]  /*6600*/  HMMA.16816.F32 R124, R112, R126, RZ ;  /* 0x0000007e707c723c */ /* 0x000fe200000018ff */
[----:B-----5:R-:W-:-:S05]  /*6610*/  FADD.FTZ R160, R158, R160 ;  /* 0x000000a09ea07221 */ /* 0x020fca0000010000 */
[----:B------:R-:W-:Y:S01]  /*6620*/  HMMA.16816.F32 R40, R112, R42, RZ ;  /* 0x0000002a7028723c */ /* 0x000fe200000018ff */
[----:B------:R-:W4:Y:S01]  /*6630*/  MUFU.EX2 R157, R157 ;  /* 0x0000009d009d7308 */ /* 0x000f220000000800 */
[C---:B-1----:R-:W-:Y:S01]  /*6640*/  F2FP.F16.F32.PACK_AB R34, R0.reuse, R158 ;  /* 0x0000009e0022723e */ /* 0x042fe200000000ff */
[----:B------:R-:W-:-:S03]  /*6650*/  FADD.FTZ R160, R0, R160 ;  /* 0x000000a000a07221 */ /* 0x000fc60000010000 */
[C---:B------:R-:W-:Y:S03]  /*6660*/  HMMA.16816.F32 R64, R112.reuse, R66, RZ ;  /* 0x000000427040723c */ /* 0x040fe600000018ff */
[----:B------:R-:W-:Y:S01]  /*6670*/  MUFU.EX2 R156, R156 ;  /* 0x0000009c009c7308 */ /* 0x000fe20000000800 */
[----:B--2---:R-:W-:Y:S02]  /*6680*/  FADD.FTZ R163, R159, R163 ;  /* 0x000000a39fa37221 */ /* 0x004fe40000010000 */
[C---:B------:R-:W-:Y:S05]  /*6690*/  HMMA.16816.F32 R68, R112.reuse, R72, RZ ;  /* 0x000000487044723c */ /* 0x040fea00000018ff */
[----:B------:R-:W1:Y:S01]  /*66a0*/  MUFU.EX2 R2, R2 ;  /* 0x0000000200027308 */ /* 0x000e620000000800 */
[C---:B----4-:R-:W-:Y:S01]  /*66b0*/  F2FP.F16.F32.PACK_AB R33, R157.reuse, R159 ;  /* 0x0000009f9d21723e */ /* 0x050fe200000000ff */
[----:B------:R-:W-:Y:S01]  /*66c0*/  HMMA.16816.F32 R72, R112, R74, RZ ;  /* 0x0000004a7048723c */ /* 0x000fe200000018ff */
[----:B------:R-:W-:-:S05]  /*66d0*/  FADD.FTZ R163, R157, R163 ;  /* 0x000000a39da37221 */ /* 0x000fca0000010000 */
        /* <DEDUP_REMOVED lines=8> */
[C---:B------:R-:W-:Y:S01]  /*6760*/  HMMA.16816.F32 R128, R32.reuse, R16, R128 ;  /* 0x000000102080723c */ /* 0x040fe20000001880 */
[----:B------:R-:W2:Y:S05]  /*6770*/  MUFU.EX2 R211, R211 ;  /* 0x000000d300d37308 */ /* 0x000eaa0000000800 */
[C---:B------:R-:W-:Y:S01]  /*6780*/  HMMA.16816.F32 R124, R32.reuse, R18, R124 ;  /* 0x00000012207c723c */ /* 0x040fe2000000187c */
[----:B------:R-:W4:Y:S02]  /*6790*/  LDSM.16.MT88.4 R16, [R184+0xe800] ;  /* 0x00e80000b810783b */ /* 0x000f240000004200 */
[----:B------:R-:W5:Y:S01]  /*67a0*/  MUFU.EX2 R212, R212 ;  /* 0x000000d400d47308 */ /* 0x000f620000000800 */
[C---:B-1----:R-:W-:Y:S01]  /*67b0*/  F2FP.F16.F32.PACK_AB R144, R171.reuse, R170 ;  /* 0x000000aaab90723e */ /* 0x042fe200000000ff */
[----:B------:R-:W-:Y:S01]  /*67c0*/  FADD.FTZ R170, R170, R160 ;  /* 0x000000a0aaaa7221 */ /* 0x000fe20000010000 */
[----:B------:R-:W-:Y:S03]  /*67d0*/  HMMA.16816.F32 R36, R32, R12, R36 ;  /* 0x0000000c2024723c */ /* 0x000fe60000001824 */
[----:B------:R-:W-:-:S02]  /*67e0*/  FADD.FTZ R170, R171, R170 ;  /* 0x000000aaabaa7221 */ /* 0x000fc40000010000 */
[----:B------:R-:W1:Y:S01]  /*67f0*/  MUFU.EX2 R213, R213 ;  /* 0x000000d500d57308 */ /* 0x000e620000000800 */
[----:B------:R-:W-:Y:S01]  /*6800*/  HMMA.16816.F32 R40, R32, R14, R40 ;  /* 0x0000000e2028723c */ /* 0x000fe20000001828 */
[----:B------:R-:W4:Y:S01]  /*6810*/  LDSM.16.MT88.4 R12, [R188+0x10800] ;  /* 0x01080000bc0c783b */ /* 0x000f220000004200 */
[----:B--2---:R-:W-:-:S04]  /*6820*/  FADD.FTZ R170, R211, R170 ;  /* 0x000000aad3aa7221 */ /* 0x004fc80000010000 */
[----:B------:R-:W-:Y:S01]  /*6830*/  HMMA.16816.F32 R60, R32, R8, R60 ;  /* 0x00000008203c723c */ /* 0x000fe2000000183c */
[----:B------:R-:W2:Y:S01]  /*6840*/  MUFU.EX2 R214, R214 ;  /* 0x000000d600d67308 */ /* 0x000ea20000000800 */
[C---:B-----5:R-:W-:Y:S01]  /*6850*/  F2FP.F16.F32.PACK_AB R146, R212.reuse, R211 ;  /* 0x000000d3d492723e */ /* 0x060fe200000000ff */
[----:B------:R-:W-:-:S03]  /*6860*/  FADD.FTZ R212, R212, R170 ;  /* 0x000000aad4d47221 */ /* 0x000fc60000010000 */
[----:B------:R-:W-:Y:S01]  /*6870*/  HMMA.16816.F32 R64, R32, R10, R64 ;  /* 0x0000000a2040723c */ /* 0x000fe20000001840 */
[----:B------:R-:W5:Y:S02]  /*6880*/  LDSM.16.MT88.4 R8, [R186+0x10800] ;  /* 0x01080000ba08783b */ /* 0x000f640000004200 */
[----:B------:R-:W3:Y:S01]  /*6890*/  MUFU.EX2 R218, R218 ;  /* 0x000000da00da7308 */ /* 0x000ee20000000800 */
[----:B-1----:R-:W-:Y:S02]  /*68a0*/  FADD.FTZ R156, R213, R156 ;  /* 0x0000009cd59c7221 */ /* 0x002fe40000010000 */
[C---:B------:R-:W-:Y:S05]  /*68b0*/  HMMA.16816.F32 R88, R112.reuse, R90, RZ ;  /* 0x0000005a7058723c */ /* 0x040fea00000018ff */
[----:B------:R-:W1:Y:S01]  /*68c0*/  MUFU.EX2 R220, R220 ;  /* 0x000000dc00dc7308 */ /* 0x000e620000000800 */
[----:B------:R-:W-:Y:S01]  /*68d0*/  HMMA.16816.F32 R96, R112, R98, RZ ;  /* 0x000000627060723c */ /* 0x000fe200000018ff */
[C---:B--2---:R-:W-:Y:S01]  /*68e0*/  F2FP.F16.F32.PACK_AB R145, R214.reuse, R213 ;  /* 0x000000d5d691723e */ /* 0x044fe200000000ff */
[----:B------:R-:W-:-:S04]  /*68f0*/  FADD.FTZ R214, R214, R156 ;  /* 0x0000009cd6d67221 */ /* 0x000fc80000010000 */
[----:B------:R-:W-:Y:S01]  /*6900*/  HMMA.16816.F32 R120, R112, R122, RZ ;  /* 0x0000007a7078723c */ /* 0x000fe200000018ff */
[----:B------:R-:W2:Y:S01]  /*6910*/  MUFU.EX2 R221, R221 ;  /* 0x000000dd00dd7308 */ /* 0x000ea20000000800 */
[----:B---3--:R-:W-:-:S04]  /*6920*/  FADD.FTZ R214, R218, R214 ;  /* 0x000000d6dad67221 */ /* 0x008fc80000010000 */
[C---:B------:R-:W-:Y:S03]  /*6930*/  HMMA.16816.F32 R68, R32.reuse, R4, R68 ;  /* 0x000000042044723c */ /* 0x040fe60000001844 */
[----:B------:R-:W3:Y:S01]  /*6940*/  MUFU.EX2 R222, R222 ;  /* 0x000000de00de7308 */ /* 0x000ee20000000800 */
[C---:B-1----:R-:W-:Y:S01]  /*6950*/  F2FP.F16.F32.PACK_AB R147, R220.reuse, R218 ;  /* 0x000000dadc93723e */ /* 0x042fe200000000ff */
[----:B------:R-:W-:Y:S01]  /*6960*/  FADD.FTZ R214, R220, R214 ;  /* 0x000000d6dcd67221 */ /* 0x000fe20000010000 */
[C---:B------:R-:W-:Y:S01]  /*6970*/  HMMA.16816.F32 R72, R32.reuse, R6, R72 ;  /* 0x000000062048723c */ /* 0x040fe20000001848 */
[----:B------:R-:W-:Y:S04]  /*6980*/  LDSM.16.MT88.4 R4, [R185+0x10800] ;  /* 0x01080000b904783b */ /* 0x000fe80000004200 */
[----:B------:R-:W-:Y:S01]  /*6990*/  MUFU.EX2 R223, R223 ;  /* 0x000000df00df7308 */ /* 0x000fe20000000800 */
[----:B----4-:R-:W-:Y:S01]  /*69a0*/  HMMA.16816.F32 R84, R32, R16, R84 ;  /* 0x000000102054723c */ /* 0x010fe20000001854 */
[----:B--2---:R-:W-:-:S05]  /*69b0*/  FADD.FTZ R212, R221, R212 ;  /* 0x000000d4ddd47221 */ /* 0x004fca0000010000 */
[----:B------:R-:W-:Y:S01]  /*69c0*/  HMMA.16816.F32 R88, R32, R18, R88 ;  /* 0x000000122058723c */ /* 0x000fe20000001858 */
[----:B------:R-:W1:Y:S01]  /*69d0*/  LDSM.16.MT88.4 R16, [R188+0xd000] ;  /* 0x00d00000bc10783b */ /* 0x000e620000004200 */
[----:B------:R-:W-:Y:S01]  /*69e0*/  MUFU.EX2 R226, R226 ;  /* 0x000000e200e27308 */ /* 0x000fe20000000800 */
[----:B---3--:R-:W-:-:S03]  /*69f0*/  FADD.FTZ R212, R222, R212 ;  /* 0x000000d4ded47221 */ /* 0x008fc60000010000 */
[C---:B------:R-:W-:Y:S04]  /*6a00*/  HMMA.16816.F32 R92, R32.reuse, R12, R92 ;  /* 0x0000000c205c723c */ /* 0x040fe8000000185c */
[----:B------:R-:W2:Y:S02]  /*6a10*/  MUFU.EX2 R227, R227 ;  /* 0x000000e300e37308 */ /* 0x000ea40000000800 */
[C---:B------:R-:W-:Y:S01]  /*6a20*/  HMMA.16816.F32 R96, R32.reuse, R14, R96 ;  /* 0x0000000e2060723c */ /* 0x040fe20000001860 */
[----:B------:R-:W3:Y:S05]  /*6a30*/  LDSM.16.MT88.4 R12, [R186+0xd000] ;  /* 0x00d00000ba0c783b */ /* 0x000eea0000004200 */
[C---:B-----5:R-:W-:Y:S01]  /*6a40*/  HMMA.16816.F32 R100, R32.reuse, R8, R100 ;  /* 0x000000082064723c */ /* 0x060fe20000001864 */
[----:B------:R-:W4:Y:S05]  /*6a50*/  MUFU.EX2 R228, R228 ;  /* 0x000000e400e47308 */ /* 0x000f2a0000000800 */
[----:B------:R-:W-:Y:S01]  /*6a60*/  HMMA.16816.F32 R120, R32, R10, R120 ;  /* 0x0000000a2078723c */ /* 0x000fe20000001878 */
[----:B------:R-:W5:Y:S02]  /*6a70*/  LDSM.16.MT88.4 R8, [R188+0xf000] ;  /* 0x00f00000bc08783b */ /* 0x000f640000004200 */
[----:B------:R-:W1:Y:S01]  /*6a80*/  MUFU.EX2 R219, R219 ;  /* 0x000000db00db7308 */ /* 0x000e620000000800 */
[----:B--2---:R-:W-:-:S02]  /*6a90*/  FADD.FTZ R214, R227, R214 ;  /* 0x000000d6e3d67221 */ /* 0x004fc40000010000 */
[C---:B------:R-:W-:Y:S05]  /*6aa0*/  HMMA.16816.F32 R104, R112.reuse, R116, RZ ;  /* 0x000000747068723c */ /* 0x040fea00000018ff */
[----:B------:R-:W2:Y:S01]  /*6ab0*/  MUFU.EX2 R216, R216 ;  /* 0x000000d800d87308 */ /* 0x000ea20000000800 */
[----:B------:R-:W-:Y:S01]  /*6ac0*/  HMMA.16816.F32 R116, R112, R118, RZ ;  /* 0x000000767074723c */ /* 0x000fe200000018ff */
[----:B----4-:R-:W-:-:S05]  /*6ad0*/  FADD.FTZ R214, R228, R214 ;  /* 0x000000d6e4d67221 */ /* 0x010fca0000010000 */
[----:B-1----:R-:W-:Y:S01]  /*6ae0*/  HMMA.16816.F32 R128, R144, R16, R128 ;  /* 0x000000109080723c */ /* 0x002fe20000001880 */
[----:B------:R-:W-:-:S05]  /*6af0*/  FADD.FTZ R213, R219, R214 ;  /* 0x000000d6dbd57221 */ /* 0x000fca0000010000 */
[----:B------:R-:W-:Y:S01]  /*6b00*/  HMMA.16816.F32 R124, R144, R18, R124 ;  /* 0x00000012907c723c */ /* 0x000fe2000000187c */
[----:B------:R-:W-:Y:S01]  /*6b10*/  LDSM.16.MT88.4 R16, [R184+0xf000] ;  /* 0x00f00000b810783b */ /* 0x000fe20000004200 */
[----:B--2---:R-:W-:-:S04]  /*6b20*/  FADD.FTZ R213, R216, R213 ;  /* 0x000000d5d8d57221 */ /* 0x004fc80000010000 */
[C---:B------:R-:W-:Y:S06]  /*6b30*/  HMMA.16816.F32 R104, R32.reuse, R4, R104 ;  /* 0x000000042068723c */ /* 0x040fec0000001868 */
[----:B------:R-:W-:Y:S01]  /*6b40*/  HMMA.16816.F32 R116, R32, R6, R116 ;  /* 0x000000062074723c */ /* 0x000fe20000001874 */
[----:B------:R-:W1:Y:S05]  /*6b50*/  LDSM.16.MT88.4 R4, [R186+0xf000] ;  /* 0x00f00000ba04783b */ /* 0x000e6a0000004200 */
[C---:B---3--:R-:W-:Y:S06]  /*6b60*/  HMMA.16816.F32 R36, R144.reuse, R12, R36 ;  /* 0x0000000c9024723c */ /* 0x048fec0000001824 */
[C---:B------:R-:W-:Y:S01]  /*6b70*/  HMMA.16816.F32 R40, R144.reuse, R14, R40 ;  /* 0x0000000e9028723c */ /* 0x040fe20000001828 */
[----:B------:R-:W2:Y:S05]  /*6b80*/  LDSM.16.MT88.4 R12, [R188+0x11000] ;  /* 0x01100000bc0c783b */ /* 0x000eaa0000004200 */
[C---:B-----5:R-:W-:Y:S06]  /*6b90*/  HMMA.16816.F32 R60, R144.reuse, R8, R60 ;  /* 0x00000008903c723c */ /* 0x060fec000000183c */
[----:B------:R-:W-:Y:S01]  /*6ba0*/  HMMA.16816.F32 R64, R144, R10, R64 ;  /* 0x0000000a9040723c */ /* 0x000fe20000001840 */
[----:B------:R-:W3:Y:S05]  /*6bb0*/  LDSM.16.MT88.4 R8, [R186+0x11000] ;  /* 0x01100000ba08783b */ /* 0x000eea0000004200 */
[C---:B------:R-:W-:Y:S06]  /*6bc0*/  HMMA.16816.F32 R44, R112.reuse, R48, RZ ;  /* 0x00000030702c723c */ /* 0x040fec00000018ff */
[C---:B------:R-:W-:Y:S06]  /*6bd0*/  HMMA.16816.F32 R52, R112.reuse, R56, RZ ;  /* 0x000000387034723c */ /* 0x040fec00000018ff */
[C---:B------:R-:W-:Y:S06]  /*6be0*/  HMMA.16816.F32 R76, R112.reuse, R80, RZ ;  /* 0x00000050704c723c */ /* 0x040fec00000018ff */
[C---:B------:R-:W-:Y:S06]  /*6bf0*/  HMMA.16816.F32 R48, R112.reuse, R50, RZ ;  /* 0x000000327030723c */ /* 0x040fec00000018ff */
[C---:B------:R-:W-:Y:S06]  /*6c00*/  HMMA.16816.F32 R56, R112.reuse, R58, RZ ;  /* 0x0000003a7038723c */ /* 0x040fec00000018ff */
[C---:B------:R-:W-:Y:S06]  /*6c10*/  HMMA.16816.F32 R80, R112.reuse, R82, RZ ;  /* 0x000000527050723c */ /* 0x040fec00000018ff */
[----:B------:R-:W-:Y:S06]  /*6c20*/  HMMA.16816.F32 R108, R112, R136, RZ ;  /* 0x00000088706c723c */ /* 0x000fec00000018ff */
[C---:B-1----:R-:W-:Y:S06]  /*6c30*/  HMMA.16816.F32 R68, R144.reuse, R4, R68 ;  /* 0x000000049044723c */ /* 0x042fec0000001844 */
[----:B------:R-:W-:Y:S01]  /*6c40*/  HMMA.16816.F32 R72, R144, R6, R72 ;  /* 0x000000069048723c */ /* 0x000fe20000001848 */
[----:B------:R-:W1:Y:S05]  /*6c50*/  LDSM.16.MT88.4 R4, [R185+0x11000] ;  /* 0x01100000b904783b */ /* 0x000e6a0000004200 */
[----:B------:R-:W-:Y:S01]  /*6c60*/  HMMA.16816.F32 R112, R112, R138, RZ ;  /* 0x0000008a7070723c */ /* 0x000fe200000018ff */
[----:B------:R-:W4:Y:S05]  /*6c70*/  LDSM.16.MT88.4 R136, [R184+0x10800] ;  /* 0x01080000b888783b */ /* 0x000f2a0000004200 */
[C---:B------:R-:W-:Y:S06]  /*6c80*/  HMMA.16816.F32 R44, R32.reuse, R28, R44 ;  /* 0x0000001c202c723c */ /* 0x040fec000000182c */
[C---:B------:R-:W-:Y:S01]  /*6c90*/  HMMA.16816.F32 R48, R32.reuse, R30, R48 ;  /* 0x0000001e2030723c */ /* 0x040fe20000001830 */
[----:B------:R-:W5:Y:S05]  /*6ca0*/  LDSM.16.MT88.4 R28, [R185+0xd000] ;  /* 0x00d00000b91c783b */ /* 0x000f6a0000004200 */
[C---:B------:R-:W-:Y:S06]  /*6cb0*/  HMMA.16816.F32 R52, R32.reuse, R24, R52 ;  /* 0x000000182034723c */ /* 0x040fec0000001834 */
[C---:B------:R-:W-:Y:S01]  /*6cc0*/  HMMA.16816.F32 R56, R32.reuse, R26, R56 ;  /* 0x0000001a2038723c */ /* 0x040fe20000001838 */
[----:B------:R-:W5:Y:S05]  /*6cd0*/  LDSM.16.MT88.4 R24, [R184+0xd000] ;  /* 0x00d00000b818783b */ /* 0x000f6a0000004200 */
[C---:B------:R-:W-:Y:S06]  /*6ce0*/  HMMA.16816.F32 R76, R32.reuse, R20, R76 ;  /* 0x00000014204c723c */ /* 0x040fec000000184c */
[----:B------:R-:W-:Y:S01]  /*6cf0*/  HMMA.16816.F32 R80, R32, R22, R80 ;  /* 0x000000162050723c */ /* 0x000fe20000001850 */
[----:B------:R-:W5:Y:S05]  /*6d00*/  LDSM.16.MT88.4 R20, [R185+0xf000] ;  /* 0x00f00000b914783b */ /* 0x000f6a0000004200 */
[C---:B------:R-:W-:Y:S06]  /*6d10*/  HMMA.16816.F32 R84, R144.reuse, R16, R84 ;  /* 0x000000109054723c */ /* 0x040fec0000001854 */
[C---:B------:R-:W-:Y:S01]  /*6d20*/  HMMA.16816.F32 R88, R144.reuse, R18, R88 ;  /* 0x000000129058723c */ /* 0x040fe20000001858 */
[----:B------:R-:W5:Y:S05]  /*6d30*/  LDSM.16.MT88.4 R16, [R186+0xd800] ;  /* 0x00d80000ba10783b */ /* 0x000f6a0000004200 */
[C---:B--2---:R-:W-:Y:S06]  /*6d40*/  HMMA.16816.F32 R92, R144.reuse, R12, R92 ;  /* 0x0000000c905c723c */ /* 0x044fec000000185c */
[C---:B------:R-:W-:Y:S01]  /*6d50*/  HMMA.16816.F32 R96, R144.reuse, R14, R96 ;  /* 0x0000000e9060723c */ /* 0x040fe20000001860 */
[----:B------:R-:W2:Y:S05]  /*6d60*/  LDSM.16.MT88.4 R12, [R188+0xf800] ;  /* 0x00f80000bc0c783b */ /* 0x000eaa0000004200 */
[C---:B---3--:R-:W-:Y:S06]  /*6d70*/  HMMA.16816.F32 R100, R144.reuse, R8, R100 ;  /* 0x000000089064723c */ /* 0x048fec0000001864 */
[C---:B------:R-:W-:Y:S01]  /*6d80*/  HMMA.16816.F32 R120, R144.reuse, R10, R120 ;  /* 0x0000000a9078723c */ /* 0x040fe20000001878 */
[----:B------:R-:W3:Y:S05]  /*6d90*/  LDSM.16.MT88.4 R8, [R184+0xf800] ;  /* 0x00f80000b808783b */ /* 0x000eea0000004200 */
[C---:B-1----:R-:W-:Y:S06]  /*6da0*/  HMMA.16816.F32 R104, R144.reuse, R4, R104 ;  /* 0x000000049068723c */ /* 0x042fec0000001868 */
[----:B------:R-:W-:Y:S01]  /*6db0*/  HMMA.16816.F32 R116, R144, R6, R116 ;  /* 0x000000069074723c */ /* 0x000fe20000001874 */
[----:B------:R-:W-:-:S02]  /*6dc0*/  F2FP.F16.F32.PACK_AB R4, R222, R221 ;  /* 0x000000ddde04723e */ /* 0x000fc400000000ff */
[----:B------:R-:W-:-:S03]  /*6dd0*/  F2FP.F16.F32.PACK_AB R5, R228, R227 ;  /* 0x000000e3e405723e */ /* 0x000fc600000000ff */
[C---:B----4-:R-:W-:Y:S01]  /*6de0*/  HMMA.16816.F32 R108, R32.reuse, R136, R108 ;  /* 0x00000088206c723c */ /* 0x050fe2000000186c */
[----:B------:R-:W-:Y:S01]  /*6df0*/  F2FP.F16.F32.PACK_AB R6, R226, R223 ;  /* 0x000000dfe206723e */ /* 0x000fe200000000ff */
[----:B------:R-:W-:Y:S01]  /*6e00*/  FADD.FTZ R223, R223, R212 ;  /* 0x000000d4dfdf7221 */ /* 0x000fe20000010000 */
[----:B------:R-:W-:Y:S02]  /*6e10*/  F2FP.F16.F32.PACK_AB R7, R216, R219 ;  /* 0x000000dbd807723e */ /* 0x000fe400000000ff */
[C---:B------:R-:W-:Y:S01]  /*6e20*/  LEA R212, P1, R205.reuse, UR8, 0x1 ;  /* 0x00000008cdd47c11 */ /* 0x040fe2000f8208ff */
[----:B------:R-:W-:Y:S01]  /*6e30*/  HMMA.16816.F32 R112, R32, R138, R112 ;  /* 0x0000008a2070723c */ /* 0x000fe20000001870 */
[----:B------:R-:W1:Y:S01]  /*6e40*/  LDSM.16.MT88.4 R136, [R185+0xd800] ;  /* 0x00d80000b988783b */ /* 0x000e620000004200 */
[----:B------:R-:W-:Y:S01]  /*6e50*/  FADD.FTZ R214, R226, R223 ;  /* 0x000000dfe2d67221 */ /* 0x000fe20000010000 */
[----:B------:R-:W-:Y:S02]  /*6e60*/  LEA.HI.X R211, R205, UR9, R133, 0x1, P1 ;  /* 0x00000009cdd37c11 */ /* 0x000fe400088f0c85 */
[----:B------:R-:W4:Y:S01]  /*6e70*/  LDSM.16.MT88.4 R32, [R184+0xd800] ;  /* 0x00d80000b820783b */ /* 0x000f220000004200 */
[C---:B-----5:R-:W-:Y:S06]  /*6e80*/  HMMA.16816.F32 R44, R144.reuse, R28, R44 ;  /* 0x0000001c902c723c */ /* 0x060fec000000182c */
        /* <DEDUP_REMOVED lines=15> */
[----:B------:R-:W-:Y:S01]  /*6f80*/  HMMA.16816.F32 R88, R4, R10, R88 ;  /* 0x0000000a0458723c */ /* 0x000fe20000001858 */
[----:B------:R-:W3:Y:S05]  /*6f90*/  LDSM.16.MT88.4 R8, [R184+0x11800] ;  /* 0x01180000b808783b */ /* 0x000eea0000004200 */
[C---:B------:R-:W-:Y:S06]  /*6fa0*/  HMMA.16816.F32 R108, R144.reuse, R148, R108 ;  /* 0x00000094906c723c */ /* 0x040fec000000186c */
[----:B------:R-:W-:Y:S06]  /*6fb0*/  HMMA.16816.F32 R112, R144, R150, R112 ;  /* 0x000000969070723c */ /* 0x000fec0000001870 */
        /* <DEDUP_REMOVED lines=16> */
[C---:B---3--:R-:W-:Y:S06]  /*70c0*/  HMMA.16816.F32 R108, R4.reuse, R8, R108 ;  /* 0x00000008046c723c */ /* 0x048fec000000186c */
[----:B------:R-:W-:Y:S01]  /*70d0*/  HMMA.16816.F32 R112, R4, R10, R112 ;  /* 0x0000000a0470723c */ /* 0x000fe20000001870 */
[----:B------:R-:W-:-:S08]  /*70e0*/  NOP ;  /* 0x0000000000007918 */ /* 0x000fd00000000000 */
[----:B------:R-:W-:-:S15]  /*70f0*/  @!P6 BRA `(.L_x_1406) ;  /* 0x0000003c00c8e947 */ /* 0x000fde0003800000 */
[----:B------:R-:W-:-:S04]  /*7100*/  DEPBAR.LE SB0, 0x0 ;  /* 0x000080000000791a */ /* 0x000fc80000000000 */
[----:B------:R-:W-:Y:S01]  /*7110*/  IADD3 R201, R153, -0x2, RZ ;  /* 0xfffffffe99c97810 */ /* 0x000fe20007ffe0ff */
[----:B------:R-:W-:Y:S06]  /*7120*/  BAR.SYNC.DEFER_BLOCKING 0x0 ;  /* 0x0000000000007b1d */ /* 0x000fec0000010000 */
[----:B------:R-:W-:Y:S05]  /*7130*/  @!P0 BRA `(.L_x_1407) ;  /* 0x0000000000f48947 */ /* 0x000fea0003800000 */
[----:B------:R-:W1:Y:S01]  /*7140*/  LDC R2, c[0x0][0x380] ;  /* 0x0000e000ff027b82 */ /* 0x000e620000000800 */
[----:B------:R-:W-:Y:S01]  /*7150*/  IMAD.SHL.U32 R4, R201, 0x40, RZ ;  /* 0x00000040c9047824 */ /* 0x000fe200078e00ff */
[----:B------:R-:W-:-:S04]  /*7160*/  ULDC.64 UR4, c[0x0][0x238] ;  /* 0x00008e0000047ab9 */ /* 0x000fc80000000a00 */
[C---:B------:R-:W-:Y:S02]  /*7170*/  IADD3 R11, R4.reuse, 0x40, RZ ;  /* 0x00000040040b7810 */ /* 0x040fe40007ffe0ff */
[----:B------:R-:W-:Y:S02]  /*7180*/  IABS R6, R4 ;  /* 0x0000000400067213 */ /* 0x000fe40000000000 */
[----:B------:R-:W-:Y:S02]  /*7190*/  IABS R8, R11 ;  /* 0x0000000b00087213 */ /* 0x000fe40000000000 */
[-C--:B-1----:R-:W-:Y:S02]  /*71a0*/  IABS R0, R2.reuse ;  /* 0x0000000200007213 */ /* 0x082fe40000000000 */
[-C--:B------:R-:W-:Y:S02]  /*71b0*/  LOP3.LUT R11, R11, R2.reuse, RZ, 0x3c, !PT ;  /* 0x000000020b0b7212 */ /* 0x080fe400078e3cff */
[----:B------:R-:W1:Y:S01]  /*71c0*/  I2F.RP R12, R0 ;  /* 0x00000000000c7306 */ /* 0x000e620000209400 */
[----:B------:R-:W-:-:S02]  /*71d0*/  LOP3.LUT R4, R4, R2, RZ, 0x3c, !PT ;  /* 0x0000000204047212 */ /* 0x000fc400078e3cff */
[----:B------:R-:W-:Y:S02]  /*71e0*/  ISETP.GE.AND P3, PT, R11, RZ, PT ;  /* 0x000000ff0b00720c */ /* 0x000fe40003f66270 */
[----:B------:R-:W-:-:S03]  /*71f0*/  ISETP.GE.AND P1, PT, R4, RZ, PT ;  /* 0x000000ff0400720c */ /* 0x000fc60003f26270 */
[----:B-1----:R-:W1:Y:S02]  /*7200*/  MUFU.RCP R12, R12 ;  /* 0x0000000c000c7308 */ /* 0x002e640000001000 */
[----:B-1----:R-:W-:-:S06]  /*7210*/  VIADD R12, R12, 0xffffffe ;  /* 0x0ffffffe0c0c7836 */ /* 0x002fcc0000000000 */
[----:B------:R-:W1:Y:S02]  /*7220*/  F2I.FTZ.U32.TRUNC.NTZ R13, R12 ;  /* 0x0000000c000d7305 */ /* 0x000e64000021f000 */
[----:B-1----:R-:W-:Y:S01]  /*7230*/  IADD3 R9, RZ, -R13, RZ ;  /* 0x8000000dff097210 */ /* 0x002fe20007ffe0ff */
[----:B------:R-:W-:-:S04]  /*7240*/  IMAD.MOV.U32 R12, RZ, RZ, RZ ;  /* 0x000000ffff0c7224 */ /* 0x000fc800078e00ff */
[----:B------:R-:W-:-:S04]  /*7250*/  IMAD R9, R9, R0, RZ ;  /* 0x0000000009097224 */ /* 0x000fc800078e02ff */
[----:B------:R-:W-:-:S06]  /*7260*/  IMAD.HI.U32 R9, R13, R9, R12 ;  /* 0x000000090d097227 */ /* 0x000fcc00078e000c */
[----:B------:R-:W-:-:S04]  /*7270*/  IMAD.HI.U32 R10, R9, R8, RZ ;  /* 0x00000008090a7227 */ /* 0x000fc800078e00ff */
[----:B------:R-:W-:Y:S01]  /*7280*/  IMAD.HI.U32 R9, R9, R6, RZ ;  /* 0x0000000609097227 */ /* 0x000fe200078e00ff */
[----:B------:R-:W-:-:S03]  /*7290*/  IADD3 R7, -R10, RZ, RZ ;  /* 0x000000ff0a077210 */ /* 0x000fc60007ffe1ff */
[----:B------:R-:W-:Y:S02]  /*72a0*/  IMAD.MOV R5, RZ, RZ, -R9 ;  /* 0x000000ffff057224 */ /* 0x000fe400078e0a09 */
[C---:B------:R-:W-:Y:S02]  /*72b0*/  IMAD R7, R0.reuse, R7, R8 ;  /* 0x0000000700077224 */ /* 0x040fe400078e0208 */
[C---:B------:R-:W-:Y:S01]  /*72c0*/  IMAD R5, R0.reuse, R5, R6 ;  /* 0x0000000500057224 */ /* 0x040fe200078e0206 */
[----:B------:R-:W-:Y:S02]  /*72d0*/  LOP3.LUT R6, RZ, R2, RZ, 0x33, !PT ;  /* 0x00000002ff067212 */ /* 0x000fe400078e33ff */
        /* <DEDUP_REMOVED lines=8> */
[----:B------:R-:W-:-:S09]  /*7360*/  ISETP.NE.AND P2, PT, R2, RZ, PT ;  /* 0x000000ff0200720c */ /* 0x000fd20003f45270 */
[----:B------:R-:W-:Y:S02]  /*7370*/  @P6 IADD3 R10, R10, 0x1, RZ ;  /* 0x000000010a0a6810 */ /* 0x000fe40007ffe0ff */
[----:B------:R-:W-:Y:S02]  /*7380*/  @P5 VIADD R9, R9, 0x1 ;  /* 0x0000000109095836 */ /* 0x000fe40000000000 */
[----:B------:R-:W-:-:S03]  /*7390*/  MOV R0, R10 ;  /* 0x0000000a00007202 */ /* 0x000fc60000000f00 */
[----:B------:R-:W-:Y:S02]  /*73a0*/  @!P1 IADD3 R9, -R9, RZ, RZ ;  /* 0x000000ff09099210 */ /* 0x000fe40007ffe1ff */
[----:B------:R-:W-:-:S05]  /*73b0*/  @!P3 IMAD.MOV R0, RZ, RZ, -R0 ;  /* 0x000000ffff00b224 */ /* 0x000fca00078e0a00 */
[C---:B------:R-:W-:Y:S02]  /*73c0*/  SEL R0, R6.reuse, R0, !P2 ;  /* 0x0000000006007207 */ /* 0x040fe40005000000 */
[----:B------:R-:W-:-:S03]  /*73d0*/  SEL R6, R6, R9, !P2 ;  /* 0x0000000906067207 */ /* 0x000fc60005000000 */
[----:B------:R-:W-:-:S04]  /*73e0*/  IMAD.WIDE R4, R0, 0x4, R206 ;  /* 0x0000000400047825 */ /* 0x000fc800078e02ce */
[----:B------:R-:W-:Y:S02]  /*73f0*/  IMAD.WIDE R8, R6, 0x4, R206 ;  /* 0x0000000406087825 */ /* 0x000fe400078e02ce */
[----:B------:R-:W2:Y:S04]  /*7400*/  LDG.E R5, desc[UR10][R4.64] ;  /* 0x0000000a04057981 */ /* 0x000ea8000c1e1900 */
[----:B------:R-:W2:Y:S01]  /*7410*/  LDG.E R4, desc[UR10][R8.64] ;  /* 0x0000000a08047981 */ /* 0x000ea2000c1e1900 */
[----:B------:R-:W-:-:S04]  /*7420*/  IMAD.IADD R0, R0, 0x1, -R6 ;  /* 0x0000000100007824 */ /* 0x000fc800078e0a06 */
[----:B------:R-:W-:-:S04]  /*7430*/  IMAD R2, R0, R2, -0x40 ;  /* 0xffffffc000027424 */ /* 0x000fc800078e0202 */
[----:B------:R-:W-:Y:S01]  /*7440*/  IMAD.WIDE.U32 R6, R2, R224, RZ ;  /* 0x000000e002067225 */ /* 0x000fe200078e00ff */
[----:B------:R-:W-:-:S05]  /*7450*/  SHF.R.S32.HI R0, RZ, 0x1f, R2 ;  /* 0x0000001fff007819 */ /* 0x000fca0000011402 */
[----:B------:R-:W-:-:S04]  /*7460*/  IMAD R0, R0, R224, RZ ;  /* 0x000000e000007224 */ /* 0x000fc800078e02ff */
[----:B------:R-:W-:-:S04]  /*7470*/  IMAD R0, R2, R225, R0 ;  /* 0x000000e102007224 */ /* 0x000fc800078e0200 */
[----:B------:R-:W-:Y:S01]  /*7480*/  IMAD.IADD R7, R7, 0x1, R0 ;  /* 0x0000000107077824 */ /* 0x000fe200078e0200 */
[----:B--2---:R-:W-:-:S04]  /*7490*/  IADD3 R4, -R5, R4, RZ ;  /* 0x0000000405047210 */ /* 0x004fc80007ffe1ff */
[----:B------:R-:W-:Y:S01]  /*74a0*/  SHF.R.S32.HI R5, RZ, 0x1f, R4 ;  /* 0x0000001fff057819 */ /* 0x000fe20000011404 */
[----:B------:R-:W-:-:S04]  /*74b0*/  IMAD.WIDE.U32 R6, R4, UR4, R6 ;  /* 0x0000000404067c25 */ /* 0x000fc8000f8e0006 */
[----:B------:R-:W-:-:S04]  /*74c0*/  IMAD R5, R5, UR4, RZ ;  /* 0x0000000405057c24 */ /* 0x000fc8000f8e02ff */
[----:B------:R-:W-:Y:S02]  /*74d0*/  IMAD R5, R4, UR5, R5 ;  /* 0x0000000504057c24 */ /* 0x000fe4000f8e0205 */
[----:B------:R-:W-:-:S03]  /*74e0*/  IMAD.MOV.U32 R4, RZ, RZ, R6 ;  /* 0x000000ffff047224 */ /* 0x000fc600078e0006 */
[----:B------:R-:W-:Y:S01]  /*74f0*/  IADD3 R2, R7, R5, RZ ;  /* 0x0000000507027210 */ /* 0x000fe20007ffe0ff */
[----:B------:R-:W-:Y:S06]  /*7500*/  BRA `(.L_x_1408) ;  /* 0x0000000000087947 */ /* 0x000fec0003800000 */
.L_x_1407:
[----:B------:R-:W-:-:S04]  /*7510*/  LEA R4, -R224, RZ, 0x6 ;  /* 0x000000ffe0047211 */ /* 0x000fc800078e31ff */
[----:B------:R-:W-:-:S07]  /*7520*/  SHF.R.S32.HI R2, RZ, 0x1f, R4 ;  /* 0x0000001fff027819 */ /* 0x000fce0000011404 */
.L_x_1408:
[C---:B------:R-:W-:Y:S01]  /*7530*/  VIADD R0, R203.reuse, 0x40 ;  /* 0x00000040cb007836 */ /* 0x040fe20000000000 */
[----:B------:R-:W-:Y:S02]  /*7540*/  ULDC UR4, c[0x0][0x2d0] ;  /* 0x0000b40000047ab9 */ /* 0x000fe40000000800 */
[C---:B------:R-:W-:Y:S02]  /*7550*/  ISETP.GE.AND P5, PT, R203.reuse, UR4, PT ;  /* 0x00000004cb007c0c */ /* 0x040fe4000bfa6270 */
[----:B------:R-:W-:Y:S01]  /*7560*/  ISETP.GE.AND P4, PT, R0, UR4, PT ;  /* 0x0000000400007c0c */ /* 0x000fe2000bf86270 */
[----:B------:R-:W-:-:S05]  /*7570*/  VIADD R0, R203, 0x80 ;  /* 0x00000080cb007836 */ /* 0x000fca0000000000 */
[----:B------:R-:W-:-:S05]  /*7580*/  ISETP.GE.AND P3, PT, R0, UR4, PT ;  /* 0x0000000400007c0c */ /* 0x000fca000bf66270 */
[----:B------:R-:W-:Y:S02]  /*7590*/  @P5 STS.128 [R202+0xc000], RZ ;  /* 0x00c000ffca005388 */ /* 0x000fe40000000c00 */
[----:B------:R-:W-:-:S04]  /*75a0*/  @!P4 IADD3 R5, P1, R4, R154, RZ ;  /* 0x0000009a0405c210 */ /* 0x000fc80007f3e0ff */
[----:B------:R-:W-:Y:S01]  /*75b0*/  @!P4 LEA R16, P2, R5, UR6, 0x1 ;  /* 0x000000060510cc11 */ /* 0x000fe2000f8408ff */
[----:B------:R-:W-:Y:S01]  /*75c0*/  @!P4 IMAD.X R0, R2, 0x1, R152, P1 ;  /* 0x000000010200c824 */ /* 0x000fe200008e0698 */
[----:B------:R-:W-:-:S04]  /*75d0*/  LEA R226, P1, R4, R134, 0x1 ;  /* 0x0000008604e27211 */ /* 0x000fc800078208ff */
[----:B------:R-:W-:Y:S02]  /*75e0*/  @!P4 LEA.HI.X R17, R5, UR7, R0, 0x1, P2 ;  /* 0x000000070511cc11 */ /* 0x000fe400090f0c00 */
[----:B------:R-:W-:Y:S02]  /*75f0*/  IADD3 R6, P2, R200, R4, RZ ;  /* 0x00000004c8067210 */ /* 0x000fe40007f5e0ff */
[C-C-:B------:R-:W-:Y:S02]  /*7600*/  LEA.HI.X R227, R4.reuse, R135, R2.reuse, 0x1, P1 ;  /* 0x0000008704e37211 */ /* 0x140fe400008f0c02 */
        /* <DEDUP_REMOVED lines=24> */
[C---:B------:R-:W-:Y:S01]  /*7790*/  @!P4 IADD3 R6, P2, R5.reuse, R154, RZ ;  /* 0x0000009a0506c210 */ /* 0x040fe20007f5e0ff */
        /* <DEDUP_REMOVED lines=8> */
[----:B------:R-:W-:Y:S01]  /*7820*/  @!P4 IMAD.X R2, R4, 0x1, R152, P2 ;  /* 0x000000010402c824 */ /* 0x000fe200010e0698 */
        /* <DEDUP_REMOVED lines=20> */
[C---:B------:R-:W-:Y:S01]  /*7970*/  @!P5 LEA R24, P6, R6.reuse, R134, 0x1 ;  /* 0x000000860618d211 */ /* 0x040fe200078c08ff */
[----:B------:R-:W-:Y:S01]  /*7980*/  @P3 STS.128 [R202+0x10800], RZ ;  /* 0x010800ffca003388 */ /* 0x000fe20000000c00 */
[----:B------:R-:W-:Y:S01]  /*7990*/  @!P3 IADD3 R154, P1, R6, R154, RZ ;  /* 0x0000009a069ab210 */ /* 0x000fe20007f3e0ff */
[----:B------:R-:W-:Y:S01]  /*79a0*/  @!P4 IMAD.X R2, R4, 0x1, R152, P2 ;  /* 0x000000010402c824 */ /* 0x000fe200010e0698 */
[----:B------:R-:W-:Y:S01]  /*79b0*/  @!P5 LEA.HI.X R25, R6, R135, R4, 0x1, P6 ;  /* 0x000000870619d211 */ /* 0x000fe200030f0c04 */
[----:B------:R-:W-:Y:S01]  /*79c0*/  @!PT LDS RZ, [RZ] ;  /* 0x00000000fffff984 */ /* 0x000fe20000000800 */
[----:B------:R-:W-:Y:S01]  /*79d0*/  @!PT LDS RZ, [RZ] ;  /* 0x00000000fffff984 */ /* 0x000fe20000000800 */
[----:B------:R-:W-:Y:S01]  /*79e0*/  @!PT LDS RZ, [RZ] ;  /* 0x00000000fffff984 */ /* 0x000fe20000000800 */
[----:B------:R-:W-:Y:S01]  /*79f0*/  @!P3 LDGSTS.E.BYPASS.LTC128B.128 [R202+0x10800], desc[UR10][R8.64+0x100] ;  /* 0x1080010008cabfae */ /* 0x000fe2000b901d4a */
[----:B------:R-:W-:Y:S01]  /*7a00*/  @!P4 LEA R26, P2, R0, UR6, 0x1 ;  /* 0x00000006001acc11 */ /* 0x000fe2000f8408ff */
        /* <DEDUP_REMOVED lines=9> */
[----:B------:R-:W-:Y:S01]  /*7aa0*/  @!P5 LDGSTS.E.BYPASS.LTC128B.128 [R202+0xd000], desc[UR10][R22.64] ;  /* 0x0d00000016cadfae */ /* 0x000fe2000b901d4a */
        /* <DEDUP_REMOVED lines=28> */
[----:B------:R-:W4:Y:S04]  /*7c70*/  LDSM.16.M88.4 R148, [R193+0x7000] ;  /* 0x00700000c194783b */ /* 0x000f280000000200 */
[----:B------:R-:W5:Y:S04]  /*7c80*/  LDSM.16.M88.4 R156, [R193+0x6800] ;  /* 0x00680000c19c783b */ /* 0x000f680000000200 */
[----:B------:R-:W5:Y:S04]  /*7c90*/  LDSM.16.M88.4 R28, [R193+0x7800] ;  /* 0x00780000c11c783b */ /* 0x000f680000000200 */
[----:B--2---:R-:W-:Y:S04]  /*7ca0*/  LDSM.16.M88.4 R20, [R192] ;  /* 0x00000000c014783b */ /* 0x004fe80000000200 */
[----:B---3--:R-:W2:Y:S04]  /*7cb0*/  LDSM.16.M88.4 R4, [R191] ;  /* 0x00000000bf04783b */ /* 0x008ea80000000200 */
[----:B------:R-:W3:Y:S04]  /*7cc0*/  LDSM.16.M88.4 R168, [R182] ;  /* 0x00000000b6a8783b */ /* 0x000ee80000000200 */
[----:B------:R-:W3:Y:S04]  /*7cd0*/  LDSM.16.M88.4 R216, [R183] ;  /* 0x00000000b7d8783b */ /* 0x000ee80000000200 */
[----:B------:R-:W3:Y:S04]  /*7ce0*/  LDSM.16.M88.4 R164, [R181] ;  /* 0x00000000b5a4783b */ /* 0x000ee80000000200 */
[----:B------:R-:W-:Y:S01]  /*7cf0*/  LDSM.16.M88.4 R24, [R190] ;  /* 0x00000000be18783b */ /* 0x000fe20000000200 */
[C---:B-1----:R-:W-:Y:S03]  /*7d00*/  HMMA.16816.F32 R16, R140.reuse, R12, RZ ;  /* 0x0000000c8c10723c */ /* 0x042fe600000018ff */
[----:B------:R-:W1:Y:S04]  /*7d10*/  LDSM.16.M88.4 R8, [R187+0x6000] ;  /* 0x00600000bb08783b */ /* 0x000e680000000200 */
[----:B------:R-:W1:Y:S01]  /*7d20*/  LDSM.16.M88.4 R136, [R187+0x7000] ;  /* 0x00700000bb88783b */ /* 0x000e620000000200 */
[C---:B------:R-:W-:Y:S03]  /*7d30*/  HMMA.16816.F32 R12, R140.reuse, R14, RZ ;  /* 0x0000000e8c0c723c */ /* 0x040fe600000018ff */
[----:B------:R-:W1:Y:S03]  /*7d40*/  LDSM.16.M88.4 R220, [R187+0x6800] ;  /* 0x00680000bbdc783b */ /* 0x000e660000000200 */
[C---:B----4-:R-:W-:Y:S01]  /*7d50*/  HMMA.16816.F32 R152, R140.reuse, R148, RZ ;  /* 0x000000948c98723c */ /* 0x050fe200000018ff */
[----:B------:R-:W-:Y:S01]  /*7d60*/  LDSM.16.M88.4 R32, [R189] ;  /* 0x00000000bd20783b */ /* 0x000fe20000000200 */
[----:B------:R-:W4:Y:S04]  /*7d70*/  S2R R0, SR_TID.X ;  /* 0x0000000000007919 */ /* 0x000f280000002100 */
[C---:B-----5:R-:W-:Y:S01]  /*7d80*/  HMMA.16816.F32 R160, R140.reuse, R156, RZ ;  /* 0x0000009c8ca0723c */ /* 0x060fe200000018ff */
[----:B------:R-:W0:Y:S05]  /*7d90*/  LDGDEPBAR ;  /* 0x00000000000079af */ /* 0x000e2a0000000000 */
[C---:B------:R-:W-:Y:S06]  /*7da0*/  HMMA.16816.F32 R148, R140.reuse, R150, RZ ;  /* 0x000000968c94723c */ /* 0x040fec00000018ff */
[C---:B------:R-:W-:Y:S06]  /*7db0*/  HMMA.16816.F32 R156, R140.reuse, R158, RZ ;  /* 0x0000009e8c9c723c */ /* 0x040fec00000018ff */
[C---:B------:R-:W-:Y:S06]  /*7dc0*/  HMMA.16816.F32 R144, R140.reuse, R28, RZ ;  /* 0x0000001c8c90723c */ /* 0x040fec00000018ff */
[----:B------:R-:W-:Y:S01]  /*7dd0*/  HMMA.16816.F32 R140, R140, R30, RZ ;  /* 0x0000001e8c8c723c */ /* 0x000fe200000018ff */
[----:B------:R-:W5:Y:S05]  /*7de0*/  LDSM.16.M88.4 R28, [R187+0x7800] ;  /* 0x00780000bb1c783b */ /* 0x000f6a0000000200 */
[----:B--2---:R-:W-:Y:S01]  /*7df0*/  HMMA.16816.F32 R16, R20, R4, R16 ;  /* 0x000000041410723c */ /* 0x004fe20000001810 */
[----:B----4-:R-:W-:-:S05]  /*7e00*/  IMAD.SHL.U32 R0, R0, 0x2, RZ ;  /* 0x0000000200007824 */ /* 0x010fca00078e00ff */
[----:B------:R-:W-:Y:S01]  /*7e10*/  HMMA.16816.F32 R12, R20, R6, R12 ;  /* 0x00000006140c723c */ /* 0x000fe2000000180c */
[----:B------:R-:W2:Y:S01]  /*7e20*/  LDSM.16.M88.4 R4, [R180] ;  /* 0x00000000b404783b */ /* 0x000ea20000000200 */
[----:B------:R-:W-:-:S04]  /*7e30*/  LOP3.LUT R0, R0, 0x6, RZ, 0xc0, !PT ;  /* 0x0000000600007812 */ /* 0x000fc800078ec0ff */
[----:B---3--:R-:W-:Y:S01]  /*7e40*/  HMMA.16816.F32 R152, R20, R168, R152 ;  /* 0x000000a81498723c */ /* 0x008fe20000001898 */
[----:B------:R-:W-:-:S04]  /*7e50*/  IMAD R0, R201, 0x40, R0 ;  /* 0x00000040c9007824 */ /* 0x000fc800078e0200 */
[----:B------:R-:W-:Y:S01]  /*7e60*/  VIADD R2, R0, 0x8 ;  /* 0x0000000800027836 */ /* 0x000fe20000000000 */
[C---:B------:R-:W-:Y:S01]  /*7e70*/  HMMA.16816.F32 R148, R20.reuse, R170, R148 ;  /* 0x000000aa1494723c */ /* 0x040fe20000001894 */
[----:B------:R-:W3:Y:S03]  /*7e80*/  LDSM.16.M88.4 R168, [R180+0x1000] ;  /* 0x00100000b4a8783b */ /* 0x000ee60000000200 */
[----:B------:R-:W-:Y:S02]  /*7e90*/  ISETP.GE.AND P6, PT, R2, R215, PT ;  /* 0x000000d70200720c */ /* 0x000fe40003fc6270 */
[C---:B------:R-:W-:Y:S06]  /*7ea0*/  HMMA.16816.F32 R160, R20.reuse, R216, R160 ;  /* 0x000000d814a0723c */ /* 0x040fec00000018a0 */
[C---:B------:R-:W-:Y:S01]  /*7eb0*/  HMMA.16816.F32 R156, R20.reuse, R218, R156 ;  /* 0x000000da149c723c */ /* 0x040fe2000000189c */
[----:B------:R-:W4:Y:S05]  /*7ec0*/  LDSM.16.M88.4 R216, [R180+0x800] ;  /* 0x00080000b4d8783b */ /* 0x000f2a0000000200 */
        /* <DEDUP_REMOVED lines=9> */
[----:B------:R-:W-:Y:S05]  /*7f60*/  LDSM.16.M88.4 R136, [R192+0x2000] ;  /* 0x00200000c088783b */ /* 0x000fea0000000200 */
[C---:B------:R-:W-:Y:S06]  /*7f70*/  HMMA.16816.F32 R160, R24.reuse, R220, R160 ;  /* 0x000000dc18a0723c */ /* 0x040fec00000018a0 */
[C---:B------:R-:W-:Y:S01]  /*7f80*/  HMMA.16816.F32 R156, R24.reuse, R222, R156 ;  /* 0x000000de189c723c */ /* 0x040fe2000000189c */
[----:B------:R-:W-:Y:S05]  /*7f90*/  LDSM.16.M88.4 R220, [R193+0x8800] ;  /* 0x00880000c1dc783b */ /* 0x000fea0000000200 */
[C---:B-----5:R-:W-:Y:S06]  /*7fa0*/  HMMA.16816.F32 R144, R24.reuse, R28, R144 ;  /* 0x0000001c1890723c */ /* 0x060fec0000001890 */
[----:B------:R-:W-:Y:S01]  /*7fb0*/  HMMA.16816.F32 R140, R24, R30, R140 ;  /* 0x0000001e188c723c */ /* 0x000fe2000000188c */
[----:B------:R-:W5:Y:S04]  /*7fc0*/  LDSM.16.M88.4 R28, [R193+0x9000] ;  /* 0x00900000c11c783b */ /* 0x000f680000000200 */
[----:B------:R-:W5:Y:S01]  /*7fd0*/  LDSM.16.M88.4 R24, [R193+0x9800] ;  /* 0x00980000c118783b */ /* 0x000f620000000200 */
[C---:B--2---:R-:W-:Y:S06]  /*7fe0*/  HMMA.16816.F32 R16, R32.reuse, R4, R16 ;  /* 0x000000042010723c */ /* 0x044fec0000001810 */
[C---:B------:R-:W-:Y:S01]  /*7ff0*/  HMMA.16816.F32 R12, R32.reuse, R6, R12 ;  /* 0x00000006200c723c */ /* 0x040fe2000000180c */
[----:B------:R-:W2:Y:S05]  /*8000*/  LDSM.16.M88.4 R4, [R179] ;  /* 0x00000000b304783b */ /* 0x000eaa0000000200 */
[C---:B---3--:R-:W-:Y:S06]  /*8010*/  HMMA.16816.F32 R152, R32.reuse, R168, R152 ;  /* 0x000000a82098723c */ /* 0x048fec0000001898 */
[C---:B------:R-:W-:Y:S01]  /*8020*/  HMMA.16816.F32 R148, R32.reuse, R170, R148 ;  /* 0x000000aa2094723c */ /* 0x040fe20000001894 */
[----:B------:R-:W3:Y:S05]  /*8030*/  LDSM.16.M88.4 R168, [R177] ;  /* 0x00000000b1a8783b */ /* 0x000eea0000000200 */
[C---:B----4-:R-:W-:Y:S06]  /*8040*/  HMMA.16816.F32 R160, R32.reuse, R216, R160 ;  /* 0x000000d820a0723c */ /* 0x050fec00000018a0 */
[C---:B------:R-:W-:Y:S01]  /*8050*/  HMMA.16816.F32 R156, R32.reuse, R218, R156 ;  /* 0x000000da209c723c */ /* 0x040fe2000000189c */
[----:B------:R-:W4:Y:S05]  /*8060*/  LDSM.16.M88.4 R216, [R178] ;  /* 0x00000000b2d8783b */ /* 0x000f2a0000000200 */
[C---:B------:R-:W-:Y:S06]  /*8070*/  HMMA.16816.F32 R144, R32.reuse, R164, R144 ;  /* 0x000000a42090723c */ /* 0x040fec0000001890 */
[----:B------:R-:W-:Y:S01]  /*8080*/  HMMA.16816.F32 R140, R32, R166, R140 ;  /* 0x000000a6208c723c */ /* 0x000fe2000000188c */
[----:B------:R-:W4:Y:S04]  /*8090*/  LDSM.16.M88.4 R164, [R176] ;  /* 0x00000000b0a4783b */ /* 0x000f280000000200 */
[----:B------:R-:W-:Y:S01]  /*80a0*/  LDSM.16.M88.4 R32, [R187+0x8000] ;  /* 0x00800000bb20783b */ /* 0x000fe20000000200 */
[C---:B-1----:R-:W-:Y:S06]  /*80b0*/  HMMA.16816.F32 R16, R20.reuse, R8, R16 ;  /* 0x000000081410723c */ /* 0x042fec0000001810 */
[C---:B------:R-:W-:Y:S01]  /*80c0*/  HMMA.16816.F32 R12, R20.reuse, R10, R12 ;  /* 0x0000000a140c723c */ /* 0x040fe2000000180c */
[----:B------:R-:W1:Y:S05]  /*80d0*/  LDSM.16.M88.4 R8, [R190+0x2000] ;  /* 0x00200000be08783b */ /* 0x000e6a0000000200 */
[C---:B-----5:R-:W-:Y:S06]  /*80e0*/  HMMA.16816.F32 R152, R20.reuse, R28, R152 ;  /* 0x0000001c1498723c */ /* 0x060fec0000001898 */
[C---:B------:R-:W-:Y:S01]  /*80f0*/  HMMA.16816.F32 R148, R20.reuse, R30, R148 ;  /* 0x0000001e1494723c */ /* 0x040fe20000001894 */
[----:B------:R-:W-:Y:S05]  /*8100*/  LDSM.16.M88.4 R28, [R187+0x8800] ;  /* 0x00880000bb1c783b */ /* 0x000fea0000000200 */
        /* <DEDUP_REMOVED lines=9> */
[----:B------:R-:W2:Y:S05]  /*81a0*/  LDSM.16.M88.4 R4, [R180+0x2000] ;  /* 0x00200000b404783b */ /* 0x000eaa0000000200 */
[C---:B---3--:R-:W-:Y:S06]  /*81b0*/  HMMA.16816.F32 R152, R136.reuse, R168, R152 ;  /* 0x000000a88898723c */ /* 0x048fec0000001898 */
[C---:B------:R-:W-:Y:S01]  /*81c0*/  HMMA.16816.F32 R148, R136.reuse, R170, R148 ;  /* 0x000000aa8894723c */ /* 0x040fe20000001894 */
[----:B------:R-:W3:Y:S05]  /*81d0*/  LDSM.16.M88.4 R168, [R180+0x3000] ;  /* 0x00300000b4a8783b */ /* 0x000eea0000000200 */
[C---:B----4-:R-:W-:Y:S06]  /*81e0*/  HMMA.16816.F32 R160, R136.reuse, R216, R160 ;  /* 0x000000d888a0723c */ /* 0x050fec00000018a0 */
        /* <DEDUP_REMOVED lines=9> */
[C---:B-----5:R-:W-:Y:S06]  /*8280*/  HMMA.16816.F32 R152, R8.reuse, R24, R152 ;  /* 0x000000180898723c */ /* 0x060fec0000001898 */
[C---:B------:R-:W-:Y:S01]  /*8290*/  HMMA.16816.F32 R148, R8.reuse, R26, R148 ;  /* 0x0000001a0894723c */ /* 0x040fe20000001894 */
[----:B------:R-:W5:Y:S05]  /*82a0*/  LDSM.16.M88.4 R24, [R193+0xb000] ;  /* 0x00b00000c118783b */ /* 0x000f6a0000000200 */
[C---:B------:R-:W-:Y:S06]  /*82b0*/  HMMA.16816.F32 R160, R8.reuse, R28, R160 ;  /* 0x0000001c08a0723c */ /* 0x040fec00000018a0 */
[C---:B------:R-:W-:Y:S01]  /*82c0*/  HMMA.16816.F32 R156, R8.reuse, R30, R156 ;  /* 0x0000001e089c723c */ /* 0x040fe2000000189c */
[----:B------:R-:W5:Y:S05]  /*82d0*/  LDSM.16.M88.4 R28, [R193+0xa800] ;  /* 0x00a80000c11c783b */ /* 0x000f6a0000000200 */
[C---:B------:R-:W-:Y:S06]  /*82e0*/  HMMA.16816.F32 R144, R8.reuse, R20, R144 ;  /* 0x000000140890723c */ /* 0x040fec0000001890 */
[----:B------:R-:W-:Y:S01]  /*82f0*/  HMMA.16816.F32 R140, R8, R22, R140 ;  /* 0x00000016088c723c */ /* 0x000fe2000000188c */
[----:B------:R-:W5:Y:S04]  /*8300*/  LDSM.16.M88.4 R20, [R193+0xb800] ;  /* 0x00b80000c114783b */ /* 0x000f680000000200 */
[----:B------:R-:W-:Y:S01]  /*8310*/  LDSM.16.M88.4 R8, [R192+0x4000] ;  /* 0x00400000c008783b */ /* 0x000fe20000000200 */
[C---:B--2---:R-:W-:Y:S06]  /*8320*/  HMMA.16816.F32 R16, R220.reuse, R4, R16 ;  /* 0x00000004dc10723c */ /* 0x044fec0000001810 */
[C---:B------:R-:W-:Y:S01]  /*8330*/  HMMA.16816.F32 R12, R220.reuse, R6, R12 ;  /* 0x00000006dc0c723c */ /* 0x040fe2000000180c */
[----:B------:R-:W2:Y:S05]  /*8340*/  LDSM.16.M88.4 R4, [R175] ;  /* 0x00000000af04783b */ /* 0x000eaa0000000200 */
[C---:B---3--:R-:W-:Y:S06]  /*8350*/  HMMA.16816.F32 R152, R220.reuse, R168, R152 ;  /* 0x000000a8dc98723c */ /* 0x048fec0000001898 */
[C---:B------:R-:W-:Y:S01]  /*8360*/  HMMA.16816.F32 R148, R220.reuse, R170, R148 ;  /* 0x000000aadc94723c */ /* 0x040fe20000001894 */
[----:B------:R-:W-:Y:S05]  /*8370*/  LDSM.16.M88.4 R168, [R173] ;  /* 0x00000000ada8783b */ /* 0x000fea0000000200 */
[C---:B----4-:R-:W-:Y:S06]  /*8380*/  HMMA.16816.F32 R160, R220.reuse, R216, R160 ;  /* 0x000000d8dca0723c */ /* 0x050fec00000018a0 */
[C---:B------:R-:W-:Y:S06]  /*8390*/  HMMA.16816.F32 R156, R220.reuse, R218, R156 ;  /* 0x000000dadc9c723c */ /* 0x040fec000000189c */
[C---:B------:R-:W-:Y:S06]  /*83a0*/  HMMA.16816.F32 R144, R220.reuse, R164, R144 ;  /* 0x000000a4dc90723c */ /* 0x040fec0000001890 */
[----:B------:R-:W-:Y:S01]  /*83b0*/  HMMA.16816.F32 R164, R220, R166, R140 ;  /* 0x000000a6dca4723c */ /* 0x000fe2000000188c */
[----:B------:R-:W3:Y:S05]  /*83c0*/  LDSM.16.M88.4 R140, [R174] ;  /* 0x00000000ae8c783b */ /* 0x000eea0000000200 */
[C---:B-1----:R-:W-:Y:S06]  /*83d0*/  HMMA.16816.F32 R16, R136.reuse, R32, R16 ;  /* 0x000000208810723c */ /* 0x042fec0000001810 */
[C---:B------:R-:W-:Y:S01]  /*83e0*/  HMMA.16816.F32 R216, R136.reuse, R34, R12 ;  /* 0x0000002288d8723c */ /* 0x040fe2000000180c */
[----:B------:R-:W-:Y:S04]  /*83f0*/  LDSM.16.M88.4 R32, [R190+0x4000] ;  /* 0x00400000be20783b */ /* 0x000fe80000000200 */
[----:B------:R-:W1:Y:S01]  /*8400*/  LDSM.16.M88.4 R12, [R187+0xa000] ;  /* 0x00a00000bb0c783b */ /* 0x000e620000000200 */
[C---:B-----5:R-:W-:Y:S06]  /*8410*/  HMMA.16816.F32 R152, R136.reuse, R24, R152 ;  /* 0x000000188898723c */ /* 0x060fec0000001898 */
[C---:B------:R-:W-:Y:S01]  /*8420*/  HMMA.16816.F32 R148, R136.reuse, R26, R148 ;  /* 0x0000001a8894723c */ /* 0x040fe20000001894 */
[----:B------:R-:W4:Y:S05]  /*8430*/  LDSM.16.M88.4 R24, [R172] ;  /* 0x00000000ac18783b */ /* 0x000f2a0000000200 */
[C---:B------:R-:W-:Y:S06]  /*8440*/  HMMA.16816.F32 R160, R136.reuse, R28, R160 ;  /* 0x0000001c88a0723c */ /* 0x040fec00000018a0 */
[C---:B------:R-:W-:Y:S01]  /*8450*/  HMMA.16816.F32 R156, R136.reuse, R30, R156 ;  /* 0x0000001e889c723c */ /* 0x040fe2000000189c */
[----:B------:R-:W-:Y:S05]  /*8460*/  LDSM.16.M88.4 R28, [R189+0x4000] ;  /* 0x00400000bd1c783b */ /* 0x000fea0000000200 */
[C---:B------:R-:W-:Y:S06]  /*8470*/  HMMA.16816.F32 R144, R136.reuse, R20, R144 ;  /* 0x000000148890723c */ /* 0x040fec0000001890 */
[----:B------:R-:W-:Y:S01]  /*8480*/  HMMA.16816.F32 R164, R136, R22, R164 ;  /* 0x0000001688a4723c */ /* 0x000fe200000018a4 */
[----:B------:R-:W5:Y:S04]  /*8490*/  LDSM.16.M88.4 R20, [R187+0xa800] ;  /* 0x00a80000bb14783b */ /* 0x000f680000000200 */
[----:B------:R-:W-:Y:S01]  /*84a0*/  LDSM.16.M88.4 R136, [R180+0x4800] ;  /* 0x00480000b488783b */ /* 0x000fe20000000200 */
[C---:B--2---:R-:W-:Y:S06]  /*84b0*/  HMMA.16816.F32 R16, R8.reuse, R4, R16 ;  /* 0x000000040810723c */ /* 0x044fec0000001810 */
[C---:B------:R-:W-:Y:S01]  /*84c0*/  HMMA.16816.F32 R216, R8.reuse, R6, R216 ;  /* 0x0000000608d8723c */ /* 0x040fe200000018d8 */
[----:B------:R-:W2:Y:S05]  /*84d0*/  LDSM.16.M88.4 R4, [R180+0x4000] ;  /* 0x00400000b404783b */ /* 0x000eaa0000000200 */
[C---:B---3--:R-:W-:Y:S06]  /*84e0*/  HMMA.16816.F32 R160, R8.reuse, R140, R160 ;  /* 0x0000008c08a0723c */ /* 0x048fec00000018a0 */
[----:B------:R-:W-:Y:S01]  /*84f0*/  HMMA.16816.F32 R156, R8, R142, R156 ;  /* 0x0000008e089c723c */ /* 0x000fe2000000189c */
[----:B------:R-:W3:Y:S05]  /*8500*/  LDSM.16.M88.4 R140, [R187+0xb000] ;  /* 0x00b00000bb8c783b */ /* 0x000eea0000000200 */
[----:B-1----:R-:W-:Y:S06]  /*8510*/  HMMA.16816.F32 R16, R32, R12, R16 ;  /* 0x0000000c2010723c */ /* 0x002fec0000001810 */
[----:B------:R-:W-:Y:S06]  /*8520*/  HMMA.16816.F32 R152, R8, R168, R152 ;  /* 0x000000a80898723c */ /* 0x000fec0000001898 */
[----:B------:R-:W-:Y:S01]  /*8530*/  HMMA.16816.F32 R216, R32, R14, R216 ;  /* 0x0000000e20d8723c */ /* 0x000fe200000018d8 */
[----:B------:R-:W-:Y:S05]  /*8540*/  LDSM.16.M88.4 R12, [R180+0x5000] ;  /* 0x00500000b40c783b */ /* 0x000fea0000000200 */
[C---:B------:R-:W-:Y:S06]  /*8550*/  HMMA.16816.F32 R148, R8.reuse, R170, R148 ;  /* 0x000000aa0894723c */ /* 0x040fec0000001894 */
[C---:B----4-:R-:W-:Y:S06]  /*8560*/  HMMA.16816.F32 R144, R8.reuse, R24, R144 ;  /* 0x000000180890723c */ /* 0x050fec0000001890 */
[----:B------:R-:W-:Y:S01]  /*8570*/  HMMA.16816.F32 R164, R8, R26, R164 ;  /* 0x0000001a08a4723c */ /* 0x000fe200000018a4 */
[----:B------:R-:W1:Y:S05]  /*8580*/  LDSM.16.M88.4 R8, [R187+0xb800] ;  /* 0x00b80000bb08783b */ /* 0x000e6a0000000200 */
[C---:B-----5:R-:W-:Y:S06]  /*8590*/  HMMA.16816.F32 R160, R32.reuse, R20, R160 ;  /* 0x0000001420a0723c */ /* 0x060fec00000018a0 */
[----:B------:R-:W-:Y:S01]  /*85a0*/  HMMA.16816.F32 R156, R32, R22, R156 ;  /* 0x00000016209c723c */ /* 0x000fe2000000189c */
[----:B------:R-:W-:-:S02]  /*85b0*/  VIADD R21, R0, 0x9 ;  /* 0x0000000900157836 */ /* 0x000fc40000000000 */
[----:B------:R-:W-:-:S03]  /*85c0*/  VIADD R20, R0, 0x10 ;  /* 0x0000001000147836 */ /* 0x000fc60000000000 */
[C---:B--2---:R-:W-:Y:S06]  /*85d0*/  HMMA.16816.F32 R16, R28.reuse, R4, R16 ;  /* 0x000000041c10723c */ /* 0x044fec0000001810 */
[----:B------:R-:W-:Y:S01]  /*85e0*/  HMMA.16816.F32 R216, R28, R6, R216 ;  /* 0x000000061cd8723c */ /* 0x000fe200000018d8 */
[----:B------:R-:W-:-:S05]  /*85f0*/  VIADD R4, R0, 0x1 ;  /* 0x0000000100047836 */ /* 0x000fca0000000000 */
[C---:B------:R-:W-:Y:S01]  /*8600*/  ISETP.GE.AND P2, PT, R4.reuse, R215, PT ;  /* 0x000000d70400720c */ /* 0x040fe20003f46270 */
[----:B---3--:R-:W-:Y:S01]  /*8610*/  HMMA.16816.F32 R152, R32, R140, R152 ;  /* 0x0000008c2098723c */ /* 0x008fe20000001898 */
[----:B------:R-:W-:Y:S02]  /*8620*/  ISETP.GE.AND P1, PT, R4, R210, PT ;  /* 0x000000d20400720c */ /* 0x000fe40003f26270 */
[----:B------:R-:W2:Y:S01]  /*8630*/  LDSM.16.M88.4 R4, [R180+0x5800] ;  /* 0x00580000b404783b */ /* 0x000ea20000000200 */
[----:B------:R-:W-:-:S04]  /*8640*/  DEPBAR.LE SB0, 0x0 ;  /* 0x000080000000791a */ /* 0x000fc80000000000 */
[----:B------:R-:W-:Y:S03]  /*8650*/  HMMA.16816.F32 R160, R28, R136, R160 ;  /* 0x000000881ca0723c */ /* 0x000fe600000018a0 */
[----:B------:R-:W-:Y:S02]  /*8660*/  FSEL R17, R17, -INF , !P2 ;  /* 0xff80000011117808 */ /* 0x000fe40005000000 */
[----:B------:R-:W-:Y:S01]  /*8670*/  FSEL R19, R19, -INF , !P1 ;  /* 0xff80000013137808 */ /* 0x000fe20004800000 */
[----:B------:R-:W-:Y:S01]  /*8680*/  HMMA.16816.F32 R148, R32, R142, R148 ;  /* 0x0000008e2094723c */ /* 0x000fe20000001894 */
[----:B------:R-:W-:Y:S01]  /*8690*/  BAR.SYNC.DEFER_BLOCKING 0x0 ;  /* 0x0000000000007b1d */ /* 0x000fe20000010000 */
[----:B------:R-:W-:Y:S02]  /*86a0*/  ISETP.GE.AND P2, PT, R2, R210, PT ;  /* 0x000000d20200720c */ /* 0x000fe40003f46270 */
[----:B------:R-:W-:-:S02]  /*86b0*/  ISETP.GE.AND P1, PT, R21, R215, PT ;  /* 0x000000d71500720c */ /* 0x000fc40003f26270 */
[----:B------:R-:W-:Y:S01]  /*86c0*/  HMMA.16816.F32 R156, R28, R138, R156 ;  /* 0x0000008a1c9c723c */ /* 0x000fe2000000189c */
[----:B------:R-:W-:Y:S02]  /*86d0*/  FSEL R2, R216, -INF , !P6 ;  /* 0xff800000d8027808 */ /* 0x000fe40007000000 */
[----:B------:R-:W-:-:S03]  /*86e0*/  ISETP.GE.AND P6, PT, R21, R210, PT ;  /* 0x000000d21500720c */ /* 0x000fc60003fc6270 */
[C---:B-1----:R-:W-:Y:S06]  /*86f0*/  HMMA.16816.F32 R144, R32.reuse, R8, R144 ;  /* 0x000000082090723c */ /* 0x042fec0000001890 */
[----:B------:R-:W-:Y:S01]  /*8700*/  HMMA.16816.F32 R164, R32, R10, R164 ;  /* 0x0000000a20a4723c */ /* 0x000fe200000018a4 */
[----:B------:R-:W-:Y:S02]  /*8710*/  FSEL R8, R218, -INF , !P2 ;  /* 0xff800000da087808 */ /* 0x000fe40005000000 */
[----:B------:R-:W-:Y:S02]  /*8720*/  FSEL R9, R217, -INF , !P1 ;  /* 0xff800000d9097808 */ /* 0x000fe40004800000 */
[C---:B------:R-:W-:Y:S01]  /*8730*/  ISETP.GE.AND P2, PT, R20.reuse, R215, PT ;  /* 0x000000d71400720c */ /* 0x040fe20003f46270 */
[C---:B------:R-:W-:Y:S01]  /*8740*/  HMMA.16816.F32 R152, R28.reuse, R12, R152 ;  /* 0x0000000c1c98723c */ /* 0x040fe20000001898 */
[-C--:B------:R-:W-:Y:S01]  /*8750*/  ISETP.GE.AND P1, PT, R20, R210.reuse, PT ;  /* 0x000000d21400720c */ /* 0x080fe20003f26270 */
[----:B------:R-:W-:Y:S01]  /*8760*/  VIADD R20, R0, 0x11 ;  /* 0x0000001100147836 */ /* 0x000fe20000000000 */
[----:B------:R-:W-:Y:S01]  /*8770*/  FSEL R160, R160, -INF , !P2 ;  /* 0xff800000a0a07808 */ /* 0x000fe20005000000 */
[----:B------:R-:W-:Y:S01]  /*8780*/  VIADD R10, R0, 0x19 ;  /* 0x00000019000a7836 */ /* 0x000fe20000000000 */
[----:B------:R-:W-:Y:S01]  /*8790*/  FSEL R162, R162, -INF , !P1 ;  /* 0xff800000a2a27808 */ /* 0x000fe20004800000 */
[----:B------:R-:W-:Y:S01]  /*87a0*/  HMMA.16816.F32 R148, R28, R14, R148 ;  /* 0x0000000e1c94723c */ /* 0x000fe20000001894 */
[----:B------:R-:W-:Y:S01]  /*87b0*/  VIADD R13, R0, 0x18 ;  /* 0x00000018000d7836 */ /* 0x000fe20000000000 */
[----:B------:R-:W-:Y:S01]  /*87c0*/  ISETP.GE.AND P2, PT, R20, R210, PT ;  /* 0x000000d21400720c */ /* 0x000fe20003f46270 */
[----:B------:R-:W-:Y:S01]  /*87d0*/  VIADD R11, R0, 0x20 ;  /* 0x00000020000b7836 */ /* 0x000fe20000000000 */
[----:B------:R-:W-:-:S02]  /*87e0*/  FSEL R12, R219, -INF , !P6 ;  /* 0xff800000db0c7808 */ /* 0x000fc40007000000 */
[-C--:B------:R-:W-:Y:S01]  /*87f0*/  ISETP.GE.AND P1, PT, R13, R215.reuse, PT ;  /* 0x000000d70d00720c */ /* 0x080fe20003f26270 */
[C---:B--2---:R-:W-:Y:S01]  /*8800*/  HMMA.16816.F32 R144, R28.reuse, R4, R144 ;  /* 0x000000041c90723c */ /* 0x044fe20000001890 */
[-C--:B------:R-:W-:Y:S02]  /*8810*/  ISETP.GE.AND P6, PT, R20, R215.reuse, PT ;  /* 0x000000d71400720c */ /* 0x080fe40003fc6270 */
[----:B------:R-:W-:Y:S02]  /*8820*/  FSEL R163, R163, -INF , !P2 ;  /* 0xff800000a3a37808 */ /* 0x000fe40005000000 */
[----:B------:R-:W-:Y:S01]  /*8830*/  FSEL R136, R156, -INF , !P1 ;  /* 0xff8000009c887808 */ /* 0x000fe20004800000 */
[----:B------:R-:W-:Y:S01]  /*8840*/  HMMA.16816.F32 R164, R28, R6, R164 ;  /* 0x000000061ca4723c */ /* 0x000fe200000018a4 */
[----:B------:R-:W-:Y:S01]  /*8850*/  ISETP.GE.AND P2, PT, R10, R215, PT ;  /* 0x000000d70a00720c */ /* 0x000fe20003f46270 */
[----:B------:R-:W-:Y:S01]  /*8860*/  VIADD R4, R0, 0x28 ;  /* 0x0000002800047836 */ /* 0x000fe20000000000 */
[-C--:B------:R-:W-:Y:S01]  /*8870*/  ISETP.GE.AND P1, PT, R10, R210.reuse, PT ;  /* 0x000000d20a00720c */ /* 0x080fe20003f26270 */
[C---:B------:R-:W-:Y:S01]  /*8880*/  VIADD R10, R0.reuse, 0x21 ;  /* 0x00000021000a7836 */ /* 0x040fe20000000000 */
[----:B------:R-:W-:Y:S01]  /*8890*/  FSEL R161, R161, -INF , !P6 ;  /* 0xff800000a1a17808 */ /* 0x000fe20007000000 */
[----:B------:R-:W-:Y:S01]  /*88a0*/  VIADD R5, R0, 0x30 ;  /* 0x0000003000057836 */ /* 0x000fe20000000000 */
[----:B------:R-:W-:-:S02]  /*88b0*/  ISETP.GE.AND P6, PT, R13, R210, PT ;  /* 0x000000d20d00720c */ /* 0x000fc40003fc6270 */
[----:B------:R-:W-:Y:S02]  /*88c0*/  FSEL R157, R157, -INF , !P2 ;  /* 0xff8000009d9d7808 */ /* 0x000fe40005000000 */
[----:B------:R-:W-:Y:S02]  /*88d0*/  FSEL R159, R159, -INF , !P1 ;  /* 0xff8000009f9f7808 */ /* 0x000fe40004800000 */
[----:B------:R-:W-:Y:S02]  /*88e0*/  FSEL R158, R158, -INF , !P6 ;  /* 0xff8000009e9e7808 */ /* 0x000fe40007000000 */
[C---:B------:R-:W-:Y:S02]  /*88f0*/  ISETP.GE.AND P2, PT, R11.reuse, R210, PT ;  /* 0x000000d20b00720c */ /* 0x040fe40003f46270 */
[-C--:B------:R-:W-:Y:S02]  /*8900*/  ISETP.GE.AND P1, PT, R10, R215.reuse, PT ;  /* 0x000000d70a00720c */ /* 0x080fe40003f26270 */
[----:B------:R-:W-:-:S02]  /*8910*/  ISETP.GE.AND P6, PT, R11, R215, PT ;  /* 0x000000d70b00720c */ /* 0x000fc40003fc6270 */
        /* <DEDUP_REMOVED lines=29> */
[----:B------:R-:W-:Y:S02]  /*8af0*/  ISETP.GT.AND P6, PT, R201, R196, PT ;  /* 0x000000c4c900720c */ /* 0x000fe40003fc4270 */
        /* <DEDUP_REMOVED lines=10> */
[----:B------:R-:W1:Y:S01]  /*8ba0*/  LDC R0, c[0x0][0x380] ;  /* 0x0000e000ff007b82 */ /* 0x000e620000000800 */
[----:B------:R-:W-:-:S04]  /*8bb0*/  IMAD.SHL.U32 R7, R201, 0x40, RZ ;  /* 0x00000040c9077824 */ /* 0x000fc800078e00ff */
[----:B------:R-:W-:Y:S01]  /*8bc0*/  VIADD R13, R7, 0xffffffc0 ;  /* 0xffffffc0070d7836 */ /* 0x000fe20000000000 */
[----:B------:R-:W-:-:S04]  /*8bd0*/  IABS R11, R7 ;  /* 0x00000007000b7213 */ /* 0x000fc80000000000 */
[----:B------:R-:W-:Y:S02]  /*8be0*/  IABS R4, R13 ;  /* 0x0000000d00047213 */ /* 0x000fe40000000000 */
[-C--:B-1----:R-:W-:Y:S02]  /*8bf0*/  IABS R6, R0.reuse ;  /* 0x0000000000067213 */ /* 0x082fe40000000000 */
[-C--:B------:R-:W-:Y:S02]  /*8c00*/  LOP3.LUT R7, R7, R0.reuse, RZ, 0x3c, !PT ;  /* 0x0000000007077212 */ /* 0x080fe400078e3cff */
[----:B------:R-:W1:Y:S01]  /*8c10*/  I2F.RP R14, R6 ;  /* 0x00000006000e7306 */ /* 0x000e620000209400 */
[----:B------:R-:W-:-:S07]  /*8c20*/  LOP3.LUT R13, R13, R0, RZ, 0x3c, !PT ;  /* 0x000000000d0d7212 */ /* 0x000fce00078e3cff */
[----:B-1----:R-:W1:Y:S02]  /*8c30*/  MUFU.RCP R14, R14 ;  /* 0x0000000e000e7308 */ /* 0x002e640000001000 */
[----:B-1----:R-:W-:-:S06]  /*8c40*/  VIADD R14, R14, 0xffffffe ;  /* 0x0ffffffe0e0e7836 */ /* 0x002fcc0000000000 */
[----:B------:R-:W1:Y:S02]  /*8c50*/  F2I.FTZ.U32.TRUNC.NTZ R15, R14 ;  /* 0x0000000e000f7305 */ /* 0x000e64000021f000 */
[----:B-1----:R-:W-:Y:S02]  /*8c60*/  IADD3 R5, RZ, -R15, RZ ;  /* 0x8000000fff057210 */ /* 0x002fe40007ffe0ff */
[----:B------:R-:W-:-:S03]  /*8c70*/  MOV R14, RZ ;  /* 0x000000ff000e7202 */ /* 0x000fc60000000f00 */
[----:B------:R-:W-:-:S04]  /*8c80*/  IMAD R5, R5, R6, RZ ;  /* 0x0000000605057224 */ /* 0x000fc800078e02ff */
[----:B------:R-:W-:-:S06]  /*8c90*/  IMAD.HI.U32 R5, R15, R5, R14 ;  /* 0x000000050f057227 */ /* 0x000fcc00078e000e */
[----:B------:R-:W-:-:S05]  /*8ca0*/  IMAD.HI.U32 R14, R5, R11, RZ ;  /* 0x0000000b050e7227 */ /* 0x000fca00078e00ff */
[----:B------:R-:W-:-:S05]  /*8cb0*/  IADD3 R10, -R14, RZ, RZ ;  /* 0x000000ff0e0a7210 */ /* 0x000fca0007ffe1ff */
[----:B------:R-:W-:Y:S02]  /*8cc0*/  IMAD R10, R6, R10, R11 ;  /* 0x0000000a060a7224 */ /* 0x000fe400078e020b */
[----:B------:R-:W-:-:S03]  /*8cd0*/  IMAD.HI.U32 R11, R5, R4, RZ ;  /* 0x00000004050b7227 */ /* 0x000fc600078e00ff */
[----:B------:R-:W-:Y:S01]  /*8ce0*/  ISETP.GT.U32.AND P2, PT, R6, R10, PT ;  /* 0x0000000a0600720c */ /* 0x000fe20003f44070 */
[----:B------:R-:W-:-:S04]  /*8cf0*/  IMAD.MOV R5, RZ, RZ, -R11 ;  /* 0x000000ffff057224 */ /* 0x000fc800078e0a0b */
[----:B------:R-:W-:-:S05]  /*8d00*/  IMAD R4, R6, R5, R4 ;  /* 0x0000000506047224 */ /* 0x000fca00078e0204 */
[----:B------:R-:W-:-:S03]  /*8d10*/  ISETP.GT.U32.AND P1, PT, R6, R4, PT ;  /* 0x000000040600720c */ /* 0x000fc60003f24070 */
[----:B------:R-:W-:Y:S01]  /*8d20*/  @!P2 IADD3 R10, R10, -R6, RZ ;  /* 0x800000060a0aa210 */ /* 0x000fe20007ffe0ff */
[----:B------:R-:W-:-:S03]  /*8d30*/  @!P2 VIADD R14, R14, 0x1 ;  /* 0x000000010e0ea836 */ /* 0x000fc60000000000 */
[----:B------:R-:W-:-:S06]  /*8d40*/  ISETP.GE.U32.AND P2, PT, R10, R6, PT ;  /* 0x000000060a00720c */ /* 0x000fcc0003f46070 */
[----:B------:R-:W-:Y:S02]  /*8d50*/  @!P1 IADD3 R4, R4, -R6, RZ ;  /* 0x8000000604049210 */ /* 0x000fe40007ffe0ff */
[----:B------:R-:W-:Y:S02]  /*8d60*/  @!P1 IADD3 R11, R11, 0x1, RZ ;  /* 0x000000010b0b9810 */ /* 0x000fe40007ffe0ff */
[----:B------:R-:W-:-:S03]  /*8d70*/  ISETP.GE.AND P1, PT, R7, RZ, PT ;  /* 0x000000ff0700720c */ /* 0x000fc60003f26270 */
[----:B------:R-:W-:Y:S01]  /*8d80*/  @P2 VIADD R14, R14, 0x1 ;  /* 0x000000010e0e2836 */ /* 0x000fe20000000000 */
[----:B------:R-:W-:Y:S02]  /*8d90*/  ISETP.GE.U32.AND P2, PT, R4, R6, PT ;  /* 0x000000060400720c */ /* 0x000fe40003f46070 */
[----:B------:R-:W-:Y:S02]  /*8da0*/  LOP3.LUT R4, RZ, R0, RZ, 0x33, !PT ;  /* 0x00000000ff047212 */ /* 0x000fe400078e33ff */
[----:B------:R-:W-:-:S05]  /*8db0*/  MOV R10, R14 ;  /* 0x0000000e000a7202 */ /* 0x000fca0000000f00 */
[----:B------:R-:W-:Y:S01]  /*8dc0*/  @!P1 IMAD.MOV R10, RZ, RZ, -R10 ;  /* 0x000000ffff0a9224 */ /* 0x000fe200078e0a0a */
[----:B------:R-:W-:-:S03]  /*8dd0*/  ISETP.NE.AND P1, PT, R0, RZ, PT ;  /* 0x000000ff0000720c */ /* 0x000fc60003f25270 */
[----:B------:R-:W-:Y:S01]  /*8de0*/  @P2 VIADD R11, R11, 0x1 ;  /* 0x000000010b0b2836 */ /* 0x000fe20000000000 */
[----:B------:R-:W-:Y:S02]  /*8df0*/  ISETP.GE.AND P2, PT, R13, RZ, PT ;  /* 0x000000ff0d00720c */ /* 0x000fe40003f46270 */
[----:B------:R-:W-:-:S05]  /*8e00*/  SEL R10, R4, R10, !P1 ;  /* 0x0000000a040a7207 */ /* 0x000fca0004800000 */
[----:B------:R-:W-:-:S06]  /*8e10*/  IMAD.WIDE R6, R10, 0x4, R206 ;  /* 0x000000040a067825 */ /* 0x000fcc00078e02ce */
[----:B------:R-:W-:Y:S01]  /*8e20*/  @!P2 IADD3 R11, -R11, RZ, RZ ;  /* 0x000000ff0b0ba210 */ /* 0x000fe20007ffe1ff */
[----:B------:R-:W2:Y:S03]  /*8e30*/  LDG.E R7, desc[UR10][R6.64] ;  /* 0x0000000a06077981 */ /* 0x000ea6000c1e1900 */
[----:B------:R-:W-:-:S05]  /*8e40*/  SEL R4, R4, R11, !P1 ;  /* 0x0000000b04047207 */ /* 0x000fca0004800000 */
[----:B------:R-:W-:-:S05]  /*8e50*/  IMAD.WIDE R14, R4, 0x4, R206 ;  /* 0x00000004040e7825 */ /* 0x000fca00078e02ce */
[----:B------:R-:W2:Y:S01]  /*8e60*/  LDG.E R6, desc[UR10][R14.64] ;  /* 0x0000000a0e067981 */ /* 0x000ea2000c1e1900 */
[----:B------:R-:W-:Y:S02]  /*8e70*/  IMAD.IADD R10, R10, 0x1, -R4 ;  /* 0x000000010a0a7824 */ /* 0x000fe400078e0a04 */
[----:B------:R-:W1:Y:S02]  /*8e80*/  LDC.64 R4, c[0x0][0x230] ;  /* 0x00008c00ff047b82 */ /* 0x000e640000000a00 */
[----:B------:R-:W-:-:S05]  /*8e90*/  IMAD R10, R10, R0, -0x40 ;  /* 0xffffffc00a0a7424 */ /* 0x000fca00078e0200 */
[----:B------:R-:W-:-:S05]  /*8ea0*/  SHF.R.S32.HI R0, RZ, 0x1f, R10 ;  /* 0x0000001fff007819 */ /* 0x000fca000001140a */
[----:B------:R-:W-:-:S04]  /*8eb0*/  IMAD R0, R0, R208, RZ ;  /* 0x000000d000007224 */ /* 0x000fc800078e02ff */
[C---:B------:R-:W-:Y:S02]  /*8ec0*/  IMAD R0, R10.reuse, R209, R0 ;  /* 0x000000d10a007224 */ /* 0x040fe400078e0200 */
[----:B------:R-:W-:-:S04]  /*8ed0*/  IMAD.WIDE.U32 R10, R10, R208, RZ ;  /* 0x000000d00a0a7225 */ /* 0x000fc800078e00ff */
[----:B------:R-:W-:Y:S01]  /*8ee0*/  IMAD.IADD R11, R11, 0x1, R0 ;  /* 0x000000010b0b7824 */ /* 0x000fe200078e0200 */
[----:B--2---:R-:W-:-:S04]  /*8ef0*/  IADD3 R6, -R7, R6, RZ ;  /* 0x0000000607067210 */ /* 0x004fc80007ffe1ff */
[----:B------:R-:W-:Y:S01]  /*8f00*/  SHF.R.S32.HI R7, RZ, 0x1f, R6 ;  /* 0x0000001fff077819 */ /* 0x000fe20000011406 */
[----:B-1----:R-:W-:-:S04]  /*8f10*/  IMAD.WIDE.U32 R10, R6, R4, R10 ;  /* 0x00000004060a7225 */ /* 0x002fc800078e000a */
[----:B------:R-:W-:-:S04]  /*8f20*/  IMAD R7, R7, R4, RZ ;  /* 0x0000000407077224 */ /* 0x000fc800078e02ff */
[----:B------:R-:W-:Y:S02]  /*8f30*/  IMAD R5, R6, R5, R7 ;  /* 0x0000000506057224 */ /* 0x000fe400078e0207 */
[----:B------:R-:W-:-:S03]  /*8f40*/  IMAD.MOV.U32 R7, RZ, RZ, R10 ;  /* 0x000000ffff077224 */ /* 0x000fc600078e000a */
[----:B------:R-:W-:Y:S01]  /*8f50*/  IADD3 R6, R11, R5, RZ ;  /* 0x000000050b067210 */ /* 0x000fe20007ffe0ff */
[----:B------:R-:W-:Y:S06]  /*8f60*/  BRA `(.L_x_1411) ;  /* 0x0000000000087947 */ /* 0x000fec0003800000 */
.L_x_1410:
[----:B------:R-:W-:-:S04]  /*8f70*/  LEA R7, -R208, RZ, 0x6 ;  /* 0x000000ffd0077211 */ /* 0x000fc800078e31ff */
[----:B------:R-:W-:-:S07]  /*8f80*/  SHF.R.S32.HI R6, RZ, 0x1f, R7 ;  /* 0x0000001fff067819 */ /* 0x000fce0000011407 */
.L_x_1411:
[-C--:B------:R-:W-:Y:S01]  /*8f90*/  @!P4 IADD3 R4, P1, R205, R7.reuse, RZ ;  /* 0x00000007cd04c210 */ /* 0x080fe20007f3e0ff */
[----:B------:R1:W-:Y:S01]  /*8fa0*/  @P5 STS.128 [R202+0x6000], RZ ;  /* 0x006000ffca005388 */ /* 0x0003e20000000c00 */
[----:B------:R-:W-:Y:S02]  /*8fb0*/  BSSY B0, `(.L_x_1412) ;  /* 0x000006a000007945 */ /* 0x000fe40003800000 */
[----:B------:R-:W-:Y:S01]  /*8fc0*/  @!P4 LEA R30, P2, R4, UR8, 0x1 ;  /* 0x00000008041ecc11 */ /* 0x000fe2000f8408ff */
[----:B------:R-:W-:Y:S01]  /*8fd0*/  @!P4 IMAD.X R0, R133, 0x1, R6, P1 ;  /* 0x000000018500c824 */ /* 0x000fe200008e0606 */
[----:B------:R-:W-:-:S04]  /*8fe0*/  @!P3 IADD3 R10, P1, R205, R7, RZ ;  /* 0x00000007cd0ab210 */ /* 0x000fc80007f3e0ff */
[----:B------:R-:W-:Y:S01]  /*8ff0*/  @!P4 LEA.HI.X R31, R4, UR9, R0, 0x1, P2 ;  /* 0x00000009041fcc11 */ /* 0x000fe200090f0c00 */
[----:B------:R-:W-:Y:S01]  /*9000*/  @!P3 IMAD.X R5, R133, 0x1, R6, P1 ;  /* 0x000000018505b824 */ /* 0x000fe200008e0606 */
[----:B------:R-:W-:Y:S02]  /*9010*/  @!P5 IADD3 R4, P2, R198, R7, RZ ;  /* 0x00000007c604d210 */ /* 0x000fe40007f5e0ff */
[----:B------:R-:W-:-:S03]  /*9020*/  @!P3 LEA R20, P1, R10, UR8, 0x1 ;  /* 0x000000080a14bc11 */ /* 0x000fc6000f8208ff */
[----:B------:R-:W-:Y:S01]  /*9030*/  @!P5 IMAD.X R0, R197, 0x1, R6, P2 ;  /* 0x00000001c500d824 */ /* 0x000fe200010e0606 */
[----:B------:R-:W-:Y:S02]  /*9040*/  @!P3 LEA.HI.X R21, R10, UR9, R5, 0x1, P1 ;  /* 0x000000090a15bc11 */ /* 0x000fe400088f0c05 */
[----:B------:R-:W-:-:S04]  /*9050*/  @!P4 IADD3 R10, P2, P1, R205, R7, R198 ;  /* 0x00000007cd0ac210 */ /* 0x000fc8000795e0c6 */
[----:B------:R-:W-:Y:S02]  /*9060*/  @!P4 IADD3.X R5, R133, R6, R197, P2, P1 ;  /* 0x000000068505c210 */ /* 0x000fe400017e24c5 */
[----:B------:R-:W-:Y:S02]  /*9070*/  @!P5 LEA R28, P2, R4, R212, 0x1 ;  /* 0x000000d4041cd211 */ /* 0x000fe400078408ff */
[----:B------:R-:W-:Y:S02]  /*9080*/  @!P4 LEA R26, P1, R10, UR8, 0x1 ;  /* 0x000000080a1acc11 */ /* 0x000fe4000f8208ff */
[----:B------:R-:W-:Y:S02]  /*9090*/  @!P5 LEA.HI.X R29, R4, R211, R0, 0x1, P2 ;  /* 0x000000d3041dd211 */ /* 0x000fe400010f0c00 */
[----:B------:R-:W-:Y:S02]  /*90a0*/  @!P4 LEA.HI.X R27, R10, UR9, R5, 0x1, P1 ;  /* 0x000000090a1bcc11 */ /* 0x000fe400088f0c05 */
[----:B------:R-:W-:-:S04]  /*90b0*/  @!P3 IADD3 R4, P2, P1, R205, R7, R198 ;  /* 0x00000007cd04b210 */ /* 0x000fc8000795e0c6 */
[----:B------:R-:W-:Y:S02]  /*90c0*/  @!P3 IADD3.X R0, R133, R6, R197, P2, P1 ;  /* 0x000000068500b210 */ /* 0x000fe400017e24c5 */
[C---:B------:R-:W-:Y:S02]  /*90d0*/  @!P3 LEA R14, P1, R4.reuse, UR8, 0x1 ;  /* 0x00000008040ebc11 */ /* 0x040fe4000f8208ff */
[C---:B------:R-:W-:Y:S02]  /*90e0*/  @!P5 LEA R32, P2, R7.reuse, R212, 0x1 ;  /* 0x000000d40720d211 */ /* 0x040fe400078408ff */
[----:B------:R-:W-:Y:S02]  /*90f0*/  @!P3 LEA.HI.X R15, R4, UR9, R0, 0x1, P1 ;  /* 0x00000009040fbc11 */ /* 0x000fe400088f0c00 */
[----:B------:R-:W-:Y:S02]  /*9100*/  @!P5 LEA.HI.X R33, R7, R211, R6, 0x1, P2 ;  /* 0x000000d30721d211 */ /* 0x000fe400010f0c06 */
[----:B------:R-:W-:-:S03]  /*9110*/  IADD3 R5, P2, P1, R198, R7, R198 ;  /* 0x00000007c6057210 */ /* 0x000fc6000795e0c6 */
[----:B------:R-:W-:Y:S01]  /*9120*/  @!PT LDS RZ, [RZ] ;  /* 0x00000000fffff984 */ /* 0x000fe20000000800 */
[----:B------:R-:W-:Y:S01]  /*9130*/  @!PT LDS RZ, [RZ] ;  /* 0x00000000fffff984 */ /* 0x000fe20000000800 */
[----:B------:R-:W-:Y:S01]  /*9140*/  @!PT LDS RZ, [RZ] ;  /* 0x00000000fffff984 */ /* 0x000fe20000000800 */
[----:B------:R1:W-:Y:S01]  /*9150*/  @!P5 LDGSTS.E.BYPASS.LTC128B.128 [R202+0x6000], desc[UR10][R32.64] ;  /* 0x0600000020cadfae */ /* 0x0003e2000b901d4a */
[----:B------:R-:W-:Y:S02]  /*9160*/  IADD3.X R4, R197, R6, R197, P2, P1 ;  /* 0x00000006c5047210 */ /* 0x000fe400017e24c5 */
[----:B------:R-:W-:Y:S01]  /*9170*/  @!P4 IADD3 R11, P1, R205, R5, RZ ;  /* 0x00000005cd0bc210 */ /* 0x000fe20007f3e0ff */
[----:B------:R1:W-:Y:S01]  /*9180*/  @P4 STS.128 [R202+0x8000], RZ ;  /* 0x008000ffca004388 */ /* 0x0003e20000000c00 */
[----:B------:R-:W-:-:S03]  /*9190*/  @!P5 LEA R24, P2, R5, R212, 0x1 ;  /* 0x000000d40518d211 */ /* 0x000fc600078408ff */
[--C-:B------:R-:W-:Y:S01]  /*91a0*/  @!P4 IMAD.X R10, R133, 0x1, R4.reuse, P1 ;  /* 0x00000001850ac824 */ /* 0x100fe200008e0604 */
[----:B------:R-:W-:Y:S01]  /*91b0*/  @!P5 LEA.HI.X R25, R5, R211, R4, 0x1, P2 ;  /* 0x000000d30519d211 */ /* 0x000fe200010f0c04 */
[----:B------:R-:W-:Y:S01]  /*91c0*/  @!PT LDS RZ, [RZ] ;  /* 0x00000000fffff984 */ /* 0x000fe20000000800 */
[----:B------:R-:W-:Y:S01]  /*91d0*/  @!PT LDS RZ, [RZ] ;  /* 0x00000000fffff984 */ /* 0x000fe20000000800 */
[----:B------:R-:W-:Y:S01]  /*91e0*/  @!PT LDS RZ, [RZ] ;  /* 0x00000000fffff984 */ /* 0x000fe20000000800 */
[----:B------:R1:W-:Y:S01]  /*91f0*/  @!P4 LDGSTS.E.BYPASS.LTC128B.128 [R202+0x8000], desc[UR10][R30.64+0x80] ;  /* 0x080000801ecacfae */ /* 0x0003e2000b901d4a */
[----:B------:R-:W-:Y:S02]  /*9200*/  @!P4 LEA R22, P2, R11, UR8, 0x1 ;  /* 0x000000080b16cc11 */ /* 0x000fe4000f8408ff */
[-C--:B------:R-:W-:Y:S01]  /*9210*/  @!P3 IADD3 R0, P1, R205, R5.reuse, RZ ;  /* 0x00000005cd00b210 */ /* 0x080fe20007f3e0ff */
[----:B------:R1:W-:Y:S01]  /*9220*/  @P3 STS.128 [R202+0xa000], RZ ;  /* 0x00a000ffca003388 */ /* 0x0003e20000000c00 */
[----:B------:R-:W-:Y:S02]  /*9230*/  @!P4 LEA.HI.X R23, R11, UR9, R10, 0x1, P2 ;  /* 0x000000090b17cc11 */ /* 0x000fe400090f0c0a */
[----:B------:R-:W-:Y:S01]  /*9240*/  IADD3 R5, P2, R198, R5, RZ ;  /* 0x00000005c6057210 */ /* 0x000fe20007f5e0ff */
[--C-:B------:R-:W-:Y:S01]  /*9250*/  @!P3 IMAD.X R10, R133, 0x1, R4.reuse, P1 ;  /* 0x00000001850ab824 */ /* 0x100fe200008e0604 */
[C---:B------:R-:W-:Y:S01]  /*9260*/  @!P3 LEA R34, P1, R0.reuse, UR8, 0x1 ;  /* 0x000000080022bc11 */ /* 0x040fe2000f8208ff */
[----:B------:R-:W-:Y:S01]  /*9270*/  @!PT LDS RZ, [RZ] ;  /* 0x00000000fffff984 */ /* 0x000fe20000000800 */
[----:B------:R-:W-:Y:S01]  /*9280*/  @!PT LDS RZ, [RZ] ;  /* 0x00000000fffff984 */ /* 0x000fe20000000800 */
[----:B------:R-:W-:Y:S01]  /*9290*/  @!PT LDS RZ, [RZ] ;  /* 0x00000000fffff984 */ /* 0x000fe20000000800 */
[----:B------:R1:W-:Y:S02]  /*92a0*/  @!P3 LDGSTS.E.BYPASS.LTC128B.128 [R202+0xa000], desc[UR10][R20.64+0x100] ;  /* 0x0a00010014cabfae */ /* 0x0003e4000b901d4a */
[----:B------:R-:W-:Y:S01]  /*92b0*/  IMAD.X R4, R197, 0x1, R4, P2 ;  /* 0x00000001c5047824 */ /* 0x000fe200010e0604 */
[----:B------:R-:W-:Y:S01]  /*92c0*/  @!P3 LEA.HI.X R35, R0, UR9, R10, 0x1, P1 ;  /* 0x000000090023bc11 */ /* 0x000fe200088f0c0a */
[----:B------:R1:W-:Y:S01]  /*92d0*/  @P5 STS.128 [R202+0x6800], RZ ;  /* 0x006800ffca005388 */ /* 0x0003e20000000c00 */
[----:B------:R-:W-:-:S03]  /*92e0*/  @!P4 IADD3 R10, P1, R205, R5, RZ ;  /* 0x00000005cd0ac210 */ /* 0x000fc60007f3e0ff */
[----:B------:R-:W-:Y:S01]  /*92f0*/  @!PT LDS RZ, [RZ] ;  /* 0x00000000fffff984 */ /* 0x000fe20000000800 */
[----:B------:R-:W-:Y:S01]  /*9300*/  @!PT LDS RZ, [RZ] ;  /* 0x00000000fffff984 */ /* 0x000fe20000000800 */
[----:B------:R-:W-:Y:S01]  /*9310*/  @!PT LDS RZ, [RZ] ;  /* 0x00000000fffff984 */ /* 0x000fe20000000800 */
[----:B------:R1:W-:Y:S02]  /*9320*/  @!P5 LDGSTS.E.BYPASS.LTC128B.128 [R202+0x6800], desc[UR10][R28.64] ;  /* 0x068000001ccadfae */ /* 0x0003e4000b901d4a */
[----:B------:R-:W-:Y:S01]  /*9330*/  @!P4 IMAD.X R0, R133, 0x1, R4, P1 ;  /* 0x000000018500c824 */ /* 0x000fe200008e0604 */
[C---:B------:R-:W-:Y:S01]  /*9340*/  @!P4 LEA R138, P1, R10.reuse, UR8, 0x1 ;  /* 0x000000080a8acc11 */ /* 0x040fe2000f8208ff */
[----:B------:R1:W-:Y:S03]  /*9350*/  @P4 STS.128 [R202+0x8800], RZ ;  /* 0x008800ffca004388 */ /* 0x0003e60000000c00 */
[----:B------:R-:W-:Y:S01]  /*9360*/  @!P4 LEA.HI.X R139, R10, UR9, R0, 0x1, P1 ;  /* 0x000000090a8bcc11 */ /* 0x000fe200088f0c00 */
[----:B------:R-:W-:Y:S01]  /*9370*/  @!PT LDS RZ, [RZ] ;  /* 0x00000000fffff984 */ /* 0x000fe20000000800 */
[----:B------:R-:W-:Y:S01]  /*9380*/  @!PT LDS RZ, [RZ] ;  /* 0x00000000fffff984 */ /* 0x000fe20000000800 */
[----:B------:R-:W-:Y:S01]  /*9390*/  @!PT LDS RZ, [RZ] ;  /* 0x00000000fffff984 */ /* 0x000fe20000000800 */
[----:B------:R1:W-:Y:S01]  /*93a0*/  @!P4 LDGSTS.E.BYPASS.LTC128B.128 [R202+0x8800], desc[UR10][R26.64+0x80] ;  /* 0x088000801acacfae */ /* 0x0003e2000b901d4a */
[----:B------:R-:W-:-:S03]  /*93b0*/  @!P5 LEA R10, P1, R5, R212, 0x1 ;  /* 0x000000d4050ad211 */ /* 0x000fc600078208ff */
        /* <DEDUP_REMOVED lines=33> */
[----:B------:R-:W-:-:S05]  /*95d0*/  IADD3 R5, P1, R205, R5, RZ ;  /* 0x00000005cd057210 */ /* 0x000fca0007f3e0ff */
[----:B------:R-:W-:Y:S01]  /*95e0*/  IMAD.X R4, R133, 0x1, R4, P1 ;  /* 0x0000000185047824 */ /* 0x000fe200008e0604 */
[----:B-1----:R-:W-:-:S04]  /*95f0*/  LEA R10, P1, R5, UR8, 0x1 ;  /* 0x00000008050a7c11 */ /* 0x002fc8000f8208ff */
[----:B------:R-:W-:-:S05]  /*9600*/  LEA.HI.X R11, R5, UR9, R4, 0x1, P1 ;  /* 0x00000009050b7c11 */ /* 0x000fca00088f0c04 */
[----:B------:R-:W-:Y:S01]  /*9610*/  @!PT LDS RZ, [RZ] ;  /* 0x00000000fffff984 */ /* 0x000fe20000000800 */
[----:B------:R-:W-:Y:S01]  /*9620*/  @!PT LDS RZ, [RZ] ;  /* 0x00000000fffff984 */ /* 0x000fe20000000800 */
[----:B------:R-:W-:Y:S01]  /*9630*/  @!PT LDS RZ, [RZ] ;  /* 0x00000000fffff984 */ /* 0x000fe20000000800 */
[----:B------:R2:W-:Y:S04]  /*9640*/  LDGSTS.E.BYPASS.LTC128B.128 [R202+0xb800], desc[UR10][R10.64+0x100] ;  /* 0x0b8001000aca7fae */ /* 0x0005e8000b901d4a */
.L_x_1413:
[----:B------:R-:W-:Y:S05]  /*9650*/  BSYNC B0 ;  /* 0x0000000000007941 */ /* 0x000fea0003800000 */
.L_x_1412:
[----:B------:R-:W0:Y:S01]  /*9660*/  LDGDEPBAR ;  /* 0x00000000000079af */ /* 0x000e220000000000 */
[----:B------:R-:W-:-:S04]  /*9670*/  LEA R212, P1, R7, R212, 0x1 ;  /* 0x000000d407d47211 */ /* 0x000fc800078208ff */
[----:B------:R-:W-:-:S09]  /*9680*/  LEA.HI.X R211, R7, R211, R6, 0x1, P1 ;  /* 0x000000d307d37211 */ /* 0x000fd200008f0c06 */
.L_x_1409:
[----:B------:R-:W-:Y:S01]  /*9690*/  FMNMX.FTZ R6, R132, R16, !PT ;  /* 0x0000001084067209 */ /* 0x000fe20007810000 */
[----:B-1----:R-:W-:Y:S01]  /*96a0*/  LDSM.16.MT88.4 R24, [R185+0xc000] ;  /* 0x00c00000b918783b */ /* 0x002fe20000004200 */
        /* <DEDUP_REMOVED lines=35> */
[----:B------:R-:W3:Y:S01]  /*98e0*/  SHFL.BFLY PT, R0, R5, 0x2, 0x1f ;  /* 0x0c401f0005007f89 */ /* 0x000ee200000e0000 */
[----:B-1----:R-:W-:Y:S02]  /*98f0*/  FMNMX.FTZ R4, R6, R4, !PT ;  /* 0x0000000406047209 */ /* 0x002fe40007810000 */
[----:B---3--:R-:W-:-:S03]  /*9900*/  FMNMX.FTZ R0, R5, R0, !PT ;  /* 0x0000000005007209 */ /* 0x008fc60007810000 */
[----:B------:R-:W1:Y:S04]  /*9910*/  SHFL.BFLY PT, R221, R4, 0x1, 0x1f ;  /* 0x0c201f0004dd7f89 */ /* 0x000e6800000e0000 */
[----:B------:R-:W3:Y:S01]  /*9920*/  SHFL.BFLY PT, R220, R0, 0x1, 0x1f ;  /* 0x0c201f0000dc7f89 */ /* 0x000ee200000e0000 */
[----:B-1----:R-:W-:Y:S02]  /*9930*/  FMNMX.FTZ R221, R4, R221, !PT ;  /* 0x000000dd04dd7209 */ /* 0x002fe40007810000 */
[----:B---3--:R-:W-:-:S03]  /*9940*/  FMNMX.FTZ R220, R0, R220, !PT ;  /* 0x000000dc00dc7209 */ /* 0x008fc60007810000 */
        /* <DEDUP_REMOVED lines=9> */
[----:B------:R-:W-:Y:S01]  /*99e0*/  FFMA.FTZ R210, R17, UR12, -R226 ;  /* 0x0000000c11d27c23 */ /* 0x000fe200080108e2 */
[----:B------:R-:W-:Y:S01]  /*99f0*/  FSEL R4, R221, RZ, P2 ;  /* 0x000000ffdd047208 */ /* 0x000fe20001000000 */
[--C-:B------:R-:W-:Y:S01]  /*9a00*/  FFMA.FTZ R133, R18, UR12, -R218.reuse ;  /* 0x0000000c12857c23 */ /* 0x100fe200080108da */
[----:B------:R-:W-:Y:S01]  /*9a10*/  FFMA.FTZ R2, R19, UR12, -R218 ;  /* 0x0000000c13027c23 */ /* 0x000fe200080108da */
[----:B------:R-:W-:Y:S01]  /*9a20*/  FADD.FTZ R5, R3, -R5 ;  /* 0x8000000503057221 */ /* 0x000fe20000010000 */
[----:B------:R-:W1:Y:S01]  /*9a30*/  LDSM.16.MT88.4 R16, [R186+0xc000] ;  /* 0x00c00000ba10783b */ /* 0x000e620000004200 */
[----:B------:R-:W-:Y:S01]  /*9a40*/  FADD.FTZ R4, R132, -R4 ;  /* 0x8000000484047221 */ /* 0x000fe20000010000 */
[----:B------:R-:W-:Y:S01]  /*9a50*/  FFMA.FTZ R205, R9, UR12, -R226 ;  /* 0x0000000c09cd7c23 */ /* 0x000fe200080108e2 */
[--C-:B------:R-:W-:Y:S01]  /*9a60*/  FFMA.FTZ R0, R8, UR12, -R218.reuse ;  /* 0x0000000c08007c23 */ /* 0x100fe200080108da */
[----:B------:R-:W-:Y:S01]  /*9a70*/  FFMA.FTZ R132, R12, UR12, -R218 ;  /* 0x0000000c0c847c23 */ /* 0x000fe200080108da */
[----:B------:R-:W-:Y:S01]  /*9a80*/  FMUL.FTZ R3, R5, UR12 ;  /* 0x0000000c05037c20 */ /* 0x000fe20008410000 */
[----:B--2---:R-:W2:Y:S01]  /*9a90*/  LDSM.16.MT88.4 R8, [R188+0xc000] ;  /* 0x00c00000bc08783b */ /* 0x004ea20000004200 */
[----:B------:R-:W-:Y:S01]  /*9aa0*/  FMUL.FTZ R4, R4, UR12 ;  /* 0x0000000c04047c20 */ /* 0x000fe20008410000 */
[----:B------:R-:W-:Y:S01]  /*9ab0*/  MUFU.EX2 R215, R215 ;  /* 0x000000d700d77308 */ /* 0x000fe20000000800 */
[--C-:B------:R-:W-:Y:S01]  /*9ac0*/  FFMA.FTZ R227, R160, UR12, -R226.reuse ;  /* 0x0000000ca0e37c23 */ /* 0x100fe200080108e2 */
[--C-:B------:R-:W-:Y:S01]  /*9ad0*/  FFMA.FTZ R232, R161, UR12, -R226.reuse ;  /* 0x0000000ca1e87c23 */ /* 0x100fe200080108e2 */
[--C-:B------:R-:W-:Y:S01]  /*9ae0*/  FFMA.FTZ R231, R136, UR12, -R226.reuse ;  /* 0x0000000c88e77c23 */ /* 0x100fe200080108e2 */
[----:B------:R-:W-:Y:S01]  /*9af0*/  FFMA.FTZ R233, R157, UR12, -R226 ;  /* 0x0000000c9de97c23 */ /* 0x000fe200080108e2 */
[--C-:B------:R-:W-:Y:S01]  /*9b00*/  FFMA.FTZ R234, R162, UR12, -R218.reuse ;  /* 0x0000000ca2ea7c23 */ /* 0x100fe200080108da */
[--C-:B------:R-:W-:Y:S01]  /*9b10*/  FFMA.FTZ R236, R163, UR12, -R218.reuse ;  /* 0x0000000ca3ec7c23 */ /* 0x100fe200080108da */
[--C-:B------:R-:W-:Y:S01]  /*9b20*/  FFMA.FTZ R235, R158, UR12, -R218.reuse ;  /* 0x0000000c9eeb7c23 */ /* 0x100fe200080108da */
[----:B------:R-:W-:Y:S01]  /*9b30*/  MUFU.EX2 R210, R210 ;  /* 0x000000d200d27308 */ /* 0x000fe20000000800 */
[----:B------:R-:W-:Y:S01]  /*9b40*/  FFMA.FTZ R237, R159, UR12, -R218 ;  /* 0x0000000c9fed7c23 */ /* 0x000fe200080108da */
[----:B------:R-:W-:Y:S01]  /*9b50*/  LDSM.16.MT88.4 R136, [R188+0xc800] ;  /* 0x00c80000bc88783b */ /* 0x000fe20000004200 */
[--C-:B------:R-:W-:Y:S01]  /*9b60*/  FFMA.FTZ R238, R156, UR12, -R226.reuse ;  /* 0x0000000c9cee7c23 */ /* 0x100fe200080108e2 */
[--C-:B------:R-:W-:Y:S01]  /*9b70*/  FFMA.FTZ R239, R153, UR12, -R226.reuse ;  /* 0x0000000c99ef7c23 */ /* 0x100fe200080108e2 */
[--C-:B------:R-:W-:Y:S01]  /*9b80*/  FFMA.FTZ R240, R148, UR12, -R226.reuse ;  /* 0x0000000c94f07c23 */ /* 0x100fe200080108e2 */
[----:B------:R-:W-:Y:S01]  /*9b90*/  FFMA.FTZ R241, R149, UR12, -R226 ;  /* 0x0000000c95f17c23 */ /* 0x000fe200080108e2 */
[--C-:B------:R-:W-:Y:S01]  /*9ba0*/  FFMA.FTZ R242, R154, UR12, -R218.reuse ;  /* 0x0000000c9af27c23 */ /* 0x100fe200080108da */
[----:B------:R-:W-:Y:S01]  /*9bb0*/  MUFU.EX2 R209, R209 ;  /* 0x000000d100d17308 */ /* 0x000fe20000000800 */
[--C-:B------:R-:W-:Y:S01]  /*9bc0*/  FFMA.FTZ R243, R155, UR12, -R218.reuse ;  /* 0x0000000c9bf37c23 */ /* 0x100fe200080108da */
[--C-:B------:R-:W-:Y:S01]  /*9bd0*/  FFMA.FTZ R244, R150, UR12, -R218.reuse ;  /* 0x0000000c96f47c23 */ /* 0x100fe200080108da */
[----:B------:R-:W-:Y:S01]  /*9be0*/  FFMA.FTZ R245, R152, UR12, -R218 ;  /* 0x0000000c98f57c23 */ /* 0x000fe200080108da */
[----:B------:R-:W-:Y:S01]  /*9bf0*/  LDSM.16.MT88.4 R156, [R185+0xd000] ;  /* 0x00d00000b99c783b */ /* 0x000fe20000004200 */
[--C-:B------:R-:W-:Y:S01]  /*9c00*/  FFMA.FTZ R230, R230, UR12, -R226.reuse ;  /* 0x0000000ce6e67c23 */ /* 0x100fe200080108e2 */
[--C-:B------:R-:W-:Y:S01]  /*9c10*/  FFMA.FTZ R229, R229, UR12, -R226.reuse ;  /* 0x0000000ce5e57c23 */ /* 0x100fe200080108e2 */
[--C-:B------:R-:W-:Y:S01]  /*9c20*/  FFMA.FTZ R228, R228, UR12, -R226.reuse ;  /* 0x0000000ce4e47c23 */ /* 0x100fe200080108e2 */
[----:B------:R-:W3:Y:S01]  /*9c30*/  MUFU.EX2 R205, R205 ;  /* 0x000000cd00cd7308 */ /* 0x000ee20000000800 */
[----:B------:R-:W-:Y:S01]  /*9c40*/  LDSM.16.MT88.4 R148, [R184+0xd000] ;  /* 0x00d00000b894783b */ /* 0x000fe20000004200 */
[----:B------:R-:W-:Y:S01]  /*9c50*/  FFMA.FTZ R225, R225, UR12, -R226 ;  /* 0x0000000ce1e17c23 */ /* 0x000fe200080108e2 */
[--C-:B------:R-:W-:Y:S01]  /*9c60*/  FFMA.FTZ R223, R223, UR12, -R218.reuse ;  /* 0x0000000cdfdf7c23 */ /* 0x100fe200080108da */
[--C-:B------:R-:W-:Y:S01]  /*9c70*/  FFMA.FTZ R226, R219, UR12, -R218.reuse ;  /* 0x0000000cdbe27c23 */ /* 0x100fe200080108da */
[--C-:B------:R-:W-:Y:S01]  /*9c80*/  FFMA.FTZ R246, R217, UR12, -R218.reuse ;  /* 0x0000000cd9f67c23 */ /* 0x100fe200080108da */
[----:B------:R-:W-:-:S02]  /*9c90*/  FFMA.FTZ R247, R216, UR12, -R218 ;  /* 0x0000000cd8f77c23 */ /* 0x000fc400080108da */
[----:B------:R-:W-:Y:S08]  /*9ca0*/  MUFU.EX2 R133, R133 ;  /* 0x0000008500857308 */ /* 0x000ff00000000800 */
[----:B------:R-:W4:Y:S01]  /*9cb0*/  MUFU.EX2 R2, R2 ;  /* 0x0000000200027308 */ /* 0x000f220000000800 */
[----:B---3--:R-:W-:-:S07]  /*9cc0*/  F2FP.F16.F32.PACK_AB R6, R205, R209 ;  /* 0x000000d1cd06723e */ /* 0x008fce00000000ff */
[----:B------:R-:W-:Y:S08]  /*9cd0*/  MUFU.EX2 R0, R0 ;  /* 0x0000000000007308 */ /* 0x000ff00000000800 */
[----:B------:R-:W3:Y:S01]  /*9ce0*/  MUFU.EX2 R132, R132 ;  /* 0x0000008400847308 */ /* 0x000ee20000000800 */
[----:B----4-:R-:W-:-:S07]  /*9cf0*/  F2FP.F16.F32.PACK_AB R5, R2, R133 ;  /* 0x000000850205723e */ /* 0x010fce00000000ff */
[----:B------:R4:W5:Y:S08]  /*9d00*/  MUFU.EX2 R222, R4 ;  /* 0x0000000400de7308 */ /* 0x0009700000000800 */
[----:B------:R-:W1:Y:S01]  /*9d10*/  MUFU.EX2 R3, R3 ;  /* 0x0000000300037308 */ /* 0x000e620000000800 */
[----:B---3--:R-:W-:-:S07]  /*9d20*/  F2FP.F16.F32.PACK_AB R7, R132, R0 ;  /* 0x000000008407723e */ /* 0x008fce00000000ff */
[----:B------:R-:W-:Y:S01]  /*9d30*/  MUFU.EX2 R227, R227 ;  /* 0x000000e300e37308 */ /* 0x000fe20000000800 */
[----:B----4-:R-:W-:Y:S01]  /*9d40*/  F2FP.F16.F32.PACK_AB R4, R210, R215 ;  /* 0x000000d7d204723e */ /* 0x010fe200000000ff */
[-C--:B-----5:R-:W-:Y:S01]  /*9d50*/  FMUL.FTZ R20, R36, R222.reuse ;  /* 0x000000de24147220 */ /* 0x0a0fe20000410000 */
        /* <DEDUP_REMOVED lines=58> */
[----:B------:R-:W4:Y:S01]  /*a100*/  LDSM.16.MT88.4 R56, [R185+0xe000] ;  /* 0x00e00000b938783b */ /* 0x000f220000004200 */
        /* <DEDUP_REMOVED lines=27> */
[----:B------:R-:W-:Y:S01]  /*a2c0*/  LDSM.16.MT88.4 R104, [R185+0xe800] ;  /* 0x00e80000b968783b */ /* 0x000fe20000004200 */
[C---:B--2---:R-:W-:Y:S01]  /*a2d0*/  HMMA.16816.F32 R84, R4.reuse, R124, R84 ;  /* 0x0000007c0454723c */ /* 0x044fe20000001854 */
[-C--:B------:R-:W-:Y:S01]  /*a2e0*/  FMUL.FTZ R81, R81, R222.reuse ;  /* 0x000000de51517220 */ /* 0x080fe20000410000 */
[-C--:B------:R-:W-:Y:S01]  /*a2f0*/  FMUL.FTZ R82, R82, R3.reuse ;  /* 0x0000000352527220 */ /* 0x080fe20000410000 */
[----:B------:R-:W2:Y:S01]  /*a300*/  LDSM.16.MT88.4 R128, [R186+0x10000] ;  /* 0x01000000ba80783b */ /* 0x000ea20000004200 */
[-C--:B------:R-:W-:Y:S01]  /*a310*/  FMUL.FTZ R83, R83, R3.reuse ;  /* 0x0000000353537220 */ /* 0x080fe20000410000 */
[----:B------:R-:W5:Y:S01]  /*a320*/  MUFU.EX2 R232, R232 ;  /* 0x000000e800e87308 */ /* 0x000f620000000800 */
[C---:B------:R-:W-:Y:S01]  /*a330*/  HMMA.16816.F32 R92, R4.reuse, R126, R92 ;  /* 0x0000007e045c723c */ /* 0x040fe2000000185c */
[----:B------:R-:W2:Y:S01]  /*a340*/  LDSM.16.MT88.4 R124, [R185+0xc800] ;  /* 0x00c80000b97c783b */ /* 0x000ea20000004200 */
[-C--:B------:R-:W-:Y:S01]  /*a350*/  FMUL.FTZ R88, R88, R222.reuse ;  /* 0x000000de58587220 */ /* 0x080fe20000410000 */
[-C--:B------:R-:W-:Y:S01]  /*a360*/  FMUL.FTZ R89, R89, R222.reuse ;  /* 0x000000de59597220 */ /* 0x080fe20000410000 */
[-C--:B------:R-:W-:Y:S01]  /*a370*/  FMUL.FTZ R90, R90, R3.reuse ;  /* 0x000000035a5a7220 */ /* 0x080fe20000410000 */
[----:B------:R-:W2:Y:S01]  /*a380*/  LDSM.16.MT88.4 R116, [R188+0xe800] ;  /* 0x00e80000bc74783b */ /* 0x000ea20000004200 */
[C---:B----4-:R-:W-:Y:S01]  /*a390*/  HMMA.16816.F32 R60, R4.reuse, R56, R60 ;  /* 0x00000038043c723c */ /* 0x050fe2000000183c */
[----:B------:R-:W-:Y:S01]  /*a3a0*/  MUFU.EX2 R231, R231 ;  /* 0x000000e700e77308 */ /* 0x000fe20000000800 */
[-C--:B------:R-:W-:Y:S01]  /*a3b0*/  FMUL.FTZ R91, R91, R3.reuse ;  /* 0x000000035b5b7220 */ /* 0x080fe20000410000 */
[-C--:B------:R-:W-:Y:S01]  /*a3c0*/  FMUL.FTZ R96, R96, R222.reuse ;  /* 0x000000de60607220 */ /* 0x080fe20000410000 */
[-C--:B------:R-:W-:Y:S01]  /*a3d0*/  FMUL.FTZ R97, R97, R222.reuse ;  /* 0x000000de61617220 */ /* 0x080fe20000410000 */
[-C--:B------:R-:W-:Y:S01]  /*a3e0*/  FMUL.FTZ R98, R98, R3.reuse ;  /* 0x0000000362627220 */ /* 0x080fe20000410000 */
[C---:B------:R-:W-:Y:S01]  /*a3f0*/  HMMA.16816.F32 R56, R4.reuse, R58, R80 ;  /* 0x0000003a0438723c */ /* 0x040fe20000001850 */
[-C--:B------:R-:W-:Y:S01]  /*a400*/  FMUL.FTZ R99, R99, R3.reuse ;  /* 0x0000000363637220 */ /* 0x080fe20000410000 */
[-C--:B------:R-:W-:Y:S01]  /*a410*/  FMUL.FTZ R112, R112, R222.reuse ;  /* 0x000000de70707220 */ /* 0x080fe20000410000 */
[----:B------:R-:W4:Y:S01]  /*a420*/  MUFU.EX2 R233, R233 ;  /* 0x000000e900e97308 */ /* 0x000f220000000800 */
[-C--:B------:R-:W-:Y:S01]  /*a430*/  FMUL.FTZ R113, R113, R222.reuse ;  /* 0x000000de71717220 */ /* 0x080fe20000410000 */
[-C--:B------:R-:W-:Y:S01]  /*a440*/  FMUL.FTZ R114, R114, R3.reuse ;  /* 0x0000000372727220 */ /* 0x080fe20000410000 */
[C---:B-1----:R-:W-:Y:S01]  /*a450*/  HMMA.16816.F32 R68, R4.reuse, R64, R68 ;  /* 0x000000400444723c */ /* 0x042fe20000001844 */
[-C--:B------:R-:W-:Y:S01]  /*a460*/  FMUL.FTZ R80, R100, R222.reuse ;  /* 0x000000de64507220 */ /* 0x080fe20000410000 */
[-C--:B------:R-:W-:Y:S01]  /*a470*/  FMUL.FTZ R81, R101, R222.reuse ;  /* 0x000000de65517220 */ /* 0x080fe20000410000 */
[-C--:B------:R-:W-:Y:S01]  /*a480*/  FMUL.FTZ R82, R102, R3.reuse ;  /* 0x0000000366527220 */ /* 0x080fe20000410000 */
[----:B------:R-:W-:Y:S01]  /*a490*/  FMUL.FTZ R83, R103, R3 ;  /* 0x0000000367537220 */ /* 0x000fe20000410000 */
[----:B------:R-:W-:Y:S01]  /*a4a0*/  MUFU.EX2 R234, R234 ;  /* 0x000000ea00ea7308 */ /* 0x000fe20000000800 */
[----:B-----5:R-:W-:Y:S01]  /*a4b0*/  F2FP.F16.F32.PACK_AB R100, R232, R227 ;  /* 0x000000e3e864723e */ /* 0x020fe200000000ff */
[----:B------:R-:W-:Y:S01]  /*a4c0*/  HMMA.16816.F32 R64, R4, R66, R88 ;  /* 0x000000420440723c */ /* 0x000fe20000001858 */
[----:B------:R-:W-:Y:S01]  /*a4d0*/  FMUL.FTZ R115, R115, R3 ;  /* 0x0000000373737220 */ /* 0x000fe20000410000 */
[----:B------:R-:W-:-:S04]  /*a4e0*/  FFMA.FTZ R214, R214, R222, R215 ;  /* 0x000000ded6d67223 */ /* 0x000fc800000100d7 */
[----:B------:R-:W1:Y:S01]  /*a4f0*/  MUFU.EX2 R236, R236 ;  /* 0x000000ec00ec7308 */ /* 0x000e620000000800 */
[----:B----4-:R-:W-:Y:S01]  /*a500*/  F2FP.F16.F32.PACK_AB R102, R233, R231 ;  /* 0x000000e7e966723e */ /* 0x010fe200000000ff */
[C---:B---3--:R-:W-:Y:S01]  /*a510*/  HMMA.16816.F32 R76, R4.reuse, R72, R76 ;  /* 0x00000048044c723c */ /* 0x048fe2000000184c */
[-C--:B------:R-:W-:Y:S01]  /*a520*/  FMUL.FTZ R88, R120, R222.reuse ;  /* 0x000000de78587220 */ /* 0x080fe20000410000 */
[----:B------:R-:W-:Y:S01]  /*a530*/  FMUL.FTZ R89, R121, R222 ;  /* 0x000000de79597220 */ /* 0x000fe20000410000 */
[-C--:B------:R-:W-:Y:S01]  /*a540*/  FMUL.FTZ R90, R122, R3.reuse ;  /* 0x000000037a5a7220 */ /* 0x080fe20000410000 */
[----:B------:R-:W-:Y:S01]  /*a550*/  FMUL.FTZ R91, R123, R3 ;  /* 0x000000037b5b7220 */ /* 0x000fe20000410000 */
[----:B------:R-:W-:Y:S01]  /*a560*/  FADD.FTZ R214, R210, R214 ;  /* 0x000000d6d2d67221 */ /* 0x000fe20000010000 */
[----:B------:R-:W-:Y:S01]  /*a570*/  MUFU.EX2 R235, R235 ;  /* 0x000000eb00eb7308 */ /* 0x000fe20000000800 */
[----:B------:R-:W-:Y:S01]  /*a580*/  HMMA.16816.F32 R72, R4, R74, R96 ;  /* 0x0000004a0448723c */ /* 0x000fe20000001860 */
[----:B------:R-:W-:Y:S01]  /*a590*/  LDSM.16.MT88.4 R120, [R184+0xc800] ;  /* 0x00c80000b878783b */ /* 0x000fe20000004200 */
[----:B------:R-:W-:-:S04]  /*a5a0*/  FADD.FTZ R214, R209, R214 ;  /* 0x000000d6d1d67221 */ /* 0x000fc80000010000 */
[C---:B--2---:R-:W-:Y:S01]  /*a5b0*/  HMMA.16816.F32 R80, R4.reuse, R128, R80 ;  /* 0x000000800450723c */ /* 0x044fe20000001850 */
[----:B------:R-:W2:Y:S01]  /*a5c0*/  MUFU.EX2 R237, R237 ;  /* 0x000000ed00ed7308 */ /* 0x000ea20000000800 */
[----:B-1----:R-:W-:Y:S01]  /*a5d0*/  F2FP.F16.F32.PACK_AB R101, R236, R234 ;  /* 0x000000eaec65723e */ /* 0x002fe200000000ff */
[-C--:B------:R-:W-:Y:S01]  /*a5e0*/  FMUL.FTZ R96, R108, R222.reuse ;  /* 0x000000de6c607220 */ /* 0x080fe20000410000 */
[----:B------:R-:W-:Y:S01]  /*a5f0*/  FMUL.FTZ R97, R109, R222 ;  /* 0x000000de6d617220 */ /* 0x000fe20000410000 */
[-C--:B------:R-:W-:Y:S01]  /*a600*/  FMUL.FTZ R98, R110, R3.reuse ;  /* 0x000000036e627220 */ /* 0x080fe20000410000 */
[-C--:B------:R-:W-:Y:S01]  /*a610*/  FMUL.FTZ R99, R111, R3.reuse ;  /* 0x000000036f637220 */ /* 0x080fe20000410000 */
[C---:B------:R-:W-:Y:S01]  /*a620*/  HMMA.16816.F32 R88, R4.reuse, R130, R88 ;  /* 0x000000820458723c */ /* 0x040fe20000001858 */
[----:B------:R-:W1:Y:S01]  /*a630*/  LDSM.16.MT88.4 R128, [R186+0xc800] ;  /* 0x00c80000ba80783b */ /* 0x000e620000004200 */
[----:B------:R-:W3:Y:S01]  /*a640*/  MUFU.EX2 R238, R238 ;  /* 0x000000ee00ee7308 */ /* 0x000ee20000000800 */
[----:B------:R-:W-:Y:S01]  /*a650*/  FFMA.FTZ R3, R213, R3, R133 ;  /* 0x00000003d5037223 */ /* 0x000fe20000010085 */
[----:B------:R-:W-:Y:S01]  /*a660*/  FADD.FTZ R214, R205, R214 ;  /* 0x000000d6cdd67221 */ /* 0x000fe20000010000 */
[----:B------:R-:W-:Y:S01]  /*a670*/  LDSM.16.MT88.4 R108, [R186+0xe800] ;  /* 0x00e80000ba6c783b */ /* 0x000fe20000004200 */
[----:B------:R-:W-:Y:S01]  /*a680*/  HMMA.16816.F32 R96, R4, R140, R96 ;  /* 0x0000008c0460723c */ /* 0x000fe20000001860 */
[----:B------:R-:W-:Y:S01]  /*a690*/  FADD.FTZ R3, R2, R3 ;  /* 0x0000000302037221 */ /* 0x000fe20000010000 */
[----:B------:R-:W-:-:S02]  /*a6a0*/  FADD.FTZ R214, R227, R214 ;  /* 0x000000d6e3d67221 */ /* 0x000fc40000010000 */
[----:B------:R-:W-:Y:S01]  /*a6b0*/  MUFU.EX2 R239, R239 ;  /* 0x000000ef00ef7308 */ /* 0x000fe20000000800 */
[----:B--2---:R-:W-:Y:S01]  /*a6c0*/  F2FP.F16.F32.PACK_AB R103, R237, R235 ;  /* 0x000000ebed67723e */ /* 0x004fe200000000ff */
[----:B------:R-:W-:Y:S01]  /*a6d0*/  HMMA.16816.F32 R4, R4, R142, R112 ;  /* 0x0000008e0404723c */ /* 0x000fe20000001870 */
[----:B------:R-:W-:Y:S01]  /*a6e0*/  LDSM.16.MT88.4 R112, [R184+0xe800] ;  /* 0x00e80000b870783b */ /* 0x000fe20000004200 */
[----:B------:R-:W-:Y:S01]  /*a6f0*/  FADD.FTZ R3, R0, R3 ;  /* 0x0000000300037221 */ /* 0x000fe20000010000 */
[----:B------:R-:W-:Y:S02]  /*a700*/  FADD.FTZ R232, R232, R214 ;  /* 0x000000d6e8e87221 */ /* 0x000fe40000010000 */
[----:B------:R-:W-:Y:S01]  /*a710*/  LDSM.16.MT88.4 R140, [R188+0xf000] ;  /* 0x00f00000bc8c783b */ /* 0x000fe20000004200 */
[----:B------:R-:W-:Y:S01]  /*a720*/  HMMA.16816.F32 R60, R100, R104, R60 ;  /* 0x00000068643c723c */ /* 0x000fe2000000183c */
[----:B------:R-:W-:Y:S01]  /*a730*/  MUFU.EX2 R240, R240 ;  /* 0x000000f000f07308 */ /* 0x000fe20000000800 */
[----:B------:R-:W-:Y:S01]  /*a740*/  FADD.FTZ R3, R132, R3 ;  /* 0x0000000384037221 */ /* 0x000fe20000010000 */
[----:B------:R-:W-:Y:S01]  /*a750*/  FADD.FTZ R232, R231, R232 ;  /* 0x000000e8e7e87221 */ /* 0x000fe20000010000 */
[----:B------:R-:W-:-:S02]  /*a760*/  MOV R132, R221 ;  /* 0x000000dd00847202 */ /* 0x000fc40000000f00 */
[C---:B------:R-:W-:Y:S01]  /*a770*/  HMMA.16816.F32 R56, R100.reuse, R106, R56 ;  /* 0x0000006a6438723c */ /* 0x040fe20000001838 */
[----:B------:R-:W2:Y:S01]  /*a780*/  LDSM.16.MT88.4 R104, [R185+0x10800] ;  /* 0x01080000b968783b */ /* 0x000ea20000004200 */
[----:B------:R-:W-:Y:S01]  /*a790*/  FADD.FTZ R3, R234, R3 ;  /* 0x00000003ea037221 */ /* 0x000fe20000010000 */
[----:B------:R-:W-:Y:S01]  /*a7a0*/  MUFU.EX2 R241, R241 ;  /* 0x000000f100f17308 */ /* 0x000fe20000000800 */
[----:B------:R-:W-:Y:S02]  /*a7b0*/  FADD.FTZ R233, R233, R232 ;  /* 0x000000e8e9e97221 */ /* 0x000fe40000010000 */
[C---:B------:R-:W-:Y:S01]  /*a7c0*/  HMMA.16816.F32 R28, R100.reuse, R124, R28 ;  /* 0x0000007c641c723c */ /* 0x040fe2000000181c */
[----:B------:R-:W-:Y:S01]  /*a7d0*/  FADD.FTZ R236, R236, R3 ;  /* 0x00000003ecec7221 */ /* 0x000fe20000010000 */
[----:B---3--:R-:W-:Y:S01]  /*a7e0*/  FADD.FTZ R233, R238, R233 ;  /* 0x000000e9eee97221 */ /* 0x008fe20000010000 */
[----:B------:R-:W-:Y:S02]  /*a7f0*/  MOV R3, R220 ;  /* 0x000000dc00037202 */ /* 0x000fe40000000f00 */
[----:B------:R-:W3:Y:S01]  /*a800*/  MUFU.EX2 R242, R242 ;  /* 0x000000f200f27308 */ /* 0x000ee20000000800 */
[----:B------:R-:W-:Y:S01]  /*a810*/  HMMA.16816.F32 R24, R100, R126, R24 ;  /* 0x0000007e6418723c */ /* 0x000fe20000001818 */
[----:B------:R-:W4:Y:S01]  /*a820*/  LDSM.16.MT88.4 R124, [R188+0xd000] ;  /* 0x00d00000bc7c783b */ /* 0x000f220000004200 */
[----:B------:R-:W-:-:S04]  /*a830*/  FADD.FTZ R236, R235, R236 ;  /* 0x000000ecebec7221 */ /* 0x000fc80000010000 */
[----:B------:R-:W-:Y:S01]  /*a840*/  HMMA.16816.F32 R12, R100, R136, R12 ;  /* 0x00000088640c723c */ /* 0x000fe2000000180c */
[----:B------:R-:W5:Y:S01]  /*a850*/  MUFU.EX2 R243, R243 ;  /* 0x000000f300f37308 */ /* 0x000f620000000800 */
[----:B------:R-:W-:-:S04]  /*a860*/  FADD.FTZ R237, R237, R236 ;  /* 0x000000eceded7221 */ /* 0x000fc80000010000 */
[C---:B------:R-:W-:Y:S03]  /*a870*/  HMMA.16816.F32 R44, R100.reuse, R116, R44 ;  /* 0x00000074642c723c */ /* 0x040fe6000000182c */
[----:B------:R-:W-:Y:S01]  /*a880*/  MUFU.EX2 R244, R244 ;  /* 0x000000f400f47308 */ /* 0x000fe20000000800 */
[----:B---3--:R-:W-:Y:S02]  /*a890*/  FADD.FTZ R237, R242, R237 ;  /* 0x000000edf2ed7221 */ /* 0x008fe40000010000 */
[C---:B------:R-:W-:Y:S01]  /*a8a0*/  HMMA.16816.F32 R40, R100.reuse, R118, R40 ;  /* 0x000000766428723c */ /* 0x040fe20000001828 */
[----:B------:R-:W3:Y:S04]  /*a8b0*/  LDSM.16.MT88.4 R116, [R188+0x10800] ;  /* 0x01080000bc74783b */ /* 0x000ee80000004200 */
[----:B------:R-:W4:Y:S01]  /*a8c0*/  MUFU.EX2 R245, R245 ;  /* 0x000000f500f57308 */ /* 0x000f220000000800 */
[C---:B-1----:R-:W-:Y:S06]  /*a8d0*/  HMMA.16816.F32 R20, R100.reuse, R128, R20 ;  /* 0x000000806414723c */ /* 0x042fec0000001814 */
[C---:B--2---:R-:W-:Y:S01]  /*a8e0*/  HMMA.16816.F32 R84, R100.reuse, R104, R84 ;  /* 0x000000686454723c */ /* 0x044fe20000001854 */
[----:B------:R-:W1:Y:S05]  /*a8f0*/  MUFU.EX2 R230, R230 ;  /* 0x000000e600e67308 */ /* 0x000e6a0000000800 */
[C---:B------:R-:W-:Y:S01]  /*a900*/  HMMA.16816.F32 R92, R100.reuse, R106, R92 ;  /* 0x0000006a645c723c */ /* 0x040fe2000000185c */
[C---:B------:R-:W-:Y:S01]  /*a910*/  F2FP.F16.F32.PACK_AB R104, R239.reuse, R238 ;  /* 0x000000eeef68723e */ /* 0x040fe200000000ff */
[----:B------:R-:W-:Y:S01]  /*a920*/  FADD.FTZ R239, R239, R233 ;  /* 0x000000e9efef7221 */ /* 0x000fe20000010000 */
[C---:B-----5:R-:W-:Y:S01]  /*a930*/  F2FP.F16.F32.PACK_AB R105, R243.reuse, R242 ;  /* 0x000000f2f369723e */ /* 0x060fe200000000ff */
[----:B------:R-:W2:Y:S01]  /*a940*/  MUFU.EX2 R229, R229 ;  /* 0x000000e500e57308 */ /* 0x000ea20000000800 */
[----:B------:R-:W-:Y:S01]  /*a950*/  FADD.FTZ R243, R243, R237 ;  /* 0x000000edf3f37221 */ /* 0x000fe20000010000 */
[----:B------:R-:W-:Y:S01]  /*a960*/  HMMA.16816.F32 R16, R100, R130, R16 ;  /* 0x000000826410723c */ /* 0x000fe20000001810 */
[----:B------:R-:W-:Y:S01]  /*a970*/  F2FP.F16.F32.PACK_AB R106, R241, R240 ;  /* 0x000000f0f16a723e */ /* 0x000fe200000000ff */
[----:B------:R-:W-:Y:S01]  /*a980*/  FADD.FTZ R239, R240, R239 ;  /* 0x000000eff0ef7221 */ /* 0x000fe20000010000 */
[----:B----4-:R-:W-:Y:S01]  /*a990*/  F2FP.F16.F32.PACK_AB R107, R245, R244 ;  /* 0x000000f4f56b723e */ /* 0x010fe200000000ff */
[----:B------:R-:W-:-:S02]  /*a9a0*/  FADD.FTZ R243, R244, R243 ;  /* 0x000000f3f4f37221 */ /* 0x000fc40000010000 */
[----:B------:R-:W-:Y:S01]  /*a9b0*/  HMMA.16816.F32 R52, R100, R108, R52 ;  /* 0x0000006c6434723c */ /* 0x000fe20000001834 */
[----:B------:R-:W4:Y:S01]  /*a9c0*/  MUFU.EX2 R228, R228 ;  /* 0x000000e400e47308 */ /* 0x000f220000000800 */
[----:B------:R-:W-:Y:S01]  /*a9d0*/  FADD.FTZ R241, R241, R239 ;  /* 0x000000eff1f17221 */ /* 0x000fe20000010000 */
[----:B------:R-:W-:-:S03]  /*a9e0*/  FADD.FTZ R245, R245, R243 ;  /* 0x000000f3f5f57221 */ /* 0x000fc60000010000 */
[----:B------:R-:W-:Y:S01]  /*a9f0*/  HMMA.16816.F32 R48, R100, R110, R48 ;  /* 0x0000006e6430723c */ /* 0x000fe20000001830 */
[----:B------:R-:W5:Y:S01]  /*aa00*/  LDSM.16.MT88.4 R108, [R186+0x10800] ;  /* 0x01080000ba6c783b */ /* 0x000f620000004200 */
[----:B-1----:R-:W-:Y:S01]  /*aa10*/  FADD.FTZ R241, R230, R241 ;  /* 0x000000f1e6f17221 */ /* 0x002fe20000010000 */
[----:B------:R-:W1:Y:S01]  /*aa20*/  MUFU.EX2 R225, R225 ;  /* 0x000000e100e17308 */ /* 0x000e620000000800 */
[C---:B--2---:R-:W-:Y:S02]  /*aa30*/  F2FP.F16.F32.PACK_AB R216, R229.reuse, R230 ;  /* 0x000000e6e5d8723e */ /* 0x044fe400000000ff */
[----:B------:R-:W-:Y:S01]  /*aa40*/  HMMA.16816.F32 R128, R104, R124, R12 ;  /* 0x0000007c6880723c */ /* 0x000fe2000000180c */
[----:B------:R-:W2:Y:S01]  /*aa50*/  LDSM.16.MT88.4 R12, [R188+0x11000] ;  /* 0x01100000bc0c783b */ /* 0x000ea20000004200 */
[----:B------:R-:W-:-:S03]  /*aa60*/  FADD.FTZ R241, R229, R241 ;  /* 0x000000f1e5f17221 */ /* 0x000fc60000010000 */
[----:B------:R-:W3:Y:S01]  /*aa70*/  MUFU.EX2 R223, R223 ;  /* 0x000000df00df7308 */ /* 0x000ee20000000800 */
[----:B------:R-:W-:Y:S01]  /*aa80*/  HMMA.16816.F32 R36, R100, R120, R36 ;  /* 0x000000786424723c */ /* 0x000fe20000001824 */
[----:B----4-:R-:W-:-:S05]  /*aa90*/  FADD.FTZ R241, R228, R241 ;  /* 0x000000f1e4f17221 */ /* 0x010fca0000010000 */
[C---:B------:R-:W-:Y:S01]  /*aaa0*/  HMMA.16816.F32 R32, R100.reuse, R122, R32 ;  /* 0x0000007a6420723c */ /* 0x040fe20000001820 */
[----:B------:R-:W4:Y:S01]  /*aab0*/  LDSM.16.MT88.4 R120, [R184+0x10800] ;  /* 0x01080000b878783b */ /* 0x000f220000004200 */
[----:B------:R-:W5:Y:S01]  /*aac0*/  MUFU.EX2 R226, R226 ;  /* 0x000000e200e27308 */ /* 0x000f620000000800 */
[C---:B-1----:R-:W-:Y:S01]  /*aad0*/  F2FP.F16.F32.PACK_AB R218, R225.reuse, R228 ;  /* 0x000000e4e1da723e */ /* 0x042fe200000000ff */
[----:B------:R-:W-:Y:S02]  /*aae0*/  FADD.FTZ R214, R225, R241 ;  /* 0x000000f1e1d67221 */ /* 0x000fe40000010000 */
[C---:B------:R-:W-:Y:S04]  /*aaf0*/  HMMA.16816.F32 R68, R100.reuse, R112, R68 ;  /* 0x000000706444723c */ /* 0x040fe80000001844 */
[----:B------:R-:W1:Y:S01]  /*ab00*/  MUFU.EX2 R246, R246 ;  /* 0x000000f600f67308 */ /* 0x000e620000000800 */
[----:B---3--:R-:W-:Y:S01]  /*ab10*/  FADD.FTZ R245, R223, R245 ;  /* 0x000000f5dff57221 */ /* 0x008fe20000010000 */
[C---:B------:R-:W-:Y:S01]  /*ab20*/  HMMA.16816.F32 R64, R100.reuse, R114, R64 ;  /* 0x000000726440723c */ /* 0x040fe20000001840 */
[----:B------:R-:W3:Y:S05]  /*ab30*/  LDSM.16.MT88.4 R112, [R186+0xf000] ;  /* 0x00f00000ba70783b */ /* 0x000eea0000004200 */
[----:B------:R-:W-:Y:S01]  /*ab40*/  HMMA.16816.F32 R76, R100, R116, R76 ;  /* 0x00000074644c723c */ /* 0x000fe2000000184c */
[----:B------:R-:W2:Y:S01]  /*ab50*/  MUFU.EX2 R247, R247 ;  /* 0x000000f700f77308 */ /* 0x000ea20000000800 */
[C---:B-----5:R-:W-:Y:S01]  /*ab60*/  F2FP.F16.F32.PACK_AB R217, R226.reuse, R223 ;  /* 0x000000dfe2d9723e */ /* 0x060fe200000000ff */
[----:B------:R-:W-:-:S03]  /*ab70*/  FADD.FTZ R245, R226, R245 ;  /* 0x000000f5e2f57221 */ /* 0x000fc60000010000 */
[----:B------:R-:W-:Y:S01]  /*ab80*/  HMMA.16816.F32 R72, R100, R118, R72 ;  /* 0x000000766448723c */ /* 0x000fe20000001848 */
[----:B------:R-:W-:Y:S01]  /*ab90*/  LDSM.16.MT88.4 R116, [R184+0xf000] ;  /* 0x00f00000b874783b */ /* 0x000fe20000004200 */
[----:B-1----:R-:W-:-:S04]  /*aba0*/  FADD.FTZ R245, R246, R245 ;  /* 0x000000f5f6f57221 */ /* 0x002fc80000010000 */
[C---:B------:R-:W-:Y:S06]  /*abb0*/  HMMA.16816.F32 R168, R104.reuse, R164, R20 ;  /* 0x000000a468a8723c */ /* 0x040fec0000001814 */
[----:B------:R-:W-:Y:S01]  /*abc0*/  HMMA.16816.F32 R164, R104, R166, R16 ;  /* 0x000000a668a4723c */ /* 0x000fe20000001810 */
[C---:B--2---:R-:W-:Y:S01]  /*abd0*/  F2FP.F16.F32.PACK_AB R219, R247.reuse, R246 ;  /* 0x000000f6f7db723e */ /* 0x044fe200000000ff */
[----:B------:R-:W-:-:S04]  /*abe0*/  FADD.FTZ R213, R247, R245 ;  /* 0x000000f5f7d57221 */ /* 0x000fc80000010000 */
[C---:B------:R-:W-:Y:S06]  /*abf0*/  HMMA.16816.F32 R8, R100.reuse, R138, R8 ;  /* 0x0000008a6408723c */ /* 0x040fec0000001808 */
[C---:B------:R-:W-:Y:S06]  /*ac00*/  HMMA.16816.F32 R80, R100.reuse, R108, R80 ;  /* 0x0000006c6450723c */ /* 0x040fec0000001850 */
[----:B------:R-:W-:Y:S01]  /*ac10*/  HMMA.16816.F32 R88, R100, R110, R88 ;  /* 0x0000006e6458723c */ /* 0x000fe20000001858 */
[----:B------:R-:W1:Y:S05]  /*ac20*/  LDSM.16.MT88.4 R108, [R185+0xf000] ;  /* 0x00f00000b96c783b */ /* 0x000e6a0000004200 */
[----:B------:R-:W-:Y:S06]  /*ac30*/  HMMA.16816.F32 R16, R104, R12, R76 ;  /* 0x0000000c6810723c */ /* 0x000fec000000184c */
[C---:B----4-:R-:W-:Y:S06]  /*ac40*/  HMMA.16816.F32 R96, R100.reuse, R120, R96 ;  /* 0x000000786460723c */ /* 0x050fec0000001860 */
[----:B------:R-:W-:Y:S01]  /*ac50*/  HMMA.16816.F32 R4, R100, R122, R4 ;  /* 0x0000007a6404723c */ /* 0x000fe20000001804 */
[----:B------:R-:W2:Y:S05]  /*ac60*/  LDSM.16.MT88.4 R120, [R186+0x11000] ;  /* 0x01100000ba78783b */ /* 0x000eaa0000004200 */
[C---:B------:R-:W-:Y:S01]  /*ac70*/  HMMA.16816.F32 R144, R104.reuse, R140, R44 ;  /* 0x0000008c6890723c */ /* 0x040fe2000000182c */
[----:B------:R-:W4:Y:S05]  /*ac80*/  LDSM.16.MT88.4 R44, [R184+0x11000] ;  /* 0x01100000b82c783b */ /* 0x000f2a0000004200 */
[C---:B---3--:R-:W-:Y:S01]  /*ac90*/  HMMA.16816.F32 R136, R104.reuse, R112, R52 ;  /* 0x000000706888723c */ /* 0x048fe20000001834 */
[----:B------:R-:W-:Y:S05]  /*aca0*/  LDSM.16.MT88.4 R52, [R185+0x11000] ;  /* 0x01100000b934783b */ /* 0x000fea0000004200 */
[C---:B------:R-:W-:Y:S01]  /*acb0*/  HMMA.16816.F32 R12, R104.reuse, R14, R72 ;  /* 0x0000000e680c723c */ /* 0x040fe20000001848 */
[----:B------:R-:W3:Y:S05]  /*acc0*/  LDSM.16.MT88.4 R72, [R186+0xf800] ;  /* 0x00f80000ba48783b */ /* 0x000eea0000004200 */
[C---:B------:R-:W-:Y:S01]  /*acd0*/  HMMA.16816.F32 R112, R104.reuse, R114, R48 ;  /* 0x000000726870723c */ /* 0x040fe20000001830 */
[----:B------:R-:W5:Y:S05]  /*ace0*/  LDSM.16.MT88.4 R48, [R185+0xd800] ;  /* 0x00d80000b930783b */ /* 0x000f6a0000004200 */
[C---:B------:R-:W-:Y:S06]  /*acf0*/  HMMA.16816.F32 R160, R104.reuse, R156, R28 ;  /* 0x0000009c68a0723c */ /* 0x040fec000000181c */
[C---:B------:R-:W-:Y:S06]  /*ad00*/  HMMA.16816.F32 R156, R104.reuse, R158, R24 ;  /* 0x0000009e689c723c */ /* 0x040fec0000001818 */
[C---:B------:R-:W-:Y:S01]  /*ad10*/  HMMA.16816.F32 R152, R104.reuse, R148, R36 ;  /* 0x000000946898723c */ /* 0x040fe20000001824 */
[----:B------:R-:W5:Y:S05]  /*ad20*/  LDSM.16.MT88.4 R36, [R188+0xd800] ;  /* 0x00d80000bc24783b */ /* 0x000f6a0000004200 */
[C---:B------:R-:W-:Y:S06]  /*ad30*/  HMMA.16816.F32 R148, R104.reuse, R150, R32 ;  /* 0x000000966894723c */ /* 0x040fec0000001820 */
[C---:B-1----:R-:W-:Y:S06]  /*ad40*/  HMMA.16816.F32 R32, R104.reuse, R108, R60 ;  /* 0x0000006c6820723c */ /* 0x042fec000000183c */
[C---:B------:R-:W-:Y:S01]  /*ad50*/  HMMA.16816.F32 R28, R104.reuse, R110, R56 ;  /* 0x0000006e681c723c */ /* 0x040fe20000001838 */
[----:B------:R-:W-:Y:S05]  /*ad60*/  LDSM.16.MT88.4 R56, [R184+0xd800] ;  /* 0x00d80000b838783b */ /* 0x000fea0000004200 */
[C---:B------:R-:W-:Y:S06]  /*ad70*/  HMMA.16816.F32 R24, R104.reuse, R116, R68 ;  /* 0x000000746818723c */ /* 0x040fec0000001844 */
[C---:B------:R-:W-:Y:S06]  /*ad80*/  HMMA.16816.F32 R124, R104.reuse, R126, R8 ;  /* 0x0000007e687c723c */ /* 0x040fec0000001808 */
[C---:B------:R-:W-:Y:S01]  /*ad90*/  HMMA.16816.F32 R20, R104.reuse, R118, R64 ;  /* 0x000000766814723c */ /* 0x040fe20000001840 */
[----:B------:R-:W-:Y:S05]  /*ada0*/  LDSM.16.MT88.4 R64, [R188+0xf800] ;  /* 0x00f80000bc40783b */ /* 0x000fea0000004200 */
[C---:B--2---:R-:W-:Y:S01]  /*adb0*/  HMMA.16816.F32 R100, R104.reuse, R120, R80 ;  /* 0x000000786864723c */ /* 0x044fe20000001850 */
[----:B------:R-:W-:Y:S05]  /*adc0*/  LDSM.16.MT88.4 R80, [R185+0xf800] ;  /* 0x00f80000b950783b */ /* 0x000fea0000004200 */
[C---:B----4-:R-:W-:Y:S01]  /*add0*/  HMMA.16816.F32 R108, R104.reuse, R44, R96 ;  /* 0x0000002c686c723c */ /* 0x050fe20000001860 */
[----:B------:R-:W-:Y:S05]  /*ade0*/  LDSM.16.MT88.4 R96, [R188+0x11800] ;  /* 0x01180000bc60783b */ /* 0x000fea0000004200 */
[----:B------:R-:W-:Y:S06]  /*adf0*/  HMMA.16816.F32 R4, R104, R46, R4 ;  /* 0x0000002e6804723c */ /* 0x000fec0000001804 */
[----:B---3--:R-:W-:Y:S06]  /*ae00*/  HMMA.16816.F32 R68, R216, R72, R136 ;  /* 0x00000048d844723c */ /* 0x008fec0000001888 */
[C---:B------:R-:W-:Y:S01]  /*ae10*/  HMMA.16816.F32 R140, R104.reuse, R142, R40 ;  /* 0x0000008e688c723c */ /* 0x040fe20000001828 */
[----:B------:R-:W1:Y:S05]  /*ae20*/  LDSM.16.MT88.4 R40, [R186+0xd800] ;  /* 0x00d80000ba28783b */ /* 0x000e6a0000004200 */
[C---:B------:R-:W-:Y:S01]  /*ae30*/  HMMA.16816.F32 R120, R104.reuse, R122, R88 ;  /* 0x0000007a6878723c */ /* 0x040fe20000001858 */
[----:B------:R-:W2:Y:S05]  /*ae40*/  LDSM.16.MT88.4 R88, [R184+0xf800] ;  /* 0x00f80000b858783b */ /* 0x000eaa0000004200 */
[C---:B------:R-:W-:Y:S06]  /*ae50*/  HMMA.16816.F32 R8, R104.reuse, R52, R84 ;  /* 0x000000346808723c */ /* 0x040fec0000001854 */
[----:B------:R-:W-:Y:S01]  /*ae60*/  HMMA.16816.F32 R116, R104, R54, R92 ;  /* 0x000000366874723c */ /* 0x000fe2000000185c */
[----:B------:R-:W3:Y:S05]  /*ae70*/  LDSM.16.MT88.4 R104, [R186+0x11800] ;  /* 0x01180000ba68783b */ /* 0x000eea0000004200 */
[C---:B-----5:R-:W-:Y:S06]  /*ae80*/  HMMA.16816.F32 R44, R216.reuse, R48, R160 ;  /* 0x00000030d82c723c */ /* 0x060fec00000018a0 */
[C---:B------:R-:W-:Y:S01]  /*ae90*/  HMMA.16816.F32 R72, R216.reuse, R74, R112 ;  /* 0x0000004ad848723c */ /* 0x040fe20000001870 */
[----:B------:R-:W4:Y:S05]  /*aea0*/  LDSM.16.MT88.4 R112, [R184+0x11800] ;  /* 0x01180000b870783b */ /* 0x000f2a0000004200 */
[C---:B------:R-:W-:Y:S01]  /*aeb0*/  HMMA.16816.F32 R48, R216.reuse, R50, R156 ;  /* 0x00000032d830723c */ /* 0x040fe2000000189c */
[----:B------:R-:W5:Y:S05]  /*aec0*/  LDSM.16.MT88.4 R156, [R185+0x11800] ;  /* 0x01180000b99c783b */ /* 0x000f6a0000004200 */
[C---:B------:R-:W-:Y:S06]  /*aed0*/  HMMA.16816.F32 R128, R216.reuse, R36, R128 ;  /* 0x00000024d880723c */ /* 0x040fec0000001880 */
[C---:B------:R-:W-:Y:S06]  /*aee0*/  HMMA.16816.F32 R124, R216.reuse, R38, R124 ;  /* 0x00000026d87c723c */ /* 0x040fec000000187c */
[C---:B-1----:R-:W-:Y:S06]  /*aef0*/  HMMA.16816.F32 R36, R216.reuse, R40, R168 ;  /* 0x00000028d824723c */ /* 0x042fec00000018a8 */
[C---:B------:R-:W-:Y:S06]  /*af00*/  HMMA.16816.F32 R52, R216.reuse, R56, R152 ;  /* 0x00000038d834723c */ /* 0x040fec0000001898 */
        /* <DEDUP_REMOVED lines=13> */
[C---:B-----5:R-:W-:Y:S06]  /*afe0*/  HMMA.16816.F32 R104, R216.reuse, R156, R8 ;  /* 0x0000009cd868723c */ /* 0x060fec0000001808 */
[C---:B------:R-:W-:Y:S06]  /*aff0*/  HMMA.16816.F32 R116, R216.reuse, R158, R116 ;  /* 0x0000009ed874723c */ /* 0x040fec0000001874 */
[----:B------:R-:W-:-:S15]  /*b000*/  HMMA.16816.F32 R112, R216, R114, R4 ;  /* 0x00000072d870723c */ /* 0x000fde0000001804 */
[----:B------:R-:W-:-:S09]  /*b010*/  NOP ;  /* 0x0000000000007918 */ /* 0x000fd20000000000 */
.L_x_1406:
[----:B------:R-:W-:Y:S05]  /*b020*/  @!P6 BRA `(.L_x_1414) ;  /* 0x000000380004e947 */ /* 0x000fea0003800000 */
[----:B------:R-:W-:Y:S01]  /*b030*/  IMAD.U32 R210, R224, -0x40, RZ ;  /* 0xffffffc0e0d27824 */ /* 0x000fe200078e00ff */
[----:B------:R-:W-:Y:S01]  /*b040*/  MOV R0, R3 ;  /* 0x0000000300007202 */ /* 0x000fe20000000f00 */
[----:B------:R-:W-:Y:S01]  /*b050*/  IMAD.U32 R208, R208, -0x40, RZ ;  /* 0xffffffc0d0d07824 */ /* 0x000fe200078e00ff */
[----:B------:R-:W-:Y:S01]  /*b060*/  ULDC UR5, c[0x0][0x2d0] ;  /* 0x0000b40000057ab9 */ /* 0x000fe20000000800 */
[----:B------:R-:W-:Y:S01]  /*b070*/  IMAD.MOV.U32 R2, RZ, RZ, R132 ;  /* 0x000000ffff027224 */ /* 0x000fe200078e0084 */
[----:B------:R-:W-:Y:S01]  /*b080*/  SHF.R.S32.HI R209, RZ, 0x1f, R210 ;  /* 0x0000001fffd17819 */ /* 0x000fe200000114d2 */
[----:B------:R-:W-:Y:S01]  /*b090*/  ULDC UR4, c[0x0][0x2ec] ;  /* 0x0000bb0000047ab9 */ /* 0x000fe20000000800 */
[----:B------:R-:W-:-:S07]  /*b0a0*/  SHF.R.S32.HI R205, RZ, 0x1f, R208 ;  /* 0x0000001fffcd7819 */ /* 0x000fce00000114d0 */
.L_x_1418:
[----:B------:R-:W-:Y:S01]  /*b0b0*/  ISETP.GE.AND P5, PT, R203, UR5, PT ;  /* 0x00000005cb007c0c */ /* 0x000fe2000bfa6270 */
[----:B------:R-:W-:Y:S04]  /*b0c0*/  DEPBAR.LE SB0, 0x0 ;  /* 0x000080000000791a */ /* 0x000fe80000000000 */
[----:B------:R-:W-:Y:S01]  /*b0d0*/  BAR.SYNC.DEFER_BLOCKING 0x0 ;  /* 0x0000000000007b1d */ /* 0x000fe20000010000 */
[----:B------:R-:W-:Y:S01]  /*b0e0*/  IADD3 R201, R201, -0x1, RZ ;  /* 0xffffffffc9c97810 */ /* 0x000fe20007ffe0ff */
[C---:B------:R-:W-:Y:S01]  /*b0f0*/  VIADD R3, R203.reuse, 0x40 ;  /* 0x00000040cb037836 */ /* 0x040fe20000000000 */
[----:B------:R-:W-:Y:S01]  /*b100*/  MOV R5, R209 ;  /* 0x000000d100057202 */ /* 0x000fe20000000f00 */
[----:B------:R-:W-:Y:S02]  /*b110*/  VIADD R4, R203, 0x80 ;  /* 0x00000080cb047836 */ /* 0x000fe40000000000 */
[----:B------:R-:W-:Y:S01]  /*b120*/  IMAD.MOV.U32 R6, RZ, RZ, R210 ;  /* 0x000000ffff067224 */ /* 0x000fe200078e00d2 */
[----:B------:R-:W-:Y:S02]  /*b130*/  ISETP.GE.AND P4, PT, R3, UR5, PT ;  /* 0x0000000503007c0c */ /* 0x000fe4000bf86270 */
[----:B------:R-:W-:Y:S01]  /*b140*/  ISETP.GE.AND P3, PT, R4, UR5, PT ;  /* 0x0000000504007c0c */ /* 0x000fe2000bf66270 */
[----:B------:R-:W-:Y:S01]  /*b150*/  @!UPT UIADD3 URZ, URZ, URZ, URZ ;  /* 0x0000003f3f3ff290 */ /* 0x000fe2000fffe03f */
[----:B------:R-:W-:Y:S11]  /*b160*/  @!P0 BRA `(.L_x_1415) ;  /* 0x0000000000f88947 */ /* 0x000ff60003800000 */
[----:B------:R-:W1:Y:S01]  /*b170*/  LDC R3, c[0x0][0x380] ;  /* 0x0000e000ff037b82 */ /* 0x000e620000000800 */
[----:B------:R-:W-:Y:S04]  /*b180*/  SHF.L.U32 R6, R201, 0x6, RZ ;  /* 0x00000006c9067819 */ /* 0x000fe800000006ff */
[----:B------:R-:W-:Y:S01]  /*b190*/  IABS R8, R6 ;  /* 0x0000000600087213 */ /* 0x000fe20000000000 */
[C---:B------:R-:W-:Y:S05]  /*b1a0*/  VIADD R11, R6.reuse, 0x40 ;  /* 0x00000040060b7836 */ /* 0x040fea0000000000 */
[----:B------:R-:W-:Y:S02]  /*b1b0*/  IABS R9, R11 ;  /* 0x0000000b00097213 */ /* 0x000fe40000000000 */
[-C--:B-1----:R-:W-:Y:S02]  /*b1c0*/  IABS R5, R3.reuse ;  /* 0x0000000300057213 */ /* 0x082fe40000000000 */
[-C--:B------:R-:W-:Y:S02]  /*b1d0*/  LOP3.LUT R6, R6, R3.reuse, RZ, 0x3c, !PT ;  /* 0x0000000306067212 */ /* 0x080fe400078e3cff */
[----:B------:R-:W1:Y:S01]  /*b1e0*/  I2F.RP R12, R5 ;  /* 0x00000005000c7306 */ /* 0x000e620000209400 */
[----:B------:R-:W-:Y:S09]  /*b1f0*/  LOP3.LUT R11, R11, R3, RZ, 0x3c, !PT ;  /* 0x000000030b0b7212 */ /* 0x000ff200078e3cff */
[----:B-1----:R-:W1:Y:S02]  /*b200*/  MUFU.RCP R12, R12 ;  /* 0x0000000c000c7308 */ /* 0x002e640000001000 */
[----:B-1----:R-:W-:Y:S08]  /*b210*/  VIADD R12, R12, 0xffffffe ;  /* 0x0ffffffe0c0c7836 */ /* 0x002ff00000000000 */
[----:B------:R-:W1:Y:S02]  /*b220*/  F2I.FTZ.U32.TRUNC.NTZ R13, R12 ;  /* 0x0000000c000d7305 */ /* 0x000e64000021f000 */
[--C-:B-1----:R-:W-:Y:S02]  /*b230*/  IMAD.MOV R4, RZ, RZ, -R13.reuse ;  /* 0x000000ffff047224 */ /* 0x102fe400078e0a0d */
[----:B------:R-:W-:Y:S02]  /*b240*/  IMAD.MOV.U32 R12, RZ, RZ, RZ ;  /* 0x000000ffff0c7224 */ /* 0x000fe400078e00ff */
[----:B------:R-:W-:Y:S04]  /*b250*/  IMAD R4, R4, R5, RZ ;  /* 0x0000000504047224 */ /* 0x000fe800078e02ff */
[----:B------:R-:W-:Y:S06]  /*b260*/  IMAD.HI.U32 R4, R13, R4, R12 ;  /* 0x000000040d047227 */ /* 0x000fec00078e000c */
[C---:B------:R-:W-:Y:S04]  /*b270*/  IMAD.HI.U32 R10, R4.reuse, R8, RZ ;  /* 0x00000008040a7227 */ /* 0x040fe800078e00ff */
[----:B------:R-:W-:Y:S01]  /*b280*/  IMAD.HI.U32 R4, R4, R9, RZ ;  /* 0x0000000904047227 */ /* 0x000fe200078e00ff */
[----:B------:R-:W-:Y:S05]  /*b290*/  IADD3 R7, -R10, RZ, RZ ;  /* 0x000000ff0a077210 */ /* 0x000fea0007ffe1ff */
[C---:B------:R-:W-:Y:S02]  /*b2a0*/  IMAD R8, R5.reuse, R7, R8 ;  /* 0x0000000705087224 */ /* 0x040fe400078e0208 */
[----:B------:R-:W-:Y:S03]  /*b2b0*/  IMAD.MOV R7, RZ, RZ, -R4 ;  /* 0x000000ffff077224 */ /* 0x000fe600078e0a04 */
[C---:B------:R-:W-:Y:S01]  /*b2c0*/  ISETP.GT.U32.AND P1, PT, R5.reuse, R8, PT ;  /* 0x000000080500720c */ /* 0x040fe20003f24070 */
[C---:B------:R-:W-:Y:S05]  /*b2d0*/  IMAD R9, R5.reuse, R7, R9 ;  /* 0x0000000705097224 */ /* 0x040fea00078e0209 */
[----:B------:R-:W-:Y:S07]  /*b2e0*/  ISETP.GT.U32.AND P2, PT, R5, R9, PT ;  /* 0x000000090500720c */ /* 0x000fee0003f44070 */
[----:B------:R-:W-:Y:S02]  /*b2f0*/  @!P1 IMAD.IADD R8, R8, 0x1, -R5 ;  /* 0x0000000108089824 */ /* 0x000fe400078e0a05 */
[----:B------:R-:W-:Y:S03]  /*b300*/  @!P1 VIADD R10, R10, 0x1 ;  /* 0x000000010a0a9836 */ /* 0x000fe60000000000 */
[-C--:B------:R-:W-:Y:S01]  /*b310*/  ISETP.GE.U32.AND P6, PT, R8, R5.reuse, PT ;  /* 0x000000050800720c */ /* 0x080fe20003fc6070 */
[----:B------:R-:W-:Y:S01]  /*b320*/  @!P2 VIADD R4, R4, 0x1 ;  /* 0x000000010404a836 */ /* 0x000fe20000000000 */
[-C--:B------:R-:W-:Y:S02]  /*b330*/  @!P2 IADD3 R9, R9, -R5.reuse, RZ ;  /* 0x800000050909a210 */ /* 0x080fe40007ffe0ff */
[----:B------:R-:W-:Y:S02]  /*b340*/  ISETP.GE.AND P2, PT, R6, RZ, PT ;  /* 0x000000ff0600720c */ /* 0x000fe40003f46270 */
[----:B------:R-:W-:Y:S02]  /*b350*/  ISETP.GE.U32.AND P1, PT, R9, R5, PT ;  /* 0x000000050900720c */ /* 0x000fe40003f26070 */
[----:B------:R-:W-:Y:S05]  /*b360*/  LOP3.LUT R5, RZ, R3, RZ, 0x33, !PT ;  /* 0x00000003ff057212 */ /* 0x000fea00078e33ff */
[----:B------:R-:W-:Y:S02]  /*b370*/  @P6 IADD3 R10, R10, 0x1, RZ ;  /* 0x000000010a0a6810 */ /* 0x000fe40007ffe0ff */
[----:B------:R-:W-:Y:S03]  /*b380*/  ISETP.GE.AND P6, PT, R11, RZ, PT ;  /* 0x000000ff0b00720c */ /* 0x000fe60003fc6270 */
[----:B------:R-:W-:Y:S02]  /*b390*/  @!P2 IMAD.MOV R10, RZ, RZ, -R10 ;  /* 0x000000ffff0aa224 */ /* 0x000fe400078e0a0a */
[----:B------:R-:W-:Y:S01]  /*b3a0*/  @P1 VIADD R4, R4, 0x1 ;  /* 0x0000000104041836 */ /* 0x000fe20000000000 */
[----:B------:R-:W-:Y:S04]  /*b3b0*/  ISETP.NE.AND P1, PT, R3, RZ, PT ;  /* 0x000000ff0300720c */ /* 0x000fe80003f25270 */
[C---:B------:R-:W-:Y:S03]  /*b3c0*/  SEL R10, R5.reuse, R10, !P1 ;  /* 0x0000000a050a7207 */ /* 0x040fe60004800000 */
[----:B------:R-:W-:Y:S02]  /*b3d0*/  @!P6 IADD3 R4, -R4, RZ, RZ ;  /* 0x000000ff0404e210 */ /* 0x000fe40007ffe1ff */
[C---:B------:R-:W-:Y:S02]  /*b3e0*/  LEA R8, P2, R10.reuse, R206, 0x2 ;  /* 0x000000ce0a087211 */ /* 0x040fe400078410ff */
[----:B------:R-:W-:Y:S02]  /*b3f0*/  SEL R4, R5, R4, !P1 ;  /* 0x0000000405047207 */ /* 0x000fe40004800000 */
[-C--:B------:R-:W-:Y:S02]  /*b400*/  LEA.HI.X.SX32 R9, R10, R207.reuse, 0x2, P2 ;  /* 0x000000cf0a097211 */ /* 0x080fe400010f16ff */
[C---:B------:R-:W-:Y:S01]  /*b410*/  LEA R6, P1, R4.reuse, R206, 0x2 ;  /* 0x000000ce04067211 */ /* 0x040fe200078210ff */
[C---:B------:R-:W-:Y:S02]  /*b420*/  IMAD.IADD R10, R4.reuse, 0x1, -R10 ;  /* 0x00000001040a7824 */ /* 0x040fe400078e0a0a */
[----:B------:R-:W2:Y:S01]  /*b430*/  LDG.E R8, desc[UR10][R8.64] ;  /* 0x0000000a08087981 */ /* 0x000ea2000c1e1900 */
[----:B------:R-:W-:Y:S01]  /*b440*/  LEA.HI.X.SX32 R7, R4, R207, 0x2, P1 ;  /* 0x000000cf04077211 */ /* 0x000fe200008f16ff */
[----:B------:R-:W-:Y:S01]  /*b450*/  IMAD R10, R10, R3, -0x40 ;  /* 0xffffffc00a0a7424 */ /* 0x000fe200078e0203 */
[----:B------:R-:W1:Y:S04]  /*b460*/  LDC.64 R4, c[0x0][0x238] ;  /* 0x00008e00ff047b82 */ /* 0x000e680000000a00 */
[----:B------:R-:W-:Y:S01]  /*b470*/  SHF.R.S32.HI R3, RZ, 0x1f, R10 ;  /* 0x0000001fff037819 */ /* 0x000fe2000001140a */
[----:B------:R3:W2:Y:S03]  /*b480*/  LDG.E R9, desc[UR10][R6.64] ;  /* 0x0000000a06097981 */ /* 0x0006a6000c1e1900 */
[----:B---3--:R-:W3:Y:S02]  /*b490*/  LDC.64 R6, c[0x0][0x250] ;  /* 0x00009400ff067b82 */ /* 0x008ee40000000a00 */
[-C--:B---3--:R-:W-:Y:S02]  /*b4a0*/  IMAD R3, R3, R6.reuse, RZ ;  /* 0x0000000603037224 */ /* 0x088fe400078e02ff */
[C---:B------:R-:W-:Y:S04]  /*b4b0*/  IMAD.WIDE.U32 R12, R10.reuse, R6, RZ ;  /* 0x000000060a0c7225 */ /* 0x040fe800078e00ff */
[----:B------:R-:W-:Y:S05]  /*b4c0*/  IMAD R3, R10, R7, R3 ;  /* 0x000000070a037224 */ /* 0x000fea00078e0203 */
[----:B------:R-:W-:Y:S01]  /*b4d0*/  IADD3 R7, R13, R3, RZ ;  /* 0x000000030d077210 */ /* 0x000fe20007ffe0ff */
[----:B--2---:R-:W-:Y:S05]  /*b4e0*/  IMAD.IADD R8, R8, 0x1, -R9 ;  /* 0x0000000108087824 */ /* 0x004fea00078e0a09 */
[----:B------:R-:W-:Y:S05]  /*b4f0*/  SHF.R.S32.HI R6, RZ, 0x1f, R8 ;  /* 0x0000001fff067819 */ /* 0x000fea0000011408 */
[-C--:B-1----:R-:W-:Y:S02]  /*b500*/  IMAD R3, R6, R4.reuse, RZ ;  /* 0x0000000406037224 */ /* 0x082fe400078e02ff */
[----:B------:R-:W-:Y:S02]  /*b510*/  IMAD.MOV.U32 R6, RZ, RZ, R12 ;  /* 0x000000ffff067224 */ /* 0x000fe400078e000c */
[C---:B------:R-:W-:Y:S02]  /*b520*/  IMAD R3, R8.reuse, R5, R3 ;  /* 0x0000000508037224 */ /* 0x040fe400078e0203 */
[----:B------:R-:W-:Y:S05]  /*b530*/  IMAD.WIDE.U32 R6, R8, R4, R6 ;  /* 0x0000000408067225 */ /* 0x000fea00078e0006 */
[----:B------:R-:W-:Y:S07]  /*b540*/  IADD3 R5, R7, R3, RZ ;  /* 0x0000000307057210 */ /* 0x000fee0007ffe0ff */
.L_x_1415:
[----:B------:R-:W-:Y:S01]  /*b550*/  LEA R216, P1, R6, R134, 0x1 ;  /* 0x0000008606d87211 */ /* 0x000fe200078208ff */
[----:B------:R-:W-:Y:S01]  /*b560*/  @P5 STS.128 [R202+0xc000], RZ ;  /* 0x00c000ffca005388 */ /* 0x000fe20000000c00 */
[----:B------:R-:W-:Y:S02]  /*b570*/  IADD3 R3, P2, R200, R6, RZ ;  /* 0x00000006c8037210 */ /* 0x000fe40007f5e0ff */
        /* <DEDUP_REMOVED lines=43> */
[----:B------:R1:W-:Y:S01]  /*b830*/  @!P4 LDGSTS.E.BYPASS.LTC128B.128 [R202+0xe800], desc[UR10][R8.64+0x80] ;  /* 0x0e80008008cacfae */ /* 0x0003e2000b901d4a */
[C---:B------:R-:W-:Y:S02]  /*b840*/  @!P3 LEA R22, P1, R3.reuse, R134, 0x1 ;  /* 0x000000860316b211 */ /* 0x040fe400078208ff */
        /* <DEDUP_REMOVED lines=8> */
[----:B------:R-:W-:Y:S03]  /*b8d0*/  ISETP.GT.AND P1, PT, R201, R196, PT ;  /* 0x000000c4c900720c */ /* 0x000fe60003f24270 */
        /* <DEDUP_REMOVED lines=30> */
[----:B------:R-:W-:Y:S04]  /*bac0*/  LDSM.16.M88.4 R32, [R194] ;  /* 0x00000000c220783b */ /* 0x000fe80000000200 */
[----:B-1----:R-:W1:Y:S04]  /*bad0*/  LDSM.16.M88.4 R8, [R193+0x6000] ;  /* 0x00600000c108783b */ /* 0x002e680000000200 */
[----:B------:R-:W-:Y:S04]  /*bae0*/  LDSM.16.M88.4 R24, [R193+0x7000] ;  /* 0x00700000c118783b */ /* 0x000fe80000000200 */
[----:B------:R-:W-:Y:S04]  /*baf0*/  LDSM.16.M88.4 R132, [R193+0x7800] ;  /* 0x00780000c184783b */ /* 0x000fe80000000200 */
[----:B--2---:R-:W2:Y:S04]  /*bb00*/  LDSM.16.M88.4 R16, [R193+0x6800] ;  /* 0x00680000c110783b */ /* 0x004ea80000000200 */
[----:B------:R-:W0:Y:S04]  /*bb10*/  LDGDEPBAR ;  /* 0x00000000000079af */ /* 0x000e280000000000 */
[----:B------:R-:W-:Y:S04]  /*bb20*/  LDSM.16.M88.4 R136, [R192] ;  /* 0x00000000c088783b */ /* 0x000fe80000000200 */
[----:B------:R-:W4:Y:S04]  /*bb30*/  LDSM.16.M88.4 R140, [R191] ;  /* 0x00000000bf8c783b */ /* 0x000f280000000200 */
        /* <DEDUP_REMOVED lines=8> */
[C---:B--2---:R-:W-:Y:S01]  /*bbc0*/  HMMA.16816.F32 R12, R32.reuse, R16, RZ ;  /* 0x00000010200c723c */ /* 0x044fe200000018ff */
[----:B------:R-:W-:Y:S05]  /*bbd0*/  LDSM.16.M88.4 R168, [R187+0x7800] ;  /* 0x00780000bba8783b */ /* 0x000fea0000000200 */
[C---:B------:R-:W-:Y:S06]  /*bbe0*/  HMMA.16816.F32 R16, R32.reuse, R18, RZ ;  /* 0x000000122010723c */ /* 0x040fec00000018ff */
[C---:B---3--:R-:W-:Y:S06]  /*bbf0*/  HMMA.16816.F32 R20, R32.reuse, R24, RZ ;  /* 0x000000182014723c */ /* 0x048fec00000018ff */
[C---:B------:R-:W-:Y:S06]  /*bc00*/  HMMA.16816.F32 R24, R32.reuse, R26, RZ ;  /* 0x0000001a2018723c */ /* 0x040fec00000018ff */
[C---:B------:R-:W-:Y:S06]  /*bc10*/  HMMA.16816.F32 R28, R32.reuse, R132, RZ ;  /* 0x00000084201c723c */ /* 0x040fec00000018ff */
[----:B------:R-:W-:Y:S01]  /*bc20*/  HMMA.16816.F32 R32, R32, R134, RZ ;  /* 0x000000862020723c */ /* 0x000fe200000018ff */
[----:B------:R-:W2:Y:S05]  /*bc30*/  LDSM.16.M88.4 R132, [R187+0x7000] ;  /* 0x00700000bb84783b */ /* 0x000eaa0000000200 */
[C---:B----4-:R-:W-:Y:S06]  /*bc40*/  HMMA.16816.F32 R4, R136.reuse, R140, R4 ;  /* 0x0000008c8804723c */ /* 0x050fec0000001804 */
[C---:B------:R-:W-:Y:S01]  /*bc50*/  HMMA.16816.F32 R8, R136.reuse, R142, R8 ;  /* 0x0000008e8808723c */ /* 0x040fe20000001808 */
[----:B------:R-:W-:Y:S05]  /*bc60*/  LDSM.16.M88.4 R140, [R189] ;  /* 0x00000000bd8c783b */ /* 0x000fea0000000200 */
[C---:B-----5:R-:W-:Y:S06]  /*bc70*/  HMMA.16816.F32 R12, R136.reuse, R144, R12 ;  /* 0x00000090880c723c */ /* 0x060fec000000180c */
        /* <DEDUP_REMOVED lines=116> */
[C---:B------:R-:W-:Y:S06]  /*c3c0*/  HMMA.16816.F32 R8, R156.reuse, R162, R8 ;  /* 0x000000a29c08723c */ /* 0x040fec0000001808 */
[C---:B------:R-:W-:Y:S06]  /*c3d0*/  HMMA.16816.F32 R12, R156.reuse, R164, R12 ;  /* 0x000000a49c0c723c */ /* 0x040fec000000180c */
[C---:B------:R-:W-:Y:S06]  /*c3e0*/  HMMA.16816.F32 R16, R156.reuse, R166, R16 ;  /* 0x000000a69c10723c */ /* 0x040fec0000001810 */
[C---:B--2---:R-:W-:Y:S06]  /*c3f0*/  HMMA.16816.F32 R20, R156.reuse, R132, R20 ;  /* 0x000000849c14723c */ /* 0x044fec0000001814 */
[C---:B------:R-:W-:Y:S06]  /*c400*/  HMMA.16816.F32 R24, R156.reuse, R134, R24 ;  /* 0x000000869c18723c */ /* 0x040fec0000001818 */
[C---:B------:R-:W-:Y:S05]  /*c410*/  HMMA.16816.F32 R28, R156.reuse, R168, R28 ;  /* 0x000000a89c1c723c */ /* 0x040fea000000181c */
[----:B------:R-:W-:Y:S01]  /*c420*/  IMAD.MOV.U32 R134, RZ, RZ, R216 ;  /* 0x000000ffff867224 */ /* 0x000fe200078e00d8 */
[----:B------:R-:W-:Y:S05]  /*c430*/  HMMA.16816.F32 R32, R156, R170, R32 ;  /* 0x000000aa9c20723c */ /* 0x000fea0000001820 */
[----:B------:R-:W-:Y:S01]  /*c440*/  IMAD.MOV.U32 R135, RZ, RZ, R217 ;  /* 0x000000ffff877224 */ /* 0x000fe200078e00d9 */
        /* <DEDUP_REMOVED lines=11> */
[----:B------:R-:W-:Y:S02]  /*c500*/  MOV R136, R208 ;  /* 0x000000d000887202 */ /* 0x000fe40000000f00 */
[----:B------:R-:W-:Y:S01]  /*c510*/  MOV R133, R205 ;  /* 0x000000cd00857202 */ /* 0x000fe20000000f00 */
[----:B------:R-:W-:Y:S06]  /*c520*/  @!P0 BRA `(.L_x_1417) ;  /* 0x0000000000f88947 */ /* 0x000fec0003800000 */
        /* <DEDUP_REMOVED lines=62> */
.L_x_1417:
[----:B------:R1:W-:Y:S01]  /*c910*/  @P5 STS.128 [R202+0x6000], RZ ;  /* 0x006000ffca005388 */ /* 0x0003e20000000c00 */
[----:B------:R-:W-:Y:S02]  /*c920*/  LEA R142, P1, R136, R212, 0x1 ;  /* 0x000000d4888e7211 */ /* 0x000fe400078208ff */
        /* <DEDUP_REMOVED lines=8> */
[----:B------:R1:W-:Y:S01]  /*c9b0*/  @!P5 LDGSTS.E.BYPASS.LTC128B.128 [R202+0x6000], desc[UR10][R142.64] ;  /* 0x060000008ecadfae */ /* 0x0003e2000b901d4a */
[CC--:B------:R-:W-:Y:S02]  /*c9c0*/  @!P3 LEA R136, P1, R3.reuse, R212.reuse, 0x1 ;  /* 0x000000d40388b211 */ /* 0x0c0fe400078208ff */
[CCC-:B------:R-:W-:Y:S01]  /*c9d0*/  @!P5 LEA.HI.X R141, R3.reuse, R211.reuse, R132.reuse, 0x1, P6 ;  /* 0x000000d3038dd211 */ /* 0x1c0fe200030f0c84 */
[----:B------:R1:W-:Y:S01]  /*c9e0*/  @P4 STS.128 [R202+0x8000], RZ ;  /* 0x008000ffca004388 */ /* 0x0003e20000000c00 */
[CCC-:B------:R-:W-:Y:S02]  /*c9f0*/  @!P4 LEA.HI.X R139, R3.reuse, R211.reuse, R132.reuse, 0x1, P2 ;  /* 0x000000d3038bc211 */ /* 0x1c0fe400010f0c84 */
[--C-:B------:R-:W-:Y:S01]  /*ca00*/  @!P3 LEA.HI.X R137, R3, R211, R132.reuse, 0x1, P1 ;  /* 0x000000d30389b211 */ /* 0x100fe200008f0c84 */
[----:B------:R-:W-:Y:S01]  /*ca10*/  @!PT LDS RZ, [RZ] ;  /* 0x00000000fffff984 */ /* 0x000fe20000000800 */
[----:B------:R-:W-:Y:S01]  /*ca20*/  @!PT LDS RZ, [RZ] ;  /* 0x00000000fffff984 */ /* 0x000fe20000000800 */
[----:B------:R-:W-:Y:S01]  /*ca30*/  @!PT LDS RZ, [RZ] ;  /* 0x00000000fffff984 */ /* 0x000fe20000000800 */
[----:B------:R1:W-:Y:S01]  /*ca40*/  @!P4 LDGSTS.E.BYPASS.LTC128B.128 [R202+0x8000], desc[UR10][R142.64+0x80] ;  /* 0x080000808ecacfae */ /* 0x0003e2000b901d4a */
[C---:B------:R-:W-:Y:S03]  /*ca50*/  IADD3 R133, P6, R198.reuse, R3, RZ ;  /* 0x00000003c6857210 */ /* 0x040fe60007fde0ff */
[----:B------:R1:W-:Y:S01]  /*ca60*/  @P3 STS.128 [R202+0xa000], RZ ;  /* 0x00a000ffca003388 */ /* 0x0003e20000000c00 */
        /* <DEDUP_REMOVED lines=16> */
[----:B------:R-:W-:Y:S03]  /*cb70*/  IADD3 R3, P6, R198, R133, RZ ;  /* 0x00000085c6037210 */ /* 0x000fe60007fde0ff */
        /* <DEDUP_REMOVED lines=8> */
[C---:B------:R-:W-:Y:S01]  /*cc00*/  @!P3 LEA R154, P1, R3.reuse, R212, 0x1 ;  /* 0x000000d4039ab211 */ /* 0x040fe200078208ff */
[----:B------:R-:W-:Y:S01]  /*cc10*/  IMAD.MOV.U32 R212, RZ, RZ, R142 ;  /* 0x000000ffffd47224 */ /* 0x000fe200078e008e */
[CCC-:B------:R-:W-:Y:S01]  /*cc20*/  @!P5 LEA.HI.X R153, R3.reuse, R211.reuse, R132.reuse, 0x1, P6 ;  /* 0x000000d30399d211 */ /* 0x1c0fe200030f0c84 */
[----:B------:R1:W-:Y:S01]  /*cc30*/  @P3 STS.128 [R202+0xa800], RZ ;  /* 0x00a800ffca003388 */ /* 0x0003e20000000c00 */
[CCC-:B------:R-:W-:Y:S02]  /*cc40*/  @!P4 LEA.HI.X R151, R3.reuse, R211.reuse, R132.reuse, 0x1, P2 ;  /* 0x000000d30397c211 */ /* 0x1c0fe400010f0c84 */
[----:B------:R-:W-:Y:S01]  /*cc50*/  @!P3 LEA.HI.X R155, R3, R211, R132, 0x1, P1 ;  /* 0x000000d3039bb211 */ /* 0x000fe200008f0c84 */
[----:B------:R-:W-:Y:S01]  /*cc60*/  @!PT LDS RZ, [RZ] ;  /* 0x00000000fffff984 */ /* 0x000fe20000000800 */
[----:B------:R-:W-:Y:S01]  /*cc70*/  @!PT LDS RZ, [RZ] ;  /* 0x00000000fffff984 */ /* 0x000fe20000000800 */
[----:B------:R-:W-:Y:S01]  /*cc80*/  @!PT LDS RZ, [RZ] ;  /* 0x00000000fffff984 */ /* 0x000fe20000000800 */
[----:B------:R1:W-:Y:S01]  /*cc90*/  @!P3 LDGSTS.E.BYPASS.LTC128B.128 [R202+0xa800], desc[UR10][R136.64+0x100] ;  /* 0x0a80010088cabfae */ /* 0x0003e2000b901d4a */
[----:B------:R-:W-:Y:S03]  /*cca0*/  IMAD.MOV.U32 R211, RZ, RZ, R143 ;  /* 0x000000ffffd37224 */ /* 0x000fe600078e008f */
        /* <DEDUP_REMOVED lines=31> */
.L_x_1416:
[----:B-1----:R-:W-:Y:S01]  /*cea0*/  FMNMX.FTZ R136, R4, R2, !PT ;  /* 0x0000000204887209 */ /* 0x002fe20007810000 */
        /* <DEDUP_REMOVED lines=35> */
[----:B------:R-:W-:Y:S03]  /*d0e0*/  FMNMX.FTZ R3, R35, R3, !PT ;  /* 0x0000000323037209 */ /* 0x000fe60007810000 */
[----:B------:R-:W-:Y:S08]  /*d0f0*/  SHFL.BFLY PT, R132, R136, 0x2, 0x1f ;  /* 0x0c401f0088847f89 */ /* 0x000ff000000e0000 */
[----:B------:R-:W1:Y:S02]  /*d100*/  SHFL.BFLY PT, R133, R3, 0x2, 0x1f ;  /* 0x0c401f0003857f89 */ /* 0x000e6400000e0000 */
[----:B-1----:R-:W-:Y:S02]  /*d110*/  FMNMX.FTZ R133, R3, R133, !PT ;  /* 0x0000008503857209 */ /* 0x002fe40007810000 */
[----:B------:R-:W-:Y:S04]  /*d120*/  FMNMX.FTZ R136, R136, R132, !PT ;  /* 0x0000008488887209 */ /* 0x000fe80007810000 */
[----:B------:R-:W1:Y:S08]  /*d130*/  SHFL.BFLY PT, R3, R133, 0x1, 0x1f ;  /* 0x0c201f0085037f89 */ /* 0x000e7000000e0000 */
[----:B------:R-:W2:Y:S01]  /*d140*/  SHFL.BFLY PT, R132, R136, 0x1, 0x1f ;  /* 0x0c201f0088847f89 */ /* 0x000ea200000e0000 */
[----:B-1----:R-:W-:Y:S02]  /*d150*/  FMNMX.FTZ R3, R133, R3, !PT ;  /* 0x0000000385037209 */ /* 0x002fe40007810000 */
[----:B--2---:R-:W-:Y:S03]  /*d160*/  FMNMX.FTZ R132, R136, R132, !PT ;  /* 0x0000008488847209 */ /* 0x004fe60007810000 */
[C---:B------:R-:W-:Y:S02]  /*d170*/  FMUL.FTZ R167, R3.reuse, UR4 ;  /* 0x0000000403a77c20 */ /* 0x040fe40008410000 */
[----:B------:R-:W1:Y:S01]  /*d180*/  LDSM.16.MT88.4 R136, [R188+0xc000] ;  /* 0x00c00000bc88783b */ /* 0x000e620000004200 */
[C---:B------:R-:W-:Y:S01]  /*d190*/  FADD.FTZ R0, -R3.reuse, R0 ;  /* 0x0000000003007221 */ /* 0x040fe20000010100 */
[C---:B------:R-:W-:Y:S01]  /*d1a0*/  FSETP.NEU.FTZ.AND P1, PT, R132.reuse, -INF , PT ;  /* 0xff8000008400780b */ /* 0x040fe20003f3d000 */
[C---:B------:R-:W-:Y:S01]  /*d1b0*/  FMUL.FTZ R168, R132.reuse, UR4 ;  /* 0x0000000484a87c20 */ /* 0x040fe20008410000 */
[----:B------:R-:W-:Y:S01]  /*d1c0*/  FADD.FTZ R2, -R132, R2 ;  /* 0x0000000284027221 */ /* 0x000fe20000010100 */
[----:B------:R-:W-:Y:S03]  /*d1d0*/  FMUL.FTZ R0, R0, UR4 ;  /* 0x0000000400007c20 */ /* 0x000fe60008410000 */
[----:B------:R-:W-:Y:S01]  /*d1e0*/  FSEL R168, R168, RZ, P1 ;  /* 0x000000ffa8a87208 */ /* 0x000fe20000800000 */
[----:B------:R-:W-:Y:S01]  /*d1f0*/  FMUL.FTZ R2, R2, UR4 ;  /* 0x0000000402027c20 */ /* 0x000fe20008410000 */
[----:B------:R-:W-:Y:S01]  /*d200*/  FSETP.NEU.FTZ.AND P1, PT, R3, -INF , PT ;  /* 0xff8000000300780b */ /* 0x000fe20003f3d000 */
[----:B------:R-:W2:Y:S02]  /*d210*/  MUFU.EX2 R0, R0 ;  /* 0x0000000000007308 */ /* 0x000ea40000000800 */
[--C-:B------:R-:W-:Y:S01]  /*d220*/  FFMA.FTZ R162, R4, UR4, -R168.reuse ;  /* 0x0000000404a27c23 */ /* 0x100fe200080108a8 */
[----:B------:R-:W-:Y:S01]  /*d230*/  FSEL R167, R167, RZ, P1 ;  /* 0x000000ffa7a77208 */ /* 0x000fe20000800000 */
        /* <DEDUP_REMOVED lines=8> */
[----:B------:R-:W3:Y:S01]  /*d2c0*/  MUFU.EX2 R2, R2 ;  /* 0x0000000200027308 */ /* 0x000ee20000000800 */
[--C-:B------:R-:W-:Y:S01]  /*d2d0*/  FFMA.FTZ R169, R12, UR4, -R168.reuse ;  /* 0x000000040ca97c23 */ /* 0x100fe200080108a8 */
[--C-:B------:R-:W-:Y:S01]  /*d2e0*/  FFMA.FTZ R170, R13, UR4, -R168.reuse ;  /* 0x000000040daa7c23 */ /* 0x100fe200080108a8 */
[--C-:B------:R-:W-:Y:S01]  /*d2f0*/  FFMA.FTZ R171, R14, UR4, -R167.reuse ;  /* 0x000000040eab7c23 */ /* 0x100fe200080108a7 */
[--C-:B------:R-:W-:Y:S01]  /*d300*/  FFMA.FTZ R215, R15, UR4, -R167.reuse ;  /* 0x000000040fd77c23 */ /* 0x100fe200080108a7 */
[C---:B--2---:R-:W-:Y:S01]  /*d310*/  FMUL.FTZ R6, R0.reuse, R130 ;  /* 0x0000008200067220 */ /* 0x044fe20000410000 */
        /* <DEDUP_REMOVED lines=11> */
[C---:B---3--:R-:W-:Y:S01]  /*d3d0*/  FMUL.FTZ R4, R2.reuse, R128 ;  /* 0x0000008002047220 */ /* 0x048fe20000410000 */
[C---:B------:R-:W-:Y:S01]  /*d3e0*/  FMUL.FTZ R5, R2.reuse, R129 ;  /* 0x0000008102057220 */ /* 0x040fe20000410000 */
[C---:B------:R-:W-:Y:S01]  /*d3f0*/  FMUL.FTZ R8, R2.reuse, R124 ;  /* 0x0000007c02087220 */ /* 0x040fe20000410000 */
[C---:B------:R-:W-:Y:S01]  /*d400*/  FMUL.FTZ R9, R2.reuse, R125 ;  /* 0x0000007d02097220 */ /* 0x040fe20000410000 */
[C---:B------:R-:W-:Y:S01]  /*d410*/  FMUL.FTZ R36, R2.reuse, R36 ;  /* 0x0000002402247220 */ /* 0x040fe20000410000 */
[----:B------:R-:W3:Y:S01]  /*d420*/  LDSM.16.MT88.4 R124, [R184+0xc000] ;  /* 0x00c00000b87c783b */ /* 0x000ee20000004200 */
[C---:B------:R-:W-:Y:S03]  /*d430*/  FMUL.FTZ R37, R2.reuse, R37 ;  /* 0x0000002502257220 */ /* 0x040fe60000410000 */
[----:B------:R-:W-:Y:S01]  /*d440*/  MUFU.EX2 R165, R165 ;  /* 0x000000a500a57308 */ /* 0x000fe20000000800 */
[C---:B------:R-:W-:Y:S01]  /*d450*/  FMUL.FTZ R40, R2.reuse, R40 ;  /* 0x0000002802287220 */ /* 0x040fe20000410000 */
[C---:B------:R-:W-:Y:S01]  /*d460*/  FMUL.FTZ R41, R2.reuse, R41 ;  /* 0x0000002902297220 */ /* 0x040fe20000410000 */
[C---:B------:R-:W-:Y:S01]  /*d470*/  FMUL.FTZ R44, R2.reuse, R44 ;  /* 0x0000002c022c7220 */ /* 0x040fe20000410000 */
[C---:B------:R-:W-:Y:S01]  /*d480*/  FMUL.FTZ R45, R2.reuse, R45 ;  /* 0x0000002d022d7220 */ /* 0x040fe20000410000 */
[C---:B------:R-:W-:Y:S01]  /*d490*/  FMUL.FTZ R48, R2.reuse, R48 ;  /* 0x0000003002307220 */ /* 0x040fe20000410000 */
[----:B------:R-:W-:Y:S01]  /*d4a0*/  FMUL.FTZ R49, R2, R49 ;  /* 0x0000003102317220 */ /* 0x000fe20000410000 */
[C---:B------:R-:W-:Y:S03]  /*d4b0*/  FMUL.FTZ R50, R0.reuse, R50 ;  /* 0x0000003200327220 */ /* 0x040fe60000410000 */
[----:B------:R-:W4:Y:S01]  /*d4c0*/  MUFU.EX2 R160, R160 ;  /* 0x000000a000a07308 */ /* 0x000f220000000800 */
[----:B--2---:R-:W-:Y:S01]  /*d4d0*/  F2FP.F16.F32.PACK_AB R128, R133, R162 ;  /* 0x000000a28580723e */ /* 0x004fe200000000ff */
        /* <DEDUP_REMOVED lines=14> */
[----:B------:R-:W2:Y:S01]  /*d5c0*/  MUFU.EX2 R163, R163 ;  /* 0x000000a300a37308 */ /* 0x000ea20000000800 */
[----:B----4-:R-:W-:Y:S01]  /*d5d0*/  F2FP.F16.F32.PACK_AB R129, R160, R165 ;  /* 0x000000a5a081723e */ /* 0x010fe200000000ff */
[----:B------:R-:W-:Y:S01]  /*d5e0*/  LDSM.16.MT88.4 R120, [R188+0xc800] ;  /* 0x00c80000bc78783b */ /* 0x000fe20000004200 */
        /* <DEDUP_REMOVED lines=13> */
[----:B------:R-:W4:Y:S01]  /*d6c0*/  MUFU.EX2 R166, R166 ;  /* 0x000000a600a67308 */ /* 0x000f220000000800 */
        /* <DEDUP_REMOVED lines=16> */
[----:B----4-:R-:W-:Y:S01]  /*d7d0*/  F2FP.F16.F32.PACK_AB R131, R166, R164 ;  /* 0x000000a4a683723e */ /* 0x010fe200000000ff */
        /* <DEDUP_REMOVED lines=11> */
[----:B------:R-:W2:Y:S01]  /*d890*/  MUFU.EX2 R170, R170 ;  /* 0x000000aa00aa7308 */ /* 0x000ea20000000800 */
[----:B------:R-:W-:Y:S01]  /*d8a0*/  ISETP.GT.AND P1, PT, R201, R196, PT ;  /* 0x000000c4c900720c */ /* 0x000fe20003f24270 */
[C---:B------:R-:W-:Y:S01]  /*d8b0*/  FMUL.FTZ R94, R0.reuse, R94 ;  /* 0x0000005e005e7220 */ /* 0x040fe20000410000 */
[C---:B------:R-:W-:Y:S03]  /*d8c0*/  HMMA.16816.F32 R36, R128.reuse, R140, R36 ;  /* 0x0000008c8024723c */ /* 0x040fe60000001824 */
[----:B------:R-:W-:Y:S03]  /*d8d0*/  FMUL.FTZ R95, R0, R95 ;  /* 0x0000005f005f7220 */ /* 0x000fe60000410000 */
[C---:B------:R-:W-:Y:S01]  /*d8e0*/  HMMA.16816.F32 R40, R128.reuse, R142, R40 ;  /* 0x0000008e8028723c */ /* 0x040fe20000001828 */
[----:B------:R-:W4:Y:S01]  /*d8f0*/  LDSM.16.MT88.4 R140, [R186+0xe000] ;  /* 0x00e00000ba8c783b */ /* 0x000f220000004200 */
[----:B------:R-:W-:Y:S03]  /*d900*/  MUFU.EX2 R171, R171 ;  /* 0x000000ab00ab7308 */ /* 0x000fe60000000800 */
[C---:B------:R-:W-:Y:S01]  /*d910*/  FMUL.FTZ R96, R2.reuse, R96 ;  /* 0x0000006002607220 */ /* 0x040fe20000410000 */
[C---:B------:R-:W-:Y:S06]  /*d920*/  HMMA.16816.F32 R44, R128.reuse, R144, R44 ;  /* 0x00000090802c723c */ /* 0x040fec000000182c */
[----:B------:R-:W5:Y:S01]  /*d930*/  MUFU.EX2 R215, R215 ;  /* 0x000000d700d77308 */ /* 0x000f620000000800 */
[----:B------:R-:W-:Y:S01]  /*d940*/  FMUL.FTZ R97, R2, R97 ;  /* 0x0000006102617220 */ /* 0x000fe20000410000 */
[C---:B------:R-:W-:Y:S01]  /*d950*/  HMMA.16816.F32 R48, R128.reuse, R146, R48 ;  /* 0x000000928030723c */ /* 0x040fe20000001830 */
[----:B------:R-:W-:Y:S02]  /*d960*/  LDSM.16.MT88.4 R144, [R185+0xc800] ;  /* 0x00c80000b990783b */ /* 0x000fe40000004200 */
[C---:B------:R-:W-:Y:S03]  /*d970*/  FMUL.FTZ R98, R0.reuse, R98 ;  /* 0x0000006200627220 */ /* 0x040fe60000410000 */
[C---:B---3--:R-:W-:Y:S02]  /*d980*/  HMMA.16816.F32 R52, R128.reuse, R124, R52 ;  /* 0x0000007c8034723c */ /* 0x048fe40000001834 */
[----:B------:R-:W-:Y:S03]  /*d990*/  MUFU.EX2 R220, R220 ;  /* 0x000000dc00dc7308 */ /* 0x000fe60000000800 */
[----:B------:R-:W-:Y:S01]  /*d9a0*/  FMUL.FTZ R99, R0, R99 ;  /* 0x0000006300637220 */ /* 0x000fe20000410000 */
[C---:B------:R-:W-:Y:S01]  /*d9b0*/  HMMA.16816.F32 R56, R128.reuse, R126, R56 ;  /* 0x0000007e8038723c */ /* 0x040fe20000001838 */
[----:B------:R-:W3:Y:S04]  /*d9c0*/  LDSM.16.MT88.4 R124, [R185+0xe000] ;  /* 0x00e00000b97c783b */ /* 0x000ee80000004200 */
[C---:B------:R-:W-:Y:S01]  /*d9d0*/  FMUL.FTZ R100, R2.reuse, R100 ;  /* 0x0000006402647220 */ /* 0x040fe20000410000 */
[C---:B-1----:R-:W-:Y:S05]  /*d9e0*/  HMMA.16816.F32 R60, R128.reuse, R136, R60 ;  /* 0x00000088803c723c */ /* 0x042fea000000183c */
[----:B------:R-:W-:Y:S01]  /*d9f0*/  FMUL.FTZ R101, R2, R101 ;  /* 0x0000006502657220 */ /* 0x000fe20000410000 */
[C---:B------:R-:W-:Y:S01]  /*da00*/  HMMA.16816.F32 R64, R128.reuse, R138, R64 ;  /* 0x0000008a8040723c */ /* 0x040fe20000001840 */
[----:B------:R-:W1:Y:S04]  /*da10*/  LDSM.16.MT88.4 R136, [R184+0xe000] ;  /* 0x00e00000b888783b */ /* 0x000e680000004200 */
[C---:B------:R-:W-:Y:S01]  /*da20*/  FMUL.FTZ R102, R0.reuse, R102 ;  /* 0x0000006600667220 */ /* 0x040fe20000410000 */
[C---:B----4-:R-:W-:Y:S05]  /*da30*/  HMMA.16816.F32 R68, R128.reuse, R140, R68 ;  /* 0x0000008c8044723c */ /* 0x050fea0000001844 */
[----:B------:R-:W-:Y:S01]  /*da40*/  FMUL.FTZ R103, R0, R103 ;  /* 0x0000006700677220 */ /* 0x000fe20000410000 */
[C---:B------:R-:W-:Y:S01]  /*da50*/  HMMA.16816.F32 R72, R128.reuse, R142, R72 ;  /* 0x0000008e8048723c */ /* 0x040fe20000001848 */
[----:B------:R-:W4:Y:S04]  /*da60*/  LDSM.16.MT88.4 R140, [R188+0x10000] ;  /* 0x01000000bc8c783b */ /* 0x000f280000004200 */
[C---:B------:R-:W-:Y:S01]  /*da70*/  FMUL.FTZ R104, R2.reuse, R104 ;  /* 0x0000006802687220 */ /* 0x040fe20000410000 */
[----:B------:R-:W-:Y:S01]  /*da80*/  FMUL.FTZ R105, R2, R105 ;  /* 0x0000006902697220 */ /* 0x000fe20000410000 */
[C---:B------:R-:W-:Y:S01]  /*da90*/  FMUL.FTZ R106, R0.reuse, R106 ;  /* 0x0000006a006a7220 */ /* 0x040fe20000410000 */
[----:B------:R-:W-:Y:S03]  /*daa0*/  FMUL.FTZ R107, R0, R107 ;  /* 0x0000006b006b7220 */ /* 0x000fe60000410000 */
[--C-:B------:R-:W-:Y:S01]  /*dab0*/  FFMA.FTZ R216, R16, UR4, -R168.reuse ;  /* 0x0000000410d87c23 */ /* 0x100fe200080108a8 */
[--C-:B------:R-:W-:Y:S01]  /*dac0*/  FFMA.FTZ R217, R17, UR4, -R168.reuse ;  /* 0x0000000411d97c23 */ /* 0x100fe200080108a8 */
[--C-:B------:R-:W-:Y:S01]  /*dad0*/  FFMA.FTZ R218, R18, UR4, -R167.reuse ;  /* 0x0000000412da7c23 */ /* 0x100fe200080108a7 */
[--C-:B------:R-:W-:Y:S01]  /*dae0*/  FFMA.FTZ R219, R19, UR4, -R167.reuse ;  /* 0x0000000413db7c23 */ /* 0x100fe200080108a7 */
[----:B------:R-:W-:Y:S01]  /*daf0*/  FMUL.FTZ R16, R2, R116 ;  /* 0x0000007402107220 */ /* 0x000fe20000410000 */
[----:B--2---:R-:W-:Y:S01]  /*db00*/  F2FP.F16.F32.PACK_AB R116, R170, R169 ;  /* 0x000000a9aa74723e */ /* 0x004fe200000000ff */
[C---:B---3--:R-:W-:Y:S01]  /*db10*/  HMMA.16816.F32 R76, R128.reuse, R124, R76 ;  /* 0x0000007c804c723c */ /* 0x048fe2000000184c */
[----:B------:R-:W-:Y:S02]  /*db20*/  MUFU.EX2 R216, R216 ;  /* 0x000000d800d87308 */ /* 0x000fe40000000800 */
[----:B------:R-:W-:Y:S01]  /*db30*/  FMUL.FTZ R17, R2, R117 ;  /* 0x0000007502117220 */ /* 0x000fe20000410000 */
[----:B-----5:R-:W-:Y:S01]  /*db40*/  F2FP.F16.F32.PACK_AB R117, R215, R171 ;  /* 0x000000abd775723e */ /* 0x020fe200000000ff */
[C---:B------:R-:W-:Y:S01]  /*db50*/  FMUL.FTZ R18, R0.reuse, R118 ;  /* 0x0000007600127220 */ /* 0x040fe20000410000 */
[C---:B------:R-:W-:Y:S01]  /*db60*/  HMMA.16816.F32 R80, R128.reuse, R126, R80 ;  /* 0x0000007e8050723c */ /* 0x040fe20000001850 */
[----:B------:R-:W2:Y:S04]  /*db70*/  LDSM.16.MT88.4 R124, [R186+0x10000] ;  /* 0x01000000ba7c783b */ /* 0x000ea80000004200 */
[----:B------:R-:W3:Y:S01]  /*db80*/  MUFU.EX2 R217, R217 ;  /* 0x000000d900d97308 */ /* 0x000ee20000000800 */
[----:B------:R-:W-:Y:S01]  /*db90*/  FMUL.FTZ R19, R0, R119 ;  /* 0x0000007700137220 */ /* 0x000fe20000410000 */
[C---:B-1----:R-:W-:Y:S08]  /*dba0*/  HMMA.16816.F32 R84, R128.reuse, R136, R84 ;  /* 0x000000888054723c */ /* 0x042ff00000001854 */
[----:B------:R-:W-:Y:S01]  /*dbb0*/  MUFU.EX2 R218, R218 ;  /* 0x000000da00da7308 */ /* 0x000fe20000000800 */
[C---:B------:R-:W-:Y:S01]  /*dbc0*/  HMMA.16816.F32 R88, R128.reuse, R138, R88 ;  /* 0x0000008a8058723c */ /* 0x040fe20000001858 */
[----:B------:R-:W1:Y:S02]  /*dbd0*/  LDSM.16.MT88.4 R136, [R185+0x10000] ;  /* 0x01000000b988783b */ /* 0x000e640000004200 */
[C---:B------:R-:W-:Y:S03]  /*dbe0*/  FMUL.FTZ R108, R2.reuse, R108 ;  /* 0x0000006c026c7220 */ /* 0x040fe60000410000 */
[C---:B----4-:R-:W-:Y:S03]  /*dbf0*/  HMMA.16816.F32 R92, R128.reuse, R140, R92 ;  /* 0x0000008c805c723c */ /* 0x050fe6000000185c */
[----:B------:R-:W4:Y:S02]  /*dc00*/  MUFU.EX2 R219, R219 ;  /* 0x000000db00db7308 */ /* 0x000f240000000800 */
[----:B---3--:R-:W-:Y:S01]  /*dc10*/  F2FP.F16.F32.PACK_AB R118, R217, R216 ;  /* 0x000000d8d976723e */ /* 0x008fe200000000ff */
[C---:B------:R-:W-:Y:S01]  /*dc20*/  HMMA.16816.F32 R96, R128.reuse, R142, R96 ;  /* 0x0000008e8060723c */ /* 0x040fe20000001860 */
[----:B------:R-:W3:Y:S04]  /*dc30*/  LDSM.16.MT88.4 R140, [R184+0x10000] ;  /* 0x01000000b88c783b */ /* 0x000ee80000004200 */
[----:B------:R-:W-:Y:S01]  /*dc40*/  FMUL.FTZ R109, R2, R109 ;  /* 0x0000006d026d7220 */ /* 0x000fe20000410000 */
[C---:B------:R-:W-:Y:S01]  /*dc50*/  FMUL.FTZ R110, R0.reuse, R110 ;  /* 0x0000006e006e7220 */ /* 0x040fe20000410000 */
[----:B------:R-:W-:Y:S01]  /*dc60*/  FMUL.FTZ R111, R0, R111 ;  /* 0x0000006f006f7220 */ /* 0x000fe20000410000 */
[C---:B------:R-:W-:Y:S03]  /*dc70*/  FMUL.FTZ R112, R2.reuse, R112 ;  /* 0x0000007002707220 */ /* 0x040fe60000410000 */
[----:B------:R-:W-:Y:S01]  /*dc80*/  FMUL.FTZ R113, R2, R113 ;  /* 0x0000007102717220 */ /* 0x000fe20000410000 */
[----:B----4-:R-:W-:Y:S01]  /*dc90*/  F2FP.F16.F32.PACK_AB R119, R219, R218 ;  /* 0x000000dadb77723e */ /* 0x010fe200000000ff */
[C---:B------:R-:W-:Y:S01]  /*dca0*/  FMUL.FTZ R114, R0.reuse, R114 ;  /* 0x0000007200727220 */ /* 0x040fe20000410000 */
[----:B------:R-:W-:Y:S01]  /*dcb0*/  FMUL.FTZ R115, R0, R115 ;  /* 0x0000007300737220 */ /* 0x000fe20000410000 */
[----:B------:R-:W-:Y:S01]  /*dcc0*/  FFMA.FTZ R221, R25, UR4, -R168 ;  /* 0x0000000419dd7c23 */ /* 0x000fe200080108a8 */
[--C-:B------:R-:W-:Y:S01]  /*dcd0*/  FFMA.FTZ R222, R26, UR4, -R167.reuse ;  /* 0x000000041ade7c23 */ /* 0x100fe200080108a7 */
[C---:B--2---:R-:W-:Y:S03]  /*dce0*/  HMMA.16816.F32 R100, R128.reuse, R124, R100 ;  /* 0x0000007c8064723c */ /* 0x044fe60000001864 */
[----:B------:R-:W-:Y:S01]  /*dcf0*/  FFMA.FTZ R223, R27, UR4, -R167 ;  /* 0x000000041bdf7c23 */ /* 0x000fe200080108a7 */
[----:B------:R-:W-:Y:S01]  /*dd00*/  MUFU.EX2 R221, R221 ;  /* 0x000000dd00dd7308 */ /* 0x000fe20000000800 */
[----:B------:R-:W-:Y:S01]  /*dd10*/  FFMA.FTZ R162, R2, R214, R162 ;  /* 0x000000d602a27223 */ /* 0x000fe200000100a2 */
[C---:B------:R-:W-:Y:S01]  /*dd20*/  HMMA.16816.F32 R12, R128.reuse, R126, R12 ;  /* 0x0000007e800c723c */ /* 0x040fe2000000180c */
[----:B------:R-:W2:Y:S04]  /*dd30*/  LDSM.16.MT88.4 R124, [R186+0xc800] ;  /* 0x00c80000ba7c783b */ /* 0x000ea80000004200 */
[----:B------:R-:W-:Y:S01]  /*dd40*/  MOV R2, R132 ;  /* 0x0000008400027202 */ /* 0x000fe20000000f00 */
[C---:B-1----:R-:W-:Y:S02]  /*dd50*/  HMMA.16816.F32 R104, R128.reuse, R136, R104 ;  /* 0x000000888068723c */ /* 0x042fe40000001868 */
[----:B------:R-:W-:Y:S03]  /*dd60*/  MUFU.EX2 R222, R222 ;  /* 0x000000de00de7308 */ /* 0x000fe60000000800 */
[----:B------:R-:W-:Y:S01]  /*dd70*/  FFMA.FTZ R165, R0, R213, R165 ;  /* 0x000000d500a57223 */ /* 0x000fe200000100a5 */
[C---:B------:R-:W-:Y:S01]  /*dd80*/  HMMA.16816.F32 R16, R128.reuse, R138, R16 ;  /* 0x0000008a8010723c */ /* 0x040fe20000001810 */
[----:B------:R-:W1:Y:S05]  /*dd90*/  LDSM.16.MT88.4 R136, [R188+0xe800] ;  /* 0x00e80000bc88783b */ /* 0x000e6a0000004200 */
[----:B------:R-:W4:Y:S01]  /*dda0*/  MUFU.EX2 R223, R223 ;  /* 0x000000df00df7308 */ /* 0x000f220000000800 */
[----:B------:R-:W-:Y:S01]  /*ddb0*/  FADD.FTZ R162, R133, R162 ;  /* 0x000000a285a27221 */ /* 0x000fe20000010000 */
[C---:B---3--:R-:W-:Y:S03]  /*ddc0*/  HMMA.16816.F32 R108, R128.reuse, R140, R108 ;  /* 0x0000008c806c723c */ /* 0x048fe6000000186c */
[----:B------:R-:W-:Y:S03]  /*ddd0*/  FADD.FTZ R165, R160, R165 ;  /* 0x000000a5a0a57221 */ /* 0x000fe60000010000 */
[----:B------:R-:W-:Y:S01]  /*dde0*/  HMMA.16816.F32 R112, R128, R142, R112 ;  /* 0x0000008e8070723c */ /* 0x000fe20000001870 */
[----:B------:R-:W3:Y:S04]  /*ddf0*/  LDSM.16.MT88.4 R128, [R184+0xe800] ;  /* 0x00e80000b880783b */ /* 0x000ee80000004200 */
[----:B------:R-:W-:Y:S01]  /*de00*/  FADD.FTZ R162, R161, R162 ;  /* 0x000000a2a1a27221 */ /* 0x000fe20000010000 */
[C---:B------:R-:W-:Y:S03]  /*de10*/  HMMA.16816.F32 R4, R116.reuse, R120, R4 ;  /* 0x000000787404723c */ /* 0x040fe60000001804 */
[----:B------:R-:W-:Y:S02]  /*de20*/  LDSM.16.MT88.4 R140, [R186+0xd000] ;  /* 0x00d00000ba8c783b */ /* 0x000fe40000004200 */
[----:B----4-:R-:W-:Y:S01]  /*de30*/  F2FP.F16.F32.PACK_AB R27, R223, R222 ;  /* 0x000000dedf1b723e */ /* 0x010fe200000000ff */
[C---:B------:R-:W-:Y:S05]  /*de40*/  HMMA.16816.F32 R8, R116.reuse, R122, R8 ;  /* 0x0000007a7408723c */ /* 0x040fea0000001808 */
[----:B------:R-:W4:Y:S01]  /*de50*/  LDSM.16.MT88.4 R120, [R188+0x10800] ;  /* 0x01080000bc78783b */ /* 0x000f220000004200 */
[C---:B--2---:R-:W-:Y:S05]  /*de60*/  HMMA.16816.F32 R36, R116.reuse, R124, R36 ;  /* 0x0000007c7424723c */ /* 0x044fea0000001824 */
[----:B------:R-:W-:Y:S01]  /*de70*/  MOV R0, R3 ;  /* 0x0000000300007202 */ /* 0x000fe20000000f00 */
        /* <DEDUP_REMOVED lines=27> */
[C---:B---3--:R-:W-:Y:S05]  /*e030*/  HMMA.16816.F32 R84, R116.reuse, R128, R84 ;  /* 0x000000807454723c */ /* 0x048fea0000001854 */
[--C-:B------:R-:W-:Y:S01]  /*e040*/  FFMA.FTZ R157, R22, UR4, -R167.reuse ;  /* 0x00000004169d7c23 */ /* 0x100fe200080108a7 */
[C---:B------:R-:W-:Y:S01]  /*e050*/  HMMA.16816.F32 R88, R116.reuse, R130, R88 ;  /* 0x000000827458723c */ /* 0x040fe20000001858 */
[----:B------:R-:W-:Y:S01]  /*e060*/  LDSM.16.MT88.4 R128, [R188+0xd000] ;  /* 0x00d00000bc80783b */ /* 0x000fe20000004200 */
[----:B------:R-:W3:Y:S03]  /*e070*/  MUFU.EX2 R156, R156 ;  /* 0x0000009c009c7308 */ /* 0x000ee60000000800 */
[----:B------:R-:W-:Y:S01]  /*e080*/  FFMA.FTZ R158, R23, UR4, -R167 ;  /* 0x00000004179e7c23 */ /* 0x000fe200080108a7 */
[C---:B----4-:R-:W-:Y:S03]  /*e090*/  HMMA.16816.F32 R92, R116.reuse, R120, R92 ;  /* 0x00000078745c723c */ /* 0x050fe6000000185c */
[----:B------:R-:W4:Y:S03]  /*e0a0*/  LDSM.16.MT88.4 R20, [R184+0x10800] ;  /* 0x01080000b814783b */ /* 0x000f260000004200 */
[----:B------:R-:W-:Y:S01]  /*e0b0*/  MUFU.EX2 R157, R157 ;  /* 0x0000009d009d7308 */ /* 0x000fe20000000800 */
[----:B------:R-:W-:Y:S01]  /*e0c0*/  FFMA.FTZ R159, R24, UR4, -R168 ;  /* 0x00000004189f7c23 */ /* 0x000fe200080108a8 */
[C---:B------:R-:W-:Y:S03]  /*e0d0*/  HMMA.16816.F32 R96, R116.reuse, R122, R96 ;  /* 0x0000007a7460723c */ /* 0x040fe60000001860 */
[----:B------:R-:W5:Y:S03]  /*e0e0*/  LDSM.16.MT88.4 R120, [R185+0xd000] ;  /* 0x00d00000b978783b */ /* 0x000f660000004200 */
[C---:B--2---:R-:W-:Y:S02]  /*e0f0*/  HMMA.16816.F32 R100, R116.reuse, R124, R100 ;  /* 0x0000007c7464723c */ /* 0x044fe40000001864 */
[----:B------:R-:W2:Y:S03]  /*e100*/  MUFU.EX2 R158, R158 ;  /* 0x0000009e009e7308 */ /* 0x000ea60000000800 */
[----:B---3--:R-:W-:Y:S01]  /*e110*/  F2FP.F16.F32.PACK_AB R24, R156, R220 ;  /* 0x000000dc9c18723e */ /* 0x008fe200000000ff */
[C---:B------:R-:W-:Y:S01]  /*e120*/  HMMA.16816.F32 R12, R116.reuse, R126, R12 ;  /* 0x0000007e740c723c */ /* 0x040fe2000000180c */
[----:B------:R-:W3:Y:S05]  /*e130*/  LDSM.16.MT88.4 R124, [R188+0xf000] ;  /* 0x00f00000bc7c783b */ /* 0x000eea0000004200 */
[----:B------:R-:W4:Y:S01]  /*e140*/  MUFU.EX2 R159, R159 ;  /* 0x0000009f009f7308 */ /* 0x000f220000000800 */
[----:B------:R-:W-:Y:S01]  /*e150*/  FADD.FTZ R165, R219, R165 ;  /* 0x000000a5dba57221 */ /* 0x000fe20000010000 */
[C---:B-1----:R-:W-:Y:S03]  /*e160*/  HMMA.16816.F32 R104, R116.reuse, R136, R104 ;  /* 0x000000887468723c */ /* 0x042fe60000001868 */
[----:B------:R-:W-:Y:S03]  /*e170*/  FADD.FTZ R162, R220, R162 ;  /* 0x000000a2dca27221 */ /* 0x000fe60000010000 */
[C---:B------:R-:W-:Y:S01]  /*e180*/  HMMA.16816.F32 R16, R116.reuse, R138, R16 ;  /* 0x0000008a7410723c */ /* 0x040fe20000001810 */
[----:B------:R-:W1:Y:S04]  /*e190*/  LDSM.16.MT88.4 R136, [R185+0xf000] ;  /* 0x00f00000b988783b */ /* 0x000e680000004200 */
[----:B--2---:R-:W-:Y:S01]  /*e1a0*/  F2FP.F16.F32.PACK_AB R25, R158, R157 ;  /* 0x0000009d9e19723e */ /* 0x004fe200000000ff */
[----:B------:R-:W-:Y:S01]  /*e1b0*/  FADD.FTZ R165, R157, R165 ;  /* 0x000000a59da57221 */ /* 0x000fe20000010000 */
[----:B------:R-:W-:Y:S01]  /*e1c0*/  FADD.FTZ R162, R156, R162 ;  /* 0x000000a29ca27221 */ /* 0x000fe20000010000 */
[----:B----4-:R-:W-:Y:S03]  /*e1d0*/  F2FP.F16.F32.PACK_AB R26, R221, R159 ;  /* 0x0000009fdd1a723e */ /* 0x010fe600000000ff */
[----:B------:R-:W-:Y:S01]  /*e1e0*/  FADD.FTZ R165, R158, R165 ;  /* 0x000000a59ea57221 */ /* 0x000fe20000010000 */
[----:B------:R-:W-:Y:S01]  /*e1f0*/  FADD.FTZ R162, R159, R162 ;  /* 0x000000a29fa27221 */ /* 0x000fe20000010000 */
[C---:B------:R-:W-:Y:S03]  /*e200*/  HMMA.16816.F32 R108, R116.reuse, R20, R108 ;  /* 0x00000014746c723c */ /* 0x040fe6000000186c */
[----:B------:R-:W-:Y:S01]  /*e210*/  FADD.FTZ R165, R222, R165 ;  /* 0x000000a5dea57221 */ /* 0x000fe20000010000 */
[----:B------:R-:W-:Y:S02]  /*e220*/  FADD.FTZ R162, R221, R162 ;  /* 0x000000a2dda27221 */ /* 0x000fe40000010000 */
[----:B------:R-:W-:Y:S01]  /*e230*/  HMMA.16816.F32 R112, R116, R22, R112 ;  /* 0x000000167470723c */ /* 0x000fe20000001870 */
[----:B------:R-:W2:Y:S04]  /*e240*/  LDSM.16.MT88.4 R20, [R188+0x11000] ;  /* 0x01100000bc14783b */ /* 0x000ea80000004200 */
[----:B------:R-:W-:Y:S01]  /*e250*/  FADD.FTZ R165, R223, R165 ;  /* 0x000000a5dfa57221 */ /* 0x000fe20000010000 */
[C---:B------:R-:W-:Y:S03]  /*e260*/  HMMA.16816.F32 R4, R24.reuse, R128, R4 ;  /* 0x000000801804723c */ /* 0x040fe60000001804 */
[----:B------:R-:W4:Y:S03]  /*e270*/  LDSM.16.MT88.4 R116, [R186+0x11000] ;  /* 0x01100000ba74783b */ /* 0x000f260000004200 */
[C---:B------:R-:W-:Y:S06]  /*e280*/  HMMA.16816.F32 R8, R24.reuse, R130, R8 ;  /* 0x000000821808723c */ /* 0x040fec0000001808 */
[C---:B------:R-:W-:Y:S06]  /*e290*/  HMMA.16816.F32 R36, R24.reuse, R140, R36 ;  /* 0x0000008c1824723c */ /* 0x040fec0000001824 */
[C---:B------:R-:W-:Y:S01]  /*e2a0*/  HMMA.16816.F32 R40, R24.reuse, R142, R40 ;  /* 0x0000008e1828723c */ /* 0x040fe20000001828 */
[----:B------:R-:W-:Y:S05]  /*e2b0*/  LDSM.16.MT88.4 R140, [R185+0xd800] ;  /* 0x00d80000b98c783b */ /* 0x000fea0000004200 */
[C---:B-----5:R-:W-:Y:S06]  /*e2c0*/  HMMA.16816.F32 R44, R24.reuse, R120, R44 ;  /* 0x00000078182c723c */ /* 0x060fec000000182c */
[C---:B------:R-:W-:Y:S01]  /*e2d0*/  HMMA.16816.F32 R48, R24.reuse, R122, R48 ;  /* 0x0000007a1830723c */ /* 0x040fe20000001830 */
[----:B------:R-:W5:Y:S05]  /*e2e0*/  LDSM.16.MT88.4 R120, [R185+0x11000] ;  /* 0x01100000b978783b */ /* 0x000f6a0000004200 */
[C---:B------:R-:W-:Y:S06]  /*e2f0*/  HMMA.16816.F32 R52, R24.reuse, R144, R52 ;  /* 0x000000901834723c */ /* 0x040fec0000001834 */
[C---:B------:R-:W-:Y:S05]  /*e300*/  HMMA.16816.F32 R56, R24.reuse, R146, R56 ;  /* 0x000000921838723c */ /* 0x040fea0000001838 */
[--C-:B------:R-:W-:Y:S01]  /*e310*/  FFMA.FTZ R144, R28, UR4, -R168.reuse ;  /* 0x000000041c907c23 */ /* 0x100fe200080108a8 */
[C---:B---3--:R-:W-:Y:S05]  /*e320*/  HMMA.16816.F32 R60, R24.reuse, R124, R60 ;  /* 0x0000007c183c723c */ /* 0x048fea000000183c */
[--C-:B------:R-:W-:Y:S01]  /*e330*/  FFMA.FTZ R145, R29, UR4, -R168.reuse ;  /* 0x000000041d917c23 */ /* 0x100fe200080108a8 */
[C---:B------:R-:W-:Y:S01]  /*e340*/  HMMA.16816.F32 R64, R24.reuse, R126, R64 ;  /* 0x0000007e1840723c */ /* 0x040fe20000001840 */
[----:B------:R-:W3:Y:S01]  /*e350*/  LDSM.16.MT88.4 R124, [R184+0x11000] ;  /* 0x01100000b87c783b */ /* 0x000ee20000004200 */
[----:B------:R-:W2:Y:S03]  /*e360*/  MUFU.EX2 R144, R144 ;  /* 0x0000009000907308 */ /* 0x000ea60000000800 */
[--C-:B------:R-:W-:Y:S01]  /*e370*/  FFMA.FTZ R146, R30, UR4, -R167.reuse ;  /* 0x000000041e927c23 */ /* 0x100fe200080108a7 */
[C---:B------:R-:W-:Y:S06]  /*e380*/  HMMA.16816.F32 R68, R24.reuse, R148, R68 ;  /* 0x000000941844723c */ /* 0x040fec0000001844 */
[----:B------:R-:W-:Y:S01]  /*e390*/  MUFU.EX2 R145, R145 ;  /* 0x0000009100917308 */ /* 0x000fe20000000800 */
[--C-:B------:R-:W-:Y:S01]  /*e3a0*/  FFMA.FTZ R147, R31, UR4, -R167.reuse ;  /* 0x000000041f937c23 */ /* 0x100fe200080108a7 */
[C---:B------:R-:W-:Y:S01]  /*e3b0*/  HMMA.16816.F32 R72, R24.reuse, R150, R72 ;  /* 0x000000961848723c */ /* 0x040fe20000001848 */
[----:B------:R-:W3:Y:S02]  /*e3c0*/  LDSM.16.MT88.4 R28, [R188+0xd800] ;  /* 0x00d80000bc1c783b */ /* 0x000ee40000004200 */
[--C-:B------:R-:W-:Y:S03]  /*e3d0*/  FFMA.FTZ R148, R32, UR4, -R168.reuse ;  /* 0x0000000420947c23 */ /* 0x100fe600080108a8 */
[C---:B-1----:R-:W-:Y:S02]  /*e3e0*/  HMMA.16816.F32 R76, R24.reuse, R136, R76 ;  /* 0x00000088184c723c */ /* 0x042fe4000000184c */
[----:B------:R-:W1:Y:S03]  /*e3f0*/  MUFU.EX2 R146, R146 ;  /* 0x0000009200927308 */ /* 0x000e660000000800 */
[--C-:B------:R-:W-:Y:S01]  /*e400*/  FFMA.FTZ R149, R34, UR4, -R167.reuse ;  /* 0x0000000422957c23 */ /* 0x100fe200080108a7 */
[C---:B------:R-:W-:Y:S01]  /*e410*/  HMMA.16816.F32 R80, R24.reuse, R138, R80 ;  /* 0x0000008a1850723c */ /* 0x040fe20000001850 */
[----:B------:R-:W3:Y:S05]  /*e420*/  LDSM.16.MT88.4 R136, [R186+0xd800] ;  /* 0x00d80000ba88783b */ /* 0x000eea0000004200 */
[----:B------:R-:W5:Y:S01]  /*e430*/  MUFU.EX2 R147, R147 ;  /* 0x0000009300937308 */ /* 0x000f620000000800 */
[----:B------:R-:W-:Y:S01]  /*e440*/  FFMA.FTZ R168, R33, UR4, -R168 ;  /* 0x0000000421a87c23 */ /* 0x000fe200080108a8 */
[C---:B------:R-:W-:Y:S03]  /*e450*/  HMMA.16816.F32 R84, R24.reuse, R152, R84 ;  /* 0x000000981854723c */ /* 0x040fe60000001854 */
[----:B------:R-:W-:Y:S03]  /*e460*/  FFMA.FTZ R167, R35, UR4, -R167 ;  /* 0x0000000423a77c23 */ /* 0x000fe600080108a7 */
[C---:B------:R-:W-:Y:S01]  /*e470*/  HMMA.16816.F32 R88, R24.reuse, R154, R88 ;  /* 0x0000009a1858723c */ /* 0x040fe20000001858 */
[----:B------:R-:W3:Y:S01]  /*e480*/  LDSM.16.MT88.4 R32, [R184+0xd800] ;  /* 0x00d80000b820783b */ /* 0x000ee20000004200 */
[----:B------:R-:W-:Y:S03]  /*e490*/  MUFU.EX2 R148, R148 ;  /* 0x0000009400947308 */ /* 0x000fe60000000800 */
[----:B--2---:R-:W-:Y:S01]  /*e4a0*/  FADD.FTZ R162, R144, R162 ;  /* 0x000000a290a27221 */ /* 0x004fe20000010000 */
[C---:B------:R-:W-:Y:S06]  /*e4b0*/  HMMA.16816.F32 R92, R24.reuse, R20, R92 ;  /* 0x00000014185c723c */ /* 0x040fec000000185c */
[----:B------:R-:W2:Y:S01]  /*e4c0*/  MUFU.EX2 R168, R168 ;  /* 0x000000a800a87308 */ /* 0x000ea20000000800 */
[----:B-1----:R-:W-:Y:S01]  /*e4d0*/  FADD.FTZ R165, R146, R165 ;  /* 0x000000a592a57221 */ /* 0x002fe20000010000 */
[C---:B------:R-:W-:Y:S03]  /*e4e0*/  HMMA.16816.F32 R96, R24.reuse, R22, R96 ;  /* 0x000000161860723c */ /* 0x040fe60000001860 */
[----:B------:R-:W-:Y:S03]  /*e4f0*/  F2FP.F16.F32.PACK_AB R20, R145, R144 ;  /* 0x000000909114723e */ /* 0x000fe600000000ff */
[C---:B----4-:R-:W-:Y:S02]  /*e500*/  HMMA.16816.F32 R100, R24.reuse, R116, R100 ;  /* 0x000000741864723c */ /* 0x050fe40000001864 */
[----:B------:R-:W-:Y:S03]  /*e510*/  MUFU.EX2 R149, R149 ;  /* 0x0000009500957308 */ /* 0x000fe60000000800 */
[----:B-----5:R-:W-:Y:S01]  /*e520*/  F2FP.F16.F32.PACK_AB R21, R147, R146 ;  /* 0x000000929315723e */ /* 0x020fe200000000ff */
[C---:B------:R-:W-:Y:S01]  /*e530*/  HMMA.16816.F32 R12, R24.reuse, R118, R12 ;  /* 0x00000076180c723c */ /* 0x040fe2000000180c */
[----:B------:R-:W1:Y:S05]  /*e540*/  LDSM.16.MT88.4 R116, [R188+0xf800] ;  /* 0x00f80000bc74783b */ /* 0x000e6a0000004200 */
[----:B------:R-:W4:Y:S01]  /*e550*/  MUFU.EX2 R167, R167 ;  /* 0x000000a700a77308 */ /* 0x000f220000000800 */
[----:B--2---:R-:W-:Y:S01]  /*e560*/  F2FP.F16.F32.PACK_AB R22, R168, R148 ;  /* 0x00000094a816723e */ /* 0x004fe200000000ff */
[C---:B------:R-:W-:Y:S03]  /*e570*/  HMMA.16816.F32 R104, R24.reuse, R120, R104 ;  /* 0x000000781868723c */ /* 0x040fe60000001868 */
[----:B------:R-:W-:Y:S03]  /*e580*/  FADD.FTZ R162, R145, R162 ;  /* 0x000000a291a27221 */ /* 0x000fe60000010000 */
[C---:B------:R-:W-:Y:S01]  /*e590*/  HMMA.16816.F32 R16, R24.reuse, R122, R16 ;  /* 0x0000007a1810723c */ /* 0x040fe20000001810 */
[----:B------:R-:W-:Y:S04]  /*e5a0*/  LDSM.16.MT88.4 R120, [R186+0x11800] ;  /* 0x01180000ba78783b */ /* 0x000fe80000004200 */
[----:B------:R-:W-:Y:S01]  /*e5b0*/  FADD.FTZ R165, R147, R165 ;  /* 0x000000a593a57221 */ /* 0x000fe20000010000 */
[C---:B---3--:R-:W-:Y:S05]  /*e5c0*/  HMMA.16816.F32 R108, R24.reuse, R124, R108 ;  /* 0x0000007c186c723c */ /* 0x048fea000000186c */
[----:B----4-:R-:W-:Y:S01]  /*e5d0*/  F2FP.F16.F32.PACK_AB R23, R167, R149 ;  /* 0x00000095a717723e */ /* 0x010fe200000000ff */
[----:B------:R-:W-:Y:S01]  /*e5e0*/  HMMA.16816.F32 R112, R24, R126, R112 ;  /* 0x0000007e1870723c */ /* 0x000fe20000001870 */
[----:B------:R-:W2:Y:S04]  /*e5f0*/  LDSM.16.MT88.4 R24, [R186+0xf800] ;  /* 0x00f80000ba18783b */ /* 0x000ea80000004200 */
[----:B------:R-:W-:Y:S01]  /*e600*/  FADD.FTZ R162, R148, R162 ;  /* 0x000000a294a27221 */ /* 0x000fe20000010000 */
[C---:B------:R-:W-:Y:S03]  /*e610*/  HMMA.16816.F32 R128, R20.reuse, R28, R4 ;  /* 0x0000001c1480723c */ /* 0x040fe60000001804 */
[----:B------:R-:W3:Y:S02]  /*e620*/  LDSM.16.MT88.4 R4, [R185+0xf800] ;  /* 0x00f80000b904783b */ /* 0x000ee40000004200 */
[----:B------:R-:W-:Y:S01]  /*e630*/  FADD.FTZ R165, R149, R165 ;  /* 0x000000a595a57221 */ /* 0x000fe20000010000 */
[C---:B------:R-:W-:Y:S05]  /*e640*/  HMMA.16816.F32 R124, R20.reuse, R30, R8 ;  /* 0x0000001e147c723c */ /* 0x040fea0000001808 */
[----:B------:R-:W4:Y:S01]  /*e650*/  LDSM.16.MT88.4 R8, [R184+0xf800] ;  /* 0x00f80000b808783b */ /* 0x000f220000004200 */
[C---:B------:R-:W-:Y:S05]  /*e660*/  HMMA.16816.F32 R36, R20.reuse, R136, R36 ;  /* 0x000000881424723c */ /* 0x040fea0000001824 */
[----:B------:R-:W-:Y:S01]  /*e670*/  FADD.FTZ R214, R168, R162 ;  /* 0x000000a2a8d67221 */ /* 0x000fe20000010000 */
[C---:B------:R-:W-:Y:S01]  /*e680*/  HMMA.16816.F32 R40, R20.reuse, R138, R40 ;  /* 0x0000008a1428723c */ /* 0x040fe20000001828 */
[----:B------:R-:W5:Y:S04]  /*e690*/  LDSM.16.MT88.4 R28, [R188+0x11800] ;  /* 0x01180000bc1c783b */ /* 0x000f680000004200 */
[----:B------:R-:W-:Y:S01]  /*e6a0*/  FADD.FTZ R213, R167, R165 ;  /* 0x000000a5a7d57221 */ /* 0x000fe20000010000 */
[C---:B------:R-:W-:Y:S06]  /*e6b0*/  HMMA.16816.F32 R44, R20.reuse, R140, R44 ;  /* 0x0000008c142c723c */ /* 0x040fec000000182c */
[C---:B------:R-:W-:Y:S06]  /*e6c0*/  HMMA.16816.F32 R48, R20.reuse, R142, R48 ;  /* 0x0000008e1430723c */ /* 0x040fec0000001830 */
[C---:B------:R-:W-:Y:S06]  /*e6d0*/  HMMA.16816.F32 R52, R20.reuse, R32, R52 ;  /* 0x000000201434723c */ /* 0x040fec0000001834 */
[C---:B------:R-:W-:Y:S06]  /*e6e0*/  HMMA.16816.F32 R56, R20.reuse, R34, R56 ;  /* 0x000000221438723c */ /* 0x040fec0000001838 */
[C---:B-1----:R-:W-:Y:S06]  /*e6f0*/  HMMA.16816.F32 R60, R20.reuse, R116, R60 ;  /* 0x00000074143c723c */ /* 0x042fec000000183c */
[C---:B------:R-:W-:Y:S01]  /*e700*/  HMMA.16816.F32 R64, R20.reuse, R118, R64 ;  /* 0x000000761440723c */ /* 0x040fe20000001840 */
[----:B------:R-:W1:Y:S05]  /*e710*/  LDSM.16.MT88.4 R116, [R185+0x11800] ;  /* 0x01180000b974783b */ /* 0x000e6a0000004200 */
[C---:B--2---:R-:W-:Y:S06]  /*e720*/  HMMA.16816.F32 R68, R20.reuse, R24, R68 ;  /* 0x000000181444723c */ /* 0x044fec0000001844 */
[C---:B------:R-:W-:Y:S01]  /*e730*/  HMMA.16816.F32 R72, R20.reuse, R26, R72 ;  /* 0x0000001a1448723c */ /* 0x040fe20000001848 */
[----:B------:R-:W2:Y:S05]  /*e740*/  LDSM.16.MT88.4 R24, [R184+0x11800] ;  /* 0x01180000b818783b */ /* 0x000eaa0000004200 */
[C---:B---3--:R-:W-:Y:S06]  /*e750*/  HMMA.16816.F32 R76, R20.reuse, R4, R76 ;  /* 0x00000004144c723c */ /* 0x048fec000000184c */
[C---:B------:R-:W-:Y:S06]  /*e760*/  HMMA.16816.F32 R80, R20.reuse, R6, R80 ;  /* 0x000000061450723c */ /* 0x040fec0000001850 */
[C---:B----4-:R-:W-:Y:S06]  /*e770*/  HMMA.16816.F32 R84, R20.reuse, R8, R84 ;  /* 0x000000081454723c */ /* 0x050fec0000001854 */
[C---:B------:R-:W-:Y:S06]  /*e780*/  HMMA.16816.F32 R88, R20.reuse, R10, R88 ;  /* 0x0000000a1458723c */ /* 0x040fec0000001858 */
[C---:B-----5:R-:W-:Y:S06]  /*e790*/  HMMA.16816.F32 R92, R20.reuse, R28, R92 ;  /* 0x0000001c145c723c */ /* 0x060fec000000185c */
[C---:B------:R-:W-:Y:S06]  /*e7a0*/  HMMA.16816.F32 R96, R20.reuse, R30, R96 ;  /* 0x0000001e1460723c */ /* 0x040fec0000001860 */
[C---:B------:R-:W-:Y:S06]  /*e7b0*/  HMMA.16816.F32 R100, R20.reuse, R120, R100 ;  /* 0x000000781464723c */ /* 0x040fec0000001864 */
[C---:B------:R-:W-:Y:S06]  /*e7c0*/  HMMA.16816.F32 R120, R20.reuse, R122, R12 ;  /* 0x0000007a1478723c */ /* 0x040fec000000180c */
[C---:B-1----:R-:W-:Y:S06]  /*e7d0*/  HMMA.16816.F32 R104, R20.reuse, R116, R104 ;  /* 0x000000741468723c */ /* 0x042fec0000001868 */
[C---:B------:R-:W-:Y:S06]  /*e7e0*/  HMMA.16816.F32 R116, R20.reuse, R118, R16 ;  /* 0x000000761474723c */ /* 0x040fec0000001810 */
[C---:B--2---:R-:W-:Y:S06]  /*e7f0*/  HMMA.16816.F32 R108, R20.reuse, R24, R108 ;  /* 0x00000018146c723c */ /* 0x044fec000000186c */
[----:B------:R-:W-:Y:S01]  /*e800*/  HMMA.16816.F32 R112, R20, R26, R112 ;  /* 0x0000001a1470723c */ /* 0x000fe20000001870 */
[----:B------:R-:W-:Y:S11]  /*e810*/  @!UPT UIADD3 URZ, URZ, URZ, URZ ;  /* 0x0000003f3f3ff290 */ /* 0x000ff6000fffe03f */
[----:B------:R-:W-:Y:S01]  /*e820*/  @!UPT UIADD3 URZ, URZ, URZ, URZ ;  /* 0x0000003f3f3ff290 */ /* 0x000fe2000fffe03f */
[----:B------:R-:W-:Y:S11]  /*e830*/  @P1 BRA `(.L_x_1418) ;  /* 0xffffffc8001c1947 */ /* 0x000ff6000383ffff */
.L_x_1414:
[----:B------:R-:W1:Y:S01]  /*e840*/  SHFL.BFLY PT, R0, R213, 0x2, 0x1f ;  /* 0x0c401f00d5007f89 */ /* 0x000e6200000e0000 */
[----:B------:R-:W2:Y:S01]  /*e850*/  S2UR UR4, SR_CgaCtaId ;  /* 0x00000000000479c3 */ /* 0x000ea20000008800 */
[----:B------:R-:W-:Y:S01]  /*e860*/  MOV R7, 0x3f800000 ;  /* 0x3f80000000077802 */ /* 0x000fe20000000f00 */
[----:B------:R-:W-:Y:S01]  /*e870*/  UMOV UR5, 0x400 ;  /* 0x0000040000057882 */ /* 0x000fe20000000000 */
[----:B------:R-:W3:Y:S01]  /*e880*/  SHFL.BFLY PT, R2, R214, 0x2, 0x1f ;  /* 0x0c401f00d6027f89 */ /* 0x000ee200000e0000 */
[----:B------:R-:W-:Y:S01]  /*e890*/  MOV R6, 0x3f800000 ;  /* 0x3f80000000067802 */ /* 0x000fe20000000f00 */
[----:B------:R-:W-:Y:S03]  /*e8a0*/  BSSY B0, `(.L_x_1419) ;  /* 0x0000105000007945 */ /* 0x000fe60003800000 */
[----:B------:R-:W-:Y:S01]  /*e8b0*/  BAR.SYNC.DEFER_BLOCKING 0x0 ;  /* 0x0000000000007b1d */ /* 0x000fe20000010000 */
[----:B-1----:R-:W-:Y:S01]  /*e8c0*/  FADD.FTZ R213, R0, R213 ;  /* 0x000000d500d57221 */ /* 0x002fe20000010000 */
[----:B--2---:R-:W-:-:S04]  /*e8d0*/  ULEA UR4, UR4, UR5, 0x18 ;  /* 0x0000000504047291 */ /* 0x004fc8000f8ec03f */
        /* <DEDUP_REMOVED lines=8> */
[-C--:B------:R-:W-:Y:S02]  /*e960*/  LEA.HI R9, R8, R0.reuse, RZ, 0x2 ;  /* 0x0000000008097211 */ /* 0x080fe400078f10ff */
[----:B------:R-:W-:Y:S02]  /*e970*/  FSETP.NE.FTZ.AND P4, PT, R4, RZ, PT ;  /* 0x000000ff0400720b */ /* 0x000fe40003f95000 */
[--C-:B------:R-:W-:Y:S02]  /*e980*/  SHF.R.S32.HI R10, RZ, 0x2, R9.reuse ;  /* 0x00000002ff0a7819 */ /* 0x100fe40000011409 */
[----:B------:R-:W-:Y:S02]  /*e990*/  SHF.R.S32.HI R5, RZ, 0x1f, R9 ;  /* 0x0000001fff057819 */ /* 0x000fe40000011409 */
[----:B------:R-:W-:-:S02]  /*e9a0*/  LEA.HI R12, R8, R0, RZ, 0x4 ;  /* 0x00000000080c7211 */ /* 0x000fc400078f20ff */
[----:B------:R-:W-:Y:S01]  /*e9b0*/  LEA.HI R5, R5, R10, RZ, 0x3 ;  /* 0x0000000a05057211 */ /* 0x000fe200078f18ff */
[----:B------:R-:W1:Y:S01]  /*e9c0*/  @P3 MUFU.RCP R6, R2 ;  /* 0x0000000200063308 */ /* 0x000e620000001000 */
[----:B------:R-:W-:Y:S01]  /*e9d0*/  LOP3.LUT R15, R9, 0x1ffffffc, RZ, 0xc0, !PT ;  /* 0x1ffffffc090f7812 */ /* 0x000fe200078ec0ff */
[----:B------:R-:W2:Y:S01]  /*e9e0*/  @P3 LDC R29, c[0x0][0x2e8] ;  /* 0x0000ba00ff1d3b82 */ /* 0x000ea20000000800 */
[----:B------:R-:W-:Y:S02]  /*e9f0*/  LOP3.LUT R5, R5, 0xfffffff8, RZ, 0xc0, !PT ;  /* 0xfffffff805057812 */ /* 0x000fe400078ec0ff */
[----:B------:R-:W-:Y:S02]  /*ea00*/  LEA.HI R8, R8, R0, RZ, 0x5 ;  /* 0x0000000008087211 */ /* 0x000fe400078f28ff */
[----:B------:R-:W-:Y:S01]  /*ea10*/  IADD3 R5, R10, -R5, RZ ;  /* 0x800000050a057210 */ /* 0x000fe20007ffe0ff */
[----:B------:R-:W3:Y:S01]  /*ea20*/  @P4 MUFU.RCP R7, R4 ;  /* 0x0000000400074308 */ /* 0x000ee20000001000 */
[----:B------:R-:W4:Y:S01]  /*ea30*/  S2R R10, SR_TID.X ;  /* 0x00000000000a7919 */ /* 0x000f220000002100 */
[----:B------:R-:W-:Y:S01]  /*ea40*/  LOP3.LUT R13, R12, 0xfffffff0, RZ, 0xc0, !PT ;  /* 0xfffffff00c0d7812 */ /* 0x000fe200078ec0ff */
[----:B------:R-:W5:Y:S01]  /*ea50*/  @P4 LDC R30, c[0x0][0x2e8] ;  /* 0x0000ba00ff1e4b82 */ /* 0x000f620000000800 */
[----:B------:R-:W-:-:S02]  /*ea60*/  SHF.L.U32 R16, R5, 0x6, RZ ;  /* 0x0000000605107819 */ /* 0x000fc400000006ff */
[----:B------:R-:W-:Y:S02]  /*ea70*/  SHF.R.S32.HI R12, RZ, 0x5, R8 ;  /* 0x00000005ff0c7819 */ /* 0x000fe40000011408 */
[----:B------:R-:W-:Y:S01]  /*ea80*/  LOP3.LUT R16, R16, 0x1c0, RZ, 0xc0, !PT ;  /* 0x000001c010107812 */ /* 0x000fe200078ec0ff */
[C---:B-1----:R-:W-:Y:S01]  /*ea90*/  FMUL.FTZ R131, R6.reuse, R131 ;  /* 0x0000008306837220 */ /* 0x042fe20000410000 */
[----:B------:R-:W-:Y:S01]  /*eaa0*/  IADD3 R13, -R13, R0, RZ ;  /* 0x000000000d0d7210 */ /* 0x000fe20007ffe1ff */
[----:B------:R-:W-:Y:S01]  /*eab0*/  FMUL.FTZ R130, R6, R130 ;  /* 0x0000008206827220 */ /* 0x000fe20000410000 */
[----:B------:R-:W-:Y:S01]  /*eac0*/  LEA.HI R16, R16, R16, RZ, 0x1d ;  /* 0x0000001010107211 */ /* 0x000fe200078fe8ff */
[C---:B------:R-:W-:Y:S01]  /*ead0*/  FMUL.FTZ R127, R6.reuse, R127 ;  /* 0x0000007f067f7220 */ /* 0x040fe20000410000 */
[----:B------:R-:W-:Y:S01]  /*eae0*/  LEA.HI R17, R13, R13, RZ, 0x1 ;  /* 0x0000000d0d117211 */ /* 0x000fe200078f08ff */
[C---:B------:R-:W-:Y:S01]  /*eaf0*/  FMUL.FTZ R126, R6.reuse, R126 ;  /* 0x0000007e067e7220 */ /* 0x040fe20000410000 */
[----:B------:R-:W-:Y:S01]  /*eb00*/  FMUL.FTZ R39, R6, R39 ;  /* 0x0000002706277220 */ /* 0x000fe20000410000 */
[C---:B---3--:R-:W-:Y:S01]  /*eb10*/  FMUL.FTZ R128, R7.reuse, R128 ;  /* 0x0000008007807220 */ /* 0x048fe20000410000 */
[C---:B------:R-:W-:Y:S01]  /*eb20*/  FMUL.FTZ R129, R7.reuse, R129 ;  /* 0x0000008107817220 */ /* 0x040fe20000410000 */
        /* <DEDUP_REMOVED lines=14> */
[----:B----4-:R-:W-:Y:S01]  /*ec10*/  SHF.R.S32.HI R11, RZ, 0x1f, R10 ;  /* 0x0000001fff0b7819 */ /* 0x010fe2000001140a */
[C---:B------:R-:W-:Y:S01]  /*ec20*/  FMUL.FTZ R60, R7.reuse, R60 ;  /* 0x0000003c073c7220 */ /* 0x040fe20000410000 */
[C---:B------:R-:W-:Y:S01]  /*ec30*/  FMUL.FTZ R61, R7.reuse, R61 ;  /* 0x0000003d073d7220 */ /* 0x040fe20000410000 */
[----:B------:R-:W-:Y:S01]  /*ec40*/  FMUL.FTZ R64, R7, R64 ;  /* 0x0000004007407220 */ /* 0x000fe20000410000 */
[----:B------:R-:W-:Y:S01]  /*ec50*/  LEA.HI R14, R11, R10, RZ, 0x4 ;  /* 0x0000000a0b0e7211 */ /* 0x000fe200078f20ff */
[C---:B------:R-:W-:Y:S01]  /*ec60*/  FMUL.FTZ R65, R7.reuse, R65 ;  /* 0x0000004107417220 */ /* 0x040fe20000410000 */
[C---:B------:R-:W-:Y:S01]  /*ec70*/  FMUL.FTZ R68, R7.reuse, R68 ;  /* 0x0000004407447220 */ /* 0x040fe20000410000 */
[C---:B------:R-:W-:Y:S01]  /*ec80*/  FMUL.FTZ R69, R7.reuse, R69 ;  /* 0x0000004507457220 */ /* 0x040fe20000410000 */
[----:B------:R-:W-:Y:S01]  /*ec90*/  SHF.R.S32.HI R9, RZ, 0x4, R14 ;  /* 0x00000004ff097819 */ /* 0x000fe2000001140e */
[----:B------:R-:W-:Y:S01]  /*eca0*/  FMUL.FTZ R72, R7, R72 ;  /* 0x0000004807487220 */ /* 0x000fe20000410000 */
[----:B------:R-:W-:Y:S01]  /*ecb0*/  IADD3 R14, -R15, R0, RZ ;  /* 0x000000000f0e7210 */ /* 0x000fe20007ffe1ff */
[----:B------:R-:W-:Y:S01]  /*ecc0*/  FMUL.FTZ R73, R7, R73 ;  /* 0x0000004907497220 */ /* 0x000fe20000410000 */
[----:B------:R-:W-:Y:S01]  /*ecd0*/  LOP3.LUT R15, R5, 0x1, RZ, 0xc0, !PT ;  /* 0x00000001050f7812 */ /* 0x000fe200078ec0ff */
[C---:B------:R-:W-:Y:S01]  /*ece0*/  FMUL.FTZ R76, R7.reuse, R76 ;  /* 0x0000004c074c7220 */ /* 0x040fe20000410000 */
[----:B------:R-:W-:Y:S01]  /*ecf0*/  LEA R14, R12, R14, 0x9 ;  /* 0x0000000e0c0e7211 */ /* 0x000fe200078e48ff */
[----:B------:R-:W-:Y:S01]  /*ed00*/  FMUL.FTZ R77, R7, R77 ;  /* 0x0000004d074d7220 */ /* 0x000fe20000410000 */
[----:B------:R-:W-:Y:S01]  /*ed10*/  ISETP.NE.U32.AND P0, PT, R15, 0x1, PT ;  /* 0x000000010f00780c */ /* 0x000fe20003f05070 */
[----:B------:R-:W-:Y:S01]  /*ed20*/  FMUL.FTZ R80, R7, R80 ;  /* 0x0000005007507220 */ /* 0x000fe20000410000 */
[----:B------:R-:W-:Y:S01]  /*ed30*/  SHF.L.U32 R15, R9, 0x6, RZ ;  /* 0x00000006090f7819 */ /* 0x000fe200000006ff */
[C---:B------:R-:W-:Y:S01]  /*ed40*/  FMUL.FTZ R81, R7.reuse, R81 ;  /* 0x0000005107517220 */ /* 0x040fe20000410000 */
[----:B------:R-:W-:Y:S01]  /*ed50*/  LEA R14, R14, R16, 0x1 ;  /* 0x000000100e0e7211 */ /* 0x000fe200078e08ff */
[----:B------:R-:W-:Y:S01]  /*ed60*/  FMUL.FTZ R84, R7, R84 ;  /* 0x0000005407547220 */ /* 0x000fe20000410000 */
[----:B------:R-:W-:Y:S01]  /*ed70*/  LOP3.LUT R15, R15, 0x1c0, RZ, 0xc0, !PT ;  /* 0x000001c00f0f7812 */ /* 0x000fe200078ec0ff */
[----:B------:R-:W-:Y:S01]  /*ed80*/  FMUL.FTZ R85, R7, R85 ;  /* 0x0000005507557220 */ /* 0x000fe20000410000 */
[----:B------:R-:W-:Y:S01]  /*ed90*/  SHF.L.U32 R16, R17, 0x2, RZ ;  /* 0x0000000211107819 */ /* 0x000fe200000006ff */
[----:B------:R-:W-:Y:S01]  /*eda0*/  FMUL.FTZ R88, R7, R88 ;  /* 0x0000005807587220 */ /* 0x000fe20000410000 */
[----:B------:R-:W-:Y:S01]  /*edb0*/  R2P PR, R5, 0x6 ;  /* 0x0000000605007804 */ /* 0x000fe20000000000 */
[----:B------:R-:W-:Y:S01]  /*edc0*/  FMUL.FTZ R89, R7, R89 ;  /* 0x0000005907597220 */ /* 0x000fe20000410000 */
[----:B------:R-:W-:Y:S01]  /*edd0*/  LOP3.LUT R16, R15, 0x38, R16, 0xf8, !PT ;  /* 0x000000380f107812 */ /* 0x000fe200078ef810 */
[C---:B------:R-:W-:Y:S01]  /*ede0*/  FMUL.FTZ R92, R7.reuse, R92 ;  /* 0x0000005c075c7220 */ /* 0x040fe20000410000 */
[----:B------:R-:W-:Y:S01]  /*edf0*/  LEA R14, R14, UR4, 0x2 ;  /* 0x000000040e0e7c11 */ /* 0x000fe2000f8e10ff */
[C---:B------:R-:W-:Y:S01]  /*ee00*/  FMUL.FTZ R93, R7.reuse, R93 ;  /* 0x0000005d075d7220 */ /* 0x040fe20000410000 */
[----:B------:R-:W-:Y:S01]  /*ee10*/  MOV R5, 0x40 ;  /* 0x0000004000057802 */ /* 0x000fe20000000f00 */
        /* <DEDUP_REMOVED lines=13> */
[----:B------:R-:W-:Y:S01]  /*eef0*/  FMUL.FTZ R113, R7, R113 ;  /* 0x0000007107717220 */ /* 0x000fe20000410000 */
[----:B------:R-:W-:Y:S01]  /*ef00*/  SHF.R.U32.HI R15, RZ, 0x3, R15 ;  /* 0x00000003ff0f7819 */ /* 0x000fe2000001160f */
[C---:B------:R-:W-:Y:S01]  /*ef10*/  FMUL.FTZ R38, R6.reuse, R38 ;  /* 0x0000002606267220 */ /* 0x040fe20000410000 */
[----:B------:R-:W-:Y:S01]  /*ef20*/  LOP3.LUT R17, R17, 0xffffffe, RZ, 0xc0, !PT ;  /* 0x0ffffffe11117812 */ /* 0x000fe200078ec0ff */
        /* <DEDUP_REMOVED lines=43> */
[----:B------:R-:W-:Y:S01]  /*f1e0*/  IADD3 R6, R14, -0x20, RZ ;  /* 0xffffffe00e067810 */ /* 0x000fe20007ffe0ff */
[----:B------:R-:W-:Y:S01]  /*f1f0*/  STS.64 [R14], R128 ;  /* 0x000000800e007388 */ /* 0x000fe20000000a00 */
[----:B------:R-:W-:Y:S01]  /*f200*/  SEL R5, R5, 0xffffffc0, !P1 ;  /* 0xffffffc005057807 */ /* 0x000fe20004800000 */
[----:B------:R-:W1:Y:S01]  /*f210*/  @P4 MUFU.LG2 R4, R4 ;  /* 0x0000000400044308 */ /* 0x000e620000000c00 */
[----:B------:R-:W-:Y:S01]  /*f220*/  LOP3.LUT R15, R16, R15, RZ, 0x3c, !PT ;  /* 0x0000000f100f7212 */ /* 0x000fe200078e3cff */
[----:B------:R-:W-:Y:S01]  /*f230*/  STS.64 [R14+0x800], R130 ;  /* 0x000800820e007388 */ /* 0x000fe20000000a00 */
[----:B------:R-:W-:-:S02]  /*f240*/  IADD3 R17, R13, -R17, RZ ;  /* 0x800000110d117210 */ /* 0x000fc40007ffe0ff */
[C---:B------:R-:W-:Y:S02]  /*f250*/  @P0 IADD3 R6, R14.reuse, 0x20, RZ ;  /* 0x000000200e060810 */ /* 0x040fe40007ffe0ff */
[----:B------:R-:W-:Y:S01]  /*f260*/  SEL R7, R7, 0xffffff80, !P2 ;  /* 0xffffff8007077807 */ /* 0x000fe20005000000 */
[----:B------:R-:W3:Y:S01]  /*f270*/  @P3 MUFU.LG2 R2, R2 ;  /* 0x0000000200023308 */ /* 0x000ee20000000c00 */
[C---:B------:R-:W-:Y:S01]  /*f280*/  IADD3 R16, R14.reuse, R5, RZ ;  /* 0x000000050e107210 */ /* 0x040fe20007ffe0ff */
[----:B------:R-:W-:Y:S01]  /*f290*/  STS.64 [R6], R124 ;  /* 0x0000007c06007388 */ /* 0x000fe20000000a00 */
[----:B------:R-:W-:Y:S02]  /*f2a0*/  LEA R15, R17, R15, 0x2 ;  /* 0x0000000f110f7211 */ /* 0x000fe400078e10ff */
[----:B------:R-:W-:Y:S01]  /*f2b0*/  IADD3 R5, R5, R6, RZ ;  /* 0x0000000605057210 */ /* 0x000fe20007ffe0ff */
[----:B------:R-:W-:Y:S01]  /*f2c0*/  STS.64 [R6+0x800], R126 ;  /* 0x0008007e06007388 */ /* 0x000fe20000000a00 */
[----:B------:R-:W-:-:S02]  /*f2d0*/  IADD3 R17, R14, R7, RZ ;  /* 0x000000070e117210 */ /* 0x000fc40007ffe0ff */
[----:B------:R-:W-:Y:S01]  /*f2e0*/  IADD3 R18, R7, R6, RZ ;  /* 0x0000000607127210 */ /* 0x000fe20007ffe0ff */
[----:B------:R-:W-:Y:S01]  /*f2f0*/  STS.64 [R16], R36 ;  /* 0x0000002410007388 */ /* 0x000fe20000000a00 */
[-C--:B------:R-:W-:Y:S01]  /*f300*/  IADD3 R19, R16, R7.reuse, RZ ;  /* 0x0000000710137210 */ /* 0x080fe20007ffe0ff */
[----:B-1----:R-:W-:Y:S01]  /*f310*/  @P4 FMUL.FTZ R4, R4, 0.69314718246459960938 ;  /* 0x3f31721804044820 */ /* 0x002fe20000410000 */
[----:B------:R-:W-:Y:S01]  /*f320*/  IADD3 R7, R5, R7, RZ ;  /* 0x0000000705077210 */ /* 0x000fe20007ffe0ff */
[----:B------:R-:W-:Y:S01]  /*f330*/  STS.64 [R16+0x800], R38 ;  /* 0x0008002610007388 */ /* 0x000fe20000000a00 */
[----:B------:R-:W-:Y:S01]  /*f340*/  LEA R15, R15, UR4, 0x2 ;  /* 0x000000040f0f7c11 */ /* 0x000fe2000f8e10ff */
[----:B------:R-:W1:Y:S01]  /*f350*/  S2UR UR4, SR_CTAID.Z ;  /* 0x00000000000479c3 */ /* 0x000e620000002700 */
[----:B------:R-:W-:Y:S01]  /*f360*/  LEA.HI R28, R11, R10, RZ, 0x5 ;  /* 0x0000000a0b1c7211 */ /* 0x000fe200078f28ff */
[----:B------:R-:W-:Y:S01]  /*f370*/  STS.64 [R5], R40 ;  /* 0x0000002805007388 */ /* 0x000fe20000000a00 */
[----:B------:R-:W-:Y:S01]  /*f380*/  LOP3.LUT R8, R8, 0xffffffe0, RZ, 0xc0, !PT ;  /* 0xffffffe008087812 */ /* 0x000fe200078ec0ff */
[----:B---3--:R-:W-:Y:S01]  /*f390*/  @P3 FMUL.FTZ R2, R2, 0.69314718246459960938 ;  /* 0x3f31721802023820 */ /* 0x008fe20000410000 */
[----:B------:R-:W-:Y:S01]  /*f3a0*/  LOP3.LUT R28, R28, 0xffffffe0, RZ, 0xc0, !PT ;  /* 0xffffffe01c1c7812 */ /* 0x000fe200078ec0ff */
[----:B------:R-:W-:Y:S01]  /*f3b0*/  STS.64 [R5+0x800], R42 ;  /* 0x0008002a05007388 */ /* 0x000fe20000000a00 */
[----:B------:R-:W-:Y:S01]  /*f3c0*/  IADD3 R8, -R8, R0, RZ ;  /* 0x0000000008087210 */ /* 0x000fe20007ffe1ff */
[----:B------:R-:W1:Y:S01]  /*f3d0*/  LDC R11, c[0x0][0x270] ;  /* 0x00009c00ff0b7b82 */ /* 0x000e620000000800 */
[----:B------:R-:W-:Y:S01]  /*f3e0*/  SHF.R.S32.HI R31, RZ, 0x1f, R12 ;  /* 0x0000001fff1f7819 */ /* 0x000fe2000001140c */
[----:B------:R-:W-:Y:S01]  /*f3f0*/  STS.64 [R17], R44 ;  /* 0x0000002c11007388 */ /* 0x000fe20000000a00 */
[----:B------:R-:W-:-:S02]  /*f400*/  IADD3 R28, -R28, R10, RZ ;  /* 0x0000000a1c1c7210 */ /* 0x000fc40007ffe1ff */
[----:B------:R-:W-:Y:S01]  /*f410*/  LOP3.LUT P0, RZ, R8, 0x3, RZ, 0xc0, !PT ;  /* 0x0000000308ff7812 */ /* 0x000fe2000780c0ff */
[----:B------:R-:W-:Y:S01]  /*f420*/  STS.64 [R17+0x800], R46 ;  /* 0x0008002e11007388 */ /* 0x000fe20000000a00 */
[----:B------:R-:W-:Y:S02]  /*f430*/  LEA.HI R31, R31, R12, RZ, 0x2 ;  /* 0x0000000c1f1f7211 */ /* 0x000fe400078f10ff */
[----:B------:R-:W-:Y:S01]  /*f440*/  SHF.R.S32.HI R10, RZ, 0x1f, R28 ;  /* 0x0000001fff0a7819 */ /* 0x000fe2000001141c */
[----:B------:R-:W-:Y:S01]  /*f450*/  STS.64 [R18], R48 ;  /* 0x0000003012007388 */ /* 0x000fe20000000a00 */
[----:B------:R-:W-:Y:S02]  /*f460*/  IADD3 R0, -R204, RZ, RZ ;  /* 0x000000ffcc007210 */ /* 0x000fe40007ffe1ff */
[----:B------:R-:W-:Y:S01]  /*f470*/  LOP3.LUT R31, R31, 0xffffffc, RZ, 0xc0, !PT ;  /* 0x0ffffffc1f1f7812 */ /* 0x000fe200078ec0ff */
[----:B------:R-:W-:Y:S01]  /*f480*/  STS.64 [R18+0x800], R50 ;  /* 0x0008003212007388 */ /* 0x000fe20000000a00 */
[----:B------:R-:W-:-:S02]  /*f490*/  LEA.HI R10, R10, R28, RZ, 0x2 ;  /* 0x0000001c0a0a7211 */ /* 0x000fc400078f10ff */
[----:B------:R-:W-:Y:S01]  /*f4a0*/  IADD3 R31, R12, -R31, RZ ;  /* 0x8000001f0c1f7210 */ /* 0x000fe20007ffe0ff */
[----:B------:R-:W-:Y:S01]  /*f4b0*/  STS.64 [R19], R52 ;  /* 0x0000003413007388 */ /* 0x000fe20000000a00 */
[----:B------:R-:W-:Y:S02]  /*f4c0*/  SHF.R.S32.HI R10, RZ, 0x2, R10 ;  /* 0x00000002ff0a7819 */ /* 0x000fe4000001140a */
[----:B------:R-:W-:Y:S01]  /*f4d0*/  SHF.L.U32 R12, R13, 0x2, RZ ;  /* 0x000000020d0c7819 */ /* 0x000fe200000006ff */
[----:B------:R-:W-:Y:S01]  /*f4e0*/  STS.64 [R19+0x800], R54 ;  /* 0x0008003613007388 */ /* 0x000fe20000000a00 */
[----:B------:R-:W-:Y:S01]  /*f4f0*/  LEA R8, R31, R10, 0x4 ;  /* 0x0000000a1f087211 */ /* 0x000fe200078e20ff */
[----:B-1----:R-:W-:Y:S01]  /*f500*/  IMAD R0, R11, R0, UR4 ;  /* 0x000000040b007e24 */ /* 0x002fe2000f8e0200 */
[----:B------:R-:W-:Y:S01]  /*f510*/  MOV R10, 0xff800000 ;  /* 0xff800000000a7802 */ /* 0x000fe20000000f00 */
[----:B------:R-:W-:Y:S01]  /*f520*/  STS.64 [R7], R56 ;  /* 0x0000003807007388 */ /* 0x000fe20000000a00 */
[----:B--2---:R-:W-:Y:S01]  /*f530*/  @P3 FFMA.FTZ R10, R3, R29, R2 ;  /* 0x0000001d030a3223 */ /* 0x004fe20000010002 */
[----:B------:R-:W-:-:S02]  /*f540*/  SHF.R.S32.HI R13, RZ, 0x1f, R12 ;  /* 0x0000001fff0d7819 */ /* 0x000fc4000001140c */
[----:B------:R-:W-:Y:S04]  /*f550*/  STS.64 [R7+0x800], R58 ;  /* 0x0008003a07007388 */ /* 0x000fe80000000a00 */
        /* <DEDUP_REMOVED lines=23> */
[----:B------:R1:W-:Y:S04]  /*f6d0*/  STS.64 [R5+0x8800], R122 ;  /* 0x0088007a05007388 */ /* 0x0003e80000000a00 */
[----:B------:R-:W-:Y:S04]  /*f6e0*/  STS.64 [R17+0x8000], R104 ;  /* 0x0080006811007388 */ /* 0x000fe80000000a00 */
[----:B------:R-:W-:Y:S04]  /*f6f0*/  STS.64 [R17+0x8800], R106 ;  /* 0x0088006a11007388 */ /* 0x000fe80000000a00 */
[----:B------:R-:W-:Y:S04]  /*f700*/  STS.64 [R18+0x8000], R116 ;  /* 0x0080007412007388 */ /* 0x000fe80000000a00 */
[----:B------:R-:W-:Y:S04]  /*f710*/  STS.64 [R18+0x8800], R118 ;  /* 0x0088007612007388 */ /* 0x000fe80000000a00 */
[----:B------:R-:W-:Y:S04]  /*f720*/  STS.64 [R19+0x8000], R108 ;  /* 0x0080006c13007388 */ /* 0x000fe80000000a00 */
[----:B------:R-:W-:Y:S04]  /*f730*/  STS.64 [R19+0x8800], R110 ;  /* 0x0088006e13007388 */ /* 0x000fe80000000a00 */
[----:B------:R-:W-:Y:S04]  /*f740*/  STS.64 [R7+0x8000], R112 ;  /* 0x0080007007007388 */ /* 0x000fe80000000a00 */
[----:B------:R2:W-:Y:S01]  /*f750*/  STS.64 [R7+0x8800], R114 ;  /* 0x0088007207007388 */ /* 0x0005e20000000a00 */
[----:B------:R-:W-:Y:S06]  /*f760*/  BAR.SYNC.DEFER_BLOCKING 0x0 ;  /* 0x0000000000007b1d */ /* 0x000fec0000010000 */
[----:B-1----:R-:W1:Y:S01]  /*f770*/  S2R R5, SR_CTAID.Y ;  /* 0x0000000000057919 */ /* 0x002e620000002600 */
[----:B------:R-:W3:Y:S01]  /*f780*/  S2R R14, SR_CTAID.X ;  /* 0x00000000000e7919 */ /* 0x000ee20000002500 */
[----:B--2---:R-:W1:Y:S01]  /*f790*/  LDC.64 R6, c[0x0][0x2c0] ;  /* 0x0000b000ff067b82 */ /* 0x004e620000000a00 */
[----:B------:R2:W4:Y:S04]  /*f7a0*/  LDS.128 R24, [R15+0x3800] ;  /* 0x003800000f187984 */ /* 0x0005280000000c00 */
[----:B------:R2:W1:Y:S04]  /*f7b0*/  LDS.128 R20, [R15+0x7800] ;  /* 0x007800000f147984 */ /* 0x0004680000000c00 */
[----:B------:R2:W2:Y:S01]  /*f7c0*/  LDS.128 R16, [R15+0xb800] ;  /* 0x00b800000f107984 */ /* 0x0004a20000000c00 */
[----:B---3--:R-:W-:Y:S01]  /*f7d0*/  SHF.L.U32 R14, R14, 0x6, RZ ;  /* 0x000000060e0e7819 */ /* 0x008fe200000006ff */
[----:B-1----:R-:W-:Y:S01]  /*f7e0*/  IMAD R5, R5, R6, R204 ;  /* 0x0000000605057224 */ /* 0x002fe200078e02cc */
[----:B------:R-:W-:Y:S01]  /*f7f0*/  MOV R6, 0xff800000 ;  /* 0xff80000000067802 */ /* 0x000fe20000000f00 */
[----:B-----5:R-:W-:-:S02]  /*f800*/  @P4 FFMA.FTZ R6, R132, R30, R4 ;  /* 0x0000001e84064223 */ /* 0x020fc40000010004 */
[----:B------:R-:W-:-:S04]  /*f810*/  IMAD R0, R5, R11, R0 ;  /* 0x0000000b05007224 */ /* 0x000fc800078e0200 */
[----:B------:R-:W-:Y:S01]  /*f820*/  IMAD R0, R0, R7, R14 ;  /* 0x0000000700007224 */ /* 0x000fe200078e020e */
[----:B--2-4-:R-:W-:Y:S06]  /*f830*/  @P0 BRA `(.L_x_1420) ;  /* 0x00000000002c0947 */ /* 0x014fec0003800000 */
[----:B------:R-:W-:Y:S01]  /*f840*/  VIADD R4, R8, 0x8 ;  /* 0x0000000808047836 */ /* 0x000fe20000000000 */
[----:B------:R-:W-:Y:S01]  /*f850*/  SHF.R.S32.HI R3, RZ, 0x1f, R8 ;  /* 0x0000001fff037819 */ /* 0x000fe20000011408 */
[----:B------:R-:W-:Y:S01]  /*f860*/  ULDC.64 UR4, c[0x0][0x2b8] ;  /* 0x0000ae0000047ab9 */ /* 0x000fe20000000a00 */
[----:B------:R-:W-:Y:S02]  /*f870*/  IADD3 R2, P0, R0, R8, RZ ;  /* 0x0000000800027210 */ /* 0x000fe40007f1e0ff */
[-C--:B------:R-:W-:Y:S02]  /*f880*/  ISETP.GE.AND P2, PT, R8, R195.reuse, PT ;  /* 0x000000c30800720c */ /* 0x080fe40003f46270 */
[----:B------:R-:W-:Y:S02]  /*f890*/  ISETP.GE.AND P1, PT, R4, R195, PT ;  /* 0x000000c30400720c */ /* 0x000fe40003f26270 */
[----:B------:R-:W-:Y:S02]  /*f8a0*/  LEA.HI.X.SX32 R3, R0, R3, 0x1, P0 ;  /* 0x0000000300037211 */ /* 0x000fe400000f0eff */
[----:B------:R-:W-:-:S04]  /*f8b0*/  LEA R4, P0, R2, UR4, 0x2 ;  /* 0x0000000402047c11 */ /* 0x000fc8000f8010ff */
[----:B------:R-:W-:-:S05]  /*f8c0*/  LEA.HI.X R5, R2, UR5, R3, 0x2, P0 ;  /* 0x0000000502057c11 */ /* 0x000fca00080f1403 */
[----:B------:R1:W-:Y:S04]  /*f8d0*/  @!P2 STG.E desc[UR10][R4.64], R6 ;  /* 0x000000060400a986 */ /* 0x0003e8000c10190a */
[----:B------:R1:W-:Y:S02]  /*f8e0*/  @!P1 STG.E desc[UR10][R4.64+0x20], R10 ;  /* 0x0000200a04009986 */ /* 0x0003e4000c10190a */
.L_x_1420:
[----:B------:R-:W-:Y:S05]  /*f8f0*/  BSYNC B0 ;  /* 0x0000000000007941 */ /* 0x000fea0003800000 */
.L_x_1419:
[----:B------:R-:W-:Y:S01]  /*f900*/  ULDC UR4, c[0x0][0x2dc] ;  /* 0x0000b70000047ab9 */ /* 0x000fe20000000800 */
[C---:B-1----:R-:W-:Y:S01]  /*f910*/  IMAD.WIDE R6, R9.reuse, 0xc0, R12 ;  /* 0x000000c009067825 */ /* 0x042fe200078e020c */
[----:B------:R1:W2:Y:S01]  /*f920*/  LDS.128 R28, [R15] ;  /* 0x000000000f1c7984 */ /* 0x0002a20000000c00 */
[----:B------:R-:W-:Y:S02]  /*f930*/  BSSY B0, `(.L_x_1421) ;  /* 0x0000022000007945 */ /* 0x000fe40003800000 */
[----:B------:R-:W-:Y:S01]  /*f940*/  IMAD R5, R0, UR4, RZ ;  /* 0x0000000400057c24 */ /* 0x000fe2000f8e02ff */
[----:B------:R-:W-:Y:S01]  /*f950*/  ULDC.64 UR4, c[0x0][0x288] ;  /* 0x0000a20000047ab9 */ /* 0x000fe20000000a00 */
[C---:B------:R-:W-:Y:S02]  /*f960*/  VIADD R0, R9.reuse, 0x18 ;  /* 0x0000001809007836 */ /* 0x040fe40000000000 */
[----:B------:R-:W-:Y:S01]  /*f970*/  VIADD R3, R9, 0x8 ;  /* 0x0000000809037836 */ /* 0x000fe20000000000 */
[----:B------:R-:W-:Y:S01]  /*f980*/  IADD3 R4, P3, R5, R6, RZ ;  /* 0x0000000605047210 */ /* 0x000fe20007f7e0ff */
[C---:B------:R-:W-:Y:S01]  /*f990*/  VIADD R2, R9.reuse, 0x10 ;  /* 0x0000001009027836 */ /* 0x040fe20000000000 */
[-C--:B------:R-:W-:Y:S01]  /*f9a0*/  ISETP.GE.AND P2, PT, R0, R195.reuse, PT ;  /* 0x000000c30000720c */ /* 0x080fe20003f46270 */
[----:B------:R-:W-:Y:S01]  /*f9b0*/  VIADD R0, R9, 0x20 ;  /* 0x0000002009007836 */ /* 0x000fe20000000000 */
[----:B------:R-:W-:-:S02]  /*f9c0*/  ISETP.GE.AND P0, PT, R3, R195, PT ;  /* 0x000000c30300720c */ /* 0x000fc40003f06270 */
[----:B------:R-:W-:Y:S02]  /*f9d0*/  LEA.HI.X.SX32 R3, R5, R7, 0x1, P3 ;  /* 0x0000000705037211 */ /* 0x000fe400018f0eff */
[-C--:B------:R-:W-:Y:S01]  /*f9e0*/  ISETP.GE.AND P6, PT, R0, R195.reuse, PT ;  /* 0x000000c30000720c */ /* 0x080fe20003fc6270 */
[C---:B------:R-:W-:Y:S01]  /*f9f0*/  VIADD R0, R9.reuse, 0x30 ;  /* 0x0000003009007836 */ /* 0x040fe20000000000 */
[----:B------:R-:W-:Y:S02]  /*fa00*/  LEA R32, P3, R4, UR4, 0x2 ;  /* 0x0000000404207c11 */ /* 0x000fe4000f8610ff */
[-C--:B------:R-:W-:Y:S01]  /*fa10*/  ISETP.GE.AND P1, PT, R2, R195.reuse, PT ;  /* 0x000000c30200720c */ /* 0x080fe20003f26270 */
[C---:B------:R-:W-:Y:S01]  /*fa20*/  VIADD R2, R9.reuse, 0x28 ;  /* 0x0000002809027836 */ /* 0x040fe20000000000 */
[----:B------:R-:W-:Y:S02]  /*fa30*/  LEA.HI.X R33, R4, UR5, R3, 0x2, P3 ;  /* 0x0000000504217c11 */ /* 0x000fe400098f1403 */
[-C--:B------:R-:W-:Y:S01]  /*fa40*/  ISETP.GE.AND P4, PT, R0, R195.reuse, PT ;  /* 0x000000c30000720c */ /* 0x080fe20003f86270 */
[C---:B------:R-:W-:Y:S01]  /*fa50*/  VIADD R0, R9.reuse, 0x38 ;  /* 0x0000003809007836 */ /* 0x040fe20000000000 */
[-C--:B------:R-:W-:Y:S01]  /*fa60*/  ISETP.GE.AND P3, PT, R9, R195.reuse, PT ;  /* 0x000000c30900720c */ /* 0x080fe20003f66270 */
[----:B------:R1:W3:Y:S01]  /*fa70*/  LDS.128 R4, [R15+0x8000] ;  /* 0x008000000f047984 */ /* 0x0002e20000000c00 */
[----:B------:R-:W-:Y:S01]  /*fa80*/  ISETP.GE.AND P5, PT, R2, R195, PT ;  /* 0x000000c30200720c */ /* 0x000fe20003fa6270 */
[----:B------:R-:W-:-:S02]  /*fa90*/  VIADD R2, R12, 0x40 ;  /* 0x000000400c027836 */ /* 0x000fc40000000000 */
[----:B------:R1:W4:Y:S08]  /*faa0*/  LDS.128 R8, [R15+0x4000] ;  /* 0x004000000f087984 */ /* 0x0003300000000c00 */
[----:B------:R-:W-:Y:S05]  /*fab0*/  @P3 BRA `(.L_x_1422) ;  /* 0x0000000000243947 */ /* 0x000fea0003800000 */
[----:B------:R-:W-:Y:S01]  /*fac0*/  ULDC UR4, c[0x0][0x2d0] ;  /* 0x0000b40000047ab9 */ /* 0x000fe20000000800 */
[----:B------:R-:W-:Y:S01]  /*fad0*/  VIADD R3, R2, 0x40 ;  /* 0x0000004002037836 */ /* 0x000fe20000000000 */
[----:B------:R-:W-:-:S13]  /*fae0*/  ISETP.GE.AND P3, PT, R12, UR4, PT ;  /* 0x000000040c007c0c */ /* 0x000fda000bf66270 */
[----:B--2---:R2:W-:Y:S04]  /*faf0*/  @!P3 STG.E.64 desc[UR10][R32.64], R28 ;  /* 0x0000001c2000b986 */ /* 0x0045e8000c101b0a */
[----:B------:R2:W-:Y:S01]  /*fb00*/  @!P3 STG.E.64 desc[UR10][R32.64+0x8], R30 ;  /* 0x0000081e2000b986 */ /* 0x0005e2000c101b0a */
[----:B------:R-:W-:-:S13]  /*fb10*/  ISETP.GE.AND P3, PT, R2, UR4, PT ;  /* 0x0000000402007c0c */ /* 0x000fda000bf66270 */
[----:B----4-:R2:W-:Y:S01]  /*fb20*/  @!P3 STG.E.128 desc[UR10][R32.64+0x100], R8 ;  /* 0x000100082000b986 */ /* 0x0105e2000c101d0a */
[----:B------:R-:W-:-:S13]  /*fb30*/  ISETP.GE.AND P3, PT, R3, UR4, PT ;  /* 0x0000000403007c0c */ /* 0x000fda000bf66270 */
[----:B---3--:R2:W-:Y:S02]  /*fb40*/  @!P3 STG.E.128 desc[UR10][R32.64+0x200], R4 ;  /* 0x000200042000b986 */ /* 0x0085e4000c101d0a */
.L_x_1422:
[----:B------:R-:W-:Y:S05]  /*fb50*/  BSYNC B0 ;  /* 0x0000000000007941 */ /* 0x000fea0003800000 */
.L_x_1421:
[----:B--2---:R2:W1:Y:S01]  /*fb60*/  LDS.128 R28, [R15+0x800] ;  /* 0x000800000f1c7984 */ /* 0x0044620000000c00 */
[----:B------:R-:W-:Y:S01]  /*fb70*/  BSSY B0, `(.L_x_1423) ;  /* 0x000000d000007945 */ /* 0x000fe20003800000 */
[----:B------:R-:W-:Y:S02]  /*fb80*/  ISETP.GE.AND P3, PT, R0, R195, PT ;  /* 0x000000c30000720c */ /* 0x000fe40003f66270 */
[----:B----4-:R2:W4:Y:S04]  /*fb90*/  LDS.128 R8, [R15+0x4800] ;  /* 0x004800000f087984 */ /* 0x0105280000000c00 */
[----:B---3--:R2:W3:Y:S01]  /*fba0*/  LDS.128 R4, [R15+0x8800] ;  /* 0x008800000f047984 */ /* 0x0084e20000000c00 */
[----:B------:R-:W-:Y:S06]  /*fbb0*/  @P0 BRA `(.L_x_1424) ;  /* 0x0000000000200947 */ /* 0x000fec0003800000 */
[----:B------:R-:W-:Y:S01]  /*fbc0*/  ULDC UR4, c[0x0][0x2d0] ;  /* 0x0000b40000047ab9 */ /* 0x000fe20000000800 */
[----:B------:R-:W-:Y:S01]  /*fbd0*/  VIADD R0, R2, 0x40 ;  /* 0x0000004002007836 */ /* 0x000fe20000000000 */
[----:B------:R-:W-:-:S13]  /*fbe0*/  ISETP.GE.AND P0, PT, R12, UR4, PT ;  /* 0x000000040c007c0c */ /* 0x000fda000bf06270 */
[----:B-1----:R1:W-:Y:S01]  /*fbf0*/  @!P0 STG.E.128 desc[UR10][R32.64+0x1800], R28 ;  /* 0x0018001c20008986 */ /* 0x0023e2000c101d0a */
[----:B------:R-:W-:-:S13]  /*fc00*/  ISETP.GE.AND P0, PT, R2, UR4, PT ;  /* 0x0000000402007c0c */ /* 0x000fda000bf06270 */
[----:B----4-:R1:W-:Y:S01]  /*fc10*/  @!P0 STG.E.128 desc[UR10][R32.64+0x1900], R8 ;  /* 0x0019000820008986 */ /* 0x0103e2000c101d0a */
[----:B------:R-:W-:-:S13]  /*fc20*/  ISETP.GE.AND P0, PT, R0, UR4, PT ;  /* 0x0000000400007c0c */ /* 0x000fda000bf06270 */
[----:B---3--:R1:W-:Y:S02]  /*fc30*/  @!P0 STG.E.128 desc[UR10][R32.64+0x1a00], R4 ;  /* 0x001a000420008986 */ /* 0x0083e4000c101d0a */
.L_x_1424:
[----:B------:R-:W-:Y:S05]  /*fc40*/  BSYNC B0 ;  /* 0x0000000000007941 */ /* 0x000fea0003800000 */
.L_x_1423:
[----:B-1----:R1:W1:Y:S01]  /*fc50*/  LDS.128 R28, [R15+0x1000] ;  /* 0x001000000f1c7984 */ /* 0x0022620000000c00 */
[----:B------:R-:W-:Y:S03]  /*fc60*/  BSSY B0, `(.L_x_1425) ;  /* 0x000000c000007945 */ /* 0x000fe60003800000 */
[----:B----4-:R4:W1:Y:S04]  /*fc70*/  LDS.128 R8, [R15+0x5000] ;  /* 0x005000000f087984 */ /* 0x0108680000000c00 */
[----:B---3--:R4:W3:Y:S01]  /*fc80*/  LDS.128 R4, [R15+0x9000] ;  /* 0x009000000f047984 */ /* 0x0088e20000000c00 */
[----:B------:R-:W-:Y:S05]  /*fc90*/  @P1 BRA `(.L_x_1426) ;  /* 0x0000000000201947 */ /* 0x000fea0003800000 */
[----:B------:R-:W-:Y:S01]  /*fca0*/  ULDC UR4, c[0x0][0x2d0] ;  /* 0x0000b40000047ab9 */ /* 0x000fe20000000800 */
[----:B------:R-:W-:Y:S01]  /*fcb0*/  VIADD R0, R2, 0x40 ;  /* 0x0000004002007836 */ /* 0x000fe20000000000 */
[----:B------:R-:W-:Y:S02]  /*fcc0*/  ISETP.GE.AND P0, PT, R12, UR4, PT ;  /* 0x000000040c007c0c */ /* 0x000fe4000bf06270 */
[----:B------:R-:W-:-:S11]  /*fcd0*/  ISETP.GE.AND P1, PT, R2, UR4, PT ;  /* 0x0000000402007c0c */ /* 0x000fd6000bf26270 */
[----:B-1----:R1:W-:Y:S01]  /*fce0*/  @!P0 STG.E.128 desc[UR10][R32.64+0x3000], R28 ;  /* 0x0030001c20008986 */ /* 0x0023e2000c101d0a */
[----:B------:R-:W-:-:S03]  /*fcf0*/  ISETP.GE.AND P0, PT, R0, UR4, PT ;  /* 0x0000000400007c0c */ /* 0x000fc6000bf06270 */
[----:B------:R1:W-:Y:S10]  /*fd00*/  @!P1 STG.E.128 desc[UR10][R32.64+0x3100], R8 ;  /* 0x0031000820009986 */ /* 0x0003f4000c101d0a */
[----:B---3--:R1:W-:Y:S02]  /*fd10*/  @!P0 STG.E.128 desc[UR10][R32.64+0x3200], R4 ;  /* 0x0032000420008986 */ /* 0x0083e4000c101d0a */
.L_x_1426:
[----:B------:R-:W-:Y:S05]  /*fd20*/  BSYNC B0 ;  /* 0x0000000000007941 */ /* 0x000fea0003800000 */
.L_x_1425:
[----:B-1----:R1:W1:Y:S01]  /*fd30*/  LDS.128 R28, [R15+0x1800] ;  /* 0x001800000f1c7984 */ /* 0x0022620000000c00 */
[----:B------:R-:W-:Y:S03]  /*fd40*/  BSSY B0, `(.L_x_1427) ;  /* 0x000000c000007945 */ /* 0x000fe60003800000 */
[----:B------:R1:W1:Y:S04]  /*fd50*/  LDS.128 R8, [R15+0x5800] ;  /* 0x005800000f087984 */ /* 0x0002680000000c00 */
[----:B---3--:R3:W1:Y:S01]  /*fd60*/  LDS.128 R4, [R15+0x9800] ;  /* 0x009800000f047984 */ /* 0x0086620000000c00 */
[----:B------:R-:W-:Y:S05]  /*fd70*/  @P2 BRA `(.L_x_1428) ;  /* 0x0000000000202947 */ /* 0x000fea0003800000 */
[----:B------:R-:W-:Y:S01]  /*fd80*/  VIADD R0, R2, 0x40 ;  /* 0x0000004002007836 */ /* 0x000fe20000000000 */
[----:B------:R-:W-:Y:S02]  /*fd90*/  ULDC UR4, c[0x0][0x2d0] ;  /* 0x0000b40000047ab9 */ /* 0x000fe40000000800 */
[----:B------:R-:W-:Y:S02]  /*fda0*/  ISETP.GE.AND P2, PT, R12, UR4, PT ;  /* 0x000000040c007c0c */ /* 0x000fe4000bf46270 */
[----:B------:R-:W-:Y:S02]  /*fdb0*/  ISETP.GE.AND P1, PT, R2, UR4, PT ;  /* 0x0000000402007c0c */ /* 0x000fe4000bf26270 */
[----:B------:R-:W-:-:S09]  /*fdc0*/  ISETP.GE.AND P0, PT, R0, UR4, PT ;  /* 0x0000000400007c0c */ /* 0x000fd2000bf06270 */
[----:B-1----:R1:W-:Y:S04]  /*fdd0*/  @!P2 STG.E.128 desc[UR10][R32.64+0x4800], R28 ;  /* 0x0048001c2000a986 */ /* 0x0023e8000c101d0a */
[----:B------:R1:W-:Y:S04]  /*fde0*/  @!P1 STG.E.128 desc[UR10][R32.64+0x4900], R8 ;  /* 0x0049000820009986 */ /* 0x0003e8000c101d0a */
[----:B------:R1:W-:Y:S02]  /*fdf0*/  @!P0 STG.E.128 desc[UR10][R32.64+0x4a00], R4 ;  /* 0x004a000420008986 */ /* 0x0003e4000c101d0a */
.L_x_1428:
[----:B------:R-:W-:Y:S05]  /*fe00*/  BSYNC B0 ;  /* 0x0000000000007941 */ /* 0x000fea0003800000 */
.L_x_1427:
[----:B-1----:R1:W1:Y:S01]  /*fe10*/  LDS.128 R28, [R15+0x2000] ;  /* 0x002000000f1c7984 */ /* 0x0022620000000c00 */
[----:B------:R-:W-:Y:S03]  /*fe20*/  BSSY B0, `(.L_x_1429) ;  /* 0x000000c000007945 */ /* 0x000fe60003800000 */
[----:B------:R1:W1:Y:S04]  /*fe30*/  LDS.128 R8, [R15+0x6000] ;  /* 0x006000000f087984 */ /* 0x0002680000000c00 */
[----:B------:R1:W1:Y:S01]  /*fe40*/  LDS.128 R4, [R15+0xa000] ;  /* 0x00a000000f047984 */ /* 0x0002620000000c00 */
        /* <DEDUP_REMOVED lines=9> */
.L_x_1430:
[----:B------:R-:W-:Y:S05]  /*fee0*/  BSYNC B0 ;  /* 0x0000000000007941 */ /* 0x000fea0003800000 */
.L_x_1429:
        /* <DEDUP_REMOVED lines=13> */
.L_x_1432:
[----:B------:R-:W-:Y:S05]  /*ffc0*/  BSYNC B0 ;  /* 0x0000000000007941 */ /* 0x000fea0003800000 */
.L_x_1431:
        /* <DEDUP_REMOVED lines=13> */
.L_x_1434:
[----:B------:R-:W-:Y:S05]  /*100a0*/  BSYNC B0 ;  /* 0x0000000000007941 */ /* 0x000fea0003800000 */
.L_x_1433:
[----:B------:R-:W-:Y:S05]  /*100b0*/  @P3 EXIT ;  /* 0x000000000000394d */ /* 0x000fea0003800000 */
[----:B------:R-:W-:Y:S02]  /*100c0*/  ULDC UR4, c[0x0][0x2d0] ;  /* 0x0000b40000047ab9 */ /* 0x000fe40000000800 */
[C---:B------:R-:W-:Y:S01]  /*100d0*/  ISETP.GE.AND P1, PT, R2.reuse, UR4, PT ;  /* 0x0000000402007c0c */ /* 0x040fe2000bf26270 */
[----:B------:R-:W-:Y:S01]  /*100e0*/  VIADD R2, R2, 0x40 ;  /* 0x0000004002027836 */ /* 0x000fe20000000000 */
[----:B------:R-:W-:-:S04]  /*100f0*/  ISETP.GE.AND P2, PT, R12, UR4, PT ;  /* 0x000000040c007c0c */ /* 0x000fc8000bf46270 */
[----:B------:R-:W-:-:S07]  /*10100*/  ISETP.GE.AND P0, PT, R2, UR4, PT ;  /* 0x0000000402007c0c */ /* 0x000fce000bf06270 */
[----:B------:R1:W-:Y:S04]  /*10110*/  @!P1 STG.E.128 desc[UR10][R32.64+0xa900], R20 ;  /* 0x00a9001420009986 */ /* 0x0003e8000c101d0a */
[----:B------:R1:W-:Y:S02]  /*10120*/  @!P2 STG.E.128 desc[UR10][R32.64+0xa800], R24 ;  /* 0x00a800182000a986 */ /* 0x0003e4000c101d0a */
[----:B------:R-:W-:Y:S05]  /*10130*/  @P0 EXIT ;  /* 0x000000000000094d */ /* 0x000fea0003800000 */
[----:B------:R-:W-:Y:S01]  /*10140*/  STG.E.128 desc[UR10][R32.64+0xaa00], R16 ;  /* 0x00aa001020007986 */ /* 0x000fe2000c101d0a */
[----:B------:R-:W-:Y:S05]  /*10150*/  EXIT ;  /* 0x000000000000794d */ /* 0x000fea0003800000 */
.L_x_1435:
        /* <DEDUP_REMOVED lines=10> */
.L_x_4162:


//--------------------- .text._ZN5flash24flash_fwd_splitkv_kernelI23Flash_fwd_kernel_traitsILi192ELi64ELi64ELi4ELb0ELb0EN7cutlass6half_tE19Flash_kernel_traitsILi192ELi64ELi64ELi4ES3_EELb1ELb0ELb0ELb0ELb0ELb1ELb1ELb0EEEvNS_16Flash_fwd_paramsE --------------------------
	.section	.text._ZN5flash24flash_fwd_splitkv_kernelI23Flash_fwd_kernel_traitsILi192ELi64ELi64ELi4ELb0ELb0EN7cutlass6half_tE19Flash_kernel_traitsILi192ELi64ELi64ELi4ES3_EELb1ELb0ELb0ELb0ELb0ELb1ELb1ELb0EEEvNS_16Flash_fwd_paramsE,"ax",@progbits
	.align	128
        .global         _ZN5flash24flash_fwd_splitkv_kernelI23Flash_fwd_kernel_traitsILi192ELi64ELi64ELi4ELb0ELb0EN7cutlass6half_tE19Flash_kernel_traitsILi192ELi64ELi64ELi4ES3_EELb1ELb0ELb0ELb0ELb0ELb1ELb1ELb0EEEvNS_16Flash_fwd_paramsE
        .type           _ZN5flash24flash_fwd_splitkv_kernelI23Flash_fwd_kernel_traitsILi192ELi64ELi64ELi4ELb0ELb0EN7cutlass6half_tE19Flash_kernel_traitsILi192ELi64ELi64ELi4ES3_EELb1ELb0ELb0ELb0ELb0ELb1ELb1ELb0EEEvNS_16Flash_fwd_paramsE,@function
        .size           _ZN5flash24flash_fwd_splitkv_kernelI23Flash_fwd_kernel_traitsILi192ELi64ELi64ELi4ELb0ELb0EN7cutlass6half_tE19Flash_kernel_traitsILi192ELi64ELi64ELi4ES3_EELb1ELb0ELb0ELb0ELb0ELb1ELb1ELb0EEEvNS_16Flash_fwd_paramsE,(.L_x_4163 - _ZN5flash24flash_fwd_splitkv_kernelI23Flash_fwd_kernel_traitsILi192ELi64ELi64ELi4ELb0ELb0EN7cutlass6half_tE19Flash_kernel_traitsILi192ELi64ELi64ELi4ES3_EELb1ELb0ELb0ELb0ELb0ELb1ELb1ELb0EEEvNS_16Flash_fwd_paramsE)
        .other          _ZN5flash24flash_fwd_splitkv_kernelI23Flash_fwd_kernel_traitsILi192ELi64ELi64ELi4ELb0ELb0EN7cutlass6half_tE19Flash_kernel_traitsILi192ELi64ELi64ELi4ES3_EELb1ELb0ELb0ELb0ELb0ELb1ELb1ELb0EEEvNS_16Flash_fwd_paramsE,@"STO_CUDA_ENTRY STV_DEFAULT"
_ZN5flash24flash_fwd_splitkv_kernelI23Flash_fwd_kernel_traitsILi192ELi64ELi64ELi4ELb0ELb0EN7cutlass6half_tE19Flash_kernel_traitsILi192ELi64ELi64ELi4ES3_EELb1ELb0ELb0ELb0ELb0ELb1ELb1ELb0EEEvNS_16Flash_fwd_paramsE:
.text._ZN5flash24flash_fwd_splitkv_kernelI23Flash_fwd_kernel_traitsILi192ELi64ELi64ELi4ELb0ELb0EN7cutlass6half_tE19Flash_kernel_traitsILi192ELi64ELi64ELi4ES3_EELb1ELb0ELb0ELb0ELb0ELb1ELb1ELb0EEEvNS_16Flash_fwd_paramsE:
[----:B------:R-:W-:Y:S08]  /*0000*/  LDC R1, c[0x0][0x28] ;  /* 0x00000a00ff017b82 */ /* 0x000ff00000000800 */
[----:B------:R-:W1:Y:S01]  /*0010*/  LDC R5, c[0x0][0x270] ;  /* 0x00009c00ff057b82 */ /* 0x000e620000000800 */
[----:B------:R-:W2:Y:S01]  /*0020*/  S2R R28, SR_CTAID.Z ;  /* 0x00000000001c7919 */ /* 0x000ea20000002700 */
[----:B------:R-:W-:Y:S01]  /*0030*/  MOV R2, RZ ;  /* 0x000000ff00027202 */ /* 0x000fe20000000f00 */
[----:B------:R-:W-:-:S05]  /*0040*/  ULDC.64 UR12, c[0x0][0x208] ;  /* 0x00008200000c7ab9 */ /* 0x000fca0000000a00 */
[----:B------:R-:W3:Y:S08]  /*0050*/  LDC.64 R8, c[0x0][0x2f0] ;  /* 0x0000bc00ff087b82 */ /* 0x000ef00000000a00 */
[----:B------:R-:W4:Y:S01]  /*0060*/  LDC.64 R12, c[0x0][0x2f8] ;  /* 0x0000be00ff0c7b82 */ /* 0x000f220000000a00 */
[----:B-1----:R-:W1:Y:S01]  /*0070*/  I2F.U32.RP R6, R5 ;  /* 0x0000000500067306 */ /* 0x002e620000209000 */
[----:B------:R-:W-:-:S07]  /*0080*/  ISETP.NE.U32.AND P2, PT, R5, RZ, PT ;  /* 0x000000ff0500720c */ /* 0x000fce0003f45070 */
[----:B-1----:R-:W1:Y:S02]  /*0090*/  MUFU.RCP R4, R6 ;  /* 0x0000000600047308 */ /* 0x002e640000001000 */
[----:B-1----:R-:W-:-:S06]  /*00a0*/  VIADD R4, R4, 0xffffffe ;  /* 0x0ffffffe04047836 */ /* 0x002fcc0000000000 */
[----:B------:R-:W1:Y:S02]  /*00b0*/  F2I.FTZ.U32.TRUNC.NTZ R3, R4 ;  /* 0x0000000400037305 */ /* 0x000e64000021f000 */
[----:B-1----:R-:W-:Y:S01]  /*00c0*/  IMAD.MOV R0, RZ, RZ, -R3 ;  /* 0x000000ffff007224 */ /* 0x002fe200078e0a03 */
[----:B------:R-:W1:Y:S03]  /*00d0*/  LDC.U8 R4, c[0x0][0x3c2] ;  /* 0x0000f080ff047b82 */ /* 0x000e660000000000 */
[----:B------:R-:W-:-:S04]  /*00e0*/  IMAD R7, R0, R5, RZ ;  /* 0x0000000500077224 */ /* 0x000fc800078e02ff */
[----:B------:R-:W-:Y:S02]  /*00f0*/  IMAD.HI.U32 R7, R3, R7, R2 ;  /* 0x0000000703077227 */ /* 0x000fe400078e0002 */
[----:B------:R-:W3:Y:S04]  /*0100*/  LDC.64 R2, c[0x0][0x300] ;  /* 0x0000c000ff027b82 */ /* 0x000ee80000000a00 */
[----:B--2---:R-:W-:-:S04]  /*0110*/  IMAD.HI.U32 R217, R7, R28, RZ ;  /* 0x0000001c07d97227 */ /* 0x004fc800078e00ff */
[----:B------:R-:W-:Y:S01]  /*0120*/  IMAD.MOV R0, RZ, RZ, -R217 ;  /* 0x000000ffff007224 */ /* 0x000fe200078e0ad9 */
[----:B------:R-:W2:Y:S03]  /*0130*/  LDC.64 R6, c[0x0][0x2f0] ;  /* 0x0000bc00ff067b82 */ /* 0x000ea60000000a00 */
[----:B------:R-:W-:-:S05]  /*0140*/  IMAD R0, R5, R0, R28 ;  /* 0x0000000005007224 */ /* 0x000fca00078e021c */
[----:B------:R-:W-:Y:S02]  /*0150*/  ISETP.GE.U32.AND P4, PT, R0, R5, PT ;  /* 0x000000050000720c */ /* 0x000fe40003f86070 */
[----:B---3--:R-:W-:-:S04]  /*0160*/  ISETP.NE.U32.AND P0, PT, R2, RZ, PT ;  /* 0x000000ff0200720c */ /* 0x008fc80003f05070 */
[----:B------:R-:W-:-:S07]  /*0170*/  ISETP.NE.AND.EX P0, PT, R3, RZ, PT, P0 ;  /* 0x000000ff0300720c */ /* 0x000fce0003f05300 */
[----:B------:R-:W-:Y:S01]  /*0180*/  @P4 IMAD.IADD R0, R0, 0x1, -R5 ;  /* 0x0000000100004824 */ /* 0x000fe200078e0a05 */
[----:B------:R-:W-:Y:S01]  /*0190*/  @P4 IADD3 R217, R217, 0x1, RZ ;  /* 0x00000001d9d94810 */ /* 0x000fe20007ffe0ff */
[----:B------:R-:W3:Y:S01]  /*01a0*/  LDC.64 R2, c[0x0][0x2f8] ;  /* 0x0000be00ff027b82 */ /* 0x000ee20000000a00 */
        /* <DEDUP_REMOVED lines=8> */
[----:B------:R-:W-:-:S05]  /*0230*/  IMAD.WIDE R14, R217, 0x4, R8 ;  /* 0x00000004d90e7825 */ /* 0x000fca00078e0208 */
[----:B------:R-:W2:Y:S04]  /*0240*/  @P1 LDG.E R0, desc[UR12][R14.64] ;  /* 0x0000000c0e001981 */ /* 0x000ea8000c1e1900 */
[----:B------:R-:W2:Y:S01]  /*0250*/  @P1 LDG.E R109, desc[UR12][R14.64+0x4] ;  /* 0x0000040c0e6d1981 */ /* 0x000ea2000c1e1900 */
[----:B-1----:R-:W-:Y:S01]  /*0260*/  ISETP.NE.AND P3, PT, R4, RZ, PT ;  /* 0x000000ff0400720c */ /* 0x002fe20003f65270 */
[----:B----4-:R-:W-:Y:S01]  /*0270*/  IMAD.WIDE R12, R217, 0x4, R12 ;  /* 0x00000004d90c7825 */ /* 0x010fe200078e020c */
[----:B---3--:R-:W-:-:S03]  /*0280*/  ISETP.EQ.U32.AND P2, PT, R2, RZ, PT ;  /* 0x000000ff0200720c */ /* 0x008fc60003f42070 */
[----:B------:R-:W-:Y:S01]  /*0290*/  IMAD.MOV.U32 R9, RZ, RZ, RZ ;  /* 0x000000ffff097224 */ /* 0x000fe200078e00ff */
[----:B------:R-:W-:Y:S01]  /*02a0*/  ISETP.EQ.OR.EX P2, PT, R3, RZ, !P3, P2 ;  /* 0x000000ff0300720c */ /* 0x000fe20005f42720 */
[----:B--2---:R-:W-:Y:S01]  /*02b0*/  @P0 IMAD.WIDE R6, R217, 0x4, R6 ;  /* 0x00000004d9060825 */ /* 0x004fe200078e0206 */
[----:B------:R-:W1:Y:S04]  /*02c0*/  S2R R33, SR_CTAID.X ;  /* 0x0000000000217919 */ /* 0x000e680000002500 */
[----:B------:R2:W5:Y:S07]  /*02d0*/  @P0 LDG.E R9, desc[UR12][R6.64] ;  /* 0x0000000c06090981 */ /* 0x00056e000c1e1900 */
[----:B------:R2:W5:Y:S01]  /*02e0*/  @!P2 LDG.E R10, desc[UR12][R12.64] ;  /* 0x0000000c0c0aa981 */ /* 0x000562000c1e1900 */
[----:B------:R-:W-:-:S02]  /*02f0*/  ISETP.NE.U32.AND P0, PT, R2, RZ, PT ;  /* 0x000000ff0200720c */ /* 0x000fc40003f05070 */
[----:B------:R-:W-:Y:S01]  /*0300*/  IADD3 R2, -R217, RZ, RZ ;  /* 0x000000ffd9027210 */ /* 0x000fe20007ffe1ff */
[----:B------:R-:W3:Y:S01]  /*0310*/  S2R R4, SR_CTAID.Y ;  /* 0x0000000000047919 */ /* 0x000ee20000002600 */
[----:B------:R-:W-:-:S03]  /*0320*/  ISETP.NE.AND.EX P0, PT, R3, RZ, PT, P0 ;  /* 0x000000ff0300720c */ /* 0x000fc60003f05300 */
[----:B------:R-:W-:Y:S02]  /*0330*/  IMAD R28, R5, R2, R28 ;  /* 0x00000002051c7224 */ /* 0x000fe400078e021c */
[----:B------:R-:W-:-:S06]  /*0340*/  @P1 IMAD.IADD R109, R109, 0x1, -R0 ;  /* 0x000000016d6d1824 */ /* 0x000fcc00078e0a00 */
[----:B------:R-:W4:Y:S02]  /*0350*/  @!P1 LDC R109, c[0x0][0x2c4] ;  /* 0x0000b100ff6d9b82 */ /* 0x000f240000000800 */
[----:B-123--:R-:W-:Y:S05]  /*0360*/  @!P0 BRA `(.L_x_1436) ;  /* 0x0000000000108947 */ /* 0x00efea0003800000 */
[----:B------:R-:W2:Y:S02]  /*0370*/  @P3 LDG.E R3, desc[UR12][R12.64+0x4] ;  /* 0x0000040c0c033981 */ /* 0x000ea4000c1e1900 */
[----:B--2--5:R-:W-:-:S06]  /*0380*/  @P3 IADD3 R6, R3, -R10, RZ ;  /* 0x8000000a03063210 */ /* 0x024fcc0007ffe0ff */
[----:B------:R2:W5:Y:S01]  /*0390*/  @!P3 LDG.E R6, desc[UR12][R12.64] ;  /* 0x0000000c0c06b981 */ /* 0x000562000c1e1900 */
[----:B------:R-:W-:Y:S05]  /*03a0*/  BRA `(.L_x_1437) ;  /* 0x0000000000047947 */ /* 0x000fea0003800000 */
.L_x_1436:
[----:B------:R-:W1:Y:S02]  /*03b0*/  LDC R6, c[0x0][0x2c8] ;  /* 0x0000b200ff067b82 */ /* 0x000e640000000800 */
.L_x_1437:
[----:B------:R-:W3:Y:S02]  /*03c0*/  LDC.64 R2, c[0x0][0x308] ;  /* 0x0000c200ff027b82 */ /* 0x000ee40000000a00 */
[----:B---3--:R-:W-:-:S04]  /*03d0*/  ISETP.NE.U32.AND P3, PT, R2, RZ, PT ;  /* 0x000000ff0200720c */ /* 0x008fc80003f65070 */
[----:B------:R-:W-:-:S13]  /*03e0*/  ISETP.NE.AND.EX P3, PT, R3, RZ, PT, P3 ;  /* 0x000000ff0300720c */ /* 0x000fda0003f65330 */
[----:B------:R-:W3:Y:S02]  /*03f0*/  @P3 LDC.64 R2, c[0x0][0x308] ;  /* 0x0000c200ff023b82 */ /* 0x000ee40000000a00 */
[----:B---3--:R-:W-:-:S05]  /*0400*/  @P3 IMAD.WIDE R2, R217, 0x4, R2 ;  /* 0x00000004d9023825 */ /* 0x008fca00078e0202 */
[----:B------:R3:W5:Y:S01]  /*0410*/  @P3 LDG.E R104, desc[UR12][R2.64] ;  /* 0x0000000c02683981 */ /* 0x000762000c1e1900 */
[----:B------:R-:W-:-:S05]  /*0420*/  IMAD.SHL.U32 R110, R33, 0x40, RZ ;  /* 0x00000040216e7824 */ /* 0x000fca00078e00ff */
[----:B----4-:R-:W-:-:S13]  /*0430*/  ISETP.GT.AND P0, PT, R109, R110, PT ;  /* 0x0000006e6d00720c */ /* 0x010fda0003f04270 */
[----:B------:R-:W-:Y:S05]  /*0440*/  @!P0 EXIT ;  /* 0x000000000000894d */ /* 0x000fea0003800000 */
[----:B------:R-:W2:Y:S01]  /*0450*/  LDC R8, c[0x0][0x10] ;  /* 0x00000400ff087b82 */ /* 0x000ea20000000800 */
[----:B-----5:R-:W-:Y:S01]  /*0460*/  @P3 IMAD.IADD R104, R104, 0x1, -R9 ;  /* 0x0000000168683824 */ /* 0x020fe200078e0a09 */
[----:B------:R-:W4:Y:S06]  /*0470*/  S2R R106, SR_TID.X ;  /* 0x00000000006a7919 */ /* 0x000f2c0000002100 */
[----:B---3--:R-:W3:Y:S08]  /*0480*/  LDC R2, c[0x0][0x2c8] ;  /* 0x0000b200ff027b82 */ /* 0x008ef00000000800 */
[----:B------:R-:W4:Y:S01]  /*0490*/  LDC R105, c[0x0][0x398] ;  /* 0x0000e600ff697b82 */ /* 0x000f220000000800 */
[----:B--2---:R-:W-:-:S04]  /*04a0*/  IABS R12, R8 ;  /* 0x00000008000c7213 */ /* 0x004fc80000000000 */
[----:B------:R-:W2:Y:S01]  /*04b0*/  I2F.RP R3, R12 ;  /* 0x0000000c00037306 */ /* 0x000ea20000209400 */
[----:B---3--:R-:W-:-:S05]  /*04c0*/  VIADD R2, R2, 0x3f ;  /* 0x0000003f02027836 */ /* 0x008fca0000000000 */
[----:B------:R-:W-:-:S04]  /*04d0*/  SHF.R.S32.HI R15, RZ, 0x1f, R2 ;  /* 0x0000001fff0f7819 */ /* 0x000fc80000011402 */
[----:B------:R-:W-:Y:S01]  /*04e0*/  LEA.HI R15, R15, R2, RZ, 0x6 ;  /* 0x000000020f0f7211 */ /* 0x000fe200078f30ff */
[----:B--2---:R-:W2:Y:S01]  /*04f0*/  MUFU.RCP R16, R3 ;  /* 0x0000000300107308 */ /* 0x004ea20000001000 */
[-C--:B------:R-:W-:Y:S02]  /*0500*/  IABS R2, R8.reuse ;  /* 0x0000000800027213 */ /* 0x080fe40000000000 */
[----:B------:R-:W-:-:S03]  /*0510*/  LEA.HI.SX32 R15, R15, R8, 0x1a ;  /* 0x000000080f0f7211 */ /* 0x000fc600078fd2ff */
[----:B------:R-:W-:Y:S02]  /*0520*/  IMAD.MOV R2, RZ, RZ, -R2 ;  /* 0x000000ffff027224 */ /* 0x000fe400078e0a02 */
[----:B------:R-:W-:Y:S02]  /*0530*/  VIADD R15, R15, 0xffffffff ;  /* 0xffffffff0f0f7836 */ /* 0x000fe40000000000 */
[----:B--2---:R-:W-:-:S03]  /*0540*/  VIADD R16, R16, 0xffffffe ;  /* 0x0ffffffe10107836 */ /* 0x004fc60000000000 */
[----:B------:R-:W-:Y:S02]  /*0550*/  IABS R3, R15 ;  /* 0x0000000f00037213 */ /* 0x000fe40000000000 */
[----:B------:R-:W-:Y:S01]  /*0560*/  LOP3.LUT R15, R15, R8, RZ, 0x3c, !PT ;  /* 0x000000080f0f7212 */ /* 0x000fe200078e3cff */
[----:B------:R-:W2:Y:S03]  /*0570*/  F2I.FTZ.U32.TRUNC.NTZ R17, R16 ;  /* 0x0000001000117305 */ /* 0x000ea6000021f000 */
[----:B------:R-:W-:Y:S01]  /*0580*/  ISETP.GE.AND P0, PT, R15, RZ, PT ;  /* 0x000000ff0f00720c */ /* 0x000fe20003f06270 */
        /* <DEDUP_REMOVED lines=8> */
[----:B------:R-:W3:-:S12]  /*0610*/  @!P3 LDC.64 R2, c[0x0][0x318] ;  /* 0x0000c600ff02bb82 */ /* 0x000ed80000000a00 */
[----:B------:R-:W-:Y:S02]  /*0620*/  @!P1 IMAD.IADD R13, R13, 0x1, -R12 ;  /* 0x000000010d0d9824 */ /* 0x000fe400078e0a0c */
[----:B------:R-:W-:Y:S01]  /*0630*/  @!P1 VIADD R11, R11, 0x1 ;  /* 0x000000010b0b9836 */ /* 0x000fe20000000000 */
[----:B------:R-:W-:Y:S02]  /*0640*/  ISETP.NE.AND P1, PT, R8, RZ, PT ;  /* 0x000000ff0800720c */ /* 0x000fe40003f25270 */
[----:B------:R-:W-:Y:S02]  /*0650*/  ISETP.GE.U32.AND P4, PT, R13, R12, PT ;  /* 0x0000000c0d00720c */ /* 0x000fe40003f86070 */
[----:B---3--:R-:W-:Y:S02]  /*0660*/  @!P3 ISETP.NE.U32.AND P2, PT, R2, RZ, PT ;  /* 0x000000ff0200b20c */ /* 0x008fe40003f45070 */
        /* <DEDUP_REMOVED lines=8> */
[----:B----4-:R-:W-:Y:S01]  /*06f0*/  IADD3 R2, R2, R105, R104 ;  /* 0x0000006902027210 */ /* 0x010fe20007ffe068 */
        /* <DEDUP_REMOVED lines=41> */
[----:B------:R-:W-:Y:S01]  /*0990*/  VIADD R8, R2, 0x40 ;  /* 0x0000004002087836 */ /* 0x000fe20000000000 */
        /* <DEDUP_REMOVED lines=13> */
.L_x_1440:
[----:B------:R-:W-:Y:S05]  /*0a70*/  BSYNC B0 ;  /* 0x0000000000007941 */ /* 0x000fea0003800000 */
.L_x_1439:
        /* <DEDUP_REMOVED lines=11> */
.L_x_1442:
[----:B------:R-:W-:Y:S05]  /*0b30*/  BSYNC B0 ;  /* 0x0000000000007941 */ /* 0x000fea0003800000 */
.L_x_1441:
        /* <DEDUP_REMOVED lines=10> */
.L_x_1444:
[----:B------:R-:W-:Y:S05]  /*0be0*/  BSYNC B0 ;  /* 0x0000000000007941 */ /* 0x000fea0003800000 */
.L_x_1443:
        /* <DEDUP_REMOVED lines=10> */
.L_x_1446:
[----:B------:R-:W-:Y:S05]  /*0c90*/  BSYNC B0 ;  /* 0x0000000000007941 */ /* 0x000fea0003800000 */
.L_x_1445:
        /* <DEDUP_REMOVED lines=11> */
.L_x_1448:
[----:B------:R-:W-:Y:S05]  /*0d50*/  BSYNC B0 ;  /* 0x0000000000007941 */ /* 0x000fea0003800000 */
.L_x_1447:
        /* <DEDUP_REMOVED lines=9> */
.L_x_1450:
[----:B------:R-:W-:Y:S05]  /*0df0*/  BSYNC B0 ;  /* 0x0000000000007941 */ /* 0x000fea0003800000 */
.L_x_1449:
        /* <DEDUP_REMOVED lines=9> */
.L_x_1452:
[----:B------:R-:W-:Y:S05]  /*0e90*/  BSYNC B0 ;  /* 0x0000000000007941 */ /* 0x000fea0003800000 */
.L_x_1451:
        /* <DEDUP_REMOVED lines=9> */
.L_x_1454:
[----:B------:R-:W-:Y:S05]  /*0f30*/  BSYNC B0 ;  /* 0x0000000000007941 */ /* 0x000fea0003800000 */
.L_x_1453:
[----:B------:R-:W-:Y:S01]  /*0f40*/  ULDC.64 UR4, c[0x0][0x2b8] ;  /* 0x0000ae0000047ab9 */ /* 0x000fe20000000a00 */
[----:B------:R-:W-:Y:S02]  /*0f50*/  LEA.HI.X.SX32 R5, R5, R0, 0x1, P3 ;  /* 0x0000000005057211 */ /* 0x000fe400018f0eff */
[C---:B------:R-:W-:Y:S02]  /*0f60*/  LEA R2, P0, R4.reuse, UR4, 0x2 ;  /* 0x0000000404027c11 */ /* 0x040fe4000f8010ff */
[-C--:B------:R-:W-:Y:S02]  /*0f70*/  ISETP.GE.OR P4, PT, R19, R110.reuse, P6 ;  /* 0x0000006e1300720c */ /* 0x080fe40003786670 */
[----:B------:R-:W-:Y:S01]  /*0f80*/  LEA.HI.X R3, R4, UR5, R5, 0x2, P0 ;  /* 0x0000000504037c11 */ /* 0x000fe200080f1405 */
[----:B------:R-:W-:Y:S01]  /*0f90*/  @!P5 IMAD.MOV.U32 R5, RZ, RZ, -0x800000 ;  /* 0xff800000ff05d424 */ /* 0x000fe200078e00ff */
[-C--:B------:R-:W-:Y:S02]  /*0fa0*/  ISETP.GE.OR P3, PT, R17, R110.reuse, P6 ;  /* 0x0000006e1100720c */ /* 0x080fe40003766670 */
[----:B------:R-:W-:-:S02]  /*0fb0*/  ISETP.GE.OR P2, PT, R15, R110, P6 ;  /* 0x0000006e0f00720c */ /* 0x000fc40003746670 */
[----:B------:R1:W-:Y:S01]  /*0fc0*/  @!P5 STG.E desc[UR12][R2.64], R5 ;  /* 0x000000050200d986 */ /* 0x0003e2000c10190c */
[-C--:B------:R-:W-:Y:S02]  /*0fd0*/  ISETP.GE.OR P1, PT, R13, R110.reuse, P6 ;  /* 0x0000006e0d00720c */ /* 0x080fe40003726670 */
[-C--:B------:R-:W-:Y:S02]  /*0fe0*/  ISETP.GE.OR P0, PT, R11, R110.reuse, P6 ;  /* 0x0000006e0b00720c */ /* 0x080fe40003706670 */
[-C--:B------:R-:W-:Y:S01]  /*0ff0*/  ISETP.GE.OR P5, PT, R9, R110.reuse, P6 ;  /* 0x0000006e0900720c */ /* 0x080fe200037a6670 */
[----:B------:R-:W-:Y:S01]  /*1000*/  @!P4 IMAD.MOV.U32 R17, RZ, RZ, -0x800000 ;  /* 0xff800000ff11c424 */ /* 0x000fe200078e00ff */
[----:B------:R-:W-:Y:S02]  /*1010*/  ISETP.GE.OR P6, PT, R7, R110, P6 ;  /* 0x0000006e0700720c */ /* 0x000fe400037c6670 */
[----:B------:R-:W-:Y:S02]  /*1020*/  @!P3 IMAD.MOV.U32 R15, RZ, RZ, -0x800000 ;  /* 0xff800000ff0fb424 */ /* 0x000fe400078e00ff */
[----:B------:R-:W-:Y:S01]  /*1030*/  @!P2 IMAD.MOV.U32 R13, RZ, RZ, -0x800000 ;  /* 0xff800000ff0da424 */ /* 0x000fe200078e00ff */
[----:B------:R1:W-:Y:S02]  /*1040*/  @!P4 STG.E desc[UR12][R2.64+0x20], R17 ;  /* 0x000020110200c986 */ /* 0x0003e4000c10190c */
[----:B------:R-:W-:-:S02]  /*1050*/  @!P1 IMAD.MOV.U32 R11, RZ, RZ, -0x800000 ;  /* 0xff800000ff0b9424 */ /* 0x000fc400078e00ff */
[----:B------:R-:W-:Y:S01]  /*1060*/  @!P0 IMAD.MOV.U32 R9, RZ, RZ, -0x800000 ;  /* 0xff800000ff098424 */ /* 0x000fe200078e00ff */
[----:B------:R1:W-:Y:S01]  /*1070*/  @!P3 STG.E desc[UR12][R2.64+0x40], R15 ;  /* 0x0000400f0200b986 */ /* 0x0003e2000c10190c */
[----:B------:R-:W-:-:S03]  /*1080*/  @!P5 IMAD.MOV.U32 R7, RZ, RZ, -0x800000 ;  /* 0xff800000ff07d424 */ /* 0x000fc600078e00ff */
[----:B------:R1:W-:Y:S04]  /*1090*/  @!P2 STG.E desc[UR12][R2.64+0x60], R13 ;  /* 0x0000600d0200a986 */ /* 0x0003e8000c10190c */
[----:B------:R1:W-:Y:S04]  /*10a0*/  @!P1 STG.E desc[UR12][R2.64+0x80], R11 ;  /* 0x0000800b02009986 */ /* 0x0003e8000c10190c */
[----:B------:R1:W-:Y:S04]  /*10b0*/  @!P0 STG.E desc[UR12][R2.64+0xa0], R9 ;  /* 0x0000a00902008986 */ /* 0x0003e8000c10190c */
[----:B------:R1:W-:Y:S01]  /*10c0*/  @!P5 STG.E desc[UR12][R2.64+0xc0], R7 ;  /* 0x0000c0070200d986 */ /* 0x0003e2000c10190c */
[----:B------:R-:W-:Y:S05]  /*10d0*/  @P6 EXIT ;  /* 0x000000000000694d */ /* 0x000fea0003800000 */
[----:B-1----:R-:W-:-:S05]  /*10e0*/  MOV R5, 0xff800000 ;  /* 0xff80000000057802 */ /* 0x002fca0000000f00 */
[----:B------:R-:W-:Y:S01]  /*10f0*/  STG.E desc[UR12][R2.64+0xe0], R5 ;  /* 0x0000e00502007986 */ /* 0x000fe2000c10190c */
[----:B------:R-:W-:Y:S05]  /*1100*/  EXIT ;  /* 0x000000000000794d */ /* 0x000fea0003800000 */
.L_x_1438:
        /* <DEDUP_REMOVED lines=24> */
.L_x_1455:
[----:B------:R-:W-:Y:S05]  /*1290*/  @!P0 BRA `(.L_x_1456) ;  /* 0x00000004003c8947 */ /* 0x000fea0003800000 */
[----:B------:R-:W2:Y:S01]  /*12a0*/  LDC R13, c[0x0][0x380] ;  /* 0x0000e000ff0d7b82 */ /* 0x000ea20000000800 */
[----:B------:R-:W-:Y:S01]  /*12b0*/  LEA R16, R153, 0xffffffc0, 0x6 ;  /* 0xffffffc099107811 */ /* 0x000fe200078e30ff */
[----:B------:R-:W-:-:S03]  /*12c0*/  ULDC.64 UR4, c[0x0][0x260] ;  /* 0x0000980000047ab9 */ /* 0x000fc60000000a00 */
[----:B-1----:R-:W-:-:S03]  /*12d0*/  IABS R2, R16 ;  /* 0x0000001000027213 */ /* 0x002fc60000000000 */
[----:B------:R-:W1:Y:S08]  /*12e0*/  LDC R9, c[0x0][0x278] ;  /* 0x00009e00ff097b82 */ /* 0x000e700000000800 */
[----:B------:R-:W3:Y:S01]  /*12f0*/  LDC.64 R220, c[0x0][0x248] ;  /* 0x00009200ffdc7b82 */ /* 0x000ee20000000a00 */
[----:B--2---:R-:W-:-:S04]  /*1300*/  IABS R4, R13 ;  /* 0x0000000d00047213 */ /* 0x004fc80000000000 */
[----:B------:R-:W2:Y:S08]  /*1310*/  I2F.RP R5, R4 ;  /* 0x0000000400057306 */ /* 0x000eb00000209400 */
[----:B--2---:R-:W2:Y:S02]  /*1320*/  MUFU.RCP R6, R5 ;  /* 0x0000000500067308 */ /* 0x004ea40000001000 */
[----:B--2---:R-:W-:-:S06]  /*1330*/  IADD3 R6, R6, 0xffffffe, RZ ;  /* 0x0ffffffe06067810 */ /* 0x004fcc0007ffe0ff */
[----:B------:R-:W2:Y:S02]  /*1340*/  F2I.FTZ.U32.TRUNC.NTZ R7, R6 ;  /* 0x0000000600077305 */ /* 0x000ea4000021f000 */
[----:B--2---:R-:W-:Y:S01]  /*1350*/  IMAD.MOV R3, RZ, RZ, -R7 ;  /* 0x000000ffff037224 */ /* 0x004fe200078e0a07 */
[----:B------:R-:W-:-:S03]  /*1360*/  MOV R6, RZ ;  /* 0x000000ff00067202 */ /* 0x000fc60000000f00 */
        /* <DEDUP_REMOVED lines=15> */
[----:B------:R-:W-:-:S06]  /*1460*/  IMAD.WIDE R6, R11, 0x4, R218 ;  /* 0x000000040b067825 */ /* 0x000fcc00078e02da */
[----:B------:R-:W2:Y:S01]  /*1470*/  LDG.E R6, desc[UR12][R6.64] ;  /* 0x0000000c06067981 */ /* 0x000ea2000c1e1900 */
[----:B-1----:R-:W-:Y:S01]  /*1480*/  IABS R2, R9 ;  /* 0x0000000900027213 */ /* 0x002fe20000000000 */
[----:B------:R-:W-:-:S03]  /*1490*/  IMAD.MOV R11, RZ, RZ, -R11 ;  /* 0x000000ffff0b7224 */ /* 0x000fc600078e0a0b */
[----:B------:R-:W1:Y:S01]  /*14a0*/  I2F.RP R5, R2 ;  /* 0x0000000200057306 */ /* 0x000e620000209400 */
[----:B------:R-:W-:-:S07]  /*14b0*/  IMAD R16, R13, R11, R16 ;  /* 0x0000000b0d107224 */ /* 0x000fce00078e0210 */
[----:B-1----:R-:W1:Y:S02]  /*14c0*/  MUFU.RCP R14, R5 ;  /* 0x00000005000e7308 */ /* 0x002e640000001000 */
[----:B-1----:R-:W-:-:S06]  /*14d0*/  IADD3 R14, R14, 0xffffffe, RZ ;  /* 0x0ffffffe0e0e7810 */ /* 0x002fcc0007ffe0ff */
[----:B------:R-:W1:Y:S02]  /*14e0*/  F2I.FTZ.U32.TRUNC.NTZ R15, R14 ;  /* 0x0000000e000f7305 */ /* 0x000e64000021f000 */
[----:B-1----:R-:W-:Y:S01]  /*14f0*/  IMAD.MOV R3, RZ, RZ, -R15 ;  /* 0x000000ffff037224 */ /* 0x002fe200078e0a0f */
[----:B------:R-:W-:-:S03]  /*1500*/  MOV R14, RZ ;  /* 0x000000ff000e7202 */ /* 0x000fc60000000f00 */
[----:B------:R-:W-:Y:S01]  /*1510*/  IMAD R4, R3, R2, RZ ;  /* 0x0000000203047224 */ /* 0x000fe200078e02ff */
[----:B------:R-:W-:-:S03]  /*1520*/  IABS R3, R28 ;  /* 0x0000001c00037213 */ /* 0x000fc60000000000 */
[----:B------:R-:W-:-:S04]  /*1530*/  IMAD.HI.U32 R15, R15, R4, R14 ;  /* 0x000000040f0f7227 */ /* 0x000fc800078e000e */
[----:B------:R-:W-:-:S04]  /*1540*/  IMAD.MOV.U32 R4, RZ, RZ, R3 ;  /* 0x000000ffff047224 */ /* 0x000fc800078e0003 */
[----:B------:R-:W-:Y:S01]  /*1550*/  IMAD.HI.U32 R20, R15, R4, RZ ;  /* 0x000000040f147227 */ /* 0x000fe200078e00ff */
[----:B------:R-:W-:-:S04]  /*1560*/  SHF.R.S32.HI R15, RZ, 0x1f, R16 ;  /* 0x0000001fff0f7819 */ /* 0x000fc80000011410 */
[----:B------:R-:W-:-:S05]  /*1570*/  IADD3 R3, -R20, RZ, RZ ;  /* 0x000000ff14037210 */ /* 0x000fca0007ffe1ff */
[C---:B------:R-:W-:Y:S02]  /*1580*/  IMAD R3, R2.reuse, R3, R4 ;  /* 0x0000000302037224 */ /* 0x040fe400078e0204 */
[----:B------:R-:W1:Y:S03]  /*1590*/  LDC.64 R4, c[0x0][0x230] ;  /* 0x00008c00ff047b82 */ /* 0x000e660000000a00 */
[----:B------:R-:W-:-:S13]  /*15a0*/  ISETP.GT.U32.AND P2, PT, R2, R3, PT ;  /* 0x000000030200720c */ /* 0x000fda0003f44070 */
[----:B------:R-:W-:Y:S01]  /*15b0*/  @!P2 IMAD.IADD R3, R3, 0x1, -R2 ;  /* 0x000000010303a824 */ /* 0x000fe200078e0a02 */
[----:B------:R-:W-:Y:S02]  /*15c0*/  @!P2 IADD3 R20, R20, 0x1, RZ ;  /* 0x000000011414a810 */ /* 0x000fe40007ffe0ff */
[----:B------:R-:W-:Y:S02]  /*15d0*/  ISETP.NE.AND P2, PT, R9, RZ, PT ;  /* 0x000000ff0900720c */ /* 0x000fe40003f45270 */
[----:B------:R-:W-:Y:S02]  /*15e0*/  ISETP.GE.U32.AND P3, PT, R3, R2, PT ;  /* 0x000000020300720c */ /* 0x000fe40003f66070 */
[----:B------:R-:W-:-:S04]  /*15f0*/  LOP3.LUT R2, R28, R9, RZ, 0x3c, !PT ;  /* 0x000000091c027212 */ /* 0x000fc800078e3cff */
[----:B------:R-:W-:Y:S02]  /*1600*/  ISETP.GE.AND P1, PT, R2, RZ, PT ;  /* 0x000000ff0200720c */ /* 0x000fe40003f26270 */
[----:B------:R-:W4:Y:S05]  /*1610*/  LDC.64 R2, c[0x0][0x238] ;  /* 0x00008e00ff027b82 */ /* 0x000f2a0000000a00 */
[----:B------:R-:W-:-:S06]  /*1620*/  @P3 IADD3 R20, R20, 0x1, RZ ;  /* 0x0000000114143810 */ /* 0x000fcc0007ffe0ff */
[----:B------:R-:W-:Y:S01]  /*1630*/  @!P1 IMAD.MOV R20, RZ, RZ, -R20 ;  /* 0x000000ffff149224 */ /* 0x000fe200078e0a14 */
[----:B------:R-:W-:Y:S02]  /*1640*/  @!P2 LOP3.LUT R20, RZ, R9, RZ, 0x33, !PT ;  /* 0x00000009ff14a212 */ /* 0x000fe400078e33ff */
[----:B--2---:R-:W-:Y:S01]  /*1650*/  SHF.R.S32.HI R7, RZ, 0x1f, R6 ;  /* 0x0000001fff077819 */ /* 0x004fe20000011406 */
[----:B-1----:R-:W-:-:S04]  /*1660*/  IMAD.WIDE.U32 R10, R6, R4, RZ ;  /* 0x00000004060a7225 */ /* 0x002fc800078e00ff */
[----:B-----5:R-:W-:Y:S02]  /*1670*/  IMAD R8, R7, R4, RZ ;  /* 0x0000000407087224 */ /* 0x020fe400078e02ff */
[----:B---3--:R-:W-:Y:S02]  /*1680*/  IMAD R4, R15, R220, RZ ;  /* 0x000000dc0f047224 */ /* 0x008fe400078e02ff */
[----:B------:R-:W-:Y:S02]  /*1690*/  IMAD R5, R6, R5, R8 ;  /* 0x0000000506057224 */ /* 0x000fe400078e0208 */
[----:B------:R-:W-:Y:S02]  /*16a0*/  IMAD R4, R16, R221, R4 ;  /* 0x000000dd10047224 */ /* 0x000fe400078e0204 */
[----:B----4-:R-:W-:Y:S01]  /*16b0*/  IMAD R7, R7, R2, RZ ;  /* 0x0000000207077224 */ /* 0x010fe200078e02ff */
[----:B------:R-:W-:-:S03]  /*16c0*/  IADD3 R11, R11, R5, RZ ;  /* 0x000000050b0b7210 */ /* 0x000fc60007ffe0ff */
[----:B------:R-:W-:Y:S02]  /*16d0*/  IMAD R7, R6, R3, R7 ;  /* 0x0000000306077224 */ /* 0x000fe400078e0207 */
[----:B------:R-:W-:Y:S01]  /*16e0*/  IMAD.WIDE.U32 R8, R16, R220, R10 ;  /* 0x000000dc10087225 */ /* 0x000fe200078e000a */
[----:B------:R-:W-:-:S03]  /*16f0*/  SHF.R.S32.HI R11, RZ, 0x1f, R20 ;  /* 0x0000001fff0b7819 */ /* 0x000fc60000011414 */
[----:B------:R-:W-:Y:S01]  /*1700*/  IMAD.WIDE.U32 R2, R6, R2, RZ ;  /* 0x0000000206027225 */ /* 0x000fe200078e00ff */
[----:B------:R-:W-:-:S03]  /*1710*/  IADD3 R9, R9, R4, RZ ;  /* 0x0000000409097210 */ /* 0x000fc60007ffe0ff */
[----:B------:R-:W-:Y:S01]  /*1720*/  IMAD R5, R11, UR4, RZ ;  /* 0x000000040b057c24 */ /* 0x000fe2000f8e02ff */
[----:B------:R-:W-:Y:S01]  /*1730*/  IADD3 R7, R3, R7, RZ ;  /* 0x0000000703077210 */ /* 0x000fe20007ffe0ff */
[----:B------:R-:W-:-:S04]  /*1740*/  IMAD.WIDE.U32 R38, R20, UR4, R8 ;  /* 0x0000000414267c25 */ /* 0x000fc8000f8e0008 */
[----:B------:R-:W-:Y:S02]  /*1750*/  IMAD R5, R20, UR5, R5 ;  /* 0x0000000514057c24 */ /* 0x000fe4000f8e0205 */
[----:B------:R-:W-:-:S03]  /*1760*/  IMAD.MOV.U32 R6, RZ, RZ, R2 ;  /* 0x000000ffff067224 */ /* 0x000fc600078e0002 */
[----:B------:R-:W-:Y:S01]  /*1770*/  IADD3 R25, R39, R5, RZ ;  /* 0x0000000527197210 */ /* 0x000fe20007ffe0ff */
[----:B------:R-:W-:Y:S06]  /*1780*/  BRA `(.L_x_1457) ;  /* 0x0000000400307947 */ /* 0x000fec0003800000 */
.L_x_1456:
[----:B------:R-:W1:Y:S01]  /*1790*/  LDC R11, c[0x0][0x278] ;  /* 0x00009e00ff0b7b82 */ /* 0x000e620000000800 */
[----:B------:R-:W-:Y:S02]  /*17a0*/  ISETP.NE.AND P4, PT, R10, -0x1, PT ;  /* 0xffffffff0a00780c */ /* 0x000fe40003f85270 */
[----:B------:R-:W-:-:S04]  /*17b0*/  LEA R16, R153, 0xffffffc0, 0x6 ;  /* 0xffffffc099107811 */ /* 0x000fc800078e30ff */
[----:B------:R-:W-:-:S07]  /*17c0*/  SHF.R.S32.HI R15, RZ, 0x1f, R16 ;  /* 0x0000001fff0f7819 */ /* 0x000fce0000011410 */
[----:B------:R-:W2:Y:S01]  /*17d0*/  @P4 LDC.64 R220, c[0x0][0x248] ;  /* 0x00009200ffdc4b82 */ /* 0x000ea20000000a00 */
[----:B-1----:R-:W-:-:S04]  /*17e0*/  IABS R3, R11 ;  /* 0x0000000b00037213 */ /* 0x002fc80000000000 */
[----:B------:R-:W1:Y:S08]  /*17f0*/  I2F.RP R5, R3 ;  /* 0x0000000300057306 */ /* 0x000e700000209400 */
[----:B-1----:R-:W1:Y:S02]  /*1800*/  MUFU.RCP R6, R5 ;  /* 0x0000000500067308 */ /* 0x002e640000001000 */
[----:B-1----:R-:W-:-:S06]  /*1810*/  VIADD R6, R6, 0xffffffe ;  /* 0x0ffffffe06067836 */ /* 0x002fcc0000000000 */
        /* <DEDUP_REMOVED lines=13> */
[----:B------:R-:W-:Y:S01]  /*18f0*/  ISETP.GE.AND P2, PT, R4, RZ, PT ;  /* 0x000000ff0400720c */ /* 0x000fe20003f46270 */
[----:B------:R-:W-:-:S04]  /*1900*/  @P4 IMAD.IADD R4, R9, 0x1, R10 ;  /* 0x0000000109044824 */ /* 0x000fc800078e020a */
[C---:B--2---:R-:W-:Y:S02]  /*1910*/  @P4 IMAD R13, R4.reuse, R221, RZ ;  /* 0x000000dd040d4224 */ /* 0x044fe400078e02ff */
[----:B------:R-:W-:-:S04]  /*1920*/  @P4 IMAD.WIDE.U32 R4, R4, R220, RZ ;  /* 0x000000dc04044225 */ /* 0x000fc800078e00ff */
[-C--:B------:R-:W-:Y:S02]  /*1930*/  @!P1 IADD3 R2, R2, -R3.reuse, RZ ;  /* 0x8000000302029210 */ /* 0x080fe40007ffe0ff */
[----:B------:R-:W-:Y:S02]  /*1940*/  @!P1 IADD3 R20, R20, 0x1, RZ ;  /* 0x0000000114149810 */ /* 0x000fe40007ffe0ff */
[----:B------:R-:W-:Y:S02]  /*1950*/  ISETP.GE.U32.AND P3, PT, R2, R3, PT ;  /* 0x000000030200720c */ /* 0x000fe40003f66070 */
[----:B------:R-:W2:Y:S01]  /*1960*/  LDC.64 R2, c[0x0][0x260] ;  /* 0x00009800ff027b82 */ /* 0x000ea20000000a00 */
[----:B------:R-:W-:Y:S02]  /*1970*/  ISETP.NE.AND P1, PT, R11, RZ, PT ;  /* 0x000000ff0b00720c */ /* 0x000fe40003f25270 */
[----:B------:R-:W-:Y:S02]  /*1980*/  @P4 IADD3 R13, R5, R13, RZ ;  /* 0x0000000d050d4210 */ /* 0x000fe40007ffe0ff */
[----:B------:R-:W-:-:S06]  /*1990*/  @P4 MOV R12, R4 ;  /* 0x00000004000c4202 */ /* 0x000fcc0000000f00 */
        /* <DEDUP_REMOVED lines=14> */
[----:B------:R-:W-:-:S07]  /*1a80*/  IADD3 R13, R13, R5, RZ ;  /* 0x000000050d0d7210 */ /* 0x000fce0007ffe0ff */
.L_x_1458:
[----:B------:R-:W-:Y:S01]  /*1a90*/  IMAD R5, R15, R220, RZ ;  /* 0x000000dc0f057224 */ /* 0x000fe200078e02ff */
[----:B------:R-:W-:Y:S01]  /*1aa0*/  @!P1 LOP3.LUT R20, RZ, R11, RZ, 0x33, !PT ;  /* 0x0000000bff149212 */ /* 0x000fe200078e33ff */
[----:B------:R-:W-:Y:S01]  /*1ab0*/  IMAD.WIDE.U32 R18, R220, R16, R12 ;  /* 0x00000010dc127225 */ /* 0x000fe200078e000c */
[----:B------:R-:W-:Y:S02]  /*1ac0*/  @P4 IADD3 R10, R9, R10, RZ ;  /* 0x0000000a090a4210 */ /* 0x000fe40007ffe0ff */
[----:B------:R-:W-:Y:S01]  /*1ad0*/  SHF.R.S32.HI R11, RZ, 0x1f, R20 ;  /* 0x0000001fff0b7819 */ /* 0x000fe20000011414 */
[----:B------:R-:W-:-:S04]  /*1ae0*/  IMAD R5, R221, R16, R5 ;  /* 0x00000010dd057224 */ /* 0x000fc800078e0205 */
[----:B--2---:R-:W-:Y:S01]  /*1af0*/  IMAD R12, R11, R2, RZ ;  /* 0x000000020b0c7224 */ /* 0x004fe200078e02ff */
[----:B------:R-:W-:Y:S01]  /*1b00*/  IADD3 R19, R19, R5, RZ ;  /* 0x0000000513137210 */ /* 0x000fe20007ffe0ff */
[----:B-1----:R-:W-:-:S04]  /*1b10*/  @P4 IMAD.WIDE.U32 R4, R10, R6, RZ ;  /* 0x000000060a044225 */ /* 0x002fc800078e00ff */
[----:B------:R-:W-:Y:S01]  /*1b20*/  IMAD.WIDE.U32 R38, R20, R2, R18 ;  /* 0x0000000214267225 */ /* 0x000fe200078e0012 */
[----:B------:R-:W-:-:S03]  /*1b30*/  @P4 MOV R6, R4 ;  /* 0x0000000400064202 */ /* 0x000fc60000000f00 */
[----:B------:R-:W-:Y:S02]  /*1b40*/  IMAD R3, R20, R3, R12 ;  /* 0x0000000314037224 */ /* 0x000fe400078e020c */
        /* <DEDUP_REMOVED lines=16> */
.L_x_1457:
[----:B------:R-:W-:Y:S01]  /*1c50*/  ISETP.NE.AND P1, PT, R0, -0x1, PT ;  /* 0xffffffff0000780c */ /* 0x000fe20003f25270 */
[----:B------:R-:W1:Y:S01]  /*1c60*/  S2UR UR8, SR_CgaCtaId ;  /* 0x00000000000879c3 */ /* 0x000e620000008800 */
[----:B------:R-:W-:Y:S01]  /*1c70*/  SHF.R.S32.HI R9, RZ, 0x1f, R106 ;  /* 0x0000001fff097819 */ /* 0x000fe2000001146a */
[----:B------:R-:W-:Y:S01]  /*1c80*/  IMAD.IADD R207, R109, 0x1, -R110 ;  /* 0x000000016dcf7824 */ /* 0x000fe200078e0a6e */
[----:B------:R-:W-:Y:S01]  /*1c90*/  SHF.R.S32.HI R31, RZ, 0x1f, R28 ;  /* 0x0000001fff1f7819 */ /* 0x000fe2000001141c */
[----:B------:R-:W-:Y:S01]  /*1ca0*/  ULDC.64 UR4, c[0x0][0x258] ;  /* 0x0000960000047ab9 */ /* 0x000fe20000000a00 */
[----:B------:R-:W-:Y:S01]  /*1cb0*/  LEA.HI R19, R9, R106, RZ, 0x4 ;  /* 0x0000006a09137211 */ /* 0x000fe200078f20ff */
[----:B------:R-:W-:Y:S01]  /*1cc0*/  ULDC.64 UR6, c[0x0][0x268] ;  /* 0x00009a0000067ab9 */ /* 0x000fe20000000a00 */
[----:B------:R-:W-:Y:S01]  /*1cd0*/  BSSY B0, `(.L_x_1459) ;  /* 0x0000063000007945 */ /* 0x000fe20003800000 */
[----:B------:R-:W2:Y:S01]  /*1ce0*/  LDC.64 R240, c[0x0][0x250] ;  /* 0x00009400fff07b82 */ /* 0x000ea20000000a00 */
[----:B------:R-:W-:-:S02]  /*1cf0*/  IMAD R31, R31, UR4, RZ ;  /* 0x000000041f1f7c24 */ /* 0x000fc4000f8e02ff */
[----:B------:R-:W-:Y:S01]  /*1d00*/  IMAD R11, R11, UR6, RZ ;  /* 0x000000060b0b7c24 */ /* 0x000fe2000f8e02ff */
[----:B------:R-:W-:Y:S01]  /*1d10*/  @!P1 SHF.R.S32.HI R17, RZ, 0x1f, R217 ;  /* 0x0000001fff119819 */ /* 0x000fe200000114d9 */
[----:B------:R-:W-:Y:S02]  /*1d20*/  IMAD R31, R28, UR5, R31 ;  /* 0x000000051c1f7c24 */ /* 0x000fe4000f8e021f */
[----:B------:R-:W-:Y:S01]  /*1d30*/  IMAD R14, R20, UR7, R11 ;  /* 0x00000007140e7c24 */ /* 0x000fe2000f8e020b */
[----:B------:R-:W3:Y:S01]  /*1d40*/  @P1 LDC.64 R4, c[0x0][0x240] ;  /* 0x00009000ff041b82 */ /* 0x000ee20000000a00 */
[----:B------:R-:W-:-:S07]  /*1d50*/  VIADD R213, R153, 0xffffffff ;  /* 0xffffffff99d57836 */ /* 0x000fce0000000000 */
[----:B------:R-:W4:Y:S01]  /*1d60*/  @!P1 LDC.64 R2, c[0x0][0x228] ;  /* 0x00008a00ff029b82 */ /* 0x000f220000000a00 */
[----:B---3--:R-:W-:Y:S01]  /*1d70*/  @P1 IMAD.WIDE.U32 R12, R0, R4, RZ ;  /* 0x00000004000c1225 */ /* 0x008fe200078e00ff */
[----:B------:R-:W-:-:S03]  /*1d80*/  LEA.HI R4, R9, R106, RZ, 0x3 ;  /* 0x0000006a09047211 */ /* 0x000fc600078f18ff */
[----:B------:R-:W-:Y:S01]  /*1d90*/  @P1 IMAD R5, R0, R5, R13 ;  /* 0x0000000500051224 */ /* 0x000fe200078e020d */
[----:B------:R-:W-:Y:S02]  /*1da0*/  SHF.R.S32.HI R22, RZ, 0x3, R4 ;  /* 0x00000003ff167819 */ /* 0x000fe40000011404 */
[----:B------:R-:W-:Y:S01]  /*1db0*/  LOP3.LUT R13, R4, 0xfffffff8, RZ, 0xc0, !PT ;  /* 0xfffffff8040d7812 */ /* 0x000fe200078ec0ff */
[-C--:B----4-:R-:W-:Y:S01]  /*1dc0*/  @!P1 IMAD R0, R17, R2.reuse, RZ ;  /* 0x0000000211009224 */ /* 0x090fe200078e02ff */
[----:B------:R-:W-:Y:S01]  /*1dd0*/  LOP3.LUT R17, R19, 0xfffffff0, RZ, 0xc0, !PT ;  /* 0xfffffff013117812 */ /* 0x000fe200078ec0ff */
[C---:B------:R-:W-:Y:S01]  /*1de0*/  IMAD.SHL.U32 R214, R22.reuse, 0x40, RZ ;  /* 0x0000004016d67824 */ /* 0x040fe200078e00ff */
[----:B------:R-:W-:Y:S01]  /*1df0*/  ISETP.GE.AND P5, PT, R22, R207, PT ;  /* 0x000000cf1600720c */ /* 0x000fe20003fa6270 */
[----:B-----5:R-:W-:Y:S01]  /*1e00*/  IMAD.IADD R8, R106, 0x1, -R13 ;  /* 0x000000016a087824 */ /* 0x020fe200078e0a0d */
[----:B------:R-:W-:Y:S01]  /*1e10*/  SHF.R.S32.HI R23, RZ, 0x1f, R22 ;  /* 0x0000001fff177819 */ /* 0x000fe20000011416 */
[C---:B------:R-:W-:Y:S01]  /*1e20*/  @!P1 IMAD R3, R217.reuse, R3, R0 ;  /* 0x00000003d9039224 */ /* 0x040fe200078e0200 */
[----:B------:R-:W-:Y:S01]  /*1e30*/  LOP3.LUT R214, R214, 0x1c0, RZ, 0xc0, !PT ;  /* 0x000001c0d6d67812 */ /* 0x000fe200078ec0ff */
[----:B------:R-:W-:Y:S01]  /*1e40*/  @!P1 IMAD.WIDE.U32 R26, R217, R2, RZ ;  /* 0x00000002d91a9225 */ /* 0x000fe200078e00ff */
[----:B------:R-:W-:-:S03]  /*1e50*/  IADD3 R18, R22, 0x30, RZ ;  /* 0x0000003016127810 */ /* 0x000fc60007ffe0ff */
[----:B------:R-:W-:Y:S02]  /*1e60*/  IMAD.IADD R17, R106, 0x1, -R17 ;  /* 0x000000016a117824 */ /* 0x000fe400078e0a11 */
[----:B------:R-:W-:Y:S02]  /*1e70*/  IMAD.SHL.U32 R215, R8, 0x8, RZ ;  /* 0x0000000808d77824 */ /* 0x000fe400078e00ff */
[----:B------:R-:W-:Y:S01]  /*1e80*/  @!P1 IMAD.IADD R5, R27, 0x1, R3 ;  /* 0x000000011b059824 */ /* 0x000fe200078e0203 */
[----:B------:R-:W-:Y:S01]  /*1e90*/  LEA.HI R3, R9, R106, RZ, 0x6 ;  /* 0x0000006a09037211 */ /* 0x000fe200078f30ff */
[----:B------:R-:W-:Y:S01]  /*1ea0*/  @P1 IMAD.MOV.U32 R2, RZ, RZ, R12 ;  /* 0x000000ffff021224 */ /* 0x000fe200078e000c */
[----:B------:R-:W-:Y:S01]  /*1eb0*/  SHF.R.S32.HI R0, RZ, 0x1f, R17 ;  /* 0x0000001fff007819 */ /* 0x000fe20000011411 */
[----:B------:R-:W-:Y:S01]  /*1ec0*/  VIADD R24, R22, 0x20 ;  /* 0x0000002016187836 */ /* 0x000fe20000000000 */
[----:B------:R-:W-:Y:S01]  /*1ed0*/  LOP3.LUT R13, R214, 0x38, R215, 0xf8, !PT ;  /* 0x00000038d60d7812 */ /* 0x000fe200078ef8d7 */
[----:B------:R-:W-:Y:S01]  /*1ee0*/  IMAD.SHL.U32 R3, R3, 0x8, RZ ;  /* 0x0000000803037824 */ /* 0x000fe200078e00ff */
[----:B------:R-:W-:Y:S01]  /*1ef0*/  SHF.R.U32.HI R214, RZ, 0x3, R214 ;  /* 0x00000003ffd67819 */ /* 0x000fe200000116d6 */
[----:B------:R-:W-:Y:S01]  /*1f00*/  IMAD.WIDE R32, R33, 0x40, R22 ;  /* 0x0000004021207825 */ /* 0x000fe200078e0216 */
[----:B------:R-:W-:-:S02]  /*1f10*/  @!P1 MOV R2, R26 ;  /* 0x0000001a00029202 */ /* 0x000fc40000000f00 */
[----:B------:R-:W-:Y:S01]  /*1f20*/  LEA.HI R0, R0, R17, RZ, 0x3 ;  /* 0x0000001100007211 */ /* 0x000fe200078f18ff */
[----:B------:R-:W-:Y:S01]  /*1f30*/  VIADD R26, R22, 0x10 ;  /* 0x00000010161a7836 */ /* 0x000fe20000000000 */
[----:B------:R-:W-:Y:S02]  /*1f40*/  LOP3.LUT R214, R13, R214, RZ, 0x3c, !PT ;  /* 0x000000d60dd67212 */ /* 0x000fe400078e3cff */
[----:B------:R-:W-:Y:S02]  /*1f50*/  SHF.R.S32.HI R36, RZ, 0x1f, R215 ;  /* 0x0000001fff247819 */ /* 0x000fe400000114d7 */
[C---:B------:R-:W-:Y:S02]  /*1f60*/  IADD3 R2, P1, R215.reuse, R2, RZ ;  /* 0x00000002d7027210 */ /* 0x040fe40007f3e0ff */
[----:B------:R-:W-:Y:S02]  /*1f70*/  LOP3.LUT R4, R0, 0xfffffff8, RZ, 0xc0, !PT ;  /* 0xfffffff800047812 */ /* 0x000fe400078ec0ff */
[----:B------:R-:W-:-:S02]  /*1f80*/  IADD3 R6, P2, R215, R6, RZ ;  /* 0x00000006d7067210 */ /* 0x000fc40007f5e0ff */
[----:B------:R-:W-:Y:S01]  /*1f90*/  LOP3.LUT R214, R214, 0xfffffe00, R3, 0xf8, !PT ;  /* 0xfffffe00d6d67812 */ /* 0x000fe200078ef803 */
[----:B------:R-:W-:Y:S01]  /*1fa0*/  IMAD.X R3, R36, 0x1, R5, P1 ;  /* 0x0000000124037824 */ /* 0x000fe200008e0605 */
[-C--:B------:R-:W-:Y:S01]  /*1fb0*/  ISETP.GE.AND P4, PT, R26, R207.reuse, PT ;  /* 0x000000cf1a00720c */ /* 0x080fe20003f86270 */
[----:B------:R-:W-:Y:S01]  /*1fc0*/  IMAD.IADD R17, R17, 0x1, -R4 ;  /* 0x0000000111117824 */ /* 0x000fe200078e0a04 */
[----:B------:R-:W-:Y:S01]  /*1fd0*/  ISETP.GE.AND P3, PT, R24, R207, PT ;  /* 0x000000cf1800720c */ /* 0x000fe20003f66270 */
[----:B------:R-:W-:Y:S02]  /*1fe0*/  IMAD.X R7, R36, 0x1, R7, P2 ;  /* 0x0000000124077824 */ /* 0x000fe400010e0607 */
[----:B------:R-:W-:Y:S01]  /*1ff0*/  IMAD.WIDE.U32 R28, R28, UR4, R2 ;  /* 0x000000041c1c7c25 */ /* 0x000fe2000f8e0002 */
[----:B------:R-:W-:Y:S01]  /*2000*/  UMOV UR4, 0x400 ;  /* 0x0000040000047882 */ /* 0x000fe20000000000 */
[----:B------:R-:W-:Y:S01]  /*2010*/  R2P PR, R17, 0x6 ;  /* 0x0000000611007804 */ /* 0x000fe20000000000 */
[----:B-1----:R-:W-:Y:S01]  /*2020*/  ULEA UR4, UR8, UR4, 0x18 ;  /* 0x0000000408047291 */ /* 0x002fe2000f8ec03f */
[----:B------:R-:W-:Y:S01]  /*2030*/  IMAD.WIDE.U32 R20, R20, UR6, R6 ;  /* 0x0000000614147c25 */ /* 0x000fe2000f8e0006 */
[----:B------:R-:W-:-:S03]  /*2040*/  MOV R2, 0x20 ;  /* 0x0000002000027802 */ /* 0x000fc60000000f00 */
[----:B------:R-:W-:Y:S01]  /*2050*/  IMAD.MOV.U32 R7, RZ, RZ, 0x10 ;  /* 0x00000010ff077424 */ /* 0x000fe200078e00ff */
        /* <DEDUP_REMOVED lines=42> */
.L_x_1460:
[----:B------:R-:W-:Y:S05]  /*2300*/  BSYNC B0 ;  /* 0x0000000000007941 */ /* 0x000fea0003800000 */
.L_x_1459:
        /* <DEDUP_REMOVED lines=45> */
.L_x_1462:
[----:B------:R-:W-:Y:S05]  /*25e0*/  BSYNC B0 ;  /* 0x0000000000007941 */ /* 0x000fea0003800000 */
.L_x_1461:
[----:B------:R-:W-:Y:S04]  /*25f0*/  BSSY B0, `(.L_x_1463) ;  /* 0x0000028000007945 */ /* 0x000fe80003800000 */
        /* <DEDUP_REMOVED lines=39> */
.L_x_1464:
[----:B------:R-:W-:Y:S05]  /*2870*/  BSYNC B0 ;  /* 0x0000000000007941 */ /* 0x000fea0003800000 */
.L_x_1463:
        /* <DEDUP_REMOVED lines=39> */
.L_x_1466:
[----:B------:R-:W-:Y:S05]  /*2af0*/  BSYNC B0 ;  /* 0x0000000000007941 */ /* 0x000fea0003800000 */
.L_x_1465:
[CC--:B------:R-:W-:Y:S01]  /*2b00*/  ISETP.GE.AND P2, PT, R22.reuse, R25.reuse, PT ;  /* 0x000000191600720c */ /* 0x0c0fe20003f46270 */
        /* <DEDUP_REMOVED lines=40> */
.L_x_1468:
[----:B------:R-:W-:Y:S05]  /*2d90*/  BSYNC B0 ;  /* 0x0000000000007941 */ /* 0x000fea0003800000 */
.L_x_1467:
        /* <DEDUP_REMOVED lines=33> */
.L_x_1470:
[----:B------:R-:W-:Y:S05]  /*2fb0*/  BSYNC B0 ;  /* 0x0000000000007941 */ /* 0x000fea0003800000 */
.L_x_1469:
        /* <DEDUP_REMOVED lines=34> */
.L_x_1472:
[----:B------:R-:W-:Y:S05]  /*31e0*/  BSYNC B0 ;  /* 0x0000000000007941 */ /* 0x000fea0003800000 */
.L_x_1471:
        /* <DEDUP_REMOVED lines=40> */
.L_x_1474:
[----:B------:R-:W-:Y:S05]  /*3470*/  BSYNC B0 ;  /* 0x0000000000007941 */ /* 0x000fea0003800000 */
.L_x_1473:
[----:B------:R-:W0:Y:S01]  /*3480*/  LDGDEPBAR ;  /* 0x00000000000079af */ /* 0x000e220000000000 */
[----:B------:R-:W-:Y:S01]  /*3490*/  ISETP.GE.AND P2, PT, R22, R25, PT ;  /* 0x000000191600720c */ /* 0x000fe20003f46270 */
[----:B-1234-:R-:W-:Y:S01]  /*34a0*/  IMAD.SHL.U32 R10, R8, 0x40, RZ ;  /* 0x00000040080a7824 */ /* 0x01efe200078e00ff */
[----:B------:R-:W-:Y:S01]  /*34b0*/  LOP3.LUT R19, R19, 0xfffffffe, RZ, 0xc0, !PT ;  /* 0xfffffffe13137812 */ /* 0x000fe200078ec0ff */
[----:B------:R-:W-:Y:S01]  /*34c0*/  IMAD.SHL.U32 R17, R17, 0x40, RZ ;  /* 0x0000004011117824 */ /* 0x000fe200078e00ff */
[C---:B------:R-:W-:Y:S01]  /*34d0*/  IADD3 R16, P1, R22.reuse, R16, RZ ;  /* 0x0000001016107210 */ /* 0x040fe20007f3e0ff */
[----:B------:R-:W-:Y:S01]  /*34e0*/  IMAD.SHL.U32 R11, R22, 0x8, RZ ;  /* 0x00000008160b7824 */ /* 0x000fe200078e00ff */
[----:B------:R-:W-:Y:S01]  /*34f0*/  LOP3.LUT R10, R10, 0x1c0, RZ, 0xc0, !PT ;  /* 0x000001c00a0a7812 */ /* 0x000fe200078ec0ff */
[----:B------:R-:W-:Y:S01]  /*3500*/  IMAD.IADD R19, R24, 0x1, -R19 ;  /* 0x0000000118137824 */ /* 0x000fe200078e0a13 */
[----:B------:R-:W-:Y:S01]  /*3510*/  LOP3.LUT R17, R17, 0x1c0, RZ, 0xc0, !PT ;  /* 0x000001c011117812 */ /* 0x000fe200078ec0ff */
[----:B------:R-:W-:Y:S01]  /*3520*/  IMAD.X R15, R23, 0x1, R15, P1 ;  /* 0x00000001170f7824 */ /* 0x000fe200008e060f */
[----:B------:R-:W-:Y:S01]  /*3530*/  LOP3.LUT R11, R10, 0x8, R11, 0xf8, !PT ;  /* 0x000000080a0b7812 */ /* 0x000fe200078ef80b */
[----:B------:R-:W-:Y:S01]  /*3540*/  IMAD.SHL.U32 R12, R19, 0x8, RZ ;  /* 0x00000008130c7824 */ /* 0x000fe200078e00ff */
[----:B------:R-:W-:Y:S01]  /*3550*/  SHF.R.U32.HI R10, RZ, 0x3, R10 ;  /* 0x00000003ff0a7819 */ /* 0x000fe2000001160a */
[----:B------:R-:W-:Y:S01]  /*3560*/  IMAD.IADD R21, R21, 0x1, R14 ;  /* 0x0000000115157824 */ /* 0x000fe200078e020e */
[----:B------:R-:W-:Y:S01]  /*3570*/  LEA.HI R108, R9, R106, RZ, 0x5 ;  /* 0x0000006a096c7211 */ /* 0x000fe200078f28ff */
[-C--:B------:R-:W-:Y:S01]  /*3580*/  IMAD R15, R15, R240.reuse, RZ ;  /* 0x000000f00f0f7224 */ /* 0x080fe200078e02ff */
[----:B------:R-:W-:Y:S01]  /*3590*/  LOP3.LUT R12, R17, 0x8, R12, 0xf8, !PT ;  /* 0x00000008110c7812 */ /* 0x000fe200078ef80c */
[----:B------:R-:W-:Y:S01]  /*35a0*/  IMAD.WIDE.U32 R154, R16, R240, R20 ;  /* 0x000000f0109a7225 */ /* 0x000fe200078e0014 */
[----:B------:R-:W-:Y:S01]  /*35b0*/  SHF.R.U32.HI R17, RZ, 0x3, R17 ;  /* 0x00000003ff117819 */ /* 0x000fe20000011611 */
[----:B------:R-:W-:Y:S01]  /*35c0*/  ULDC.64 UR6, c[0x0][0x220] ;  /* 0x0000880000067ab9 */ /* 0x000fe20000000a00 */
[----:B------:R-:W-:Y:S01]  /*35d0*/  LOP3.LUT R10, R11, R10, RZ, 0x3c, !PT ;  /* 0x0000000a0b0a7212 */ /* 0x000fe200078e3cff */
[----:B------:R-:W-:Y:S01]  /*35e0*/  IMAD.SHL.U32 R11, R0, 0x40, RZ ;  /* 0x00000040000b7824 */ /* 0x000fe200078e00ff */
        /* <DEDUP_REMOVED lines=44> */
.L_x_1476:
[----:B------:R-:W-:Y:S05]  /*38b0*/  BSYNC B0 ;  /* 0x0000000000007941 */ /* 0x000fea0003800000 */
.L_x_1475:
        /* <DEDUP_REMOVED lines=31> */
.L_x_1478:
[----:B------:R-:W-:Y:S05]  /*3ab0*/  BSYNC B0 ;  /* 0x0000000000007941 */ /* 0x000fea0003800000 */
.L_x_1477:
[----:B------:R1:W-:Y:S01]  /*3ac0*/  @P6 STS.128 [R214+0xd000], RZ ;  /* 0x00d000ffd6006388 */ /* 0x0003e20000000c00 */
[----:B------:R-:W-:Y:S03]  /*3ad0*/  BSSY B0, `(.L_x_1479) ;  /* 0x0000020000007945 */ /* 0x000fe60003800000 */
[----:B------:R1:W-:Y:S04]  /*3ae0*/  @P6 STS.128 [R214+0xf000], RZ ;  /* 0x00f000ffd6006388 */ /* 0x0003e80000000c00 */
[----:B------:R1:W-:Y:S01]  /*3af0*/  @P6 STS.128 [R214+0x11000], RZ ;  /* 0x011000ffd6006388 */ /* 0x0003e20000000c00 */
[----:B------:R-:W-:Y:S05]  /*3b00*/  @P6 BRA `(.L_x_1480) ;  /* 0x0000000000706947 */ /* 0x000fea0003800000 */
[----:B------:R-:W-:Y:S01]  /*3b10*/  ULDC UR5, c[0x0][0x2d0] ;  /* 0x0000b40000057ab9 */ /* 0x000fe20000000800 */
[----:B------:R-:W-:Y:S01]  /*3b20*/  IMAD.SHL.U32 R9, R240, 0x20, RZ ;  /* 0x00000020f0097824 */ /* 0x000fe200078e00ff */
[----:B------:R-:W-:Y:S02]  /*3b30*/  ISETP.GE.AND P4, PT, R215, UR5, PT ;  /* 0x00000005d7007c0c */ /* 0x000fe4000bf86270 */
[----:B------:R-:W-:Y:S02]  /*3b40*/  ISETP.GE.AND P3, PT, R6, UR5, PT ;  /* 0x0000000506007c0c */ /* 0x000fe4000bf66270 */
[----:B------:R-:W-:Y:S02]  /*3b50*/  ISETP.GE.AND P1, PT, R4, UR5, PT ;  /* 0x0000000504007c0c */ /* 0x000fe4000bf26270 */
[----:B-1----:R-:W-:-:S07]  /*3b60*/  SHF.L.U64.HI R10, R240, 0x5, R241 ;  /* 0x00000005f00a7819 */ /* 0x002fce00000102f1 */
        /* <DEDUP_REMOVED lines=22> */
.L_x_1480:
[----:B------:R-:W-:Y:S05]  /*3cd0*/  BSYNC B0 ;  /* 0x0000000000007941 */ /* 0x000fea0003800000 */
.L_x_1479:
        /* <DEDUP_REMOVED lines=37> */
.L_x_1482:
[----:B------:R-:W-:Y:S05]  /*3f30*/  BSYNC B0 ;  /* 0x0000000000007941 */ /* 0x000fea0003800000 */
.L_x_1481:
[----:B------:R-:W-:Y:S01]  /*3f40*/  LDSM.16.M88.4 R20, [R206] ;  /* 0x00000000ce14783b */ /* 0x000fe20000000200 */
[----:B------:R-:W-:Y:S01]  /*3f50*/  LOP3.LUT P1, RZ, R8, 0x2, RZ, 0xc0, !PT ;  /* 0x0000000208ff7812 */ /* 0x000fe2000782c0ff */
[----:B------:R-:W-:Y:S01]  /*3f60*/  ULDC UR10, c[0x0][0x39c] ;  /* 0x0000e700000a7ab9 */ /* 0x000fe20000000800 */
[C---:B------:R-:W-:Y:S01]  /*3f70*/  IADD3 R9, R205.reuse, 0x6000, RZ ;  /* 0x00006000cd097810 */ /* 0x040fe20007ffe0ff */
[----:B------:R-:W5:Y:S01]  /*3f80*/  LDSM.16.M88.4 R28, [R205+0x6000] ;  /* 0x00600000cd1c783b */ /* 0x000f620000000200 */
[----:B------:R-:W-:Y:S02]  /*3f90*/  IADD3 R203, R205, 0x6020, RZ ;  /* 0x00006020cdcb7810 */ /* 0x000fe40007ffe0ff */
[-C--:B------:R-:W-:Y:S01]  /*3fa0*/  LEA R204, R7, R206.reuse, 0x1 ;  /* 0x000000ce07cc7211 */ /* 0x080fe200078e08ff */
[----:B------:R-:W3:Y:S01]  /*3fb0*/  LDSM.16.M88.4 R52, [R205+0x7000] ;  /* 0x00700000cd34783b */ /* 0x000ee20000000200 */
[C---:B------:R-:W-:Y:S02]  /*3fc0*/  LEA R202, R5.reuse, R206, 0x1 ;  /* 0x000000ce05ca7211 */ /* 0x040fe400078e08ff */
[----:B------:R-:W-:Y:S01]  /*3fd0*/  LEA R201, R5, R204, 0x1 ;  /* 0x000000cc05c97211 */ /* 0x000fe200078e08ff */
[----:B------:R-:W-:Y:S01]  /*3fe0*/  LDSM.16.M88.4 R72, [R204] ;  /* 0x00000000cc48783b */ /* 0x000fe20000000200 */
[----:B------:R-:W-:-:S02]  /*3ff0*/  LEA R107, R107, R110, 0x4 ;  /* 0x0000006e6b6b7211 */ /* 0x000fc400078e20ff */
[----:B------:R-:W-:Y:S01]  /*4000*/  @P1 IADD3 R203, R9, -0x20, RZ ;  /* 0xffffffe009cb1810 */ /* 0x000fe20007ffe0ff */
[----:B------:R-:W-:Y:S01]  /*4010*/  LDSM.16.M88.4 R60, [R205+0x6800] ;  /* 0x00680000cd3c783b */ /* 0x000fe20000000200 */
[----:B------:R-:W-:Y:S02]  /*4020*/  LOP3.LUT P1, RZ, R8, 0x4, RZ, 0xc0, !PT ;  /* 0x0000000408ff7812 */ /* 0x000fe4000782c0ff */
[----:B------:R-:W-:Y:S01]  /*4030*/  ISETP.GT.AND P6, PT, R213, R208, PT ;  /* 0x000000d0d500720c */ /* 0x000fe20003fc4270 */
[----:B------:R-:W4:Y:S01]  /*4040*/  LDSM.16.M88.4 R68, [R203] ;  /* 0x00000000cb44783b */ /* 0x000f220000000200 */
[----:B------:R-:W-:Y:S01]  /*4050*/  SEL R2, R2, 0xffffffe0, !P1 ;  /* 0xffffffe002027807 */ /* 0x000fe20004800000 */
[C---:B------:R-:W-:Y:S01]  /*4060*/  VIADD R190, R203.reuse, 0x2800 ;  /* 0x00002800cbbe7836 */ /* 0x040fe20000000000 */
[----:B------:R-:W-:Y:S01]  /*4070*/  IADD3 R195, R203, 0x800, RZ ;  /* 0x00000800cbc37810 */ /* 0x000fe20007ffe0ff */
[----:B------:R-:W-:Y:S01]  /*4080*/  LDSM.16.M88.4 R76, [R202] ;  /* 0x00000000ca4c783b */ /* 0x000fe20000000200 */
[----:B------:R-:W-:-:S02]  /*4090*/  LEA R199, R2, R205, 0x1 ;  /* 0x000000cd02c77211 */ /* 0x000fc400078e08ff */
[----:B------:R-:W-:Y:S01]  /*40a0*/  LEA R192, R2, R203, 0x1 ;  /* 0x000000cb02c07211 */ /* 0x000fe200078e08ff */
[----:B------:R-:W4:Y:S01]  /*40b0*/  LDSM.16.M88.4 R44, [R205+0x7800] ;  /* 0x00780000cd2c783b */ /* 0x000f220000000200 */
[C---:B------:R-:W-:Y:S02]  /*40c0*/  IADD3 R194, R203.reuse, 0x1000, RZ ;  /* 0x00001000cbc27810 */ /* 0x040fe40007ffe0ff */
[C---:B------:R-:W-:Y:S01]  /*40d0*/  IADD3 R193, R203.reuse, 0x1800, RZ ;  /* 0x00001800cbc17810 */ /* 0x040fe20007ffe0ff */
[----:B------:R-:W4:Y:S01]  /*40e0*/  LDSM.16.M88.4 R64, [R199+0x6000] ;  /* 0x00600000c740783b */ /* 0x000f220000000200 */
[C---:B------:R-:W-:Y:S02]  /*40f0*/  IADD3 R191, R203.reuse, 0x2000, RZ ;  /* 0x00002000cbbf7810 */ /* 0x040fe40007ffe0ff */
[C---:B------:R-:W-:Y:S01]  /*4100*/  IADD3 R189, R203.reuse, 0x3000, RZ ;  /* 0x00003000cbbd7810 */ /* 0x040fe20007ffe0ff */
[----:B------:R-:W4:Y:S01]  /*4110*/  LDSM.16.M88.4 R32, [R203+0x1000] ;  /* 0x00100000cb20783b */ /* 0x000f220000000200 */
[----:B------:R-:W-:-:S02]  /*4120*/  IADD3 R188, R203, 0x3800, RZ ;  /* 0x00003800cbbc7810 */ /* 0x000fc40007ffe0ff */
[C---:B------:R-:W-:Y:S01]  /*4130*/  IADD3 R187, R203.reuse, 0x4000, RZ ;  /* 0x00004000cbbb7810 */ /* 0x040fe20007ffe0ff */
[----:B------:R-:W4:Y:S01]  /*4140*/  LDSM.16.M88.4 R36, [R203+0x800] ;  /* 0x00080000cb24783b */ /* 0x000f220000000200 */
[C---:B------:R-:W-:Y:S02]  /*4150*/  IADD3 R186, R203.reuse, 0x4800, RZ ;  /* 0x00004800cbba7810 */ /* 0x040fe40007ffe0ff */
[C---:B------:R-:W-:Y:S01]  /*4160*/  IADD3 R185, R203.reuse, 0x5000, RZ ;  /* 0x00005000cbb97810 */ /* 0x040fe20007ffe0ff */
[----:B-----5:R-:W-:Y:S01]  /*4170*/  HMMA.16816.F32 R16, R20, R28, RZ ;  /* 0x0000001c1410723c */ /* 0x020fe200000018ff */
[----:B------:R-:W-:Y:S01]  /*4180*/  LDSM.16.M88.4 R24, [R201] ;  /* 0x00000000c918783b */ /* 0x000fe20000000200 */
[----:B------:R-:W-:-:S03]  /*4190*/  IADD3 R184, R203, 0x5800, RZ ;  /* 0x00005800cbb87810 */ /* 0x000fc60007ffe0ff */
[----:B------:R-:W5:Y:S01]  /*41a0*/  LDSM.16.M88.4 R88, [R192] ;  /* 0x00000000c058783b */ /* 0x000f620000000200 */
[C---:B---3--:R-:W-:Y:S03]  /*41b0*/  HMMA.16816.F32 R56, R20.reuse, R52, RZ ;  /* 0x000000341438723c */ /* 0x048fe600000018ff */
        /* <DEDUP_REMOVED lines=145> */
[C---:B-----5:R-:W-:Y:S06]  /*4ad0*/  HMMA.16816.F32 R56, R24.reuse, R8, R56 ;  /* 0x000000081838723c */ /* 0x060fec0000001838 */
[----:B------:R-:W-:Y:S01]  /*4ae0*/  HMMA.16816.F32 R52, R24, R10, R52 ;  /* 0x0000000a1834723c */ /* 0x000fe20000001834 */
[----:B------:R-:W5:Y:S01]  /*4af0*/  LDSM.16.M88.4 R8, [R192+0x5800] ;  /* 0x00580000c008783b */ /* 0x000f620000000200 */
[----:B------:R-:W-:-:S04]  /*4b00*/  DEPBAR.LE SB0, 0x0 ;  /* 0x000080000000791a */ /* 0x000fc80000000000 */
[C---:B------:R-:W-:Y:S06]  /*4b10*/  HMMA.16816.F32 R40, R24.reuse, R76, R40 ;  /* 0x0000004c1828723c */ /* 0x040fec0000001828 */
[C---:B------:R-:W-:Y:S06]  /*4b20*/  HMMA.16816.F32 R60, R24.reuse, R78, R60 ;  /* 0x0000004e183c723c */ /* 0x040fec000000183c */
[C---:B---3--:R-:W-:Y:S06]  /*4b30*/  HMMA.16816.F32 R80, R24.reuse, R20, R80 ;  /* 0x000000141850723c */ /* 0x048fec0000001850 */
[----:B------:R-:W-:Y:S06]  /*4b40*/  HMMA.16816.F32 R84, R24, R22, R84 ;  /* 0x000000161854723c */ /* 0x000fec0000001854 */
[----:B------:R-:W-:Y:S01]  /*4b50*/  HMMA.16816.F32 R40, R12, R44, R40 ;  /* 0x0000002c0c28723c */ /* 0x000fe20000001828 */
[----:B------:R-:W-:-:S04]  /*4b60*/  SHF.L.U32 R22, R106, 0x1, RZ ;  /* 0x000000016a167819 */ /* 0x000fc800000006ff */
[----:B------:R-:W-:Y:S01]  /*4b70*/  LOP3.LUT R22, R22, 0x6, RZ, 0xc0, !PT ;  /* 0x0000000616167812 */ /* 0x000fe200078ec0ff */
        /* <DEDUP_REMOVED lines=9> */
[----:B------:R-:W-:Y:S01]  /*4c10*/  LOP3.LUT R9, R108, 0xffffffe0, RZ, 0xc0, !PT ;  /* 0xffffffe06c097812 */ /* 0x000fe200078ec0ff */
[----:B------:R-:W-:Y:S01]  /*4c20*/  FMUL.FTZ R33, R60, UR10 ;  /* 0x0000000a3c217c20 */ /* 0x000fe20008410000 */
[----:B------:R-:W-:Y:S01]  /*4c30*/  FMUL.FTZ R32, R61, UR10 ;  /* 0x0000000a3d207c20 */ /* 0x000fe20008410000 */
[----:B------:R-:W-:Y:S01]  /*4c40*/  FMUL.FTZ R20, R62, UR10 ;  /* 0x0000000a3e147c20 */ /* 0x000fe20008410000 */
[----:B------:R-:W-:Y:S01]  /*4c50*/  IADD3 R2, -R9, R106, RZ ;  /* 0x0000006a09027210 */ /* 0x000fe20007ffe1ff */
[----:B------:R-:W-:Y:S01]  /*4c60*/  FMUL.FTZ R34, R63, UR10 ;  /* 0x0000000a3f227c20 */ /* 0x000fe20008410000 */
[----:B------:R-:W-:Y:S01]  /*4c70*/  FMUL.FTZ R56, R56, UR10 ;  /* 0x0000000a38387c20 */ /* 0x000fe20008410000 */
[----:B------:R-:W-:Y:S01]  /*4c80*/  FMUL.FTZ R57, R57, UR10 ;  /* 0x0000000a39397c20 */ /* 0x000fe20008410000 */
        /* <DEDUP_REMOVED lines=19> */
[----:B------:R-:W-:-:S03]  /*4dc0*/  IADD3 R2, R104, R2, -R109 ;  /* 0x0000000268027210 */ /* 0x000fc60007ffe86d */
[----:B------:R-:W4:Y:S02]  /*4dd0*/  MUFU.TANH R41, R41 ;  /* 0x0000002900297308 */ /* 0x000f240000002400 */
[----:B------:R-:W-:-:S05]  /*4de0*/  IMAD.IADD R105, R2, 0x1, R105 ;  /* 0x0000000102697824 */ /* 0x000fca00078e0269 */
[C---:B------:R-:W-:Y:S01]  /*4df0*/  VIMNMX R135, R105.reuse, R104, PT ;  /* 0x0000006869877248 */ /* 0x040fe20003fe0100 */
[----:B------:R-:W1:Y:S01]  /*4e00*/  MUFU.TANH R16, R16 ;  /* 0x0000001000107308 */ /* 0x000e620000002400 */
[----:B------:R-:W-:-:S07]  /*4e10*/  VIADDMNMX R2, R105, 0x8, R104, PT ;  /* 0x0000000869027846 */ /* 0x000fce0003800168 */
        /* <DEDUP_REMOVED lines=25> */
[----:B------:R-:W-:Y:S01]  /*4fb0*/  IADD3 R15, R3, -0x40, RZ ;  /* 0xffffffc0030f7810 */ /* 0x000fe20007ffe0ff */
[----:B------:R-:W-:Y:S01]  /*4fc0*/  ULDC.64 UR8, c[0x0][0x230] ;  /* 0x00008c0000087ab9 */ /* 0x000fe20000000a00 */
[----:B------:R-:W-:Y:S02]  /*4fd0*/  IABS R12, R3 ;  /* 0x00000003000c7213 */ /* 0x000fe40000000000 */
[----:B------:R-:W-:Y:S02]  /*4fe0*/  IABS R11, R15 ;  /* 0x0000000f000b7213 */ /* 0x000fe40000000000 */
[-C--:B--2---:R-:W-:Y:S02]  /*4ff0*/  IABS R8, R10.reuse ;  /* 0x0000000a00087213 */ /* 0x084fe40000000000 */
[----:B------:R-:W-:Y:S02]  /*5000*/  LOP3.LUT R15, R15, R10, RZ, 0x3c, !PT ;  /* 0x0000000a0f0f7212 */ /* 0x000fe400078e3cff */
[----:B------:R-:W2:Y:S08]  /*5010*/  I2F.RP R13, R8 ;  /* 0x00000008000d7306 */ /* 0x000eb00000209400 */
[----:B--2---:R-:W2:Y:S02]  /*5020*/  MUFU.RCP R18, R13 ;  /* 0x0000000d00127308 */ /* 0x004ea40000001000 */
[----:B--2---:R-:W-:-:S06]  /*5030*/  VIADD R18, R18, 0xffffffe ;  /* 0x0ffffffe12127836 */ /* 0x004fcc0000000000 */
[----:B------:R-:W2:Y:S02]  /*5040*/  F2I.FTZ.U32.TRUNC.NTZ R19, R18 ;  /* 0x0000001200137305 */ /* 0x000ea4000021f000 */
[----:B--2---:R-:W-:Y:S02]  /*5050*/  IMAD.MOV R9, RZ, RZ, -R19 ;  /* 0x000000ffff097224 */ /* 0x004fe400078e0a13 */
        /* <DEDUP_REMOVED lines=21> */
[----:B------:R-:W-:-:S03]  /*51b0*/  ISETP.NE.AND P2, PT, R10, RZ, PT ;  /* 0x000000ff0a00720c */ /* 0x000fc60003f45270 */
[----:B------:R-:W-:Y:S02]  /*51c0*/  @P5 IADD3 R18, R18, 0x1, RZ ;  /* 0x0000000112125810 */ /* 0x000fe40007ffe0ff */
[----:B------:R-:W-:-:S04]  /*51d0*/  @P4 VIADD R14, R14, 0x1 ;  /* 0x000000010e0e4836 */ /* 0x000fc80000000000 */
[----:B------:R-:W-:Y:S02]  /*51e0*/  @!P1 IMAD.MOV R14, RZ, RZ, -R14 ;  /* 0x000000ffff0e9224 */ /* 0x000fe400078e0a0e */
[----:B------:R-:W-:-:S04]  /*51f0*/  @!P3 IADD3 R18, -R18, RZ, RZ ;  /* 0x000000ff1212b210 */ /* 0x000fc80007ffe1ff */
[C---:B------:R-:W-:Y:S02]  /*5200*/  SEL R9, R11.reuse, R18, !P2 ;  /* 0x000000120b097207 */ /* 0x040fe40005000000 */
[----:B------:R-:W-:-:S03]  /*5210*/  SEL R11, R11, R14, !P2 ;  /* 0x0000000e0b0b7207 */ /* 0x000fc60005000000 */
[----:B------:R-:W-:-:S04]  /*5220*/  IMAD.WIDE R18, R9, 0x4, R218 ;  /* 0x0000000409127825 */ /* 0x000fc800078e02da */
[----:B------:R-:W-:Y:S01]  /*5230*/  IMAD.WIDE R14, R11, 0x4, R218 ;  /* 0x000000040b0e7825 */ /* 0x000fe200078e02da */
[----:B------:R-:W2:Y:S04]  /*5240*/  LDG.E R13, desc[UR12][R18.64] ;  /* 0x0000000c120d7981 */ /* 0x000ea8000c1e1900 */
[----:B------:R-:W2:Y:S01]  /*5250*/  LDG.E R8, desc[UR12][R14.64] ;  /* 0x0000000c0e087981 */ /* 0x000ea2000c1e1900 */
[----:B------:R-:W-:-:S05]  /*5260*/  IADD3 R11, R9, -R11, RZ ;  /* 0x8000000b090b7210 */ /* 0x000fca0007ffe0ff */
[----:B------:R-:W-:-:S05]  /*5270*/  IMAD R11, R11, R10, -0x40 ;  /* 0xffffffc00b0b7424 */ /* 0x000fca00078e020a */
[----:B------:R-:W-:Y:S01]  /*5280*/  SHF.R.S32.HI R9, RZ, 0x1f, R11 ;  /* 0x0000001fff097819 */ /* 0x000fe2000001140b */
[----:B--2---:R-:W-:-:S04]  /*5290*/  IMAD.IADD R10, R8, 0x1, -R13 ;  /* 0x00000001080a7824 */ /* 0x004fc800078e0a0d */
[-C--:B------:R-:W-:Y:S02]  /*52a0*/  IMAD R8, R9, R220.reuse, RZ ;  /* 0x000000dc09087224 */ /* 0x080fe400078e02ff */
[----:B------:R-:W-:Y:S01]  /*52b0*/  IMAD.WIDE.U32 R12, R11, R220, RZ ;  /* 0x000000dc0b0c7225 */ /* 0x000fe200078e00ff */
[----:B------:R-:W-:-:S03]  /*52c0*/  SHF.R.S32.HI R9, RZ, 0x1f, R10 ;  /* 0x0000001fff097819 */ /* 0x000fc6000001140a */
[----:B------:R-:W-:Y:S02]  /*52d0*/  IMAD R8, R11, R221, R8 ;  /* 0x000000dd0b087224 */ /* 0x000fe400078e0208 */
[----:B------:R-:W-:-:S03]  /*52e0*/  IMAD R9, R9, UR8, RZ ;  /* 0x0000000809097c24 */ /* 0x000fc6000f8e02ff */
[----:B------:R-:W-:Y:S01]  /*52f0*/  IADD3 R13, R13, R8, RZ ;  /* 0x000000080d0d7210 */ /* 0x000fe20007ffe0ff */
[C---:B------:R-:W-:Y:S02]  /*5300*/  IMAD R9, R10.reuse, UR9, R9 ;  /* 0x000000090a097c24 */ /* 0x040fe4000f8e0209 */
[----:B------:R-:W-:-:S04]  /*5310*/  IMAD.WIDE.U32 R18, R10, UR8, R12 ;  /* 0x000000080a127c25 */ /* 0x000fc8000f8e000c */
[----:B------:R-:W-:Y:S01]  /*5320*/  IMAD.IADD R19, R19, 0x1, R9 ;  /* 0x0000000113137824 */ /* 0x000fe200078e0209 */
[----:B------:R-:W-:Y:S06]  /*5330*/  BRA `(.L_x_1485) ;  /* 0x0000000000087947 */ /* 0x000fec0003800000 */
.L_x_1484:
[----:B------:R-:W-:-:S04]  /*5340*/  LEA R18, -R220, RZ, 0x6 ;  /* 0x000000ffdc127211 */ /* 0x000fc800078e31ff */
[----:B------:R-:W-:-:S07]  /*5350*/  SHF.R.S32.HI R19, RZ, 0x1f, R18 ;  /* 0x0000001fff137819 */ /* 0x000fce0000011412 */
.L_x_1485:
[----:B------:R-:W-:Y:S01]  /*5360*/  ULDC UR5, c[0x0][0x2d0] ;  /* 0x0000b40000057ab9 */ /* 0x000fe20000000800 */
[----:B------:R-:W-:Y:S01]  /*5370*/  BSSY B0, `(.L_x_1486) ;  /* 0x0000083000007945 */ /* 0x000fe20003800000 */
[----:B------:R-:W-:Y:S02]  /*5380*/  ISETP.GE.AND P3, PT, R6, UR5, PT ;  /* 0x0000000506007c0c */ /* 0x000fe4000bf66270 */
[----:B------:R-:W-:Y:S02]  /*5390*/  ISETP.GE.AND P4, PT, R215, UR5, PT ;  /* 0x00000005d7007c0c */ /* 0x000fe4000bf86270 */
[----:B------:R-:W-:-:S09]  /*53a0*/  ISETP.GE.AND P2, PT, R4, UR5, PT ;  /* 0x0000000504007c0c */ /* 0x000fd2000bf46270 */
[----:B------:R-:W2:Y:S01]  /*53b0*/  @!P3 LDC.64 R12, c[0x0][0x218] ;  /* 0x00008600ff0cbb82 */ /* 0x000ea20000000a00 */
[CC--:B------:R-:W-:Y:S01]  /*53c0*/  @!P3 IADD3 R21, P1, R18.reuse, R133.reuse, RZ ;  /* 0x000000851215b210 */ /* 0x0c0fe20007f3e0ff */
[----:B------:R3:W-:Y:S01]  /*53d0*/  @P4 STS.128 [R214+0x6000], RZ ;  /* 0x006000ffd6004388 */ /* 0x0007e20000000c00 */
[----:B------:R-:W-:-:S03]  /*53e0*/  @!P4 IADD3 R4, P5, R18, R133, RZ ;  /* 0x000000851204c210 */ /* 0x000fc60007fbe0ff */
[----:B------:R-:W-:Y:S02]  /*53f0*/  @!P3 IMAD.X R6, R19, 0x1, R134, P1 ;  /* 0x000000011306b824 */ /* 0x000fe400008e0686 */
[----:B------:R-:W4:Y:S08]  /*5400*/  @!P4 LDC.64 R10, c[0x0][0x218] ;  /* 0x00008600ff0acb82 */ /* 0x000f300000000a00 */
[----:B------:R-:W5:Y:S01]  /*5410*/  @!P2 LDC.64 R8, c[0x0][0x218] ;  /* 0x00008600ff08ab82 */ /* 0x000f620000000a00 */
[----:B--2---:R-:W-:-:S07]  /*5420*/  @!P3 LEA R26, P1, R21, R12, 0x1 ;  /* 0x0000000c151ab211 */ /* 0x004fce00078208ff */
[----:B------:R-:W2:Y:S01]  /*5430*/  @!P4 LDC.64 R14, c[0x0][0x218] ;  /* 0x00008600ff0ecb82 */ /* 0x000ea20000000a00 */
[----:B------:R-:W-:Y:S01]  /*5440*/  @!P3 LEA.HI.X R27, R21, R13, R6, 0x1, P1 ;  /* 0x0000000d151bb211 */ /* 0x000fe200008f0c06 */
[----:B------:R-:W-:Y:S01]  /*5450*/  @!P4 IMAD.X R21, R19, 0x1, R134, P5 ;  /* 0x000000011315c824 */ /* 0x000fe200028e0686 */
[----:B------:R-:W-:Y:S02]  /*5460*/  @!P2 IADD3 R6, P1, R18, R133, RZ ;  /* 0x000000851206a210 */ /* 0x000fe40007f3e0ff */
[----:B----4-:R-:W-:-:S03]  /*5470*/  @!P4 LEA R38, P5, R4, R10, 0x1 ;  /* 0x0000000a0426c211 */ /* 0x010fc600078a08ff */
[----:B------:R-:W4:Y:S01]  /*5480*/  @!P3 LDC.64 R12, c[0x0][0x218] ;  /* 0x00008600ff0cbb82 */ /* 0x000f220000000a00 */
[----:B------:R-:W-:Y:S01]  /*5490*/  @!P4 LEA.HI.X R39, R4, R11, R21, 0x1, P5 ;  /* 0x0000000b0427c211 */ /* 0x000fe200028f0c15 */
[----:B------:R-:W-:Y:S01]  /*54a0*/  @!P2 IMAD.X R21, R19, 0x1, R134, P1 ;  /* 0x000000011315a824 */ /* 0x000fe200008e0686 */
[----:B------:R-:W-:Y:S02]  /*54b0*/  IADD3 R4, P5, R210, R18, RZ ;  /* 0x00000012d2047210 */ /* 0x000fe40007fbe0ff */
[----:B-----5:R-:W-:-:S03]  /*54c0*/  @!P2 LEA R24, P1, R6, R8, 0x1 ;  /* 0x000000080618a211 */ /* 0x020fc600078208ff */
[----:B------:R-:W5:Y:S01]  /*54d0*/  @!P2 LDC.64 R10, c[0x0][0x218] ;  /* 0x00008600ff0aab82 */ /* 0x000f620000000a00 */
        /* <DEDUP_REMOVED lines=9> */
[----:B------:R-:W1:Y:S01]  /*5570*/  @!P4 LDC.64 R8, c[0x0][0x218] ;  /* 0x00008600ff08cb82 */ /* 0x000e620000000a00 */
[--C-:B------:R-:W-:Y:S01]  /*5580*/  @!P4 IMAD.X R6, R21, 0x1, R134.reuse, P5 ;  /* 0x000000011506c824 */ /* 0x100fe200028e0686 */
[----:B--2---:R-:W-:Y:S01]  /*5590*/  @!P4 LEA R36, P5, R35, R14, 0x1 ;  /* 0x0000000e2324c211 */ /* 0x004fe200078a08ff */
[----:B------:R-:W-:Y:S01]  /*55a0*/  @!P3 IMAD.X R14, R21, 0x1, R134, P1 ;  /* 0x00000001150eb824 */ /* 0x000fe200008e0686 */
[----:B------:R-:W-:Y:S01]  /*55b0*/  @!PT LDS RZ, [RZ] ;  /* 0x00000000fffff984 */ /* 0x000fe20000000800 */
[----:B------:R-:W-:Y:S01]  /*55c0*/  @!PT LDS RZ, [RZ] ;  /* 0x00000000fffff984 */ /* 0x000fe20000000800 */
[----:B------:R-:W-:Y:S01]  /*55d0*/  @!PT LDS RZ, [RZ] ;  /* 0x00000000fffff984 */ /* 0x000fe20000000800 */
[----:B------:R3:W-:Y:S02]  /*55e0*/  @!P3 LDGSTS.E.BYPASS.LTC128B.128 [R214+0x8000], desc[UR12][R26.64+0x80] ;  /* 0x080000801ad6bfae */ /* 0x0007e4000b901d4c */
[----:B------:R-:W-:-:S02]  /*55f0*/  @!P4 LEA.HI.X R37, R35, R15, R6, 0x1, P5 ;  /* 0x0000000f2325c211 */ /* 0x000fc400028f0c06 */
[C---:B----4-:R-:W-:Y:S01]  /*5600*/  @!P3 LEA R42, P5, R23.reuse, R12, 0x1 ;  /* 0x0000000c172ab211 */ /* 0x050fe200078a08ff */
[----:B------:R3:W-:Y:S01]  /*5610*/  @P2 STS.128 [R214+0xa000], RZ ;  /* 0x00a000ffd6002388 */ /* 0x0007e20000000c00 */
[----:B------:R-:W-:Y:S02]  /*5620*/  @!P2 IADD3 R6, P1, R4, R133, RZ ;  /* 0x000000850406a210 */ /* 0x000fe40007f3e0ff */
[----:B------:R-:W-:Y:S01]  /*5630*/  @!P3 LEA.HI.X R43, R23, R13, R14, 0x1, P5 ;  /* 0x0000000d172bb211 */ /* 0x000fe200028f0c0e */
[----:B------:R-:W-:Y:S01]  /*5640*/  @!PT LDS RZ, [RZ] ;  /* 0x00000000fffff984 */ /* 0x000fe20000000800 */
[----:B------:R-:W-:Y:S01]  /*5650*/  @!PT LDS RZ, [RZ] ;  /* 0x00000000fffff984 */ /* 0x000fe20000000800 */
[----:B------:R-:W-:Y:S01]  /*5660*/  @!PT LDS RZ, [RZ] ;  /* 0x00000000fffff984 */ /* 0x000fe20000000800 */
[----:B------:R3:W-:Y:S01]  /*5670*/  @!P2 LDGSTS.E.BYPASS.LTC128B.128 [R214+0xa000], desc[UR12][R24.64+0x100] ;  /* 0x0a00010018d6afae */ /* 0x0007e2000b901d4c */
[----:B------:R-:W2:Y:S01]  /*5680*/  @!P3 LDC.64 R14, c[0x0][0x218] ;  /* 0x00008600ff0ebb82 */ /* 0x000ea20000000a00 */
[----:B------:R-:W-:Y:S01]  /*5690*/  @!P2 IMAD.X R12, R21, 0x1, R134, P1 ;  /* 0x00000001150ca824 */ /* 0x000fe200008e0686 */
[----:B-----5:R-:W-:Y:S01]  /*56a0*/  @!P2 LEA R44, P1, R6, R10, 0x1 ;  /* 0x0000000a062ca211 */ /* 0x020fe200078208ff */
        /* <DEDUP_REMOVED lines=8> */
[CC--:B------:R-:W-:Y:S01]  /*5730*/  @!P4 IADD3 R6, P1, R4.reuse, R133.reuse, RZ ;  /* 0x000000850406c210 */ /* 0x0c0fe20007f3e0ff */
[----:B------:R-:W-:Y:S01]  /*5740*/  IMAD.X R21, R209, 0x1, R21, P5 ;  /* 0x00000001d1157824 */ /* 0x000fe200028e0615 */
[----:B------:R-:W-:Y:S01]  /*5750*/  @!P3 IADD3 R35, P5, R4, R133, RZ ;  /* 0x000000850423b210 */ /* 0x000fe20007fbe0ff */
[----:B------:R3:W-:Y:S02]  /*5760*/  @P3 STS.128 [R214+0x8800], RZ ;  /* 0x008800ffd6003388 */ /* 0x0007e40000000c00 */
[C-C-:B------:R-:W-:Y:S01]  /*5770*/  @!P4 IMAD.X R23, R21.reuse, 0x1, R134.reuse, P1 ;  /* 0x000000011517c824 */ /* 0x140fe200008e0686 */
[C---:B-1----:R-:W-:Y:S01]  /*5780*/  @!P4 LEA R48, P1, R6.reuse, R8, 0x1 ;  /* 0x000000080630c211 */ /* 0x042fe200078208ff */
[----:B------:R-:W1:Y:S01]  /*5790*/  @!P4 LDC.64 R10, c[0x0][0x218] ;  /* 0x00008600ff0acb82 */ /* 0x000e620000000a00 */
[----:B------:R-:W-:Y:S01]  /*57a0*/  @!P3 IMAD.X R46, R21, 0x1, R134, P5 ;  /* 0x00000001152eb824 */ /* 0x000fe200028e0686 */
[----:B------:R-:W-:Y:S01]  /*57b0*/  @!PT LDS RZ, [RZ] ;  /* 0x00000000fffff984 */ /* 0x000fe20000000800 */
[----:B------:R-:W-:Y:S01]  /*57c0*/  @!PT LDS RZ, [RZ] ;  /* 0x00000000fffff984 */ /* 0x000fe20000000800 */
[----:B------:R-:W-:Y:S01]  /*57d0*/  @!PT LDS RZ, [RZ] ;  /* 0x00000000fffff984 */ /* 0x000fe20000000800 */
[----:B------:R3:W-:Y:S01]  /*57e0*/  @!P3 LDGSTS.E.BYPASS.LTC128B.128 [R214+0x8800], desc[UR12][R42.64+0x80] ;  /* 0x088000802ad6bfae */ /* 0x0007e2000b901d4c */
[----:B------:R-:W-:-:S02]  /*57f0*/  @!P4 LEA.HI.X R49, R6, R9, R23, 0x1, P1 ;  /* 0x000000090631c211 */ /* 0x000fc400008f0c17 */
[----:B------:R-:W-:Y:S01]  /*5800*/  @!P2 IADD3 R6, P1, R4, R133, RZ ;  /* 0x000000850406a210 */ /* 0x000fe20007f3e0ff */
[----:B------:R3:W-:Y:S02]  /*5810*/  @P2 STS.128 [R214+0xa800], RZ ;  /* 0x00a800ffd6002388 */ /* 0x0007e40000000c00 */
[----:B------:R-:W5:Y:S01]  /*5820*/  @!P3 LDC.64 R8, c[0x0][0x218] ;  /* 0x00008600ff08bb82 */ /* 0x000f620000000a00 */
[C---:B--2---:R-:W-:Y:S01]  /*5830*/  @!P3 LEA R38, P5, R35.reuse, R14, 0x1 ;  /* 0x0000000e2326b211 */ /* 0x044fe200078a08ff */
[----:B------:R-:W-:Y:S01]  /*5840*/  @!PT LDS RZ, [RZ] ;  /* 0x00000000fffff984 */ /* 0x000fe20000000800 */
[----:B------:R-:W-:Y:S01]  /*5850*/  @!PT LDS RZ, [RZ] ;  /* 0x00000000fffff984 */ /* 0x000fe20000000800 */
[----:B------:R-:W-:Y:S01]  /*5860*/  @!PT LDS RZ, [RZ] ;  /* 0x00000000fffff984 */ /* 0x000fe20000000800 */
[----:B------:R3:W-:Y:S03]  /*5870*/  @!P2 LDGSTS.E.BYPASS.LTC128B.128 [R214+0xa800], desc[UR12][R44.64+0x100] ;  /* 0x0a8001002cd6afae */ /* 0x0007e6000b901d4c */
[----:B------:R-:W-:Y:S01]  /*5880*/  @!P3 LEA.HI.X R39, R35, R15, R46, 0x1, P5 ;  /* 0x0000000f2327b211 */ /* 0x000fe200028f0c2e */
[----:B------:R3:W-:Y:S01]  /*5890*/  @P4 STS.128 [R214+0x7000], RZ ;  /* 0x007000ffd6004388 */ /* 0x0007e20000000c00 */
[----:B------:R-:W-:Y:S01]  /*58a0*/  IADD3 R14, P5, R210, R4, RZ ;  /* 0x00000004d20e7210 */ /* 0x000fe20007fbe0ff */
[----:B------:R-:W-:Y:S01]  /*58b0*/  @!P2 IMAD.X R4, R21, 0x1, R134, P1 ;  /* 0x000000011504a824 */ /* 0x000fe200008e0686 */
[C---:B----4-:R-:W-:Y:S01]  /*58c0*/  @!P2 LEA R12, P1, R6.reuse, R12, 0x1 ;  /* 0x0000000c060ca211 */ /* 0x050fe200078208ff */
[----:B------:R-:W-:Y:S01]  /*58d0*/  @!PT LDS RZ, [RZ] ;  /* 0x00000000fffff984 */ /* 0x000fe20000000800 */
[----:B------:R-:W-:Y:S01]  /*58e0*/  @!PT LDS RZ, [RZ] ;  /* 0x00000000fffff984 */ /* 0x000fe20000000800 */
[----:B------:R-:W-:Y:S01]  /*58f0*/  @!PT LDS RZ, [RZ] ;  /* 0x00000000fffff984 */ /* 0x000fe20000000800 */
[----:B------:R3:W-:Y:S02]  /*5900*/  @!P4 LDGSTS.E.BYPASS.LTC128B.128 [R214+0x7000], desc[UR12][R48.64] ;  /* 0x0700000030d6cfae */ /* 0x0007e4000b901d4c */
[----:B------:R-:W-:Y:S01]  /*5910*/  IMAD.X R21, R209, 0x1, R21, P5 ;  /* 0x00000001d1157824 */ /* 0x000fe200028e0615 */
[----:B------:R-:W-:Y:S01]  /*5920*/  @!P2 LEA.HI.X R13, R6, R13, R4, 0x1, P1 ;  /* 0x0000000d060da211 */ /* 0x000fe200008f0c04 */
[----:B------:R3:W-:Y:S01]  /*5930*/  @P3 STS.128 [R214+0x9000], RZ ;  /* 0x009000ffd6003388 */ /* 0x0007e20000000c00 */
[----:B------:R-:W-:-:S02]  /*5940*/  @!P4 IADD3 R4, P5, R14, R133, RZ ;  /* 0x000000850e04c210 */ /* 0x000fc40007fbe0ff */
[----:B------:R-:W-:Y:S01]  /*5950*/  @!P3 IADD3 R6, P1, R14, R133, RZ ;  /* 0x000000850e06b210 */ /* 0x000fe20007f3e0ff */
[----:B------:R-:W-:Y:S01]  /*5960*/  @!PT LDS RZ, [RZ] ;  /* 0x00000000fffff984 */ /* 0x000fe20000000800 */
[----:B------:R-:W-:Y:S01]  /*5970*/  @!PT LDS RZ, [RZ] ;  /* 0x00000000fffff984 */ /* 0x000fe20000000800 */
[----:B------:R-:W-:Y:S01]  /*5980*/  @!PT LDS RZ, [RZ] ;  /* 0x00000000fffff984 */ /* 0x000fe20000000800 */
[----:B------:R3:W-:Y:S02]  /*5990*/  @!P3 LDGSTS.E.BYPASS.LTC128B.128 [R214+0x9000], desc[UR12][R38.64+0x80] ;  /* 0x0900008026d6bfae */ /* 0x0007e4000b901d4c */
[C-C-:B------:R-:W-:Y:S01]  /*59a0*/  @!P4 IMAD.X R15, R21.reuse, 0x1, R134.reuse, P5 ;  /* 0x00000001150fc824 */ /* 0x140fe200028e0686 */
[C---:B-1----:R-:W-:Y:S01]  /*59b0*/  @!P4 LEA R10, P5, R4.reuse, R10, 0x1 ;  /* 0x0000000a040ac211 */ /* 0x042fe200078a08ff */
[----:B------:R3:W-:Y:S03]  /*59c0*/  @P2 STS.128 [R214+0xb000], RZ ;  /* 0x00b000ffd6002388 */ /* 0x0007e60000000c00 */
[----:B------:R-:W-:Y:S01]  /*59d0*/  @!P4 LEA.HI.X R11, R4, R11, R15, 0x1, P5 ;  /* 0x0000000b040bc211 */ /* 0x000fe200028f0c0f */
[----:B------:R-:W-:Y:S01]  /*59e0*/  @!P3 IMAD.X R4, R21, 0x1, R134, P1 ;  /* 0x000000011504b824 */ /* 0x000fe200008e0686 */
[C---:B-----5:R-:W-:Y:S01]  /*59f0*/  @!P3 LEA R8, P1, R6.reuse, R8, 0x1 ;  /* 0x000000080608b211 */ /* 0x060fe200078208ff */
[----:B------:R-:W-:Y:S01]  /*5a00*/  @!PT LDS RZ, [RZ] ;  /* 0x00000000fffff984 */ /* 0x000fe20000000800 */
[----:B------:R-:W-:Y:S01]  /*5a10*/  @!PT LDS RZ, [RZ] ;  /* 0x00000000fffff984 */ /* 0x000fe20000000800 */
[----:B------:R-:W-:Y:S01]  /*5a20*/  @!PT LDS RZ, [RZ] ;  /* 0x00000000fffff984 */ /* 0x000fe20000000800 */
[----:B------:R3:W-:Y:S03]  /*5a30*/  @!P2 LDGSTS.E.BYPASS.LTC128B.128 [R214+0xb000], desc[UR12][R12.64+0x100] ;  /* 0x0b0001000cd6afae */ /* 0x0007e6000b901d4c */
[----:B------:R-:W-:Y:S01]  /*5a40*/  @!P3 LEA.HI.X R9, R6, R9, R4, 0x1, P1 ;  /* 0x000000090609b211 */ /* 0x000fe200008f0c04 */
        /* <DEDUP_REMOVED lines=21> */
.L_x_1487:
[----:B------:R-:W-:Y:S05]  /*5ba0*/  BSYNC B0 ;  /* 0x0000000000007941 */ /* 0x000fea0003800000 */
.L_x_1486:
[----:B------:R-:W0:Y:S01]  /*5bb0*/  LDGDEPBAR ;  /* 0x00000000000079af */ /* 0x000e220000000000 */
[----:B------:R-:W-:-:S04]  /*5bc0*/  IADD3 R133, P1, R18, R133, RZ ;  /* 0x0000008512857210 */ /* 0x000fc80007f3e0ff */
[----:B------:R-:W-:-:S09]  /*5bd0*/  IADD3.X R134, R19, R134, RZ, P1, !PT ;  /* 0x0000008613867210 */ /* 0x000fd20000ffe4ff */
.L_x_1483:
[----:B------:R-:W-:Y:S01]  /*5be0*/  IMAD.IADD R22, R3, 0x1, R22 ;  /* 0x0000000103167824 */ /* 0x000fe200078e0216 */
[----:B------:R-:W-:Y:S01]  /*5bf0*/  ULDC UR11, c[0x0][0x2ec] ;  /* 0x0000bb00000b7ab9 */ /* 0x000fe20000000800 */
[----:B------:R-:W-:Y:S01]  /*5c00*/  LEA R200, R0, UR4, 0x1 ;  /* 0x0000000400c87c11 */ /* 0x000fe2000f8e08ff */
[----:B------:R-:W-:Y:S01]  /*5c10*/  ULDC.64 UR8, c[0x0][0x218] ;  /* 0x0000860000087ab9 */ /* 0x000fe20000000a00 */
[C---:B------:R-:W-:Y:S02]  /*5c20*/  VIADD R3, R22.reuse, 0x1 ;  /* 0x0000000116037836 */ /* 0x040fe40000000000 */
[C---:B------:R-:W-:Y:S01]  /*5c30*/  VIADD R4, R22.reuse, 0x8 ;  /* 0x0000000816047836 */ /* 0x040fe20000000000 */
[----:B------:R-:W-:Y:S01]  /*5c40*/  LDSM.16.MT88.4 R124, [R200+0xc000] ;  /* 0x00c00000c87c783b */ /* 0x000fe20000004200 */
[C---:B------:R-:W-:Y:S01]  /*5c50*/  VIADD R6, R22.reuse, 0x20 ;  /* 0x0000002016067836 */ /* 0x040fe20000000000 */
[CC--:B------:R-:W-:Y:S01]  /*5c60*/  ISETP.GE.AND P4, PT, R3.reuse, R135.reuse, PT ;  /* 0x000000870300720c */ /* 0x0c0fe20003f86270 */
[C---:B-1-3--:R-:W-:Y:S01]  /*5c70*/  VIADD R8, R22.reuse, 0x30 ;  /* 0x0000003016087836 */ /* 0x04afe20000000000 */
[-C--:B------:R-:W-:Y:S01]  /*5c80*/  ISETP.GE.AND P1, PT, R3, R2.reuse, PT ;  /* 0x000000020300720c */ /* 0x080fe20003f26270 */
[----:B------:R-:W-:Y:S01]  /*5c90*/  VIADD R3, R22, 0x9 ;  /* 0x0000000916037836 */ /* 0x000fe20000000000 */
[----:B------:R-:W-:Y:S01]  /*5ca0*/  FSEL R69, R69, -INF , !P4 ;  /* 0xff80000045457808 */ /* 0x000fe20006000000 */
[----:B------:R-:W-:Y:S01]  /*5cb0*/  IMAD R198, R7, 0x2, R200 ;  /* 0x0000000207c67824 */ /* 0x000fe200078e02c8 */
[-C--:B------:R-:W-:Y:S01]  /*5cc0*/  ISETP.GE.AND P2, PT, R4, R135.reuse, PT ;  /* 0x000000870400720c */ /* 0x080fe20003f46270 */
[----:B------:R-:W-:Y:S01]  /*5cd0*/  LDSM.16.MT88.4 R72, [R200+0x10000] ;  /* 0x01000000c848783b */ /* 0x000fe20000004200 */
[----:B------:R-:W-:Y:S01]  /*5ce0*/  ISETP.GE.AND P5, PT, R3, R135, PT ;  /* 0x000000870300720c */ /* 0x000fe20003fa6270 */
[----:B------:R-:W-:Y:S01]  /*5cf0*/  IMAD R196, R5, 0x2, R198 ;  /* 0x0000000205c47824 */ /* 0x000fe200078e02c6 */
[-C--:B------:R-:W-:Y:S01]  /*5d00*/  ISETP.GE.AND P4, PT, R3, R2.reuse, PT ;  /* 0x000000020300720c */ /* 0x080fe20003f86270 */
[----:B------:R-:W-:Y:S01]  /*5d10*/  VIADD R3, R22, 0x11 ;  /* 0x0000001116037836 */ /* 0x000fe20000000000 */
[-C--:B------:R-:W-:Y:S01]  /*5d20*/  ISETP.GE.AND P3, PT, R4, R2.reuse, PT ;  /* 0x000000020400720c */ /* 0x080fe20003f66270 */
[----:B------:R-:W-:Y:S01]  /*5d30*/  VIADD R4, R22, 0x10 ;  /* 0x0000001016047836 */ /* 0x000fe20000000000 */
[----:B------:R-:W-:Y:S01]  /*5d40*/  FSEL R29, R29, -INF , !P5 ;  /* 0xff8000001d1d7808 */ /* 0x000fe20006800000 */
[----:B------:R-:W-:Y:S01]  /*5d50*/  LDSM.16.MT88.4 R116, [R198+0xc000] ;  /* 0x00c00000c674783b */ /* 0x000fe20000004200 */
[----:B------:R-:W-:Y:S01]  /*5d60*/  FSEL R71, R71, -INF , !P1 ;  /* 0xff80000047477808 */ /* 0x000fe20004800000 */
[----:B------:R-:W-:Y:S01]  /*5d70*/  IMAD R197, R5, 0x2, R200 ;  /* 0x0000000205c57824 */ /* 0x000fe200078e02c8 */
[----:B------:R-:W-:Y:S01]  /*5d80*/  FSEL R27, R28, -INF , !P2 ;  /* 0xff8000001c1b7808 */ /* 0x000fe20005000000 */
[----:B------:R-:W-:Y:S01]  /*5d90*/  LDSM.16.MT88.4 R48, [R198+0xe000] ;  /* 0x00e00000c630783b */ /* 0x000fe20000004200 */
[----:B------:R-:W-:-:S02]  /*5da0*/  ISETP.GE.AND P5, PT, R3, R2, PT ;  /* 0x000000020300720c */ /* 0x000fc40003fa6270 */
[CC--:B------:R-:W-:Y:S01]  /*5db0*/  ISETP.GE.AND P1, PT, R4.reuse, R135.reuse, PT ;  /* 0x000000870400720c */ /* 0x0c0fe20003f26270 */
[----:B------:R-:W-:Y:S01]  /*5dc0*/  LDSM.16.MT88.4 R64, [R196+0xe000] ;  /* 0x00e00000c440783b */ /* 0x000fe20000004200 */
[----:B------:R-:W-:Y:S01]  /*5dd0*/  ISETP.GE.AND P2, PT, R4, R2, PT ;  /* 0x000000020400720c */ /* 0x000fe20003f46270 */
[----:B------:R-:W-:Y:S01]  /*5de0*/  VIADD R4, R22, 0x18 ;  /* 0x0000001816047836 */ /* 0x000fe20000000000 */
[----:B------:R-:W-:Y:S01]  /*5df0*/  FSEL R25, R30, -INF , !P3 ;  /* 0xff8000001e197808 */ /* 0x000fe20005800000 */
[----:B------:R-:W-:Y:S01]  /*5e00*/  LDSM.16.MT88.4 R80, [R198+0x10000] ;  /* 0x01000000c650783b */ /* 0x000fe20000004200 */
[-C--:B------:R-:W-:Y:S01]  /*5e10*/  ISETP.GE.AND P3, PT, R3, R135.reuse, PT ;  /* 0x000000870300720c */ /* 0x080fe20003f66270 */
[C---:B------:R-:W-:Y:S01]  /*5e20*/  VIADD R3, R22.reuse, 0x19 ;  /* 0x0000001916037836 */ /* 0x040fe20000000000 */
        /* <DEDUP_REMOVED lines=15> */
[----:B------:R-:W-:Y:S02]  /*5f20*/  ISETP.GE.AND P3, PT, R3, R2, PT ;  /* 0x000000020300720c */ /* 0x000fe40003f66270 */
[----:B------:R-:W-:Y:S01]  /*5f30*/  FSEL R3, R68, -INF , !P5 ;  /* 0xff80000044037808 */ /* 0x000fe20006800000 */
[----:B------:R-:W-:Y:S01]  /*5f40*/  LDSM.16.MT88.4 R136, [R196+0x10000] ;  /* 0x01000000c488783b */ /* 0x000fe20000004200 */
[----:B------:R-:W-:Y:S02]  /*5f50*/  FSEL R19, R33, -INF , !P4 ;  /* 0xff80000021137808 */ /* 0x000fe40006000000 */
[----:B------:R-:W-:Y:S02]  /*5f60*/  FSEL R11, R20, -INF , !P1 ;  /* 0xff800000140b7808 */ /* 0x000fe40004800000 */
[----:B------:R-:W-:-:S02]  /*5f70*/  ISETP.GE.AND P4, PT, R6, R135, PT ;  /* 0x000000870600720c */ /* 0x000fc40003f86270 */
[----:B------:R-:W-:Y:S02]  /*5f80*/  ISETP.GE.AND P1, PT, R6, R2, PT ;  /* 0x000000020600720c */ /* 0x000fe40003f26270 */
[----:B------:R-:W-:Y:S02]  /*5f90*/  FMNMX.FTZ R6, R3, R69, !PT ;  /* 0x0000004503067209 */ /* 0x000fe40007810000 */
[----:B------:R-:W-:Y:S02]  /*5fa0*/  FSEL R17, R32, -INF , !P2 ;  /* 0xff80000020117808 */ /* 0x000fe40005000000 */
[----:B------:R-:W-:Y:S02]  /*5fb0*/  FMNMX.FTZ R6, R27, R6, !PT ;  /* 0x000000061b067209 */ /* 0x000fe40007810000 */
[C---:B------:R-:W-:Y:S02]  /*5fc0*/  ISETP.GE.AND P5, PT, R4.reuse, R135, PT ;  /* 0x000000870400720c */ /* 0x040fe40003fa6270 */
[----:B------:R-:W-:Y:S01]  /*5fd0*/  ISETP.GE.AND P2, PT, R4, R2, PT ;  /* 0x000000020400720c */ /* 0x000fe20003f46270 */
[----:B------:R-:W-:Y:S01]  /*5fe0*/  VIADD R4, R22, 0x28 ;  /* 0x0000002816047836 */ /* 0x000fe20000000000 */
[----:B------:R-:W-:-:S02]  /*5ff0*/  FSEL R9, R34, -INF , !P3 ;  /* 0xff80000022097808 */ /* 0x000fc40005800000 */
[----:B------:R-:W-:Y:S02]  /*6000*/  ISETP.GE.AND P3, PT, R22, R2, PT ;  /* 0x000000021600720c */ /* 0x000fe40003f66270 */
[----:B------:R-:W-:Y:S02]  /*6010*/  FMNMX.FTZ R6, R29, R6, !PT ;  /* 0x000000061d067209 */ /* 0x000fe40007810000 */
[----:B------:R-:W-:Y:S02]  /*6020*/  FSEL R231, R231, -INF , !P4 ;  /* 0xff800000e7e77808 */ /* 0x000fe40006000000 */
[----:B------:R-:W-:Y:S02]  /*6030*/  FSEL R183, R183, -INF , !P1 ;  /* 0xff800000b7b77808 */ /* 0x000fe40004800000 */
[C---:B------:R-:W-:Y:S02]  /*6040*/  ISETP.GE.AND P4, PT, R4.reuse, R135, PT ;  /* 0x000000870400720c */ /* 0x040fe40003f86270 */
[----:B------:R-:W-:-:S02]  /*6050*/  ISETP.GE.AND P1, PT, R4, R2, PT ;  /* 0x000000020400720c */ /* 0x000fc40003f26270 */
[----:B------:R-:W-:Y:S01]  /*6060*/  FMNMX.FTZ R4, R23, R6, !PT ;  /* 0x0000000617047209 */ /* 0x000fe20007810000 */
[----:B------:R-:W-:Y:S01]  /*6070*/  VIADD R6, R22, 0x29 ;  /* 0x0000002916067836 */ /* 0x000fe20000000000 */
[----:B------:R-:W-:Y:S02]  /*6080*/  FSEL R33, R70, -INF , !P3 ;  /* 0xff80000046217808 */ /* 0x000fe40005800000 */
        /* <DEDUP_REMOVED lines=13> */
[----:B------:R-:W-:Y:S02]  /*6160*/  FMNMX.FTZ R10, R13, R10, !PT ;  /* 0x0000000a0d0a7209 */ /* 0x000fe40007810000 */
[----:B------:R-:W-:Y:S01]  /*6170*/  ISETP.GE.AND P3, PT, R6, R2, PT ;  /* 0x000000020600720c */ /* 0x000fe20003f66270 */
[C---:B------:R-:W-:Y:S01]  /*6180*/  VIADD R6, R22.reuse, 0x31 ;  /* 0x0000003116067836 */ /* 0x040fe20000000000 */
[----:B------:R-:W-:Y:S01]  /*6190*/  FSEL R177, R177, -INF , !P2 ;  /* 0xff800000b1b17808 */ /* 0x000fe20005000000 */
[----:B------:R-:W-:Y:S01]  /*61a0*/  VIADD R22, R22, 0x39 ;  /* 0x0000003916167836 */ /* 0x000fe20000000000 */
        /* <DEDUP_REMOVED lines=8> */
[-C--:B------:R-:W-:Y:S02]  /*6230*/  ISETP.GE.AND P2, PT, R4, R135.reuse, PT ;  /* 0x000000870400720c */ /* 0x080fe40003f46270 */
[----:B------:R-:W-:Y:S02]  /*6240*/  FSEL R223, R223, -INF , !P4 ;  /* 0xff800000dfdf7808 */ /* 0x000fe40006000000 */
[----:B------:R-:W-:Y:S02]  /*6250*/  FMNMX.FTZ R12, R225, R12, !PT ;  /* 0x0000000ce10c7209 */ /* 0x000fe40007810000 */
[----:B------:R-:W-:Y:S02]  /*6260*/  FMNMX.FTZ R10, R183, R10, !PT ;  /* 0x0000000ab70a7209 */ /* 0x000fe40007810000 */
[----:B------:R-:W-:-:S02]  /*6270*/  ISETP.GE.AND P4, PT, R22, R135, PT ;  /* 0x000000871600720c */ /* 0x000fc40003f86270 */
[----:B------:R-:W-:Y:S02]  /*6280*/  FSEL R151, R151, -INF , !P2 ;  /* 0xff80000097977808 */ /* 0x000fe40005000000 */
[----:B------:R-:W-:Y:S02]  /*6290*/  FMNMX.FTZ R12, R223, R12, !PT ;  /* 0x0000000cdf0c7209 */ /* 0x000fe40007810000 */
[----:B------:R-:W-:Y:S02]  /*62a0*/  FSEL R147, R147, -INF , !P1 ;  /* 0xff80000093937808 */ /* 0x000fe40004800000 */
[----:B------:R-:W-:Y:S02]  /*62b0*/  FMNMX.FTZ R10, R177, R10, !PT ;  /* 0x0000000ab10a7209 */ /* 0x000fe40007810000 */
[----:B------:R-:W-:Y:S02]  /*62c0*/  FSEL R149, R149, -INF , !P4 ;  /* 0xff80000095957808 */ /* 0x000fe40006000000 */
[----:B------:R-:W-:-:S02]  /*62d0*/  FMNMX.FTZ R12, R151, R12, !PT ;  /* 0x0000000c970c7209 */ /* 0x000fc40007810000 */
[----:B------:R-:W-:Y:S02]  /*62e0*/  ISETP.GE.AND P1, PT, R8, R2, PT ;  /* 0x000000020800720c */ /* 0x000fe40003f26270 */
[----:B------:R-:W-:Y:S02]  /*62f0*/  FSEL R145, R145, -INF , !P3 ;  /* 0xff80000091917808 */ /* 0x000fe40005800000 */
[----:B------:R-:W-:Y:S02]  /*6300*/  FMNMX.FTZ R10, R147, R10, !PT ;  /* 0x0000000a930a7209 */ /* 0x000fe40007810000 */
[----:B------:R-:W-:Y:S02]  /*6310*/  FMNMX.FTZ R8, R149, R12, !PT ;  /* 0x0000000c95087209 */ /* 0x000fe40007810000 */
[----:B------:R-:W-:Y:S02]  /*6320*/  ISETP.GE.AND P2, PT, R6, R2, PT ;  /* 0x000000020600720c */ /* 0x000fe40003f46270 */
[----:B------:R-:W-:Y:S01]  /*6330*/  FSEL R143, R143, -INF , !P1 ;  /* 0xff8000008f8f7808 */ /* 0x000fe20004800000 */
[----:B------:R-:W1:Y:S01]  /*6340*/  SHFL.BFLY PT, R35, R8, 0x2, 0x1f ;  /* 0x0c401f0008237f89 */ /* 0x000e6200000e0000 */
[----:B------:R-:W-:-:S02]  /*6350*/  FMNMX.FTZ R10, R145, R10, !PT ;  /* 0x0000000a910a7209 */ /* 0x000fc40007810000 */
[----:B------:R-:W-:Y:S02]  /*6360*/  ISETP.GE.AND P1, PT, R4, R2, PT ;  /* 0x000000020400720c */ /* 0x000fe40003f26270 */
[----:B------:R-:W-:Y:S02]  /*6370*/  FSEL R141, R141, -INF , !P2 ;  /* 0xff8000008d8d7808 */ /* 0x000fe40005000000 */
[----:B------:R-:W-:Y:S02]  /*6380*/  FMNMX.FTZ R10, R143, R10, !PT ;  /* 0x0000000a8f0a7209 */ /* 0x000fe40007810000 */
[----:B------:R-:W-:Y:S02]  /*6390*/  ISETP.GE.AND P2, PT, R22, R2, PT ;  /* 0x000000021600720c */ /* 0x000fe40003f46270 */
[----:B------:R-:W-:Y:S02]  /*63a0*/  FSEL R181, R181, -INF , !P1 ;  /* 0xff800000b5b57808 */ /* 0x000fe40004800000 */
[----:B------:R-:W-:-:S02]  /*63b0*/  FMNMX.FTZ R10, R141, R10, !PT ;  /* 0x0000000a8d0a7209 */ /* 0x000fc40007810000 */
[----:B------:R-:W-:Y:S02]  /*63c0*/  FSEL R179, R179, -INF , !P2 ;  /* 0xff800000b3b37808 */ /* 0x000fe40005000000 */
[----:B------:R-:W-:-:S04]  /*63d0*/  FMNMX.FTZ R10, R181, R10, !PT ;  /* 0x0000000ab50a7209 */ /* 0x000fc80007810000 */
[----:B------:R-:W-:Y:S02]  /*63e0*/  FMNMX.FTZ R39, R179, R10, !PT ;  /* 0x0000000ab3277209 */ /* 0x000fe40007810000 */
[----:B-1----:R-:W-:-:S03]  /*63f0*/  FMNMX.FTZ R37, R8, R35, !PT ;  /* 0x0000002308257209 */ /* 0x002fc60007810000 */
[----:B------:R-:W1:Y:S04]  /*6400*/  SHFL.BFLY PT, R4, R39, 0x2, 0x1f ;  /* 0x0c401f0027047f89 */ /* 0x000e6800000e0000 */
[----:B------:R-:W2:Y:S01]  /*6410*/  SHFL.BFLY PT, R132, R37, 0x1, 0x1f ;  /* 0x0c201f0025847f89 */ /* 0x000ea200000e0000 */
[----:B-1----:R-:W-:Y:S02]  /*6420*/  FMNMX.FTZ R35, R39, R4, !PT ;  /* 0x0000000427237209 */ /* 0x002fe40007810000 */
        /* <DEDUP_REMOVED lines=12> */
[----:B------:R-:W2:Y:S01]  /*64f0*/  LDSM.16.MT88.4 R16, [R200+0xc800] ;  /* 0x00c80000c810783b */ /* 0x000ea20000004200 */
[--C-:B------:R-:W-:Y:S01]  /*6500*/  FFMA.FTZ R163, R23, UR11, -R140.reuse ;  /* 0x0000000b17a37c23 */ /* 0x100fe2000801088c */
[--C-:B------:R-:W-:Y:S01]  /*6510*/  FFMA.FTZ R160, R21, UR11, -R140.reuse ;  /* 0x0000000b15a07c23 */ /* 0x100fe2000801088c */
[----:B-1----:R-:W-:Y:S01]  /*6520*/  FMNMX.FTZ R3, R35, R4, !PT ;  /* 0x0000000423037209 */ /* 0x002fe20007810000 */
[--C-:B------:R-:W-:Y:S01]  /*6530*/  FFMA.FTZ R170, R231, UR11, -R140.reuse ;  /* 0x0000000be7aa7c23 */ /* 0x100fe2000801088c */
[----:B------:R-:W-:Y:S01]  /*6540*/  LDSM.16.MT88.4 R4, [R198+0xe800] ;  /* 0x00e80000c604783b */ /* 0x000fe20000004200 */
[--C-:B------:R-:W-:Y:S01]  /*6550*/  FFMA.FTZ R173, R173, UR11, -R140.reuse ;  /* 0x0000000badad7c23 */ /* 0x100fe2000801088c */
[C---:B------:R-:W-:Y:S01]  /*6560*/  FSETP.NEU.FTZ.AND P1, PT, R3.reuse, -INF , PT ;  /* 0xff8000000300780b */ /* 0x040fe20003f3d000 */
[----:B------:R-:W-:Y:S01]  /*6570*/  FMUL.FTZ R176, R3, UR11 ;  /* 0x0000000b03b07c20 */ /* 0x000fe20008410000 */
[----:B------:R-:W1:Y:S01]  /*6580*/  MUFU.EX2 R166, R166 ;  /* 0x000000a600a67308 */ /* 0x000e620000000800 */
[--C-:B------:R-:W-:Y:S01]  /*6590*/  FFMA.FTZ R172, R227, UR11, -R140.reuse ;  /* 0x0000000be3ac7c23 */ /* 0x100fe2000801088c */
[--C-:B------:R-:W-:Y:S01]  /*65a0*/  FFMA.FTZ R175, R175, UR11, -R140.reuse ;  /* 0x0000000bafaf7c23 */ /* 0x100fe2000801088c */
[----:B------:R-:W-:Y:S01]  /*65b0*/  LDSM.16.MT88.4 R20, [R197+0xe800] ;  /* 0x00e80000c514783b */ /* 0x000fe20000004200 */
[----:B------:R-:W-:Y:S01]  /*65c0*/  FSEL R176, R176, RZ, P1 ;  /* 0x000000ffb0b07208 */ /* 0x000fe20000800000 */
[--C-:B------:R-:W-:Y:S01]  /*65d0*/  FFMA.FTZ R180, R225, UR11, -R140.reuse ;  /* 0x0000000be1b47c23 */ /* 0x100fe2000801088c */
[--C-:B------:R-:W-:Y:S01]  /*65e0*/  FFMA.FTZ R223, R223, UR11, -R140.reuse ;  /* 0x0000000bdfdf7c23 */ /* 0x100fe2000801088c */
[----:B------:R-:W-:Y:S01]  /*65f0*/  FFMA.FTZ R182, R151, UR11, -R140 ;  /* 0x0000000b97b67c23 */ /* 0x000fe2000801088c */
[----:B------:R-:W-:Y:S01]  /*6600*/  MUFU.EX2 R167, R167 ;  /* 0x000000a700a77308 */ /* 0x000fe20000000800 */
        /* <DEDUP_REMOVED lines=9> */
[----:B------:R-:W4:Y:S01]  /*66a0*/  LDSM.16.MT88.4 R12, [R198+0xc800] ;  /* 0x00c80000c60c783b */ /* 0x000f220000004200 */
[----:B-1----:R-:W-:Y:S01]  /*66b0*/  F2FP.F16.F32.PACK_AB R96, R166, R169 ;  /* 0x000000a9a660723e */ /* 0x002fe200000000ff */
[--C-:B------:R-:W-:Y:S01]  /*66c0*/  FFMA.FTZ R174, R183, UR11, -R176.reuse ;  /* 0x0000000bb7ae7c23 */ /* 0x100fe200080108b0 */
[--C-:B------:R-:W-:Y:S01]  /*66d0*/  FFMA.FTZ R177, R177, UR11, -R176.reuse ;  /* 0x0000000bb1b17c23 */ /* 0x100fe200080108b0 */
[----:B------:R-:W1:Y:S01]  /*66e0*/  LDSM.16.MT88.4 R8, [R200+0xe800] ;  /* 0x00e80000c808783b */ /* 0x000e620000004200 */
[--C-:B------:R-:W-:Y:S01]  /*66f0*/  FFMA.FTZ R178, R147, UR11, -R176.reuse ;  /* 0x0000000b93b27c23 */ /* 0x100fe200080108b0 */
[----:B------:R-:W-:Y:S01]  /*6700*/  MUFU.EX2 R168, R168 ;  /* 0x000000a800a87308 */ /* 0x000fe20000000800 */
[--C-:B------:R-:W-:Y:S01]  /*6710*/  FFMA.FTZ R183, R145, UR11, -R176.reuse ;  /* 0x0000000b91b77c23 */ /* 0x100fe200080108b0 */
[----:B------:R-:W-:Y:S01]  /*6720*/  LDSM.16.MT88.4 R28, [R197+0xc800] ;  /* 0x00c80000c51c783b */ /* 0x000fe20000004200 */
[--C-:B------:R-:W-:Y:S01]  /*6730*/  FFMA.FTZ R216, R143, UR11, -R176.reuse ;  /* 0x0000000b8fd87c23 */ /* 0x100fe200080108b0 */
[--C-:B------:R-:W-:Y:S01]  /*6740*/  FFMA.FTZ R225, R141, UR11, -R176.reuse ;  /* 0x0000000b8de17c23 */ /* 0x100fe200080108b0 */
[----:B------:R-:W-:Y:S01]  /*6750*/  FFMA.FTZ R181, R181, UR11, -R176 ;  /* 0x0000000bb5b57c23 */ /* 0x000fe200080108b0 */
[----:B------:R-:W-:Y:S01]  /*6760*/  LDSM.16.MT88.4 R24, [R196+0xc800] ;  /* 0x00c80000c418783b */ /* 0x000fe20000004200 */
[----:B------:R-:W-:Y:S01]  /*6770*/  FFMA.FTZ R227, R149, UR11, -R140 ;  /* 0x0000000b95e37c23 */ /* 0x000fe2000801088c */
[----:B------:R-:W5:Y:S01]  /*6780*/  MUFU.EX2 R171, R171 ;  /* 0x000000ab00ab7308 */ /* 0x000f620000000800 */
[----:B---3--:R-:W-:Y:S01]  /*6790*/  F2FP.F16.F32.PACK_AB R98, R162, R167 ;  /* 0x000000a7a262723e */ /* 0x008fe200000000ff */
[----:B------:R-:W-:Y:S01]  /*67a0*/  FFMA.FTZ R176, R179, UR11, -R176 ;  /* 0x0000000bb3b07c23 */ /* 0x000fe200080108b0 */
[----:B------:R-:W-:Y:S01]  /*67b0*/  LDSM.16.MT88.4 R148, [R196+0x11000] ;  /* 0x01100000c494783b */ /* 0x000fe20000004200 */
[----:B------:R-:W-:Y:S01]  /*67c0*/  FADD.FTZ R166, R169, R166 ;  /* 0x000000a6a9a67221 */ /* 0x000fe20000010000 */
[----:B------:R-:W-:-:S02]  /*67d0*/  LEA R224, P1, R133, UR8, 0x1 ;  /* 0x0000000885e07c11 */ /* 0x000fc4000f8208ff */
[----:B------:R-:W-:Y:S01]  /*67e0*/  LDSM.16.MT88.4 R140, [R200+0xd800] ;  /* 0x00d80000c88c783b */ /* 0x000fe20000004200 */
        /* <DEDUP_REMOVED lines=13> */
[C---:B------:R-:W-:Y:S03]  /*68c0*/  HMMA.16816.F32 R120, R96.reuse, R116, RZ ;  /* 0x000000746078723c */ /* 0x040fe600000018ff */
[----:B------:R-:W3:Y:S01]  /*68d0*/  MUFU.EX2 R0, R0 ;  /* 0x0000000000007308 */ /* 0x000ee20000000800 */
        /* <DEDUP_REMOVED lines=8> */
[----:B---3--:R-:W-:Y:S01]  /*6960*/  F2FP.F16.F32.PACK_AB R34, R0, R159 ;  /* 0x0000009f0022723e */ /* 0x008fe200000000ff */
[----:B------:R-:W-:-:S03]  /*6970*/  FADD.FTZ R159, R159, R160 ;  /* 0x000000a09f9f7221 */ /* 0x000fc60000010000 */
[C---:B------:R-:W-:Y:S01]  /*6980*/  HMMA.16816.F32 R40, R96.reuse, R42, RZ ;  /* 0x0000002a6028723c */ /* 0x040fe200000018ff */
[----:B------:R-:W-:Y:S02]  /*6990*/  FADD.FTZ R159, R0, R159 ;  /* 0x0000009f009f7221 */ /* 0x000fe40000010000 */
[----:B------:R-:W-:Y:S03]  /*69a0*/  MUFU.EX2 R157, R157 ;  /* 0x0000009d009d7308 */ /* 0x000fe60000000800 */
[C---:B------:R-:W-:Y:S05]  /*69b0*/  HMMA.16816.F32 R44, R96.reuse, R48, RZ ;  /* 0x00000030602c723c */ /* 0x040fea00000018ff */
[----:B------:R-:W3:Y:S01]  /*69c0*/  MUFU.EX2 R156, R156 ;  /* 0x0000009c009c7308 */ /* 0x000ee20000000800 */
[----:B-----5:R-:W-:Y:S01]  /*69d0*/  F2FP.F16.F32.PACK_AB R33, R158, R161 ;  /* 0x000000a19e21723e */ /* 0x020fe200000000ff */
[----:B------:R-:W-:Y:S01]  /*69e0*/  HMMA.16816.F32 R48, R96, R50, RZ ;  /* 0x000000326030723c */ /* 0x000fe200000018ff */
[----:B------:R-:W-:-:S04]  /*69f0*/  FADD.FTZ R161, R161, R164 ;  /* 0x000000a4a1a17221 */ /* 0x000fc80000010000 */
[----:B------:R-:W-:Y:S01]  /*6a00*/  FADD.FTZ R158, R158, R161 ;  /* 0x000000a19e9e7221 */ /* 0x000fe20000010000 */
[C---:B------:R-:W-:Y:S01]  /*6a10*/  HMMA.16816.F32 R60, R96.reuse, R64, RZ ;  /* 0x00000040603c723c */ /* 0x040fe200000018ff */
[----:B------:R-:W-:Y:S05]  /*6a20*/  MUFU.EX2 R170, R170 ;  /* 0x000000aa00aa7308 */ /* 0x000fea0000000800 */
[----:B------:R-:W-:Y:S01]  /*6a30*/  HMMA.16816.F32 R68, R96, R72, RZ ;  /* 0x000000486044723c */ /* 0x000fe200000018ff */
[----:B---3--:R-:W-:Y:S02]  /*6a40*/  F2FP.F16.F32.PACK_AB R35, R156, R157 ;  /* 0x0000009d9c23723e */ /* 0x008fe400000000ff */
[----:B------:R-:W3:Y:S01]  /*6a50*/  MUFU.EX2 R173, R173 ;  /* 0x000000ad00ad7308 */ /* 0x000ee20000000800 */
[----:B------:R-:W-:-:S02]  /*6a60*/  FADD.FTZ R157, R157, R158 ;  /* 0x0000009e9d9d7221 */ /* 0x000fc40000010000 */
[----:B------:R-:W-:Y:S02]  /*6a70*/  HMMA.16816.F32 R76, R96, R80, RZ ;  /* 0x00000050604c723c */ /* 0x000fe400000018ff */
[----:B------:R-:W-:-:S04]  /*6a80*/  FADD.FTZ R157, R156, R157 ;  /* 0x0000009d9c9d7221 */ /* 0x000fc80000010000 */
[C---:B--2---:R-:W-:Y:S01]  /*6a90*/  HMMA.16816.F32 R128, R32.reuse, R16, R128 ;  /* 0x000000102080723c */ /* 0x044fe20000001880 */
[----:B------:R-:W-:Y:S05]  /*6aa0*/  MUFU.EX2 R172, R172 ;  /* 0x000000ac00ac7308 */ /* 0x000fea0000000800 */
[C---:B------:R-:W-:Y:S01]  /*6ab0*/  HMMA.16816.F32 R124, R32.reuse, R18, R124 ;  /* 0x00000012207c723c */ /* 0x040fe2000000187c */
[----:B------:R-:W2:Y:S02]  /*6ac0*/  LDSM.16.MT88.4 R16, [R196+0xe800] ;  /* 0x00e80000c410783b */ /* 0x000ea40000004200 */
[----:B------:R-:W5:Y:S01]  /*6ad0*/  MUFU.EX2 R175, R175 ;  /* 0x000000af00af7308 */ /* 0x000f620000000800 */
[C---:B---3--:R-:W-:Y:S01]  /*6ae0*/  F2FP.F16.F32.PACK_AB R144, R173.reuse, R170 ;  /* 0x000000aaad90723e */ /* 0x048fe200000000ff */
[----:B------:R-:W-:Y:S01]  /*6af0*/  FADD.FTZ R170, R170, R159 ;  /* 0x0000009faaaa7221 */ /* 0x000fe20000010000 */
[----:B----4-:R-:W-:Y:S03]  /*6b00*/  HMMA.16816.F32 R120, R32, R12, R120 ;  /* 0x0000000c2078723c */ /* 0x010fe60000001878 */
[----:B------:R-:W-:-:S02]  /*6b10*/  FADD.FTZ R173, R173, R170 ;  /* 0x000000aaadad7221 */ /* 0x000fc40000010000 */
[----:B------:R-:W-:Y:S01]  /*6b20*/  MUFU.EX2 R174, R174 ;  /* 0x000000ae00ae7308 */ /* 0x000fe20000000800 */
[C---:B------:R-:W-:Y:S01]  /*6b30*/  HMMA.16816.F32 R116, R32.reuse, R14, R116 ;  /* 0x0000000e2074723c */ /* 0x040fe20000001874 */
[----:B------:R-:W3:Y:S05]  /*6b40*/  LDSM.16.MT88.4 R12, [R200+0x10800] ;  /* 0x01080000c80c783b */ /* 0x000eea0000004200 */
[----:B-1----:R-:W-:Y:S01]  /*6b50*/  HMMA.16816.F32 R36, R32, R8, R36 ;  /* 0x000000082024723c */ /* 0x002fe20000001824 */
[----:B------:R-:W1:Y:S01]  /*6b60*/  MUFU.EX2 R177, R177 ;  /* 0x000000b100b17308 */ /* 0x000e620000000800 */
[----:B-----5:R-:W-:Y:S01]  /*6b70*/  F2FP.F16.F32.PACK_AB R146, R175, R172 ;  /* 0x000000acaf92723e */ /* 0x020fe200000000ff */
[----:B------:R-:W-:-:S03]  /*6b80*/  FADD.FTZ R172, R172, R173 ;  /* 0x000000adacac7221 */ /* 0x000fc60000010000 */
[----:B------:R-:W-:Y:S01]  /*6b90*/  HMMA.16816.F32 R40, R32, R10, R40 ;  /* 0x0000000a2028723c */ /* 0x000fe20000001828 */
[----:B------:R-:W4:Y:S01]  /*6ba0*/  LDSM.16.MT88.4 R8, [R198+0x10800] ;  /* 0x01080000c608783b */ /* 0x000f220000004200 */
[----:B------:R-:W-:Y:S01]  /*6bb0*/  FADD.FTZ R175, R175, R172 ;  /* 0x000000acafaf7221 */ /* 0x000fe20000010000 */
[----:B------:R-:W-:Y:S03]  /*6bc0*/  MUFU.EX2 R178, R178 ;  /* 0x000000b200b27308 */ /* 0x000fe60000000800 */
[C---:B------:R-:W-:Y:S05]  /*6bd0*/  HMMA.16816.F32 R64, R96.reuse, R66, RZ ;  /* 0x000000426040723c */ /* 0x040fea00000018ff */
[----:B------:R-:W5:Y:S01]  /*6be0*/  MUFU.EX2 R183, R183 ;  /* 0x000000b700b77308 */ /* 0x000f620000000800 */
[----:B------:R-:W-:Y:S01]  /*6bf0*/  HMMA.16816.F32 R72, R96, R74, RZ ;  /* 0x0000004a6048723c */ /* 0x000fe200000018ff */
[----:B-1----:R-:W-:Y:S01]  /*6c00*/  F2FP.F16.F32.PACK_AB R145, R177, R174 ;  /* 0x000000aeb191723e */ /* 0x002fe200000000ff */
[----:B------:R-:W-:-:S04]  /*6c10*/  FADD.FTZ R174, R174, R157 ;  /* 0x0000009daeae7221 */ /* 0x000fc80000010000 */
[----:B------:R-:W-:Y:S01]  /*6c20*/  HMMA.16816.F32 R80, R96, R82, RZ ;  /* 0x000000526050723c */ /* 0x000fe200000018ff */
[----:B------:R-:W-:Y:S01]  /*6c30*/  MUFU.EX2 R180, R180 ;  /* 0x000000b400b47308 */ /* 0x000fe20000000800 */
[----:B------:R-:W-:-:S04]  /*6c40*/  FADD.FTZ R177, R177, R174 ;  /* 0x000000aeb1b17221 */ /* 0x000fc80000010000 */
[C---:B------:R-:W-:Y:S03]  /*6c50*/  HMMA.16816.F32 R44, R32.reuse, R4, R44 ;  /* 0x00000004202c723c */ /* 0x040fe6000000182c */
[----:B------:R-:W1:Y:S01]  /*6c60*/  MUFU.EX2 R223, R223 ;  /* 0x000000df00df7308 */ /* 0x000e620000000800 */
[C---:B-----5:R-:W-:Y:S01]  /*6c70*/  F2FP.F16.F32.PACK_AB R147, R183.reuse, R178 ;  /* 0x000000b2b793723e */ /* 0x060fe200000000ff */
[----:B------:R-:W-:Y:S01]  /*6c80*/  FADD.FTZ R178, R178, R177 ;  /* 0x000000b1b2b27221 */ /* 0x000fe20000010000 */
[C---:B------:R-:W-:Y:S01]  /*6c90*/  HMMA.16816.F32 R48, R32.reuse, R6, R48 ;  /* 0x000000062030723c */ /* 0x040fe20000001830 */
[----:B------:R-:W-:Y:S02]  /*6ca0*/  LDSM.16.MT88.4 R4, [R197+0x10800] ;  /* 0x01080000c504783b */ /* 0x000fe40000004200 */
[----:B------:R-:W-:Y:S02]  /*6cb0*/  FADD.FTZ R183, R183, R178 ;  /* 0x000000b2b7b77221 */ /* 0x000fe40000010000 */
[----:B------:R-:W-:Y:S01]  /*6cc0*/  MUFU.EX2 R182, R182 ;  /* 0x000000b600b67308 */ /* 0x000fe20000000800 */
[C---:B--2---:R-:W-:Y:S06]  /*6cd0*/  HMMA.16816.F32 R60, R32.reuse, R16, R60 ;  /* 0x00000010203c723c */ /* 0x044fec000000183c */
[C---:B------:R-:W-:Y:S01]  /*6ce0*/  HMMA.16816.F32 R64, R32.reuse, R18, R64 ;  /* 0x000000122040723c */ /* 0x040fe20000001840 */
[----:B------:R-:W2:Y:S01]  /*6cf0*/  LDSM.16.MT88.4 R16, [R200+0xd000] ;  /* 0x00d00000c810783b */ /* 0x000ea20000004200 */
[----:B------:R-:W-:Y:S04]  /*6d00*/  MUFU.EX2 R227, R227 ;  /* 0x000000e300e37308 */ /* 0x000fe80000000800 */
[C---:B---3--:R-:W-:Y:S04]  /*6d10*/  HMMA.16816.F32 R68, R32.reuse, R12, R68 ;  /* 0x0000000c2044723c */ /* 0x048fe80000001844 */
[----:B------:R-:W-:Y:S02]  /*6d20*/  MUFU.EX2 R216, R216 ;  /* 0x000000d800d87308 */ /* 0x000fe40000000800 */
[C---:B------:R-:W-:Y:S01]  /*6d30*/  HMMA.16816.F32 R72, R32.reuse, R14, R72 ;  /* 0x0000000e2048723c */ /* 0x040fe20000001848 */
[----:B------:R-:W3:Y:S05]  /*6d40*/  LDSM.16.MT88.4 R12, [R198+0xd000] ;  /* 0x00d00000c60c783b */ /* 0x000eea0000004200 */
        /* <DEDUP_REMOVED lines=8> */
[C---:B--2---:R-:W-:Y:S06]  /*6dd0*/  HMMA.16816.F32 R128, R144.reuse, R16, R128 ;  /* 0x000000109080723c */ /* 0x044fec0000001880 */
[----:B------:R-:W-:Y:S01]  /*6de0*/  HMMA.16816.F32 R124, R144, R18, R124 ;  /* 0x00000012907c723c */ /* 0x000fe2000000187c */
[----:B------:R-:W-:Y:S05]  /*6df0*/  LDSM.16.MT88.4 R16, [R196+0xf000] ;  /* 0x00f00000c410783b */ /* 0x000fea0000004200 */
[C---:B------:R-:W-:Y:S06]  /*6e00*/  HMMA.16816.F32 R84, R32.reuse, R4, R84 ;  /* 0x000000042054723c */ /* 0x040fec0000001854 */
[----:B------:R-:W-:Y:S01]  /*6e10*/  HMMA.16816.F32 R88, R32, R6, R88 ;  /* 0x000000062058723c */ /* 0x000fe20000001858 */
[----:B------:R-:W2:Y:S05]  /*6e20*/  LDSM.16.MT88.4 R4, [R198+0xf000] ;  /* 0x00f00000c604783b */ /* 0x000eaa0000004200 */
[C---:B---3--:R-:W-:Y:S06]  /*6e30*/  HMMA.16816.F32 R120, R144.reuse, R12, R120 ;  /* 0x0000000c9078723c */ /* 0x048fec0000001878 */
[C---:B------:R-:W-:Y:S01]  /*6e40*/  HMMA.16816.F32 R116, R144.reuse, R14, R116 ;  /* 0x0000000e9074723c */ /* 0x040fe20000001874 */
[----:B------:R-:W3:Y:S05]  /*6e50*/  LDSM.16.MT88.4 R12, [R200+0x11000] ;  /* 0x01100000c80c783b */ /* 0x000eea0000004200 */
        /* <DEDUP_REMOVED lines=10> */
[C---:B--2---:R-:W-:Y:S06]  /*6f00*/  HMMA.16816.F32 R44, R144.reuse, R4, R44 ;  /* 0x00000004902c723c */ /* 0x044fec000000182c */
[----:B------:R-:W-:Y:S01]  /*6f10*/  HMMA.16816.F32 R48, R144, R6, R48 ;  /* 0x000000069030723c */ /* 0x000fe20000001830 */
[----:B------:R-:W2:Y:S05]  /*6f20*/  LDSM.16.MT88.4 R4, [R197+0x11000] ;  /* 0x01100000c504783b */ /* 0x000eaa0000004200 */
        /* <DEDUP_REMOVED lines=14> */
[C---:B---3--:R-:W-:Y:S06]  /*7010*/  HMMA.16816.F32 R68, R144.reuse, R12, R68 ;  /* 0x0000000c9044723c */ /* 0x048fec0000001844 */
[C---:B------:R-:W-:Y:S01]  /*7020*/  HMMA.16816.F32 R72, R144.reuse, R14, R72 ;  /* 0x0000000e9048723c */ /* 0x040fe20000001848 */
[----:B------:R-:W3:Y:S05]  /*7030*/  LDSM.16.MT88.4 R12, [R200+0xf800] ;  /* 0x00f80000c80c783b */ /* 0x000eea0000004200 */
[C---:B-----5:R-:W-:Y:S06]  /*7040*/  HMMA.16816.F32 R76, R144.reuse, R8, R76 ;  /* 0x00000008904c723c */ /* 0x060fec000000184c */
[C---:B------:R-:W-:Y:S01]  /*7050*/  HMMA.16816.F32 R80, R144.reuse, R10, R80 ;  /* 0x0000000a9050723c */ /* 0x040fe20000001850 */
[----:B------:R-:W5:Y:S05]  /*7060*/  LDSM.16.MT88.4 R8, [R196+0xf800] ;  /* 0x00f80000c408783b */ /* 0x000f6a0000004200 */
[C---:B--2---:R-:W-:Y:S06]  /*7070*/  HMMA.16816.F32 R84, R144.reuse, R4, R84 ;  /* 0x000000049054723c */ /* 0x044fec0000001854 */
[----:B------:R-:W-:Y:S01]  /*7080*/  HMMA.16816.F32 R88, R144, R6, R88 ;  /* 0x000000069058723c */ /* 0x000fe20000001858 */
[----:B-1----:R-:W-:Y:S01]  /*7090*/  F2FP.F16.F32.PACK_AB R4, R223, R180 ;  /* 0x000000b4df04723e */ /* 0x002fe200000000ff */
[----:B------:R-:W-:Y:S01]  /*70a0*/  FADD.FTZ R180, R180, R175 ;  /* 0x000000afb4b47221 */ /* 0x000fe20000010000 */
[----:B----4-:R-:W-:Y:S01]  /*70b0*/  F2FP.F16.F32.PACK_AB R5, R225, R216 ;  /* 0x000000d8e105723e */ /* 0x010fe200000000ff */
[----:B------:R-:W-:-:S02]  /*70c0*/  FADD.FTZ R216, R216, R183 ;  /* 0x000000b7d8d87221 */ /* 0x000fc40000010000 */
[C---:B------:R-:W-:Y:S01]  /*70d0*/  HMMA.16816.F32 R92, R32.reuse, R136, R92 ;  /* 0x00000088205c723c */ /* 0x040fe2000000185c */
[----:B------:R-:W-:Y:S01]  /*70e0*/  F2FP.F16.F32.PACK_AB R6, R227, R182 ;  /* 0x000000b6e306723e */ /* 0x000fe200000000ff */
[----:B------:R-:W-:Y:S01]  /*70f0*/  FADD.FTZ R223, R223, R180 ;  /* 0x000000b4dfdf7221 */ /* 0x000fe20000010000 */
[----:B------:R-:W-:Y:S01]  /*7100*/  F2FP.F16.F32.PACK_AB R7, R176, R181 ;  /* 0x000000b5b007723e */ /* 0x000fe200000000ff */
[----:B------:R-:W-:Y:S02]  /*7110*/  FADD.FTZ R216, R225, R216 ;  /* 0x000000d8e1d87221 */ /* 0x000fe40000010000 */
[----:B------:R-:W-:Y:S01]  /*7120*/  HMMA.16816.F32 R96, R32, R138, R96 ;  /* 0x0000008a2060723c */ /* 0x000fe20000001860 */
[----:B------:R-:W1:Y:S01]  /*7130*/  LDSM.16.MT88.4 R136, [R197+0xd800] ;  /* 0x00d80000c588783b */ /* 0x000e620000004200 */
[----:B------:R-:W-:Y:S01]  /*7140*/  FADD.FTZ R182, R182, R223 ;  /* 0x000000dfb6b67221 */ /* 0x000fe20000010000 */
[----:B------:R-:W-:Y:S01]  /*7150*/  FADD.FTZ R181, R181, R216 ;  /* 0x000000d8b5b57221 */ /* 0x000fe20000010000 */
[----:B------:R-:W-:Y:S01]  /*7160*/  LEA.HI.X R223, R133, UR9, R134, 0x1, P1 ;  /* 0x0000000985df7c11 */ /* 0x000fe200088f0c86 */
[----:B------:R-:W2:Y:S01]  /*7170*/  LDSM.16.MT88.4 R32, [R196+0xd800] ;  /* 0x00d80000c420783b */ /* 0x000ea20000004200 */
        /* <DEDUP_REMOVED lines=18> */
[----:B------:R-:W-:Y:S01]  /*72a0*/  HMMA.16816.F32 R64, R4, R10, R64 ;  /* 0x0000000a0440723c */ /* 0x000fe20000001840 */
[----:B------:R-:W5:Y:S05]  /*72b0*/  LDSM.16.MT88.4 R8, [R196+0x11800] ;  /* 0x01180000c408783b */ /* 0x000f6a0000004200 */
[C---:B------:R-:W-:Y:S06]  /*72c0*/  HMMA.16816.F32 R92, R144.reuse, R148, R92 ;  /* 0x00000094905c723c */ /* 0x040fec000000185c */
[----:B------:R-:W-:Y:S06]  /*72d0*/  HMMA.16816.F32 R96, R144, R150, R96 ;  /* 0x000000969060723c */ /* 0x000fec0000001860 */
[C---:B------:R-:W-:Y:S06]  /*72e0*/  HMMA.16816.F32 R128, R4.reuse, R140, R128 ;  /* 0x0000008c0480723c */ /* 0x040fec0000001880 */
[C---:B------:R-:W-:Y:S06]  /*72f0*/  HMMA.16816.F32 R124, R4.reuse, R142, R124 ;  /* 0x0000008e047c723c */ /* 0x040fec000000187c */
[C---:B-1----:R-:W-:Y:S06]  /*7300*/  HMMA.16816.F32 R112, R4.reuse, R136, R112 ;  /* 0x000000880470723c */ /* 0x042fec0000001870 */
[C---:B------:R-:W-:Y:S06]  /*7310*/  HMMA.16816.F32 R108, R4.reuse, R138, R108 ;  /* 0x0000008a046c723c */ /* 0x040fec000000186c */
[C---:B--2---:R-:W-:Y:S06]  /*7320*/  HMMA.16816.F32 R104, R4.reuse, R32, R104 ;  /* 0x000000200468723c */ /* 0x044fec0000001868 */
        /* <DEDUP_REMOVED lines=11> */
[C---:B-----5:R-:W-:Y:S06]  /*73e0*/  HMMA.16816.F32 R92, R4.reuse, R8, R92 ;  /* 0x00000008045c723c */ /* 0x060fec000000185c */
        /* <DEDUP_REMOVED lines=41> */
[----:B------:R-:W-:-:S09]  /*7680*/  ISETP.NE.AND P2, PT, R4, RZ, PT ;  /* 0x000000ff0400720c */ /* 0x000fd20003f45270 */
        /* <DEDUP_REMOVED lines=25> */
.L_x_1489:
[----:B------:R-:W-:-:S04]  /*7820*/  LEA R5, -R240, RZ, 0x6 ;  /* 0x000000fff0057211 */ /* 0x000fc800078e31ff */
[----:B------:R-:W-:-:S07]  /*7830*/  SHF.R.S32.HI R4, RZ, 0x1f, R5 ;  /* 0x0000001fff047819 */ /* 0x000fce0000011405 */
.L_x_1490:
        /* <DEDUP_REMOVED lines=55> */
[----:B------:R1:W-:Y:S01]  /*7bb0*/  @!P5 LDGSTS.E.BYPASS.LTC128B.128 [R214+0xc800], desc[UR12][R16.64] ;  /* 0x0c80000010d6dfae */ /* 0x0003e2000b901d4c */
        /* <DEDUP_REMOVED lines=20> */
[----:B------:R-:W-:Y:S01]  /*7d00*/  @!P3 LDGSTS.E.BYPASS.LTC128B.128 [R214+0x10800], desc[UR12][R10.64+0x100] ;  /* 0x108001000ad6bfae */ /* 0x000fe2000b901d4c */
[----:B------:R-:W-:Y:S01]  /*7d10*/  @!P3 IMAD.X R7, R4, 0x1, R152, P1 ;  /* 0x000000010407b824 */ /* 0x000fe200008e0698 */
[----:B------:R-:W-:Y:S01]  /*7d20*/  @!P5 LEA.HI.X R9, R9, R229, R4, 0x1, P6 ;  /* 0x000000e50909d211 */ /* 0x000fe200030f0c04 */
[----:B------:R-:W-:Y:S01]  /*7d30*/  IMAD.MOV.U32 R226, RZ, RZ, R242 ;  /* 0x000000ffffe27224 */ /* 0x000fe200078e00f2 */
[----:B------:R-:W-:Y:S01]  /*7d40*/  @P5 STS.128 [R214+0xd000], RZ ;  /* 0x00d000ffd6005388 */ /* 0x000fe20000000c00 */
[----:B------:R-:W-:-:S02]  /*7d50*/  @!P3 LEA R26, P1, R154, UR6, 0x1 ;  /* 0x000000069a1abc11 */ /* 0x000fc4000f8208ff */
        /* <DEDUP_REMOVED lines=33> */
[----:B--2---:R-:W-:Y:S04]  /*7f70*/  LDSM.16.M88.4 R12, [R204] ;  /* 0x00000000cc0c783b */ /* 0x004fe80000000200 */
[----:B------:R-:W-:Y:S04]  /*7f80*/  LDSM.16.M88.4 R160, [R203] ;  /* 0x00000000cba0783b */ /* 0x000fe80000000200 */
[----:B------:R-:W2:Y:S04]  /*7f90*/  LDSM.16.M88.4 R140, [R205+0x6800] ;  /* 0x00680000cd8c783b */ /* 0x000ea80000000200 */
[----:B------:R-:W5:Y:S04]  /*7fa0*/  LDSM.16.M88.4 R172, [R205+0x7000] ;  /* 0x00700000cdac783b */ /* 0x000f680000000200 */
[----:B---3--:R-:W-:Y:S04]  /*7fb0*/  LDSM.16.M88.4 R20, [R202] ;  /* 0x00000000ca14783b */ /* 0x008fe80000000200 */
[----:B----4-:R-:W3:Y:S04]  /*7fc0*/  LDSM.16.M88.4 R24, [R199+0x6000] ;  /* 0x00600000c718783b */ /* 0x010ee80000000200 */
[----:B------:R-:W4:Y:S04]  /*7fd0*/  LDSM.16.M88.4 R156, [R205+0x7800] ;  /* 0x00780000cd9c783b */ /* 0x000f280000000200 */
[----:B------:R-:W4:Y:S04]  /*7fe0*/  LDSM.16.M88.4 R148, [R195] ;  /* 0x00000000c394783b */ /* 0x000f280000000200 */
[----:B------:R-:W4:Y:S01]  /*7ff0*/  LDSM.16.M88.4 R32, [R194] ;  /* 0x00000000c220783b */ /* 0x000f220000000200 */
[C---:B-1----:R-:W-:Y:S03]  /*8000*/  HMMA.16816.F32 R4, R164.reuse, R16, RZ ;  /* 0x00000010a404723c */ /* 0x042fe600000018ff */
[----:B------:R-:W-:Y:S04]  /*8010*/  LDSM.16.M88.4 R136, [R201] ;  /* 0x00000000c988783b */ /* 0x000fe80000000200 */
[----:B------:R-:W1:Y:S01]  /*8020*/  LDSM.16.M88.4 R180, [R192] ;  /* 0x00000000c0b4783b */ /* 0x000e620000000200 */
[C---:B------:R-:W-:Y:S03]  /*8030*/  HMMA.16816.F32 R16, R164.reuse, R18, RZ ;  /* 0x00000012a410723c */ /* 0x040fe600000018ff */
[----:B------:R-:W1:Y:S03]  /*8040*/  LDSM.16.M88.4 R144, [R193] ;  /* 0x00000000c190783b */ /* 0x000e660000000200 */
[C---:B--2---:R-:W-:Y:S01]  /*8050*/  HMMA.16816.F32 R28, R164.reuse, R140, RZ ;  /* 0x0000008ca41c723c */ /* 0x044fe200000018ff */
[----:B------:R-:W2:Y:S04]  /*8060*/  LDSM.16.M88.4 R8, [R199+0x6800] ;  /* 0x00680000c708783b */ /* 0x000ea80000000200 */
[----:B------:R-:W-:Y:S01]  /*8070*/  LDSM.16.M88.4 R176, [R206+0x2000] ;  /* 0x00200000ceb0783b */ /* 0x000fe20000000200 */
[----:B------:R-:W-:Y:S03]  /*8080*/  HMMA.16816.F32 R140, R164, R142, RZ ;  /* 0x0000008ea48c723c */ /* 0x000fe600000018ff */
[----:B------:R-:W-:Y:S03]  /*8090*/  LDSM.16.M88.4 R236, [R190] ;  /* 0x00000000beec783b */ /* 0x000fe60000000200 */
        /* <DEDUP_REMOVED lines=8> */
[----:B---3--:R-:W-:Y:S06]  /*8120*/  HMMA.16816.F32 R4, R20, R24, R4 ;  /* 0x000000181404723c */ /* 0x008fec0000001804 */
[----:B----4-:R-:W-:Y:S06]  /*8130*/  HMMA.16816.F32 R168, R164, R156, RZ ;  /* 0x0000009ca4a8723c */ /* 0x010fec00000018ff */
[----:B------:R-:W-:Y:S01]  /*8140*/  HMMA.16816.F32 R16, R20, R26, R16 ;  /* 0x0000001a1410723c */ /* 0x000fe20000001810 */
[----:B------:R-:W-:Y:S05]  /*8150*/  LDSM.16.M88.4 R24, [R191] ;  /* 0x00000000bf18783b */ /* 0x000fea0000000200 */
[----:B------:R-:W-:Y:S01]  /*8160*/  HMMA.16816.F32 R164, R164, R158, RZ ;  /* 0x0000009ea4a4723c */ /* 0x000fe200000018ff */
[----:B------:R-:W-:Y:S05]  /*8170*/  LDSM.16.M88.4 R156, [R192+0x800] ;  /* 0x00080000c09c783b */ /* 0x000fea0000000200 */
[C---:B------:R-:W-:Y:S06]  /*8180*/  HMMA.16816.F32 R28, R12.reuse, R148, R28 ;  /* 0x000000940c1c723c */ /* 0x040fec000000181c */
[C---:B------:R-:W-:Y:S01]  /*8190*/  HMMA.16816.F32 R140, R12.reuse, R150, R140 ;  /* 0x000000960c8c723c */ /* 0x040fe2000000188c */
[----:B------:R-:W3:Y:S05]  /*81a0*/  LDSM.16.M88.4 R148, [R205+0x8000] ;  /* 0x00800000cd94783b */ /* 0x000eea0000000200 */
[C---:B------:R-:W-:Y:S06]  /*81b0*/  HMMA.16816.F32 R152, R12.reuse, R32, R152 ;  /* 0x000000200c98723c */ /* 0x040fec0000001898 */
[----:B------:R-:W-:Y:S01]  /*81c0*/  HMMA.16816.F32 R172, R12, R34, R172 ;  /* 0x000000220cac723c */ /* 0x000fe200000018ac */
[----:B------:R-:W4:Y:S05]  /*81d0*/  LDSM.16.M88.4 R32, [R199+0x7800] ;  /* 0x00780000c720783b */ /* 0x000f2a0000000200 */
[C---:B-1----:R-:W-:Y:S06]  /*81e0*/  HMMA.16816.F32 R4, R136.reuse, R180, R4 ;  /* 0x000000b48804723c */ /* 0x042fec0000001804 */
[----:B------:R-:W-:Y:S01]  /*81f0*/  HMMA.16816.F32 R16, R136, R182, R16 ;  /* 0x000000b68810723c */ /* 0x000fe20000001810 */
[----:B------:R-:W-:Y:S05]  /*8200*/  LDSM.16.M88.4 R180, [R202+0x2000] ;  /* 0x00200000cab4783b */ /* 0x000fea0000000200 */
[C---:B------:R-:W-:Y:S06]  /*8210*/  HMMA.16816.F32 R168, R12.reuse, R144, R168 ;  /* 0x000000900ca8723c */ /* 0x040fec00000018a8 */
[----:B------:R-:W-:Y:S01]  /*8220*/  HMMA.16816.F32 R164, R12, R146, R164 ;  /* 0x000000920ca4723c */ /* 0x000fe200000018a4 */
[----:B------:R-:W-:Y:S04]  /*8230*/  LDSM.16.M88.4 R12, [R192+0x1000] ;  /* 0x00100000c00c783b */ /* 0x000fe80000000200 */
[----:B------:R-:W-:Y:S01]  /*8240*/  LDSM.16.M88.4 R144, [R192+0x1800] ;  /* 0x00180000c090783b */ /* 0x000fe20000000200 */
[C---:B--2---:R-:W-:Y:S06]  /*8250*/  HMMA.16816.F32 R28, R20.reuse, R8, R28 ;  /* 0x00000008141c723c */ /* 0x044fec000000181c */
[----:B------:R-:W-:Y:S01]  /*8260*/  HMMA.16816.F32 R140, R20, R10, R140 ;  /* 0x0000000a148c723c */ /* 0x000fe2000000188c */
[----:B------:R-:W1:Y:S05]  /*8270*/  LDSM.16.M88.4 R8, [R204+0x2000] ;  /* 0x00200000cc08783b */ /* 0x000e6a0000000200 */
[----:B---3--:R-:W-:Y:S06]  /*8280*/  HMMA.16816.F32 R4, R176, R148, R4 ;  /* 0x00000094b004723c */ /* 0x008fec0000001804 */
[C---:B------:R-:W-:Y:S06]  /*8290*/  HMMA.16816.F32 R152, R20.reuse, R160, R152 ;  /* 0x000000a01498723c */ /* 0x040fec0000001898 */
[----:B------:R-:W-:Y:S01]  /*82a0*/  HMMA.16816.F32 R172, R20, R162, R172 ;  /* 0x000000a214ac723c */ /* 0x000fe200000018ac */
[----:B------:R-:W-:Y:S05]  /*82b0*/  LDSM.16.M88.4 R160, [R201+0x2000] ;  /* 0x00200000c9a0783b */ /* 0x000fea0000000200 */
[----:B------:R-:W-:Y:S01]  /*82c0*/  HMMA.16816.F32 R16, R176, R150, R16 ;  /* 0x00000096b010723c */ /* 0x000fe20000001810 */
[----:B------:R-:W-:Y:S05]  /*82d0*/  LDSM.16.M88.4 R148, [R206+0x4000] ;  /* 0x00400000ce94783b */ /* 0x000fea0000000200 */
[C---:B----4-:R-:W-:Y:S06]  /*82e0*/  HMMA.16816.F32 R168, R20.reuse, R32, R168 ;  /* 0x0000002014a8723c */ /* 0x050fec00000018a8 */
[----:B------:R-:W-:Y:S01]  /*82f0*/  HMMA.16816.F32 R164, R20, R34, R164 ;  /* 0x0000002214a4723c */ /* 0x000fe200000018a4 */
[----:B------:R-:W2:Y:S04]  /*8300*/  LDSM.16.M88.4 R32, [R205+0x8800] ;  /* 0x00880000cd20783b */ /* 0x000ea80000000200 */
[----:B------:R-:W3:Y:S01]  /*8310*/  LDSM.16.M88.4 R20, [R199+0x8000] ;  /* 0x00800000c714783b */ /* 0x000ee20000000200 */
[C---:B------:R-:W-:Y:S06]  /*8320*/  HMMA.16816.F32 R28, R136.reuse, R156, R28 ;  /* 0x0000009c881c723c */ /* 0x040fec000000181c */
[----:B------:R-:W-:Y:S01]  /*8330*/  HMMA.16816.F32 R140, R136, R158, R140 ;  /* 0x0000009e888c723c */ /* 0x000fe2000000188c */
[----:B------:R-:W-:Y:S05]  /*8340*/  LDSM.16.M88.4 R156, [R199+0x8800] ;  /* 0x00880000c79c783b */ /* 0x000fea0000000200 */
[----:B-1----:R-:W-:Y:S06]  /*8350*/  HMMA.16816.F32 R4, R8, R24, R4 ;  /* 0x000000180804723c */ /* 0x002fec0000001804 */
[C---:B------:R-:W-:Y:S06]  /*8360*/  HMMA.16816.F32 R152, R136.reuse, R12, R152 ;  /* 0x0000000c8898723c */ /* 0x040fec0000001898 */
[----:B------:R-:W-:Y:S01]  /*8370*/  HMMA.16816.F32 R172, R136, R14, R172 ;  /* 0x0000000e88ac723c */ /* 0x000fe200000018ac */
[----:B------:R-:W1:Y:S05]  /*8380*/  LDSM.16.M88.4 R12, [R205+0x9000] ;  /* 0x00900000cd0c783b */ /* 0x000e6a0000000200 */
[----:B------:R-:W-:Y:S01]  /*8390*/  HMMA.16816.F32 R16, R8, R26, R16 ;  /* 0x0000001a0810723c */ /* 0x000fe20000001810 */
[----:B------:R-:W4:Y:S05]  /*83a0*/  LDSM.16.M88.4 R24, [R189] ;  /* 0x00000000bd18783b */ /* 0x000f2a0000000200 */
[----:B--2---:R-:W-:Y:S06]  /*83b0*/  HMMA.16816.F32 R28, R176, R32, R28 ;  /* 0x00000020b01c723c */ /* 0x004fec000000181c */
[----:B---3--:R-:W-:Y:S06]  /*83c0*/  HMMA.16816.F32 R4, R180, R20, R4 ;  /* 0x00000014b404723c */ /* 0x008fec0000001804 */
[----:B------:R-:W-:Y:S01]  /*83d0*/  HMMA.16816.F32 R140, R176, R34, R140 ;  /* 0x00000022b08c723c */ /* 0x000fe2000000188c */
[----:B------:R-:W2:Y:S05]  /*83e0*/  LDSM.16.M88.4 R32, [R205+0xa000] ;  /* 0x00a00000cd20783b */ /* 0x000eaa0000000200 */
[----:B------:R-:W-:Y:S01]  /*83f0*/  HMMA.16816.F32 R16, R180, R22, R16 ;  /* 0x00000016b410723c */ /* 0x000fe20000001810 */
[----:B------:R-:W-:Y:S05]  /*8400*/  LDSM.16.M88.4 R20, [R187] ;  /* 0x00000000bb14783b */ /* 0x000fea0000000200 */
[----:B------:R-:W-:Y:S06]  /*8410*/  HMMA.16816.F32 R28, R8, R236, R28 ;  /* 0x000000ec081c723c */ /* 0x000fec000000181c */
[----:B-1----:R-:W-:Y:S06]  /*8420*/  HMMA.16816.F32 R152, R176, R12, R152 ;  /* 0x0000000cb098723c */ /* 0x002fec0000001898 */
[----:B------:R-:W-:Y:S06]  /*8430*/  HMMA.16816.F32 R4, R160, R228, R4 ;  /* 0x000000e4a004723c */ /* 0x000fec0000001804 */
[----:B------:R-:W-:Y:S01]  /*8440*/  HMMA.16816.F32 R140, R8, R238, R140 ;  /* 0x000000ee088c723c */ /* 0x000fe2000000188c */
[----:B------:R-:W1:Y:S05]  /*8450*/  LDSM.16.M88.4 R236, [R199+0x9000] ;  /* 0x00900000c7ec783b */ /* 0x000e6a0000000200 */
[----:B------:R-:W-:Y:S01]  /*8460*/  HMMA.16816.F32 R16, R160, R230, R16 ;  /* 0x000000e6a010723c */ /* 0x000fe20000001810 */
[----:B------:R-:W-:Y:S05]  /*8470*/  LDSM.16.M88.4 R228, [R199+0xa000] ;  /* 0x00a00000c7e4783b */ /* 0x000fea0000000200 */
[C---:B------:R-:W-:Y:S06]  /*8480*/  HMMA.16816.F32 R168, R136.reuse, R144, R168 ;  /* 0x0000009088a8723c */ /* 0x040fec00000018a8 */
[----:B------:R-:W-:Y:S01]  /*8490*/  HMMA.16816.F32 R164, R136, R146, R164 ;  /* 0x0000009288a4723c */ /* 0x000fe200000018a4 */
[----:B------:R-:W3:Y:S04]  /*84a0*/  LDSM.16.M88.4 R144, [R192+0x2800] ;  /* 0x00280000c090783b */ /* 0x000ee80000000200 */
[----:B------:R-:W5:Y:S01]  /*84b0*/  LDSM.16.M88.4 R136, [R204+0x4000] ;  /* 0x00400000cc88783b */ /* 0x000f620000000200 */
[----:B------:R-:W-:Y:S03]  /*84c0*/  HMMA.16816.F32 R172, R176, R14, R172 ;  /* 0x0000000eb0ac723c */ /* 0x000fe600000018ac */
[----:B------:R-:W5:Y:S03]  /*84d0*/  LDSM.16.M88.4 R12, [R188] ;  /* 0x00000000bc0c783b */ /* 0x000f660000000200 */
[----:B----4-:R-:W-:Y:S06]  /*84e0*/  HMMA.16816.F32 R152, R8, R24, R152 ;  /* 0x000000180898723c */ /* 0x010fec0000001898 */
[----:B------:R-:W-:Y:S06]  /*84f0*/  HMMA.16816.F32 R28, R180, R156, R28 ;  /* 0x0000009cb41c723c */ /* 0x000fec000000181c */
[----:B--2---:R-:W-:Y:S06]  /*8500*/  HMMA.16816.F32 R4, R148, R32, R4 ;  /* 0x000000209404723c */ /* 0x004fec0000001804 */
[----:B------:R-:W-:Y:S01]  /*8510*/  HMMA.16816.F32 R140, R180, R158, R140 ;  /* 0x0000009eb48c723c */ /* 0x000fe2000000188c */
[----:B------:R-:W2:Y:S05]  /*8520*/  LDSM.16.M88.4 R156, [R192+0x3000] ;  /* 0x00300000c09c783b */ /* 0x000eaa0000000200 */
[----:B------:R-:W-:Y:S01]  /*8530*/  HMMA.16816.F32 R16, R148, R34, R16 ;  /* 0x000000229410723c */ /* 0x000fe20000001810 */
[----:B------:R-:W-:Y:S05]  /*8540*/  LDSM.16.M88.4 R32, [R186] ;  /* 0x00000000ba20783b */ /* 0x000fea0000000200 */
[C---:B------:R-:W-:Y:S06]  /*8550*/  HMMA.16816.F32 R168, R176.reuse, R232, R168 ;  /* 0x000000e8b0a8723c */ /* 0x040fec00000018a8 */
[----:B------:R-:W-:Y:S01]  /*8560*/  HMMA.16816.F32 R164, R176, R234, R164 ;  /* 0x000000eab0a4723c */ /* 0x000fe200000018a4 */
[----:B------:R-:W4:Y:S04]  /*8570*/  LDSM.16.M88.4 R232, [R205+0xa800] ;  /* 0x00a80000cde8783b */ /* 0x000f280000000200 */
[----:B------:R-:W-:Y:S01]  /*8580*/  LDSM.16.M88.4 R176, [R199+0x9800] ;  /* 0x00980000c7b0783b */ /* 0x000fe20000000200 */
[----:B------:R-:W-:Y:S03]  /*8590*/  HMMA.16816.F32 R172, R8, R26, R172 ;  /* 0x0000001a08ac723c */ /* 0x000fe600000018ac */
[----:B------:R-:W4:Y:S03]  /*85a0*/  LDSM.16.M88.4 R24, [R202+0x4000] ;  /* 0x00400000ca18783b */ /* 0x000f260000000200 */
[----:B-1----:R-:W-:Y:S06]  /*85b0*/  HMMA.16816.F32 R152, R180, R236, R152 ;  /* 0x000000ecb498723c */ /* 0x002fec0000001898 */
[----:B---3--:R-:W-:Y:S06]  /*85c0*/  HMMA.16816.F32 R28, R160, R144, R28 ;  /* 0x00000090a01c723c */ /* 0x008fec000000181c */
[----:B-----5:R-:W-:Y:S06]  /*85d0*/  HMMA.16816.F32 R4, R136, R20, R4 ;  /* 0x000000148804723c */ /* 0x020fec0000001804 */
[----:B------:R-:W-:Y:S01]  /*85e0*/  HMMA.16816.F32 R140, R160, R146, R140 ;  /* 0x00000092a08c723c */ /* 0x000fe2000000188c */
[----:B------:R-:W1:Y:S05]  /*85f0*/  LDSM.16.M88.4 R144, [R205+0xb000] ;  /* 0x00b00000cd90783b */ /* 0x000e6a0000000200 */
[----:B------:R-:W-:Y:S01]  /*8600*/  HMMA.16816.F32 R16, R136, R22, R16 ;  /* 0x000000168810723c */ /* 0x000fe20000001810 */
[----:B------:R-:W-:Y:S05]  /*8610*/  LDSM.16.M88.4 R20, [R199+0xa800] ;  /* 0x00a80000c714783b */ /* 0x000fea0000000200 */
[C---:B------:R-:W-:Y:S06]  /*8620*/  HMMA.16816.F32 R168, R8.reuse, R12, R168 ;  /* 0x0000000c08a8723c */ /* 0x040fec00000018a8 */
[----:B------:R-:W-:Y:S01]  /*8630*/  HMMA.16816.F32 R164, R8, R14, R164 ;  /* 0x0000000e08a4723c */ /* 0x000fe200000018a4 */
[----:B------:R-:W-:Y:S04]  /*8640*/  LDSM.16.M88.4 R12, [R201+0x4000] ;  /* 0x00400000c90c783b */ /* 0x000fe80000000200 */
[----:B------:R-:W3:Y:S01]  /*8650*/  LDSM.16.M88.4 R8, [R192+0x4000] ;  /* 0x00400000c008783b */ /* 0x000ee20000000200 */
[----:B--2---:R-:W-:Y:S06]  /*8660*/  HMMA.16816.F32 R152, R160, R156, R152 ;  /* 0x0000009ca098723c */ /* 0x004fec0000001898 */
[----:B----4-:R-:W-:Y:S06]  /*8670*/  HMMA.16816.F32 R28, R148, R232, R28 ;  /* 0x000000e8941c723c */ /* 0x010fec000000181c */
[----:B------:R-:W-:Y:S06]  /*8680*/  HMMA.16816.F32 R4, R24, R228, R4 ;  /* 0x000000e41804723c */ /* 0x000fec0000001804 */
[----:B------:R-:W-:Y:S06]  /*8690*/  HMMA.16816.F32 R140, R148, R234, R140 ;  /* 0x000000ea948c723c */ /* 0x000fec000000188c */
[----:B------:R-:W-:Y:S01]  /*86a0*/  HMMA.16816.F32 R16, R24, R230, R16 ;  /* 0x000000e61810723c */ /* 0x000fe20000001810 */
[----:B------:R-:W2:Y:S05]  /*86b0*/  LDSM.16.M88.4 R228, [R185] ;  /* 0x00000000b9e4783b */ /* 0x000eaa0000000200 */
[----:B------:R-:W-:Y:S06]  /*86c0*/  HMMA.16816.F32 R172, R180, R238, R172 ;  /* 0x000000eeb4ac723c */ /* 0x000fec00000018ac */
[----:B-1----:R-:W-:Y:S06]  /*86d0*/  HMMA.16816.F32 R152, R148, R144, R152 ;  /* 0x000000909498723c */ /* 0x002fec0000001898 */
[----:B------:R-:W-:Y:S06]  /*86e0*/  HMMA.16816.F32 R28, R136, R32, R28 ;  /* 0x00000020881c723c */ /* 0x000fec000000181c */
[----:B---3--:R-:W-:Y:S06]  /*86f0*/  HMMA.16816.F32 R4, R12, R8, R4 ;  /* 0x000000080c04723c */ /* 0x008fec0000001804 */
[----:B------:R-:W-:Y:S01]  /*8700*/  HMMA.16816.F32 R140, R136, R34, R140 ;  /* 0x00000022888c723c */ /* 0x000fe2000000188c */
[----:B------:R-:W1:Y:S05]  /*8710*/  LDSM.16.M88.4 R32, [R192+0x3800] ;  /* 0x00380000c020783b */ /* 0x000e6a0000000200 */
[----:B------:R-:W-:Y:S06]  /*8720*/  HMMA.16816.F32 R168, R180, R176, R168 ;  /* 0x000000b0b4a8723c */ /* 0x000fec00000018a8 */
[----:B------:R-:W-:Y:S01]  /*8730*/  HMMA.16816.F32 R16, R12, R10, R16 ;  /* 0x0000000a0c10723c */ /* 0x000fe20000001810 */
[----:B------:R-:W3:Y:S05]  /*8740*/  LDSM.16.M88.4 R8, [R199+0xb000] ;  /* 0x00b00000c708783b */ /* 0x000eea0000000200 */
[----:B------:R-:W-:Y:S01]  /*8750*/  HMMA.16816.F32 R176, R180, R178, R164 ;  /* 0x000000b2b4b0723c */ /* 0x000fe200000018a4 */
[----:B------:R-:W4:Y:S01]  /*8760*/  LDSM.16.M88.4 R164, [R192+0x4800] ;  /* 0x00480000c0a4783b */ /* 0x000f220000000200 */
[----:B------:R-:W-:Y:S01]  /*8770*/  FMUL.FTZ R0, R4, UR10 ;  /* 0x0000000a04007c20 */ /* 0x000fe20008410000 */
[----:B------:R-:W-:Y:S01]  /*8780*/  FMUL.FTZ R144, R5, UR10 ;  /* 0x0000000a05907c20 */ /* 0x000fe20008410000 */
[----:B------:R-:W-:Y:S01]  /*8790*/  FMUL.FTZ R156, R6, UR10 ;  /* 0x0000000a069c7c20 */ /* 0x000fe20008410000 */
[----:B------:R-:W-:Y:S01]  /*87a0*/  FMUL.FTZ R145, R7, UR10 ;  /* 0x0000000a07917c20 */ /* 0x000fe20008410000 */
[----:B------:R-:W-:Y:S01]  /*87b0*/  HMMA.16816.F32 R172, R160, R158, R172 ;  /* 0x0000009ea0ac723c */ /* 0x000fe200000018ac */
[----:B------:R-:W5:Y:S01]  /*87c0*/  LDSM.16.M88.4 R4, [R205+0xb800] ;  /* 0x00b80000cd04783b */ /* 0x000f620000000200 */
[----:B------:R-:W-:Y:S04]  /*87d0*/  MUFU.TANH R0, R0 ;  /* 0x0000000000007308 */ /* 0x000fe80000002400 */
[----:B--2---:R-:W-:Y:S04]  /*87e0*/  HMMA.16816.F32 R152, R136, R228, R152 ;  /* 0x000000e48898723c */ /* 0x004fe80000001898 */
[----:B------:R-:W2:Y:S02]  /*87f0*/  MUFU.TANH R144, R144 ;  /* 0x0000009000907308 */ /* 0x000ea40000002400 */
[----:B------:R-:W-:Y:S01]  /*8800*/  HMMA.16816.F32 R28, R24, R20, R28 ;  /* 0x00000014181c723c */ /* 0x000fe2000000181c */
[----:B------:R-:W-:Y:S01]  /*8810*/  FMUL.FTZ R157, R16, UR10 ;  /* 0x0000000a109d7c20 */ /* 0x000fe20008410000 */
[----:B------:R-:W-:-:S04]  /*8820*/  IMAD.MOV.U32 R229, RZ, RZ, R243 ;  /* 0x000000ffffe57224 */ /* 0x000fc800078e00f3 */
[----:B------:R-:W-:Y:S01]  /*8830*/  HMMA.16816.F32 R140, R24, R22, R140 ;  /* 0x00000016188c723c */ /* 0x000fe2000000188c */
[----:B------:R-:W2:Y:S01]  /*8840*/  LDSM.16.M88.4 R20, [R192+0x5000] ;  /* 0x00500000c014783b */ /* 0x000ea20000000200 */
[----:B------:R-:W2:Y:S04]  /*8850*/  MUFU.TANH R145, R145 ;  /* 0x0000009100917308 */ /* 0x000ea80000002400 */
[C---:B-1----:R-:W-:Y:S04]  /*8860*/  HMMA.16816.F32 R168, R160.reuse, R32, R168 ;  /* 0x00000020a0a8723c */ /* 0x042fe800000018a8 */
[----:B------:R-:W1:Y:S02]  /*8870*/  MUFU.TANH R157, R157 ;  /* 0x0000009d009d7308 */ /* 0x000e640000002400 */
[----:B------:R-:W-:Y:S01]  /*8880*/  HMMA.16816.F32 R176, R160, R34, R176 ;  /* 0x00000022a0b0723c */ /* 0x000fe200000018b0 */
[----:B------:R-:W-:-:S05]  /*8890*/  FMUL.FTZ R32, R18, UR10 ;  /* 0x0000000a12207c20 */ /* 0x000fca0008410000 */
[----:B------:R-:W-:Y:S01]  /*88a0*/  HMMA.16816.F32 R172, R148, R146, R172 ;  /* 0x0000009294ac723c */ /* 0x000fe200000018ac */
[----:B------:R-:W1:Y:S05]  /*88b0*/  MUFU.TANH R32, R32 ;  /* 0x0000002000207308 */ /* 0x000e6a0000002400 */
[----:B---3--:R-:W-:Y:S01]  /*88c0*/  HMMA.16816.F32 R152, R24, R8, R152 ;  /* 0x000000081898723c */ /* 0x008fe20000001898 */
[----:B------:R-:W-:Y:S02]  /*88d0*/  FMUL.FTZ R146, R17, UR10 ;  /* 0x0000000a11927c20 */ /* 0x000fe40008410000 */
[----:B------:R-:W-:Y:S03]  /*88e0*/  MUFU.TANH R156, R156 ;  /* 0x0000009c009c7308 */ /* 0x000fe60000002400 */
[----:B----4-:R-:W-:Y:S01]  /*88f0*/  HMMA.16816.F32 R28, R12, R164, R28 ;  /* 0x000000a40c1c723c */ /* 0x010fe2000000181c */
[----:B------:R-:W-:-:S02]  /*8900*/  FMUL.FTZ R8, R19, UR10 ;  /* 0x0000000a13087c20 */ /* 0x000fc40008410000 */
[----:B------:R-:W3:Y:S02]  /*8910*/  LDSM.16.M88.4 R16, [R184] ;  /* 0x00000000b810783b */ /* 0x000ee40000000200 */
[----:B------:R-:W4:Y:S01]  /*8920*/  MUFU.TANH R146, R146 ;  /* 0x0000009200927308 */ /* 0x000f220000002400 */
[C---:B-----5:R-:W-:Y:S06]  /*8930*/  HMMA.16816.F32 R168, R148.reuse, R4, R168 ;  /* 0x0000000494a8723c */ /* 0x060fec00000018a8 */
[----:B------:R-:W-:Y:S01]  /*8940*/  HMMA.16816.F32 R176, R148, R6, R176 ;  /* 0x0000000694b0723c */ /* 0x000fe200000018b0 */
[----:B------:R-:W-:Y:S01]  /*8950*/  LDSM.16.M88.4 R4, [R192+0x5800] ;  /* 0x00580000c004783b */ /* 0x000fe20000000200 */
[----:B------:R-:W5:Y:S04]  /*8960*/  MUFU.TANH R8, R8 ;  /* 0x0000000800087308 */ /* 0x000f680000002400 */
[----:B------:R-:W-:Y:S06]  /*8970*/  HMMA.16816.F32 R172, R136, R230, R172 ;  /* 0x000000e688ac723c */ /* 0x000fec00000018ac */
[----:B------:R-:W-:Y:S01]  /*8980*/  FMUL.FTZ R9, R28, UR10 ;  /* 0x0000000a1c097c20 */ /* 0x000fe20008410000 */
[----:B------:R-:W-:Y:S01]  /*8990*/  FMUL.FTZ R33, R29, UR10 ;  /* 0x0000000a1d217c20 */ /* 0x000fe20008410000 */
[----:B------:R-:W-:Y:S01]  /*89a0*/  FMUL.FTZ R147, R30, UR10 ;  /* 0x0000000a1e937c20 */ /* 0x000fe20008410000 */
[----:B------:R-:W-:Y:S01]  /*89b0*/  FMUL.FTZ R180, R31, UR10 ;  /* 0x0000000a1fb47c20 */ /* 0x000fe20008410000 */
[----:B--2---:R-:W-:Y:S01]  /*89c0*/  HMMA.16816.F32 R152, R12, R20, R152 ;  /* 0x000000140c98723c */ /* 0x004fe20000001898 */
[----:B------:R-:W2:Y:S01]  /*89d0*/  LDSM.16.M88.4 R28, [R199+0xb800] ;  /* 0x00b80000c71c783b */ /* 0x000ea20000000200 */
[----:B------:R-:W5:Y:S01]  /*89e0*/  MUFU.TANH R9, R9 ;  /* 0x0000000900097308 */ /* 0x000f620000002400 */
[----:B------:R-:W-:-:S04]  /*89f0*/  DEPBAR.LE SB0, 0x0 ;  /* 0x000080000000791a */ /* 0x000fc80000000000 */
[----:B------:R-:W1:Y:S01]  /*8a00*/  S2R R21, SR_TID.X ;  /* 0x0000000000157919 */ /* 0x000e620000002100 */
[----:B------:R-:W-:Y:S02]  /*8a10*/  HMMA.16816.F32 R140, R12, R166, R140 ;  /* 0x000000a60c8c723c */ /* 0x000fe4000000188c */
[----:B------:R-:W5:Y:S04]  /*8a20*/  MUFU.TANH R147, R147 ;  /* 0x0000009300937308 */ /* 0x000f680000002400 */
[----:B------:R-:W-:Y:S04]  /*8a30*/  HMMA.16816.F32 R172, R24, R10, R172 ;  /* 0x0000000a18ac723c */ /* 0x000fe800000018ac */
[----:B------:R-:W5:Y:S02]  /*8a40*/  MUFU.TANH R33, R33 ;  /* 0x0000002100217308 */ /* 0x000f640000002400 */
[C---:B---3--:R-:W-:Y:S06]  /*8a50*/  HMMA.16816.F32 R168, R136.reuse, R16, R168 ;  /* 0x0000001088a8723c */ /* 0x048fec00000018a8 */
[----:B------:R-:W-:Y:S01]  /*8a60*/  HMMA.16816.F32 R176, R136, R18, R176 ;  /* 0x0000001288b0723c */ /* 0x000fe200000018b0 */
[----:B------:R-:W3:Y:S01]  /*8a70*/  MUFU.TANH R180, R180 ;  /* 0x000000b400b47308 */ /* 0x000ee20000002400 */
[----:B------:R-:W-:-:S04]  /*8a80*/  FMUL.FTZ R16, R152, UR10 ;  /* 0x0000000a98107c20 */ /* 0x000fc80008410000 */
[----:B------:R-:W-:Y:S01]  /*8a90*/  FMUL.FTZ R20, R140, UR10 ;  /* 0x0000000a8c147c20 */ /* 0x000fe20008410000 */
[----:B------:R-:W-:Y:S01]  /*8aa0*/  FMUL.FTZ R10, R141, UR10 ;  /* 0x0000000a8d0a7c20 */ /* 0x000fe20008410000 */
[----:B------:R-:W-:Y:S01]  /*8ab0*/  FMUL.FTZ R11, R142, UR10 ;  /* 0x0000000a8e0b7c20 */ /* 0x000fe20008410000 */
[----:B------:R-:W-:Y:S01]  /*8ac0*/  FMUL.FTZ R143, R143, UR10 ;  /* 0x0000000a8f8f7c20 */ /* 0x000fe20008410000 */
[----:B------:R-:W-:Y:S02]  /*8ad0*/  MUFU.TANH R16, R16 ;  /* 0x0000001000107308 */ /* 0x000fe40000002400 */
[----:B------:R-:W-:Y:S01]  /*8ae0*/  HMMA.16816.F32 R172, R12, R22, R172 ;  /* 0x000000160cac723c */ /* 0x000fe200000018ac */
[----:B-1----:R-:W-:-:S05]  /*8af0*/  IMAD.SHL.U32 R21, R21, 0x2, RZ ;  /* 0x0000000215157824 */ /* 0x002fca00078e00ff */
[----:B--2---:R-:W-:Y:S01]  /*8b00*/  HMMA.16816.F32 R168, R24, R28, R168 ;  /* 0x0000001c18a8723c */ /* 0x004fe200000018a8 */
[----:B------:R-:W1:Y:S01]  /*8b10*/  MUFU.TANH R20, R20 ;  /* 0x0000001400147308 */ /* 0x000e620000002400 */
[----:B------:R-:W-:-:S04]  /*8b20*/  FMUL.FTZ R22, R153, UR10 ;  /* 0x0000000a99167c20 */ /* 0x000fc80008410000 */
[----:B------:R-:W-:Y:S01]  /*8b30*/  HMMA.16816.F32 R176, R24, R30, R176 ;  /* 0x0000001e18b0723c */ /* 0x000fe200000018b0 */
[----:B------:R-:W-:Y:S01]  /*8b40*/  LOP3.LUT R28, R21, 0x6, RZ, 0xc0, !PT ;  /* 0x00000006151c7812 */ /* 0x000fe200078ec0ff */
[----:B------:R-:W-:Y:S01]  /*8b50*/  FMUL.FTZ R29, R154, UR10 ;  /* 0x0000000a9a1d7c20 */ /* 0x000fe20008410000 */
[----:B------:R-:W-:Y:S03]  /*8b60*/  MUFU.TANH R10, R10 ;  /* 0x0000000a000a7308 */ /* 0x000fe60000002400 */
[----:B------:R-:W-:Y:S02]  /*8b70*/  IMAD R19, R213, 0x40, R28 ;  /* 0x00000040d5137824 */ /* 0x000fe400078e021c */
[----:B------:R-:W-:Y:S02]  /*8b80*/  FMUL.FTZ R28, R155, UR10 ;  /* 0x0000000a9b1c7c20 */ /* 0x000fe40008410000 */
[C---:B------:R-:W-:Y:S01]  /*8b90*/  VIADD R17, R19.reuse, 0x1 ;  /* 0x0000000113117836 */ /* 0x040fe20000000000 */
[----:B------:R-:W2:Y:S01]  /*8ba0*/  MUFU.TANH R11, R11 ;  /* 0x0000000b000b7308 */ /* 0x000ea20000002400 */
[----:B------:R-:W-:-:S02]  /*8bb0*/  VIADD R18, R19, 0x8 ;  /* 0x0000000813127836 */ /* 0x000fc40000000000 */
[----:B------:R-:W-:Y:S01]  /*8bc0*/  FMUL.FTZ R142, R174, UR10 ;  /* 0x0000000aae8e7c20 */ /* 0x000fe20008410000 */
[----:B------:R-:W-:Y:S01]  /*8bd0*/  VIADD R23, R19, 0x9 ;  /* 0x0000000913177836 */ /* 0x000fe20000000000 */
[-C--:B------:R-:W-:Y:S01]  /*8be0*/  ISETP.GE.AND P2, PT, R17, R135.reuse, PT ;  /* 0x000000871100720c */ /* 0x080fe20003f46270 */
[----:B------:R-:W-:Y:S01]  /*8bf0*/  FMUL.FTZ R141, R173, UR10 ;  /* 0x0000000aad8d7c20 */ /* 0x000fe20008410000 */
[-C--:B------:R-:W-:Y:S01]  /*8c00*/  ISETP.GE.AND P1, PT, R17, R2.reuse, PT ;  /* 0x000000021100720c */ /* 0x080fe20003f26270 */
[C---:B------:R-:W-:Y:S01]  /*8c10*/  HMMA.16816.F32 R168, R12.reuse, R4, R168 ;  /* 0x000000040ca8723c */ /* 0x040fe200000018a8 */
[----:B------:R-:W-:Y:S01]  /*8c20*/  FSEL R17, R144, -INF , !P2 ;  /* 0xff80000090117808 */ /* 0x000fe20005000000 */
[----:B------:R5:W2:Y:S01]  /*8c30*/  MUFU.TANH R148, R143 ;  /* 0x0000008f00947308 */ /* 0x000aa20000002400 */
[CC--:B------:R-:W-:Y:S01]  /*8c40*/  ISETP.GE.AND P6, PT, R18.reuse, R135.reuse, PT ;  /* 0x000000871200720c */ /* 0x0c0fe20003fc6270 */
[----:B------:R-:W-:Y:S01]  /*8c50*/  FMUL.FTZ R140, R175, UR10 ;  /* 0x0000000aaf8c7c20 */ /* 0x000fe20008410000 */
[-C--:B------:R-:W-:Y:S01]  /*8c60*/  ISETP.GE.AND P2, PT, R18, R2.reuse, PT ;  /* 0x000000021200720c */ /* 0x080fe20003f46270 */
[----:B------:R-:W-:Y:S01]  /*8c70*/  HMMA.16816.F32 R176, R12, R6, R176 ;  /* 0x000000060cb0723c */ /* 0x000fe200000018b0 */
[----:B------:R-:W-:Y:S01]  /*8c80*/  FSEL R18, R145, -INF , !P1 ;  /* 0xff80000091127808 */ /* 0x000fe20004800000 */
[----:B------:R-:W-:Y:S01]  /*8c90*/  VIADD R4, R19, 0x10 ;  /* 0x0000001013047836 */ /* 0x000fe20000000000 */
[----:B------:R-:W-:Y:S01]  /*8ca0*/  ISETP.GE.AND P1, PT, R23, R135, PT ;  /* 0x000000871700720c */ /* 0x000fe20003f26270 */
[----:B------:R-:W2:Y:S01]  /*8cb0*/  MUFU.TANH R29, R29 ;  /* 0x0000001d001d7308 */ /* 0x000ea20000002400 */
[----:B------:R-:W-:Y:S01]  /*8cc0*/  FSEL R21, R157, -INF , !P6 ;  /* 0xff8000009d157808 */ /* 0x000fe20007000000 */
[----:B------:R-:W-:Y:S01]  /*8cd0*/  VIADD R5, R19, 0x19 ;  /* 0x0000001913057836 */ /* 0x000fe20000000000 */
[----:B------:R-:W-:Y:S01]  /*8ce0*/  ISETP.GE.AND P6, PT, R23, R2, PT ;  /* 0x000000021700720c */ /* 0x000fe20003fc6270 */
[----:B------:R-:W-:Y:S01]  /*8cf0*/  VIADD R6, R19, 0x20 ;  /* 0x0000002013067836 */ /* 0x000fe20000000000 */
[----:B------:R-:W-:-:S02]  /*8d00*/  FSEL R32, R32, -INF , !P2 ;  /* 0xff80000020207808 */ /* 0x000fc40005000000 */
[----:B----4-:R-:W-:Y:S01]  /*8d10*/  FSEL R23, R146, -INF , !P1 ;  /* 0xff80000092177808 */ /* 0x010fe20004800000 */
[----:B------:R-:W4:Y:S01]  /*8d20*/  MUFU.TANH R28, R28 ;  /* 0x0000001c001c7308 */ /* 0x000f220000002400 */
[-C--:B------:R-:W-:Y:S01]  /*8d30*/  ISETP.GE.AND P2, PT, R4, R135.reuse, PT ;  /* 0x000000870400720c */ /* 0x080fe20003f46270 */
[----:B-----5:R-:W-:Y:S01]  /*8d40*/  FMUL.FTZ R143, R172, UR10 ;  /* 0x0000000aac8f7c20 */ /* 0x020fe20008410000 */
[-C--:B------:R-:W-:Y:S01]  /*8d50*/  ISETP.GE.AND P1, PT, R4, R2.reuse, PT ;  /* 0x000000020400720c */ /* 0x080fe20003f26270 */
[----:B------:R-:W-:Y:S01]  /*8d60*/  VIADD R4, R19, 0x11 ;  /* 0x0000001113047836 */ /* 0x000fe20000000000 */
[----:B------:R-:W-:Y:S01]  /*8d70*/  FSEL R24, R8, -INF , !P6 ;  /* 0xff80000008187808 */ /* 0x000fe20007000000 */
[----:B------:R-:W-:Y:S01]  /*8d80*/  FMUL.FTZ R166, R170, UR10 ;  /* 0x0000000aaaa67c20 */ /* 0x000fe20008410000 */
[----:B------:R-:W-:Y:S01]  /*8d90*/  FSEL R151, R9, -INF , !P2 ;  /* 0xff80000009977808 */ /* 0x000fe20005000000 */
[----:B------:R-:W5:Y:S01]  /*8da0*/  MUFU.TANH R143, R143 ;  /* 0x0000008f008f7308 */ /* 0x000f620000002400 */
[-C--:B------:R-:W-:Y:S01]  /*8db0*/  ISETP.GE.AND P6, PT, R4, R135.reuse, PT ;  /* 0x000000870400720c */ /* 0x080fe20003fc6270 */
[----:B------:R-:W-:Y:S01]  /*8dc0*/  FMUL.FTZ R168, R168, UR10 ;  /* 0x0000000aa8a87c20 */ /* 0x000fe20008410000 */
        /* <DEDUP_REMOVED lines=8> */
[----:B---3--:R-:W-:Y:S01]  /*8e50*/  FSEL R180, R180, -INF , !P2 ;  /* 0xff800000b4b47808 */ /* 0x008fe20005000000 */
[----:B------:R-:W-:Y:S01]  /*8e60*/  FMUL.FTZ R169, R169, UR10 ;  /* 0x0000000aa9a97c20 */ /* 0x000fe20008410000 */
[-C--:B------:R-:W-:Y:S01]  /*8e70*/  ISETP.GE.AND P6, PT, R4, R2.reuse, PT ;  /* 0x000000020400720c */ /* 0x080fe20003fc6270 */
[----:B------:R-:W-:Y:S01]  /*8e80*/  FMUL.FTZ R164, R171, UR10 ;  /* 0x0000000aaba47c20 */ /* 0x000fe20008410000 */
[CC--:B------:R-:W-:Y:S01]  /*8e90*/  ISETP.GE.AND P2, PT, R5.reuse, R135.reuse, PT ;  /* 0x000000870500720c */ /* 0x0c0fe20003f46270 */
[----:B------:R-:W3:Y:S01]  /*8ea0*/  MUFU.TANH R141, R141 ;  /* 0x0000008d008d7308 */ /* 0x000ee20000002400 */
[----:B-1----:R-:W-:Y:S01]  /*8eb0*/  FSEL R137, R20, -INF , !P1 ;  /* 0xff80000014897808 */ /* 0x002fe20004800000 */
[----:B------:R-:W-:Y:S01]  /*8ec0*/  FMUL.FTZ R162, R178, UR10 ;  /* 0x0000000ab2a27c20 */ /* 0x000fe20008410000 */
[----:B------:R-:W-:Y:S01]  /*8ed0*/  ISETP.GE.AND P1, PT, R5, R2, PT ;  /* 0x000000020500720c */ /* 0x000fe20003f26270 */
[----:B------:R-:W-:Y:S01]  /*8ee0*/  VIADD R5, R19, 0x21 ;  /* 0x0000002113057836 */ /* 0x000fe20000000000 */
[----:B--2---:R-:W-:Y:S01]  /*8ef0*/  FSEL R150, R11, -INF , !P6 ;  /* 0xff8000000b967808 */ /* 0x004fe20007000000 */
[----:B------:R-:W-:Y:S01]  /*8f00*/  FMUL.FTZ R161, R179, UR10 ;  /* 0x0000000ab3a17c20 */ /* 0x000fe20008410000 */
[----:B------:R-:W-:Y:S01]  /*8f10*/  FSEL R149, R10, -INF , !P2 ;  /* 0xff8000000a957808 */ /* 0x000fe20005000000 */
[----:B------:R-:W1:Y:S01]  /*8f20*/  MUFU.TANH R142, R142 ;  /* 0x0000008e008e7308 */ /* 0x000e620000002400 */
[----:B------:R-:W-:-:S02]  /*8f30*/  ISETP.GE.AND P6, PT, R6, R135, PT ;  /* 0x000000870600720c */ /* 0x000fc40003fc6270 */
[-C--:B------:R-:W-:Y:S01]  /*8f40*/  ISETP.GE.AND P2, PT, R6, R2.reuse, PT ;  /* 0x000000020600720c */ /* 0x080fe20003f46270 */
[----:B------:R-:W-:Y:S01]  /*8f50*/  VIADD R6, R19, 0x28 ;  /* 0x0000002813067836 */ /* 0x000fe20000000000 */
[----:B------:R-:W-:Y:S02]  /*8f60*/  FSEL R148, R148, -INF , !P1 ;  /* 0xff80000094947808 */ /* 0x000fe40004800000 */
[----:B------:R-:W-:Y:S01]  /*8f70*/  FSEL R147, R16, -INF , !P6 ;  /* 0xff80000010937808 */ /* 0x000fe20007000000 */
[----:B------:R-:W2:Y:S01]  /*8f80*/  MUFU.TANH R4, R168 ;  /* 0x000000a800047308 */ /* 0x000ea20000002400 */
[C---:B------:R-:W-:Y:S02]  /*8f90*/  ISETP.GE.AND P1, PT, R5.reuse, R135, PT ;  /* 0x000000870500720c */ /* 0x040fe40003f26270 */
[----:B------:R-:W-:Y:S01]  /*8fa0*/  ISETP.GE.AND P6, PT, R5, R2, PT ;  /* 0x000000020500720c */ /* 0x000fe20003fc6270 */
[----:B------:R-:W-:Y:S01]  /*8fb0*/  VIADD R5, R19, 0x29 ;  /* 0x0000002913057836 */ /* 0x000fe20000000000 */
[----:B------:R-:W-:-:S02]  /*8fc0*/  FSEL R146, R29, -INF , !P2 ;  /* 0xff8000001d927808 */ /* 0x000fc40005000000 */
[-C--:B------:R-:W-:Y:S01]  /*8fd0*/  ISETP.GE.AND P2, PT, R6, R135.reuse, PT ;  /* 0x000000870600720c */ /* 0x080fe20003f46270 */
[----:B------:R-:W2:Y:S01]  /*8fe0*/  MUFU.TANH R166, R166 ;  /* 0x000000a600a67308 */ /* 0x000ea20000002400 */
[----:B----4-:R-:W-:Y:S02]  /*8ff0*/  FSEL R144, R28, -INF , !P6 ;  /* 0xff8000001c907808 */ /* 0x010fe40007000000 */
[----:B-----5:R-:W-:Y:S02]  /*9000*/  FSEL R143, R143, -INF , !P2 ;  /* 0xff8000008f8f7808 */ /* 0x020fe40005000000 */
[----:B------:R-:W-:Y:S02]  /*9010*/  FSEL R145, R22, -INF , !P1 ;  /* 0xff80000016917808 */ /* 0x000fe40004800000 */
[C---:B------:R-:W-:Y:S01]  /*9020*/  ISETP.GE.AND P6, PT, R5.reuse, R135, PT ;  /* 0x000000870500720c */ /* 0x040fe20003fc6270 */
[----:B------:R-:W4:Y:S01]  /*9030*/  MUFU.TANH R167, R167 ;  /* 0x000000a700a77308 */ /* 0x000f220000002400 */
[-C--:B------:R-:W-:Y:S01]  /*9040*/  ISETP.GE.AND P2, PT, R5, R2.reuse, PT ;  /* 0x000000020500720c */ /* 0x080fe20003f46270 */
[C---:B------:R-:W-:Y:S01]  /*9050*/  VIADD R5, R19.reuse, 0x30 ;  /* 0x0000003013057836 */ /* 0x040fe20000000000 */
[----:B------:R-:W-:Y:S01]  /*9060*/  ISETP.GE.AND P1, PT, R6, R2, PT ;  /* 0x000000020600720c */ /* 0x000fe20003f26270 */
[----:B------:R-:W-:Y:S01]  /*9070*/  VIADD R6, R19, 0x31 ;  /* 0x0000003113067836 */ /* 0x000fe20000000000 */
[----:B---3--:R-:W-:-:S02]  /*9080*/  FSEL R141, R141, -INF , !P6 ;  /* 0xff8000008d8d7808 */ /* 0x008fc40007000000 */
[----:B-1----:R-:W-:Y:S01]  /*9090*/  FSEL R142, R142, -INF , !P1 ;  /* 0xff8000008e8e7808 */ /* 0x002fe20004800000 */
[----:B------:R-:W1:Y:S01]  /*90a0*/  MUFU.TANH R165, R165 ;  /* 0x000000a500a57308 */ /* 0x000e620000002400 */
[----:B------:R-:W-:Y:S01]  /*90b0*/  BAR.SYNC.DEFER_BLOCKING 0x0 ;  /* 0x0000000000007b1d */ /* 0x000fe20000010000 */
[C---:B------:R-:W-:Y:S02]  /*90c0*/  ISETP.GE.AND P1, PT, R5.reuse, R135, PT ;  /* 0x000000870500720c */ /* 0x040fe40003f26270 */
[----:B------:R-:W-:Y:S01]  /*90d0*/  ISETP.GE.AND P6, PT, R5, R2, PT ;  /* 0x000000020500720c */ /* 0x000fe20003fc6270 */
[C---:B------:R-:W-:Y:S01]  /*90e0*/  VIADD R5, R19.reuse, 0x38 ;  /* 0x0000003813057836 */ /* 0x040fe20000000000 */
[----:B--2---:R-:W-:Y:S01]  /*90f0*/  FSEL R171, R4, -INF , !P1 ;  /* 0xff80000004ab7808 */ /* 0x004fe20004800000 */
[----:B------:R-:W-:Y:S01]  /*9100*/  VIADD R4, R19, 0x39 ;  /* 0x0000003913047836 */ /* 0x000fe20000000000 */
[----:B------:R-:W2:Y:S01]  /*9110*/  MUFU.TANH R140, R140 ;  /* 0x0000008c008c7308 */ /* 0x000ea20000002400 */
[----:B------:R-:W-:-:S02]  /*9120*/  FSEL R166, R166, -INF , !P6 ;  /* 0xff800000a6a67808 */ /* 0x000fc40007000000 */
[-C--:B------:R-:W-:Y:S02]  /*9130*/  ISETP.GE.AND P6, PT, R5, R135.reuse, PT ;  /* 0x000000870500720c */ /* 0x080fe40003fc6270 */
[----:B------:R-:W-:Y:S02]  /*9140*/  ISETP.GE.AND P1, PT, R6, R2, PT ;  /* 0x000000020600720c */ /* 0x000fe40003f26270 */
[----:B----4-:R-:W-:Y:S01]  /*9150*/  FSEL R167, R167, -INF , !P6 ;  /* 0xff800000a7a77808 */ /* 0x010fe20007000000 */
[----:B------:R-:W3:Y:S01]  /*9160*/  MUFU.TANH R169, R169 ;  /* 0x000000a900a97308 */ /* 0x000ee20000002400 */
[----:B------:R-:W-:-:S04]  /*9170*/  ISETP.GE.AND P6, PT, R4, R135, PT ;  /* 0x000000870400720c */ /* 0x000fc80003fc6270 */
[----:B-1----:R-:W-:Y:S02]  /*9180*/  FSEL R165, R165, -INF , !P6 ;  /* 0xff800000a5a57808 */ /* 0x002fe40007000000 */
[----:B------:R-:W-:Y:S01]  /*9190*/  ISETP.GT.AND P6, PT, R213, R208, PT ;  /* 0x000000d0d500720c */ /* 0x000fe20003fc4270 */
        /* <DEDUP_REMOVED lines=8> */
[----:B------:R-:W-:-:S04]  /*9220*/  ISETP.GE.AND P1, PT, R19, R135, PT ;  /* 0x000000871300720c */ /* 0x000fc80003f26270 */
[----:B------:R-:W-:Y:S02]  /*9230*/  FSEL R7, R0, -INF , !P1 ;  /* 0xff80000000077808 */ /* 0x000fe40004800000 */
[----:B--2---:R-:W-:Y:S02]  /*9240*/  FSEL R162, R162, -INF , !P2 ;  /* 0xff800000a2a27808 */ /* 0x004fe40005000000 */
[-C--:B------:R-:W-:Y:S02]  /*9250*/  ISETP.GE.AND P2, PT, R19, R2.reuse, PT ;  /* 0x000000021300720c */ /* 0x080fe40003f46270 */
[----:B------:R-:W-:Y:S02]  /*9260*/  ISETP.GE.AND P1, PT, R4, R2, PT ;  /* 0x000000020400720c */ /* 0x000fe40003f26270 */
[----:B------:R-:W-:Y:S02]  /*9270*/  FSEL R0, R156, -INF , !P2 ;  /* 0xff8000009c007808 */ /* 0x000fe40005000000 */
[----:B---3--:R-:W-:Y:S01]  /*9280*/  FSEL R161, R161, -INF , !P1 ;  /* 0xff800000a1a17808 */ /* 0x008fe20004800000 */
[----:B------:R-:W-:Y:S08]  /*9290*/  @!P6 BRA `(.L_x_1491) ;  /* 0x0000000800bce947 */ /* 0x000ff00003800000 */
[----:B------:R-:W-:Y:S05]  /*92a0*/  @!P0 BRA `(.L_x_1492) ;  /* 0x0000000000f08947 */ /* 0x000fea0003800000 */
[----:B------:R-:W1:Y:S01]  /*92b0*/  LDC R2, c[0x0][0x380] ;  /* 0x0000e000ff027b82 */ /* 0x000e620000000800 */
[----:B------:R-:W-:Y:S01]  /*92c0*/  IMAD.MOV.U32 R10, RZ, RZ, RZ ;  /* 0x000000ffff0a7224 */ /* 0x000fe200078e00ff */
[----:B------:R-:W-:-:S04]  /*92d0*/  SHF.L.U32 R9, R213, 0x6, RZ ;  /* 0x00000006d5097819 */ /* 0x000fc800000006ff */
[----:B------:R-:W-:Y:S02]  /*92e0*/  IABS R8, R9 ;  /* 0x0000000900087213 */ /* 0x000fe40000000000 */
[C---:B------:R-:W-:Y:S02]  /*92f0*/  IADD3 R13, R9.reuse, -0x40, RZ ;  /* 0xffffffc0090d7810 */ /* 0x040fe40007ffe0ff */
[-C--:B-1----:R-:W-:Y:S02]  /*9300*/  IABS R6, R2.reuse ;  /* 0x0000000200067213 */ /* 0x082fe40000000000 */
[----:B------:R-:W-:Y:S02]  /*9310*/  LOP3.LUT R9, R9, R2, RZ, 0x3c, !PT ;  /* 0x0000000209097212 */ /* 0x000fe400078e3cff */
[----:B------:R-:W1:Y:S08]  /*9320*/  I2F.RP R4, R6 ;  /* 0x0000000600047306 */ /* 0x000e700000209400 */
[----:B-1----:R-:W1:Y:S02]  /*9330*/  MUFU.RCP R11, R4 ;  /* 0x00000004000b7308 */ /* 0x002e640000001000 */
[----:B-1----:R-:W-:Y:S01]  /*9340*/  VIADD R11, R11, 0xffffffe ;  /* 0x0ffffffe0b0b7836 */ /* 0x002fe20000000000 */
[----:B------:R-:W-:-:S02]  /*9350*/  IABS R4, R13 ;  /* 0x0000000d00047213 */ /* 0x000fc40000000000 */
[----:B------:R-:W-:-:S03]  /*9360*/  LOP3.LUT R13, R13, R2, RZ, 0x3c, !PT ;  /* 0x000000020d0d7212 */ /* 0x000fc600078e3cff */
[----:B------:R-:W1:Y:S02]  /*9370*/  F2I.FTZ.U32.TRUNC.NTZ R11, R11 ;  /* 0x0000000b000b7305 */ /* 0x000e64000021f000 */
[----:B-1----:R-:W-:-:S04]  /*9380*/  IMAD.MOV R5, RZ, RZ, -R11 ;  /* 0x000000ffff057224 */ /* 0x002fc800078e0a0b */
[----:B------:R-:W-:-:S04]  /*9390*/  IMAD R5, R5, R6, RZ ;  /* 0x0000000605057224 */ /* 0x000fc800078e02ff */
[----:B------:R-:W-:-:S06]  /*93a0*/  IMAD.HI.U32 R5, R11, R5, R10 ;  /* 0x000000050b057227 */ /* 0x000fcc00078e000a */
[----:B------:R-:W-:-:S04]  /*93b0*/  IMAD.HI.U32 R10, R5, R8, RZ ;  /* 0x00000008050a7227 */ /* 0x000fc800078e00ff */
[----:B------:R-:W-:-:S04]  /*93c0*/  IMAD.MOV R11, RZ, RZ, -R10 ;  /* 0x000000ffff0b7224 */ /* 0x000fc800078e0a0a */
[----:B------:R-:W-:Y:S02]  /*93d0*/  IMAD R11, R6, R11, R8 ;  /* 0x0000000b060b7224 */ /* 0x000fe400078e0208 */
[----:B------:R-:W-:-:S03]  /*93e0*/  IMAD.HI.U32 R8, R5, R4, RZ ;  /* 0x0000000405087227 */ /* 0x000fc600078e00ff */
[----:B------:R-:W-:Y:S02]  /*93f0*/  ISETP.GT.U32.AND P2, PT, R6, R11, PT ;  /* 0x0000000b0600720c */ /* 0x000fe40003f44070 */
[----:B------:R-:W-:-:S05]  /*9400*/  IADD3 R5, -R8, RZ, RZ ;  /* 0x000000ff08057210 */ /* 0x000fca0007ffe1ff */
[----:B------:R-:W-:Y:S01]  /*9410*/  IMAD R5, R6, R5, R4 ;  /* 0x0000000506057224 */ /* 0x000fe200078e0204 */
[----:B------:R-:W-:-:S04]  /*9420*/  LOP3.LUT R4, RZ, R2, RZ, 0x33, !PT ;  /* 0x00000002ff047212 */ /* 0x000fc800078e33ff */
[----:B------:R-:W-:Y:S01]  /*9430*/  ISETP.GT.U32.AND P1, PT, R6, R5, PT ;  /* 0x000000050600720c */ /* 0x000fe20003f24070 */
[----:B------:R-:W-:Y:S01]  /*9440*/  @!P2 IMAD.IADD R11, R11, 0x1, -R6 ;  /* 0x000000010b0ba824 */ /* 0x000fe200078e0a06 */
[----:B------:R-:W-:-:S04]  /*9450*/  @!P2 IADD3 R10, R10, 0x1, RZ ;  /* 0x000000010a0aa810 */ /* 0x000fc80007ffe0ff */
[----:B------:R-:W-:-:S07]  /*9460*/  ISETP.GE.U32.AND P2, PT, R11, R6, PT ;  /* 0x000000060b00720c */ /* 0x000fce0003f46070 */
[----:B------:R-:W-:Y:S02]  /*9470*/  @!P1 IMAD.IADD R5, R5, 0x1, -R6 ;  /* 0x0000000105059824 */ /* 0x000fe400078e0a06 */
[----:B------:R-:W-:Y:S01]  /*9480*/  @!P1 VIADD R8, R8, 0x1 ;  /* 0x0000000108089836 */ /* 0x000fe20000000000 */
[----:B------:R-:W-:-:S03]  /*9490*/  ISETP.GE.AND P1, PT, R9, RZ, PT ;  /* 0x000000ff0900720c */ /* 0x000fc60003f26270 */
[----:B------:R-:W-:Y:S02]  /*94a0*/  @P2 IADD3 R10, R10, 0x1, RZ ;  /* 0x000000010a0a2810 */ /* 0x000fe40007ffe0ff */
[----:B------:R-:W-:-:S08]  /*94b0*/  ISETP.GE.U32.AND P2, PT, R5, R6, PT ;  /* 0x000000060500720c */ /* 0x000fd00003f46070 */
[----:B------:R-:W-:Y:S01]  /*94c0*/  @!P1 IMAD.MOV R10, RZ, RZ, -R10 ;  /* 0x000000ffff0a9224 */ /* 0x000fe200078e0a0a */
[----:B------:R-:W-:-:S04]  /*94d0*/  ISETP.NE.AND P1, PT, R2, RZ, PT ;  /* 0x000000ff0200720c */ /* 0x000fc80003f25270 */
[----:B------:R-:W-:Y:S02]  /*94e0*/  @P2 IADD3 R8, R8, 0x1, RZ ;  /* 0x0000000108082810 */ /* 0x000fe40007ffe0ff */
[----:B------:R-:W-:Y:S02]  /*94f0*/  ISETP.GE.AND P2, PT, R13, RZ, PT ;  /* 0x000000ff0d00720c */ /* 0x000fe40003f46270 */
[----:B------:R-:W-:-:S05]  /*9500*/  SEL R11, R4, R10, !P1 ;  /* 0x0000000a040b7207 */ /* 0x000fca0004800000 */
[----:B------:R-:W-:-:S05]  /*9510*/  IMAD.WIDE R26, R11, 0x4, R218 ;  /* 0x000000040b1a7825 */ /* 0x000fca00078e02da */
[----:B------:R-:W2:Y:S01]  /*9520*/  LDG.E R9, desc[UR12][R26.64] ;  /* 0x0000000c1a097981 */ /* 0x000ea2000c1e1900 */
[----:B------:R-:W-:-:S04]  /*9530*/  @!P2 IADD3 R8, -R8, RZ, RZ ;  /* 0x000000ff0808a210 */ /* 0x000fc80007ffe1ff */
[----:B------:R-:W-:-:S05]  /*9540*/  SEL R4, R4, R8, !P1 ;  /* 0x0000000804047207 */ /* 0x000fca0004800000 */
[----:B------:R-:W-:-:S05]  /*9550*/  IMAD.WIDE R14, R4, 0x4, R218 ;  /* 0x00000004040e7825 */ /* 0x000fca00078e02da */
[----:B------:R-:W2:Y:S01]  /*9560*/  LDG.E R6, desc[UR12][R14.64] ;  /* 0x0000000c0e067981 */ /* 0x000ea2000c1e1900 */
[----:B------:R-:W-:Y:S02]  /*9570*/  IMAD.IADD R11, R11, 0x1, -R4 ;  /* 0x000000010b0b7824 */ /* 0x000fe400078e0a04 */
[----:B------:R-:W1:Y:S02]  /*9580*/  LDC.64 R4, c[0x0][0x230] ;  /* 0x00008c00ff047b82 */ /* 0x000e640000000a00 */
[----:B------:R-:W-:-:S05]  /*9590*/  IMAD R2, R11, R2, -0x40 ;  /* 0xffffffc00b027424 */ /* 0x000fca00078e0202 */
[----:B------:R-:W-:Y:S01]  /*95a0*/  SHF.R.S32.HI R11, RZ, 0x1f, R2 ;  /* 0x0000001fff0b7819 */ /* 0x000fe20000011402 */
[----:B------:R-:W-:-:S04]  /*95b0*/  IMAD.WIDE.U32 R12, R2, R220, RZ ;  /* 0x000000dc020c7225 */ /* 0x000fc800078e00ff */
[----:B------:R-:W-:-:S04]  /*95c0*/  IMAD R11, R11, R220, RZ ;  /* 0x000000dc0b0b7224 */ /* 0x000fc800078e02ff */
[----:B------:R-:W-:-:S04]  /*95d0*/  IMAD R11, R2, R221, R11 ;  /* 0x000000dd020b7224 */ /* 0x000fc800078e020b */
        /* <DEDUP_REMOVED lines=9> */
.L_x_1492:
[----:B------:R-:W-:-:S04]  /*9670*/  LEA R9, -R220, RZ, 0x6 ;  /* 0x000000ffdc097211 */ /* 0x000fc800078e31ff */
[----:B------:R-:W-:-:S07]  /*9680*/  SHF.R.S32.HI R6, RZ, 0x1f, R9 ;  /* 0x0000001fff067819 */ /* 0x000fce0000011409 */
.L_x_1493:
        /* <DEDUP_REMOVED lines=20> */
[----:B------:R-:W-:Y:S02]  /*97d0*/  @!P3 LEA R12, P1, R5, UR8, 0x1 ;  /* 0x00000008050cbc11 */ /* 0x000fe4000f8208ff */
[----:B------:R-:W-:Y:S02]  /*97e0*/  @!P5 LEA R154, P2, R9, R224, 0x1 ;  /* 0x000000e0099ad211 */ /* 0x000fe400078408ff */
        /* <DEDUP_REMOVED lines=80> */
[----:B------:R-:W-:-:S04]  /*9cf0*/  LEA R4, P1, R8, UR8, 0x1 ;  /* 0x0000000808047c11 */ /* 0x000fc8000f8208ff */
[----:B------:R-:W-:-:S05]  /*9d00*/  LEA.HI.X R5, R8, UR9, R5, 0x1, P1 ;  /* 0x0000000908057c11 */ /* 0x000fca00088f0c05 */
[----:B------:R-:W-:Y:S01]  /*9d10*/  @!PT LDS RZ, [RZ] ;  /* 0x00000000fffff984 */ /* 0x000fe20000000800 */
[----:B------:R-:W-:Y:S01]  /*9d20*/  @!PT LDS RZ, [RZ] ;  /* 0x00000000fffff984 */ /* 0x000fe20000000800 */
[----:B------:R-:W-:Y:S01]  /*9d30*/  @!PT LDS RZ, [RZ] ;  /* 0x00000000fffff984 */ /* 0x000fe20000000800 */
[----:B------:R2:W-:Y:S04]  /*9d40*/  LDGSTS.E.BYPASS.LTC128B.128 [R214+0xb800], desc[UR12][R4.64+0x100] ;  /* 0x0b80010004d67fae */ /* 0x0005e8000b901d4c */
.L_x_1495:
[----:B------:R-:W-:Y:S05]  /*9d50*/  BSYNC B0 ;  /* 0x0000000000007941 */ /* 0x000fea0003800000 */
.L_x_1494:
[----:B------:R-:W0:Y:S01]  /*9d60*/  LDGDEPBAR ;  /* 0x00000000000079af */ /* 0x000e220000000000 */
[----:B------:R-:W-:-:S04]  /*9d70*/  LEA R224, P1, R9, R224, 0x1 ;  /* 0x000000e009e07211 */ /* 0x000fc800078208ff */
[----:B------:R-:W-:-:S09]  /*9d80*/  LEA.HI.X R223, R9, R223, R6, 0x1, P1 ;  /* 0x000000df09df7211 */ /* 0x000fd200008f0c06 */
.L_x_1491:
[----:B--2---:R-:W-:Y:S02]  /*9d90*/  FMNMX.FTZ R4, R132, R7, !PT ;  /* 0x0000000784047209 */ /* 0x004fe40007810000 */
        /* <DEDUP_REMOVED lines=31> */
[----:B------:R-:W2:Y:S04]  /*9f90*/  SHFL.BFLY PT, R5, R4, 0x2, 0x1f ;  /* 0x0c401f0004057f89 */ /* 0x000ea800000e0000 */
[----:B------:R-:W3:Y:S01]  /*9fa0*/  SHFL.BFLY PT, R2, R9, 0x2, 0x1f ;  /* 0x0c401f0009027f89 */ /* 0x000ee200000e0000 */
[----:B--2---:R-:W-:Y:S02]  /*9fb0*/  FMNMX.FTZ R5, R4, R5, !PT ;  /* 0x0000000504057209 */ /* 0x004fe40007810000 */
[----:B---3--:R-:W-:-:S03]  /*9fc0*/  FMNMX.FTZ R2, R9, R2, !PT ;  /* 0x0000000209027209 */ /* 0x008fc60007810000 */
[----:B------:R-:W2:Y:S04]  /*9fd0*/  SHFL.BFLY PT, R158, R5, 0x1, 0x1f ;  /* 0x0c201f00059e7f89 */ /* 0x000ea800000e0000 */
[----:B-1----:R-:W1:Y:S04]  /*9fe0*/  SHFL.BFLY PT, R157, R2, 0x1, 0x1f ;  /* 0x0c201f00029d7f89 */ /* 0x002e6800000e0000 */
[----:B------:R-:W-:Y:S01]  /*9ff0*/  LDSM.16.MT88.4 R8, [R200+0xc000] ;  /* 0x00c00000c808783b */ /* 0x000fe20000004200 */
[----:B--2---:R-:W-:Y:S02]  /*a000*/  FMNMX.FTZ R158, R5, R158, !PT ;  /* 0x0000009e059e7209 */ /* 0x004fe40007810000 */
[----:B-1----:R-:W-:-:S03]  /*a010*/  FMNMX.FTZ R157, R2, R157, !PT ;  /* 0x0000009d029d7209 */ /* 0x002fc60007810000 */
        /* <DEDUP_REMOVED lines=8> */
[----:B------:R-:W-:Y:S01]  /*a0a0*/  FSEL R6, R157, RZ, P1 ;  /* 0x000000ff9d067208 */ /* 0x000fe20000800000 */
[----:B------:R-:W-:Y:S01]  /*a0b0*/  FADD.FTZ R4, R132, -R5 ;  /* 0x8000000584047221 */ /* 0x000fe20000010000 */
[----:B------:R-:W-:Y:S01]  /*a0c0*/  FFMA.FTZ R156, R7, UR11, -R168 ;  /* 0x0000000b079c7c23 */ /* 0x000fe200080108a8 */
[--C-:B------:R-:W-:Y:S01]  /*a0d0*/  FFMA.FTZ R2, R18, UR11, -R163.reuse ;  /* 0x0000000b12027c23 */ /* 0x100fe200080108a3 */
[--C-:B------:R-:W-:Y:S01]  /*a0e0*/  FFMA.FTZ R159, R24, UR11, -R163.reuse ;  /* 0x0000000b189f7c23 */ /* 0x100fe200080108a3 */
[----:B------:R-:W1:Y:S01]  /*a0f0*/  LDSM.16.MT88.4 R16, [R198+0xc000] ;  /* 0x00c00000c610783b */ /* 0x000e620000004200 */
[----:B------:R-:W-:Y:S01]  /*a100*/  FADD.FTZ R6, R3, -R6 ;  /* 0x8000000603067221 */ /* 0x000fe20000010000 */
[--C-:B------:R-:W-:Y:S01]  /*a110*/  FFMA.FTZ R152, R0, UR11, -R163.reuse ;  /* 0x0000000b00987c23 */ /* 0x100fe200080108a3 */
[--C-:B------:R-:W-:Y:S01]  /*a120*/  FFMA.FTZ R154, R21, UR11, -R168.reuse ;  /* 0x0000000b159a7c23 */ /* 0x100fe200080108a8 */
[----:B------:R-:W2:Y:S01]  /*a130*/  LDSM.16.MT88.4 R24, [R197+0xc000] ;  /* 0x00c00000c518783b */ /* 0x000ea20000004200 */
        /* <DEDUP_REMOVED lines=9> */
[----:B------:R-:W4:Y:S01]  /*a1d0*/  LDSM.16.MT88.4 R136, [R196+0x10000] ;  /* 0x01000000c488783b */ /* 0x000f220000004200 */
[--C-:B------:R-:W-:Y:S01]  /*a1e0*/  FFMA.FTZ R175, R149, UR11, -R168.reuse ;  /* 0x0000000b95af7c23 */ /* 0x100fe200080108a8 */
[--C-:B------:R-:W-:Y:S01]  /*a1f0*/  FFMA.FTZ R174, R174, UR11, -R163.reuse ;  /* 0x0000000baeae7c23 */ /* 0x100fe200080108a3 */
[----:B------:R-:W5:Y:S01]  /*a200*/  MUFU.EX2 R155, R155 ;  /* 0x0000009b009b7308 */ /* 0x000f620000000800 */
        /* <DEDUP_REMOVED lines=15> */
[----:B------:R-:W1:Y:S01]  /*a300*/  MUFU.EX2 R153, R153 ;  /* 0x0000009900997308 */ /* 0x000e620000000800 */
[----:B-----5:R-:W-:Y:S01]  /*a310*/  F2FP.F16.F32.PACK_AB R4, R155, R156 ;  /* 0x0000009c9b04723e */ /* 0x020fe200000000ff */
[--C-:B------:R-:W-:Y:S01]  /*a320*/  FFMA.FTZ R164, R164, UR11, -R163.reuse ;  /* 0x0000000ba4a47c23 */ /* 0x100fe200080108a3 */
[----:B------:R-:W-:Y:S01]  /*a330*/  LDSM.16.MT88.4 R140, [R198+0xf000] ;  /* 0x00f00000c68c783b */ /* 0x000fe20000004200 */
[--C-:B------:R-:W-:Y:S01]  /*a340*/  FFMA.FTZ R162, R162, UR11, -R163.reuse ;  /* 0x0000000ba2a27c23 */ /* 0x100fe200080108a3 */
[----:B------:R-:W-:-:S03]  /*a350*/  FFMA.FTZ R161, R161, UR11, -R163 ;  /* 0x0000000ba1a17c23 */ /* 0x000fc600080108a3 */
[----:B------:R-:W-:Y:S08]  /*a360*/  MUFU.EX2 R152, R152 ;  /* 0x0000009800987308 */ /* 0x000ff00000000800 */
[----:B------:R-:W5:Y:S01]  /*a370*/  MUFU.EX2 R2, R2 ;  /* 0x0000000200027308 */ /* 0x000f620000000800 */
[----:B-1----:R-:W-:-:S07]  /*a380*/  F2FP.F16.F32.PACK_AB R6, R153, R154 ;  /* 0x0000009a9906723e */ /* 0x002fce00000000ff */
[----:B------:R-:W-:Y:S08]  /*a390*/  MUFU.EX2 R0, R0 ;  /* 0x0000000000007308 */ /* 0x000ff00000000800 */
[----:B------:R-:W1:Y:S01]  /*a3a0*/  MUFU.EX2 R159, R159 ;  /* 0x0000009f009f7308 */ /* 0x000e620000000800 */
[----:B-----5:R-:W-:-:S07]  /*a3b0*/  F2FP.F16.F32.PACK_AB R5, R2, R152 ;  /* 0x000000980205723e */ /* 0x020fce00000000ff */
[----:B------:R-:W5:Y:S08]  /*a3c0*/  MUFU.EX2 R160, R160 ;  /* 0x000000a000a07308 */ /* 0x000f700000000800 */
[----:B------:R-:W2:Y:S01]  /*a3d0*/  MUFU.EX2 R3, R3 ;  /* 0x0000000300037308 */ /* 0x000ea20000000800 */
[----:B-1----:R-:W-:-:S07]  /*a3e0*/  F2FP.F16.F32.PACK_AB R7, R159, R0 ;  /* 0x000000009f07723e */ /* 0x002fce00000000ff */
[----:B------:R-:W-:Y:S01]  /*a3f0*/  MUFU.EX2 R170, R170 ;  /* 0x000000aa00aa7308 */ /* 0x000fe20000000800 */
        /* <DEDUP_REMOVED lines=35> */
[----:B------:R-:W2:Y:S01]  /*a630*/  MUFU.EX2 R173, R173 ;  /* 0x000000ad00ad7308 */ /* 0x000ea20000000800 */
        /* <DEDUP_REMOVED lines=19> */
[C---:B---3--:R-:W-:Y:S01]  /*a770*/  HMMA.16816.F32 R100, R4.reuse, R32, R108 ;  /* 0x000000200464723c */ /* 0x048fe2000000186c */
[-C--:B------:R-:W-:Y:S01]  /*a780*/  FMUL.FTZ R94, R94, R3.reuse ;  /* 0x000000035e5e7220 */ /* 0x080fe20000410000 */
[-C--:B------:R-:W-:Y:S01]  /*a790*/  FMUL.FTZ R95, R95, R3.reuse ;  /* 0x000000035f5f7220 */ /* 0x080fe20000410000 */
[----:B------:R-:W3:Y:S01]  /*a7a0*/  LDSM.16.MT88.4 R108, [R197+0xe000] ;  /* 0x00e00000c56c783b */ /* 0x000ee20000004200 */
        /* <DEDUP_REMOVED lines=17> */
[----:B----4-:R-:W-:Y:S01]  /*a8c0*/  HMMA.16816.F32 R92, R4, R136, R92 ;  /* 0x00000088045c723c */ /* 0x010fe2000000185c */
[----:B------:R-:W-:-:S04]  /*a8d0*/  FADD.FTZ R155, R155, R156 ;  /* 0x0000009c9b9b7221 */ /* 0x000fc80000010000 */
[----:B------:R-:W-:Y:S01]  /*a8e0*/  FADD.FTZ R154, R154, R155 ;  /* 0x0000009b9a9a7221 */ /* 0x000fe20000010000 */
[----:B-1----:R-:W-:Y:S01]  /*a8f0*/  HMMA.16816.F32 R40, R4, R116, R104 ;  /* 0x000000740428723c */ /* 0x002fe20000001868 */
[----:B------:R-:W1:Y:S01]  /*a900*/  LDSM.16.MT88.4 R104, [R196+0xe000] ;  /* 0x00e00000c468783b */ /* 0x000e620000004200 */
[----:B------:R-:W-:Y:S01]  /*a910*/  MUFU.EX2 R176, R176 ;  /* 0x000000b000b07308 */ /* 0x000fe20000000800 */
[----:B------:R-:W-:-:S03]  /*a920*/  FADD.FTZ R153, R153, R154 ;  /* 0x0000009a99997221 */ /* 0x000fc60000010000 */
[----:B------:R-:W-:Y:S01]  /*a930*/  HMMA.16816.F32 R36, R4, R118, R36 ;  /* 0x000000760424723c */ /* 0x000fe20000001824 */
[-C--:B------:R-:W-:Y:S01]  /*a940*/  FMUL.FTZ R116, R44, R160.reuse ;  /* 0x000000a02c747220 */ /* 0x080fe20000410000 */
[-C--:B------:R-:W-:Y:S01]  /*a950*/  FMUL.FTZ R117, R45, R160.reuse ;  /* 0x000000a02d757220 */ /* 0x080fe20000410000 */
[-C--:B------:R-:W-:Y:S01]  /*a960*/  FMUL.FTZ R44, R48, R160.reuse ;  /* 0x000000a0302c7220 */ /* 0x080fe20000410000 */
[----:B------:R-:W-:Y:S01]  /*a970*/  FMUL.FTZ R45, R49, R160 ;  /* 0x000000a0312d7220 */ /* 0x000fe20000410000 */
[----:B------:R-:W4:Y:S02]  /*a980*/  MUFU.EX2 R179, R179 ;  /* 0x000000b300b37308 */ /* 0x000f240000000800 */
        /* <DEDUP_REMOVED lines=16> */
[----:B------:R-:W4:Y:S01]  /*aa90*/  MUFU.EX2 R181, R181 ;  /* 0x000000b500b57308 */ /* 0x000f220000000800 */
[C---:B---3--:R-:W-:Y:S06]  /*aaa0*/  HMMA.16816.F32 R56, R4.reuse, R108, R116 ;  /* 0x0000006c0438723c */ /* 0x048fec0000001874 */
[C---:B------:R-:W-:Y:S01]  /*aab0*/  HMMA.16816.F32 R52, R4.reuse, R110, R52 ;  /* 0x0000006e0434723c */ /* 0x040fe20000001834 */
[----:B------:R-:W3:Y:S01]  /*aac0*/  LDSM.16.MT88.4 R108, [R198+0x10000] ;  /* 0x01000000c66c783b */ /* 0x000ee20000004200 */
        /* <DEDUP_REMOVED lines=9> */
[C---:B-1----:R-:W-:Y:S06]  /*ab60*/  HMMA.16816.F32 R64, R4.reuse, R104, R116 ;  /* 0x000000680440723c */ /* 0x042fec0000001874 */
[C---:B------:R-:W-:Y:S01]  /*ab70*/  HMMA.16816.F32 R60, R4.reuse, R106, R60 ;  /* 0x0000006a043c723c */ /* 0x040fe2000000183c */
[-C--:B------:R-:W-:Y:S01]  /*ab80*/  FMUL.FTZ R116, R68, R160.reuse ;  /* 0x000000a044747220 */ /* 0x080fe20000410000 */
[-C--:B------:R-:W-:Y:S01]  /*ab90*/  FMUL.FTZ R117, R69, R160.reuse ;  /* 0x000000a045757220 */ /* 0x080fe20000410000 */
[-C--:B------:R-:W-:Y:S01]  /*aba0*/  FMUL.FTZ R118, R70, R3.reuse ;  /* 0x0000000346767220 */ /* 0x080fe20000410000 */
[-C--:B------:R-:W-:Y:S01]  /*abb0*/  FMUL.FTZ R119, R71, R3.reuse ;  /* 0x0000000347777220 */ /* 0x080fe20000410000 */
[----:B------:R-:W1:Y:S01]  /*abc0*/  LDSM.16.MT88.4 R104, [R197+0x10000] ;  /* 0x01000000c568783b */ /* 0x000e620000004200 */
[-C--:B------:R-:W-:Y:S01]  /*abd0*/  FMUL.FTZ R68, R72, R160.reuse ;  /* 0x000000a048447220 */ /* 0x080fe20000410000 */
[-C--:B------:R-:W-:Y:S01]  /*abe0*/  FMUL.FTZ R69, R73, R160.reuse ;  /* 0x000000a049457220 */ /* 0x080fe20000410000 */
[-C--:B------:R-:W-:Y:S01]  /*abf0*/  FMUL.FTZ R70, R74, R3.reuse ;  /* 0x000000034a467220 */ /* 0x080fe20000410000 */
[-C--:B------:R-:W-:Y:S01]  /*ac00*/  FMUL.FTZ R71, R75, R3.reuse ;  /* 0x000000034b477220 */ /* 0x080fe20000410000 */
[----:B------:R-:W-:Y:S01]  /*ac10*/  MUFU.EX2 R183, R183 ;  /* 0x000000b700b77308 */ /* 0x000fe20000000800 */
[C---:B--2---:R-:W-:Y:S01]  /*ac20*/  HMMA.16816.F32 R72, R4.reuse, R112, R116 ;  /* 0x000000700448723c */ /* 0x044fe20000001874 */
[----:B------:R-:W2:Y:S05]  /*ac30*/  LDSM.16.MT88.4 R116, [R198+0xc800] ;  /* 0x00c80000c674783b */ /* 0x000eaa0000004200 */
[C---:B------:R-:W-:Y:S01]  /*ac40*/  HMMA.16816.F32 R68, R4.reuse, R114, R68 ;  /* 0x000000720444723c */ /* 0x040fe20000001844 */
[-C--:B------:R-:W-:Y:S01]  /*ac50*/  FMUL.FTZ R112, R80, R160.reuse ;  /* 0x000000a050707220 */ /* 0x080fe20000410000 */
[-C--:B------:R-:W-:Y:S01]  /*ac60*/  FMUL.FTZ R113, R81, R160.reuse ;  /* 0x000000a051717220 */ /* 0x080fe20000410000 */
[-C--:B------:R-:W-:Y:S01]  /*ac70*/  FMUL.FTZ R80, R84, R160.reuse ;  /* 0x000000a054507220 */ /* 0x080fe20000410000 */
[----:B------:R-:W-:Y:S01]  /*ac80*/  FMUL.FTZ R81, R85, R160 ;  /* 0x000000a055517220 */ /* 0x000fe20000410000 */
[----:B------:R-:W-:Y:S01]  /*ac90*/  MUFU.EX2 R182, R182 ;  /* 0x000000b600b67308 */ /* 0x000fe20000000800 */
[----:B---3--:R-:W-:Y:S01]  /*aca0*/  HMMA.16816.F32 R76, R4, R108, R76 ;  /* 0x0000006c044c723c */ /* 0x008fe2000000184c */
[-C--:B------:R-:W-:Y:S01]  /*acb0*/  FMUL.FTZ R114, R82, R3.reuse ;  /* 0x0000000352727220 */ /* 0x080fe20000410000 */
[-C--:B------:R-:W-:Y:S01]  /*acc0*/  FMUL.FTZ R115, R83, R3.reuse ;  /* 0x0000000353737220 */ /* 0x080fe20000410000 */
[-C--:B------:R-:W-:Y:S01]  /*acd0*/  FMUL.FTZ R82, R86, R3.reuse ;  /* 0x0000000356527220 */ /* 0x080fe20000410000 */
[-C--:B------:R-:W-:Y:S01]  /*ace0*/  FMUL.FTZ R83, R87, R3.reuse ;  /* 0x0000000357537220 */ /* 0x080fe20000410000 */
[----:B------:R-:W-:-:S02]  /*acf0*/  FFMA.FTZ R3, R225, R3, R152 ;  /* 0x00000003e1037223 */ /* 0x000fc40000010098 */
[----:B------:R-:W3:Y:S02]  /*ad00*/  MUFU.EX2 R221, R221 ;  /* 0x000000dd00dd7308 */ /* 0x000ee40000000800 */
[----:B------:R-:W-:Y:S01]  /*ad10*/  HMMA.16816.F32 R84, R4, R110, R112 ;  /* 0x0000006e0454723c */ /* 0x000fe20000001870 */
[----:B------:R-:W3:Y:S01]  /*ad20*/  LDSM.16.MT88.4 R112, [R198+0xe800] ;  /* 0x00e80000c670783b */ /* 0x000ee20000004200 */
[----:B------:R-:W-:-:S03]  /*ad30*/  FADD.FTZ R3, R2, R3 ;  /* 0x0000000302037221 */ /* 0x000fc60000010000 */
[----:B------:R-:W3:Y:S01]  /*ad40*/  LDSM.16.MT88.4 R108, [R197+0xe800] ;  /* 0x00e80000c56c783b */ /* 0x000ee20000004200 */
[----:B------:R-:W-:Y:S01]  /*ad50*/  MUFU.EX2 R216, R216 ;  /* 0x000000d800d87308 */ /* 0x000fe20000000800 */
[----:B------:R-:W-:Y:S01]  /*ad60*/  FADD.FTZ R0, R0, R3 ;  /* 0x0000000300007221 */ /* 0x000fe20000010000 */
[----:B------:R-:W-:-:S03]  /*ad70*/  MOV R3, R157 ;  /* 0x0000009d00037202 */ /* 0x000fc60000000f00 */
[----:B------:R-:W-:Y:S01]  /*ad80*/  FADD.FTZ R159, R159, R0 ;  /* 0x000000009f9f7221 */ /* 0x000fe20000010000 */
[C---:B-1----:R-:W-:Y:S02]  /*ad90*/  HMMA.16816.F32 R80, R4.reuse, R104, R80 ;  /* 0x000000680450723c */ /* 0x042fe40000001850 */
[----:B------:R-:W1:Y:S04]  /*ada0*/  MUFU.EX2 R231, R231 ;  /* 0x000000e700e77308 */ /* 0x000e680000000800 */
        /* <DEDUP_REMOVED lines=9> */
[----:B----4-:R-:W-:Y:S01]  /*ae40*/  F2FP.F16.F32.PACK_AB R107, R179, R176 ;  /* 0x000000b0b36b723e */ /* 0x010fe200000000ff */
[----:B------:R-:W-:Y:S01]  /*ae50*/  FADD.FTZ R173, R173, R170 ;  /* 0x000000aaadad7221 */ /* 0x000fe20000010000 */
[----:B------:R-:W-:Y:S01]  /*ae60*/  FADD.FTZ R177, R177, R174 ;  /* 0x000000aeb1b17221 */ /* 0x000fe20000010000 */
[----:B------:R-:W-:Y:S01]  /*ae70*/  LDSM.16.MT88.4 R136, [R196+0xf000] ;  /* 0x00f00000c488783b */ /* 0x000fe20000004200 */
[----:B------:R-:W-:Y:S01]  /*ae80*/  MUFU.EX2 R162, R162 ;  /* 0x000000a200a27308 */ /* 0x000fe20000000800 */
[----:B------:R-:W-:Y:S01]  /*ae90*/  FADD.FTZ R172, R172, R173 ;  /* 0x000000adacac7221 */ /* 0x000fe20000010000 */
[----:B------:R-:W-:Y:S01]  /*aea0*/  FADD.FTZ R176, R176, R177 ;  /* 0x000000b1b0b07221 */ /* 0x000fe20000010000 */
[----:B--2---:R-:W-:Y:S02]  /*aeb0*/  HMMA.16816.F32 R20, R104, R116, R20 ;  /* 0x000000746814723c */ /* 0x004fe40000001814 */
[----:B------:R-:W-:Y:S01]  /*aec0*/  FADD.FTZ R175, R175, R172 ;  /* 0x000000acafaf7221 */ /* 0x000fe20000010000 */
[----:B------:R-:W-:-:S02]  /*aed0*/  FADD.FTZ R179, R179, R176 ;  /* 0x000000b0b3b37221 */ /* 0x000fc40000010000 */
[----:B------:R-:W2:Y:S01]  /*aee0*/  MUFU.EX2 R161, R161 ;  /* 0x000000a100a17308 */ /* 0x000ea20000000800 */
        /* <DEDUP_REMOVED lines=8> */
[C---:B---3--:R-:W-:Y:S06]  /*af70*/  HMMA.16816.F32 R48, R104.reuse, R112, R48 ;  /* 0x000000706830723c */ /* 0x048fec0000001830 */
[C---:B------:R-:W-:Y:S01]  /*af80*/  HMMA.16816.F32 R44, R104.reuse, R114, R44 ;  /* 0x00000072682c723c */ /* 0x040fe2000000182c */
[----:B------:R-:W3:Y:S05]  /*af90*/  LDSM.16.MT88.4 R112, [R196+0x10800] ;  /* 0x01080000c470783b */ /* 0x000eea0000004200 */
[C---:B------:R-:W-:Y:S06]  /*afa0*/  HMMA.16816.F32 R56, R104.reuse, R108, R56 ;  /* 0x0000006c6838723c */ /* 0x040fec0000001838 */
[C---:B------:R-:W-:Y:S01]  /*afb0*/  HMMA.16816.F32 R52, R104.reuse, R110, R52 ;  /* 0x0000006e6834723c */ /* 0x040fe20000001834 */
[----:B------:R-:W2:Y:S05]  /*afc0*/  LDSM.16.MT88.4 R108, [R197+0xd000] ;  /* 0x00d00000c56c783b */ /* 0x000eaa0000004200 */
[C---:B------:R-:W-:Y:S06]  /*afd0*/  HMMA.16816.F32 R12, R104.reuse, R132, R12 ;  /* 0x00000084680c723c */ /* 0x040fec000000180c */
[C---:B------:R-:W-:Y:S01]  /*afe0*/  HMMA.16816.F32 R8, R104.reuse, R134, R8 ;  /* 0x000000866808723c */ /* 0x040fe20000001808 */
[----:B------:R-:W-:Y:S05]  /*aff0*/  LDSM.16.MT88.4 R132, [R197+0xf000] ;  /* 0x00f00000c584783b */ /* 0x000fea0000004200 */
[C---:B------:R-:W-:Y:S06]  /*b000*/  HMMA.16816.F32 R40, R104.reuse, R120, R40 ;  /* 0x000000786828723c */ /* 0x040fec0000001828 */
[C---:B------:R-:W-:Y:S01]  /*b010*/  HMMA.16816.F32 R36, R104.reuse, R122, R36 ;  /* 0x0000007a6824723c */ /* 0x040fe20000001824 */
[----:B------:R-:W2:Y:S05]  /*b020*/  LDSM.16.MT88.4 R120, [R198+0x10800] ;  /* 0x01080000c678783b */ /* 0x000eaa0000004200 */
        /* <DEDUP_REMOVED lines=12> */
[----:B-1----:R-:W-:Y:S01]  /*b0f0*/  F2FP.F16.F32.PACK_AB R99, R231, R216 ;  /* 0x000000d8e763723e */ /* 0x002fe200000000ff */
[----:B------:R-:W-:Y:S02]  /*b100*/  FADD.FTZ R221, R221, R182 ;  /* 0x000000b6dddd7221 */ /* 0x000fe40000010000 */
[----:B------:R-:W-:Y:S01]  /*b110*/  HMMA.16816.F32 R68, R104, R130, R68 ;  /* 0x000000826844723c */ /* 0x000fe20000001844 */
[----:B------:R-:W-:Y:S01]  /*b120*/  FADD.FTZ R180, R180, R181 ;  /* 0x000000b5b4b47221 */ /* 0x000fe20000010000 */
[----:B------:R-:W-:-:S03]  /*b130*/  FADD.FTZ R0, R216, R221 ;  /* 0x000000ddd8007221 */ /* 0x000fc60000010000 */
[----:B------:R-:W-:Y:S01]  /*b140*/  FADD.FTZ R183, R183, R180 ;  /* 0x000000b4b7b77221 */ /* 0x000fe20000010000 */
[----:B---3--:R-:W-:Y:S01]  /*b150*/  HMMA.16816.F32 R92, R104, R112, R92 ;  /* 0x00000070685c723c */ /* 0x008fe2000000185c */
[----:B------:R-:W-:-:S05]  /*b160*/  FADD.FTZ R0, R231, R0 ;  /* 0x00000000e7007221 */ /* 0x000fca0000010000 */
[----:B------:R-:W-:Y:S06]  /*b170*/  HMMA.16816.F32 R4, R104, R114, R4 ;  /* 0x000000726804723c */ /* 0x000fec0000001804 */
[C---:B------:R-:W-:Y:S06]  /*b180*/  HMMA.16816.F32 R128, R96.reuse, R124, R12 ;  /* 0x0000007c6080723c */ /* 0x040fec000000180c */
[C---:B------:R-:W-:Y:S01]  /*b190*/  HMMA.16816.F32 R124, R96.reuse, R126, R8 ;  /* 0x0000007e607c723c */ /* 0x040fe20000001808 */
[----:B------:R-:W1:Y:S05]  /*b1a0*/  LDSM.16.MT88.4 R8, [R200+0x11000] ;  /* 0x01100000c808783b */ /* 0x000e6a0000004200 */
[C---:B--2---:R-:W-:Y:S06]  /*b1b0*/  HMMA.16816.F32 R112, R96.reuse, R108, R28 ;  /* 0x0000006c6070723c */ /* 0x044fec000000181c */
        /* <DEDUP_REMOVED lines=86> */
.L_x_1488:
        /* <DEDUP_REMOVED lines=8> */
[----:B------:R-:W-:Y:S01]  /*b7a0*/  SHF.R.S32.HI R216, RZ, 0x1f, R220 ;  /* 0x0000001fffd87819 */ /* 0x000fe200000114dc */
[----:B------:R-:W-:-:S06]  /*b7b0*/  ULDC UR4, c[0x0][0x2ec] ;  /* 0x0000bb0000047ab9 */ /* 0x000fcc0000000800 */
.L_x_1500:
[----:B------:R-:W-:Y:S01]  /*b7c0*/  ISETP.GE.AND P5, PT, R215, UR6, PT ;  /* 0x00000006d7007c0c */ /* 0x000fe2000bfa6270 */
[----:B------:R-:W-:Y:S04]  /*b7d0*/  DEPBAR.LE SB0, 0x0 ;  /* 0x000080000000791a */ /* 0x000fe80000000000 */
[----:B------:R-:W-:Y:S01]  /*b7e0*/  BAR.SYNC.DEFER_BLOCKING 0x0 ;  /* 0x0000000000007b1d */ /* 0x000fe20000010000 */
[----:B------:R-:W-:Y:S01]  /*b7f0*/  IADD3 R213, R213, -0x1, RZ ;  /* 0xffffffffd5d57810 */ /* 0x000fe20007ffe0ff */
[C---:B------:R-:W-:Y:S01]  /*b800*/  VIADD R3, R215.reuse, 0x40 ;  /* 0x00000040d7037836 */ /* 0x040fe20000000000 */
[----:B------:R-:W-:Y:S01]  /*b810*/  MOV R132, R221 ;  /* 0x000000dd00847202 */ /* 0x000fe20000000f00 */
[----:B------:R-:W-:Y:S03]  /*b820*/  VIADD R2, R215, 0x80 ;  /* 0x00000080d7027836 */ /* 0x000fe60000000000 */
[----:B------:R-:W-:Y:S01]  /*b830*/  ISETP.GE.AND P4, PT, R3, UR6, PT ;  /* 0x0000000603007c0c */ /* 0x000fe2000bf86270 */
[----:B------:R-:W-:Y:S01]  /*b840*/  IMAD.MOV.U32 R3, RZ, RZ, R222 ;  /* 0x000000ffff037224 */ /* 0x000fe200078e00de */
[----:B------:R-:W-:Y:S01]  /*b850*/  ISETP.GE.AND P3, PT, R2, UR6, PT ;  /* 0x0000000602007c0c */ /* 0x000fe2000bf66270 */
[----:B------:R-:W-:Y:S01]  /*b860*/  @!UPT UIADD3 URZ, URZ, URZ, URZ ;  /* 0x0000003f3f3ff290 */ /* 0x000fe2000fffe03f */
[----:B------:R-:W-:Y:S11]  /*b870*/  @!P0 BRA `(.L_x_1497) ;  /* 0x0000000000f88947 */ /* 0x000ff60003800000 */
[----:B------:R-:W-:Y:S01]  /*b880*/  IMAD.MOV.U32 R8, RZ, RZ, RZ ;  /* 0x000000ffff087224 */ /* 0x000fe200078e00ff */
[----:B------:R-:W1:Y:S01]  /*b890*/  LDC R6, c[0x0][0x380] ;  /* 0x0000e000ff067b82 */ /* 0x000e620000000800 */
[----:B------:R-:W-:Y:S04]  /*b8a0*/  SHF.L.U32 R5, R213, 0x6, RZ ;  /* 0x00000006d5057819 */ /* 0x000fe800000006ff */
[----:B------:R-:W-:Y:S01]  /*b8b0*/  IABS R7, R5 ;  /* 0x0000000500077213 */ /* 0x000fe20000000000 */
[C---:B------:R-:W-:Y:S01]  /*b8c0*/  VIADD R11, R5.reuse, 0x40 ;  /* 0x00000040050b7836 */ /* 0x040fe20000000000 */
        /* <DEDUP_REMOVED lines=57> */
.L_x_1497:
[CC--:B------:R-:W-:Y:S01]  /*bc60*/  LEA R2, P1, R3.reuse, R226.reuse, 0x1 ;  /* 0x000000e203027211 */ /* 0x0c0fe200078208ff */
[----:B------:R-:W-:Y:S01]  /*bc70*/  @P5 STS.128 [R214+0xc000], RZ ;  /* 0x00c000ffd6005388 */ /* 0x000fe20000000c00 */
[C---:B------:R-:W-:Y:S02]  /*bc80*/  IADD3 R231, P2, R212.reuse, R3, RZ ;  /* 0x00000003d4e77210 */ /* 0x040fe40007f5e0ff */
        /* <DEDUP_REMOVED lines=51> */
[----:B------:R-:W-:Y:S03]  /*bfc0*/  @!P3 LDGSTS.E.BYPASS.LTC128B.128 [R214+0x10800], desc[UR12][R230.64+0x100] ;  /* 0x10800100e6d6bfae */ /* 0x000fe6000b901d4c */
[----:B------:R-:W-:Y:S01]  /*bfd0*/  @!P3 LEA.HI.X R229, R132, R229, R134, 0x1, P1 ;  /* 0x000000e584e5b211 */ /* 0x000fe200008f0c86 */
[----:B------:R-:W-:Y:S01]  /*bfe0*/  @P5 STS.128 [R214+0xd000], RZ ;  /* 0x00d000ffd6005388 */ /* 0x000fe20000000c00 */
[----:B------:R-:W-:Y:S03]  /*bff0*/  ISETP.GT.AND P1, PT, R213, R208, PT ;  /* 0x000000d0d500720c */ /* 0x000fe60003f24270 */
        /* <DEDUP_REMOVED lines=187> */
[C---:B------:R-:W-:Y:S03]  /*cbb0*/  HMMA.16816.F32 R24, R176.reuse, R142, R24 ;  /* 0x0000008eb018723c */ /* 0x040fe60000001818 */
[----:B------:R-:W2:Y:S02]  /*cbc0*/  MUFU.TANH R174, R228 ;  /* 0x000000e400ae7308 */ /* 0x000ea40000002400 */
[----:B------:R-:W-:Y:S01]  /*cbd0*/  FMUL.FTZ R134, R10, UR5 ;  /* 0x000000050a867c20 */ /* 0x000fe20008410000 */
[----:B------:R-:W-:Y:S01]  /*cbe0*/  FMUL.FTZ R132, R4, UR5 ;  /* 0x0000000504847c20 */ /* 0x000fe20008410000 */
[----:B------:R-:W-:Y:S01]  /*cbf0*/  FMUL.FTZ R252, R5, UR5 ;  /* 0x0000000505fc7c20 */ /* 0x000fe20008410000 */
[----:B------:R-:W-:Y:S05]  /*cc00*/  FMUL.FTZ R251, R6, UR5 ;  /* 0x0000000506fb7c20 */ /* 0x000fea0008410000 */
        /* <DEDUP_REMOVED lines=8> */
[----:B------:R4:W2:Y:S01]  /*cc90*/  MUFU.TANH R166, R132 ;  /* 0x0000008400a67308 */ /* 0x0008a20000002400 */
[----:B------:R-:W-:Y:S01]  /*cca0*/  FMUL.FTZ R245, R18, UR5 ;  /* 0x0000000512f57c20 */ /* 0x000fe20008410000 */
[----:B------:R-:W-:Y:S01]  /*ccb0*/  FMUL.FTZ R243, R19, UR5 ;  /* 0x0000000513f37c20 */ /* 0x000fe20008410000 */
[----:B------:R-:W-:Y:S01]  /*ccc0*/  FMUL.FTZ R242, R20, UR5 ;  /* 0x0000000514f27c20 */ /* 0x000fe20008410000 */
[----:B------:R-:W-:Y:S01]  /*ccd0*/  FMUL.FTZ R240, R21, UR5 ;  /* 0x0000000515f07c20 */ /* 0x000fe20008410000 */
[----:B------:R-:W-:Y:S01]  /*cce0*/  FMUL.FTZ R241, R22, UR5 ;  /* 0x0000000516f17c20 */ /* 0x000fe20008410000 */
[----:B------:R-:W-:Y:S01]  /*ccf0*/  FMUL.FTZ R239, R23, UR5 ;  /* 0x0000000517ef7c20 */ /* 0x000fe20008410000 */
[----:B------:R-:W-:Y:S03]  /*cd00*/  FMUL.FTZ R238, R24, UR5 ;  /* 0x0000000518ee7c20 */ /* 0x000fe60008410000 */
[----:B------:R-:W2:Y:S01]  /*cd10*/  MUFU.TANH R169, R133 ;  /* 0x0000008500a97308 */ /* 0x000ea20000002400 */
[C---:B-1----:R-:W-:Y:S03]  /*cd20*/  HMMA.16816.F32 R28, R176.reuse, R136, R28 ;  /* 0x00000088b01c723c */ /* 0x042fe6000000181c */
[----:B------:R-:W-:Y:S01]  /*cd30*/  FMUL.FTZ R236, R25, UR5 ;  /* 0x0000000519ec7c20 */ /* 0x000fe20008410000 */
[----:B------:R-:W-:Y:S01]  /*cd40*/  FMUL.FTZ R237, R26, UR5 ;  /* 0x000000051aed7c20 */ /* 0x000fe20008410000 */
[----:B------:R-:W-:Y:S01]  /*cd50*/  FMUL.FTZ R235, R27, UR5 ;  /* 0x000000051beb7c20 */ /* 0x000fe20008410000 */
[----:B------:R-:W-:Y:S03]  /*cd60*/  HMMA.16816.F32 R32, R176, R138, R32 ;  /* 0x0000008ab020723c */ /* 0x000fe60000001820 */
[----:B------:R-:W1:Y:S02]  /*cd70*/  MUFU.TANH R252, R252 ;  /* 0x000000fc00fc7308 */ /* 0x000e640000002400 */
[----:B------:R-:W-:Y:S01]  /*cd80*/  FMUL.FTZ R226, R9, UR5 ;  /* 0x0000000509e27c20 */ /* 0x000fe20008410000 */
[----:B----4-:R-:W-:Y:S07]  /*cd90*/  FMUL.FTZ R132, R11, UR5 ;  /* 0x000000050b847c20 */ /* 0x010fee0008410000 */
[----:B------:R-:W4:Y:S10]  /*cda0*/  MUFU.TANH R251, R251 ;  /* 0x000000fb00fb7308 */ /* 0x000f340000002400 */
        /* <DEDUP_REMOVED lines=10> */
[----:B------:R-:W1:Y:S01]  /*ce50*/  MUFU.TANH R248, R248 ;  /* 0x000000f800f87308 */ /* 0x000e620000002400 */
[----:B-----5:R-:W-:Y:S09]  /*ce60*/  MOV R226, R2 ;  /* 0x0000000200e27202 */ /* 0x020ff20000000f00 */
        /* <DEDUP_REMOVED lines=24> */
[----:B------:R-:W-:Y:S02]  /*cff0*/  MOV R3, R220 ;  /* 0x000000dc00037202 */ /* 0x000fe40000000f00 */
[----:B------:R-:W-:Y:S01]  /*d000*/  MOV R2, R216 ;  /* 0x000000d800027202 */ /* 0x000fe20000000f00 */
[----:B------:R-:W-:Y:S06]  /*d010*/  @!P0 BRA `(.L_x_1499) ;  /* 0x0000000000f88947 */ /* 0x000fec0003800000 */
[----:B------:R-:W-:Y:S01]  /*d020*/  IMAD.MOV.U32 R8, RZ, RZ, RZ ;  /* 0x000000ffff087224 */ /* 0x000fe200078e00ff */
[----:B------:R-:W2:Y:S01]  /*d030*/  LDC R6, c[0x0][0x380] ;  /* 0x0000e000ff067b82 */ /* 0x000ea20000000800 */
[----:B------:R-:W-:Y:S05]  /*d040*/  SHF.L.U32 R5, R213, 0x6, RZ ;  /* 0x00000006d5057819 */ /* 0x000fea00000006ff */
[----:B------:R-:W-:Y:S05]  /*d050*/  VIADD R11, R5, 0xffffffc0 ;  /* 0xffffffc0050b7836 */ /* 0x000fea0000000000 */
[----:B------:R-:W-:Y:S02]  /*d060*/  IABS R7, R11 ;  /* 0x0000000b00077213 */ /* 0x000fe40000000000 */
[-C--:B--2---:R-:W-:Y:S02]  /*d070*/  IABS R3, R6.reuse ;  /* 0x0000000600037213 */ /* 0x084fe40000000000 */
[----:B------:R-:W-:Y:S02]  /*d080*/  LOP3.LUT R11, R11, R6, RZ, 0x3c, !PT ;  /* 0x000000060b0b7212 */ /* 0x000fe400078e3cff */
[----:B------:R-:W2:Y:S10]  /*d090*/  I2F.RP R4, R3 ;  /* 0x0000000300047306 */ /* 0x000eb40000209400 */
[----:B--2---:R-:W2:Y:S02]  /*d0a0*/  MUFU.RCP R2, R4 ;  /* 0x0000000400027308 */ /* 0x004ea40000001000 */
[----:B--2---:R-:W-:Y:S08]  /*d0b0*/  VIADD R9, R2, 0xffffffe ;  /* 0x0ffffffe02097836 */ /* 0x004ff00000000000 */
[----:B------:R-:W2:Y:S02]  /*d0c0*/  F2I.FTZ.U32.TRUNC.NTZ R9, R9 ;  /* 0x0000000900097305 */ /* 0x000ea4000021f000 */
[--C-:B--2---:R-:W-:Y:S04]  /*d0d0*/  IMAD.MOV R2, RZ, RZ, -R9.reuse ;  /* 0x000000ffff027224 */ /* 0x104fe800078e0a09 */
        /* <DEDUP_REMOVED lines=30> */
[----:B------:R-:W2:Y:S01]  /*d2c0*/  LDC.64 R4, c[0x0][0x248] ;  /* 0x00009200ff047b82 */ /* 0x000ea20000000a00 */
[C---:B------:R-:W-:Y:S03]  /*d2d0*/  LEA R12, P1, R9.reuse, R218, 0x2 ;  /* 0x000000da090c7211 */ /* 0x040fe600078210ff */
[----:B------:R-:W3:Y:S01]  /*d2e0*/  LDG.E R7, desc[UR12][R14.64] ;  /* 0x0000000c0e077981 */ /* 0x000ee2000c1e1900 */
[C---:B------:R-:W-:Y:S01]  /*d2f0*/  LEA.HI.X.SX32 R13, R9.reuse, R219, 0x2, P1 ;  /* 0x000000db090d7211 */ /* 0x040fe200008f16ff */
[----:B------:R-:W-:Y:S02]  /*d300*/  IMAD.IADD R9, R9, 0x1, -R3 ;  /* 0x0000000109097824 */ /* 0x000fe400078e0a03 */
[----:B------:R-:W4:Y:S02]  /*d310*/  LDC.64 R2, c[0x0][0x230] ;  /* 0x00008c00ff027b82 */ /* 0x000f240000000a00 */
[----:B------:R-:W-:Y:S01]  /*d320*/  IMAD R9, R9, R6, -0x40 ;  /* 0xffffffc009097424 */ /* 0x000fe200078e0206 */
[----:B------:R-:W3:Y:S04]  /*d330*/  LDG.E R8, desc[UR12][R12.64] ;  /* 0x0000000c0c087981 */ /* 0x000ee8000c1e1900 */
[----:B------:R-:W-:Y:S05]  /*d340*/  SHF.R.S32.HI R11, RZ, 0x1f, R9 ;  /* 0x0000001fff0b7819 */ /* 0x000fea0000011409 */
[-C--:B--2---:R-:W-:Y:S02]  /*d350*/  IMAD R6, R11, R4.reuse, RZ ;  /* 0x000000040b067224 */ /* 0x084fe400078e02ff */
[C---:B------:R-:W-:Y:S04]  /*d360*/  IMAD.WIDE.U32 R10, R9.reuse, R4, RZ ;  /* 0x00000004090a7225 */ /* 0x040fe800078e00ff */
[----:B------:R-:W-:Y:S05]  /*d370*/  IMAD R6, R9, R5, R6 ;  /* 0x0000000509067224 */ /* 0x000fea00078e0206 */
[----:B------:R-:W-:Y:S01]  /*d380*/  IADD3 R11, R11, R6, RZ ;  /* 0x000000060b0b7210 */ /* 0x000fe20007ffe0ff */
[----:B---3--:R-:W-:Y:S04]  /*d390*/  IMAD.IADD R7, R7, 0x1, -R8 ;  /* 0x0000000107077824 */ /* 0x008fe800078e0a08 */
[-C--:B----4-:R-:W-:Y:S01]  /*d3a0*/  IMAD.WIDE.U32 R10, R7, R2.reuse, R10 ;  /* 0x00000002070a7225 */ /* 0x090fe200078e000a */
[----:B------:R-:W-:Y:S05]  /*d3b0*/  SHF.R.S32.HI R5, RZ, 0x1f, R7 ;  /* 0x0000001fff057819 */ /* 0x000fea0000011407 */
[----:B------:R-:W-:Y:S04]  /*d3c0*/  IMAD R4, R5, R2, RZ ;  /* 0x0000000205047224 */ /* 0x000fe800078e02ff */
[----:B------:R-:W-:Y:S01]  /*d3d0*/  IMAD R4, R7, R3, R4 ;  /* 0x0000000307047224 */ /* 0x000fe200078e0204 */
[----:B------:R-:W-:Y:S03]  /*d3e0*/  MOV R3, R10 ;  /* 0x0000000a00037202 */ /* 0x000fe60000000f00 */
[----:B------:R-:W-:Y:S07]  /*d3f0*/  IMAD.IADD R2, R11, 0x1, R4 ;  /* 0x000000010b027824 */ /* 0x000fee00078e0204 */
.L_x_1499:
[----:B------:R2:W-:Y:S01]  /*d400*/  @P5 STS.128 [R214+0x6000], RZ ;  /* 0x006000ffd6005388 */ /* 0x0005e20000000c00 */
[CC--:B------:R-:W-:Y:S02]  /*d410*/  LEA R12, P1, R3.reuse, R224.reuse, 0x1 ;  /* 0x000000e0030c7211 */ /* 0x0c0fe400078208ff */
[C---:B------:R-:W-:Y:S02]  /*d420*/  IADD3 R5, P2, R210.reuse, R3, RZ ;  /* 0x00000003d2057210 */ /* 0x040fe40007f5e0ff */
        /* <DEDUP_REMOVED lines=37> */
[CC--:B------:R-:W-:Y:S01]  /*d680*/  @!P4 LEA R20, P2, R2.reuse, R224.reuse, 0x1 ;  /* 0x000000e00214c211 */ /* 0x0c0fe200078408ff */
        /* <DEDUP_REMOVED lines=48> */
.L_x_1498:
[----:B------:R-:W-:Y:S01]  /*d990*/  FMNMX.FTZ R5, R166, R135, !PT ;  /* 0x00000087a6057209 */ /* 0x000fe20007810000 */
[----:B--2---:R-:W-:Y:S01]  /*d9a0*/  LDSM.16.MT88.4 R12, [R200+0xc000] ;  /* 0x00c00000c80c783b */ /* 0x004fe20000004200 */
[----:B------:R-:W-:Y:S02]  /*d9b0*/  FMNMX.FTZ R2, R251, R0, !PT ;  /* 0x00000000fb027209 */ /* 0x000fe40007810000 */
[----:B-1----:R-:W-:Y:S02]  /*d9c0*/  FMNMX.FTZ R5, R252, R5, !PT ;  /* 0x00000005fc057209 */ /* 0x002fe40007810000 */
        /* <DEDUP_REMOVED lines=44> */
[----:B------:R-:W-:Y:S01]  /*dc90*/  FADD.FTZ R0, -R3, R0 ;  /* 0x0000000003007221 */ /* 0x000fe20000010100 */
        /* <DEDUP_REMOVED lines=42> */
[----:B------:R-:W2:Y:S03]  /*df40*/  LDSM.16.MT88.4 R124, [R196+0xc000] ;  /* 0x00c00000c47c783b */ /* 0x000ea60000004200 */
[----:B------:R-:W-:Y:S01]  /*df50*/  MUFU.EX2 R163, R163 ;  /* 0x000000a300a37308 */ /* 0x000fe20000000800 */
[C---:B------:R-:W-:Y:S01]  /*df60*/  FMUL.FTZ R24, R2.reuse, R108 ;  /* 0x0000006c02187220 */ /* 0x040fe20000410000 */
[C---:B------:R-:W-:Y:S01]  /*df70*/  FMUL.FTZ R25, R2.reuse, R109 ;  /* 0x0000006d02197220 */ /* 0x040fe20000410000 */
[C---:B------:R-:W-:Y:S01]  /*df80*/  FMUL.FTZ R32, R2.reuse, R100 ;  /* 0x0000006402207220 */ /* 0x040fe20000410000 */
[C---:B------:R-:W-:Y:S01]  /*df90*/  FMUL.FTZ R33, R2.reuse, R101 ;  /* 0x0000006502217220 */ /* 0x040fe20000410000 */
[C---:B------:R-:W-:Y:S01]  /*dfa0*/  FMUL.FTZ R36, R2.reuse, R36 ;  /* 0x0000002402247220 */ /* 0x040fe20000410000 */
[----:B------:R-:W-:Y:S01]  /*dfb0*/  FMUL.FTZ R37, R2, R37 ;  /* 0x0000002502257220 */ /* 0x000fe20000410000 */
[----:B------:R-:W3:Y:S03]  /*dfc0*/  LDSM.16.MT88.4 R116, [R200+0xe000] ;  /* 0x00e00000c874783b */ /* 0x000ee60000004200 */
[----:B------:R-:W4:Y:S01]  /*dfd0*/  MUFU.EX2 R158, R158 ;  /* 0x0000009e009e7308 */ /* 0x000f220000000800 */
[----:B-1----:R-:W-:Y:S01]  /*dfe0*/  F2FP.F16.F32.PACK_AB R128, R161, R165 ;  /* 0x000000a5a180723e */ /* 0x002fe200000000ff */
[C---:B------:R-:W-:Y:S01]  /*dff0*/  FMUL.FTZ R38, R0.reuse, R38 ;  /* 0x0000002600267220 */ /* 0x040fe20000410000 */
[----:B------:R-:W-:Y:S01]  /*e000*/  FMUL.FTZ R39, R0, R39 ;  /* 0x0000002700277220 */ /* 0x000fe20000410000 */
[C---:B------:R-:W-:Y:S01]  /*e010*/  FMUL.FTZ R40, R2.reuse, R40 ;  /* 0x0000002802287220 */ /* 0x040fe20000410000 */
[----:B------:R-:W-:Y:S01]  /*e020*/  FMUL.FTZ R41, R2, R41 ;  /* 0x0000002902297220 */ /* 0x000fe20000410000 */
[C---:B------:R-:W-:Y:S01]  /*e030*/  FMUL.FTZ R42, R0.reuse, R42 ;  /* 0x0000002a002a7220 */ /* 0x040fe20000410000 */
[----:B------:R-:W1:Y:S03]  /*e040*/  LDSM.16.MT88.4 R108, [R198+0xe000] ;  /* 0x00e00000c66c783b */ /* 0x000e660000004200 */
[----:B------:R-:W-:Y:S01]  /*e050*/  MUFU.EX2 R160, R160 ;  /* 0x000000a000a07308 */ /* 0x000fe20000000800 */
[----:B------:R-:W-:Y:S01]  /*e060*/  FMUL.FTZ R43, R0, R43 ;  /* 0x0000002b002b7220 */ /* 0x000fe20000410000 */
[C---:B------:R-:W-:Y:S01]  /*e070*/  FMUL.FTZ R44, R2.reuse, R44 ;  /* 0x0000002c022c7220 */ /* 0x040fe20000410000 */
[----:B------:R-:W-:Y:S01]  /*e080*/  FMUL.FTZ R45, R2, R45 ;  /* 0x0000002d022d7220 */ /* 0x000fe20000410000 */
[C---:B------:R-:W-:Y:S01]  /*e090*/  FMUL.FTZ R46, R0.reuse, R46 ;  /* 0x0000002e002e7220 */ /* 0x040fe20000410000 */
[----:B------:R-:W-:Y:S01]  /*e0a0*/  FMUL.FTZ R47, R0, R47 ;  /* 0x0000002f002f7220 */ /* 0x000fe20000410000 */
[----:B------:R-:W-:Y:S01]  /*e0b0*/  FMUL.FTZ R48, R2, R48 ;  /* 0x0000003002307220 */ /* 0x000fe20000410000 */
[----:B------:R-:W5:Y:S03]  /*e0c0*/  LDSM.16.MT88.4 R100, [R197+0xe000] ;  /* 0x00e00000c564783b */ /* 0x000f660000004200 */
[----:B------:R-:W2:Y:S01]  /*e0d0*/  MUFU.EX2 R159, R159 ;  /* 0x0000009f009f7308 */ /* 0x000ea20000000800 */
[----:B----4-:R-:W-:Y:S01]  /*e0e0*/  F2FP.F16.F32.PACK_AB R129, R158, R163 ;  /* 0x000000a39e81723e */ /* 0x010fe200000000ff */
        /* <DEDUP_REMOVED lines=42> */
[----:B------:R-:W2:Y:S01]  /*e390*/  MUFU.EX2 R167, R167 ;  /* 0x000000a700a77308 */ /* 0x000ea20000000800 */
[----:B------:R-:W-:Y:S01]  /*e3a0*/  ISETP.GT.AND P1, PT, R213, R208, PT ;  /* 0x000000d0d500720c */ /* 0x000fe20003f24270 */
[C---:B------:R-:W-:Y:S01]  /*e3b0*/  FMUL.FTZ R12, R2.reuse, R120 ;  /* 0x00000078020c7220 */ /* 0x040fe20000410000 */
[----:B------:R-:W-:Y:S03]  /*e3c0*/  FMUL.FTZ R13, R2, R121 ;  /* 0x00000079020d7220 */ /* 0x000fe60000410000 */
[C---:B------:R-:W-:Y:S01]  /*e3d0*/  FMUL.FTZ R14, R0.reuse, R122 ;  /* 0x0000007a000e7220 */ /* 0x040fe20000410000 */
[----:B------:R-:W-:Y:S02]  /*e3e0*/  FMUL.FTZ R15, R0, R123 ;  /* 0x0000007b000f7220 */ /* 0x000fe40000410000 */
[----:B------:R-:W-:Y:S01]  /*e3f0*/  LDSM.16.MT88.4 R120, [R197+0xc800] ;  /* 0x00c80000c578783b */ /* 0x000fe20000004200 */
[C---:B------:R-:W-:Y:S01]  /*e400*/  FMUL.FTZ R84, R2.reuse, R84 ;  /* 0x0000005402547220 */ /* 0x040fe20000410000 */
[----:B------:R-:W-:Y:S01]  /*e410*/  FMUL.FTZ R85, R2, R85 ;  /* 0x0000005502557220 */ /* 0x000fe20000410000 */
[C---:B------:R-:W-:Y:S01]  /*e420*/  FMUL.FTZ R86, R0.reuse, R86 ;  /* 0x0000005600567220 */ /* 0x040fe20000410000 */
[----:B------:R-:W-:Y:S01]  /*e430*/  FMUL.FTZ R87, R0, R87 ;  /* 0x0000005700577220 */ /* 0x000fe20000410000 */
[C---:B------:R-:W-:Y:S01]  /*e440*/  HMMA.16816.F32 R12, R128.reuse, R20, R12 ;  /* 0x00000014800c723c */ /* 0x040fe2000000180c */
[----:B------:R-:W-:Y:S02]  /*e450*/  MUFU.EX2 R169, R169 ;  /* 0x000000a900a97308 */ /* 0x000fe40000000800 */
[--C-:B------:R-:W-:Y:S01]  /*e460*/  FFMA.FTZ R171, R244, UR4, -R149.reuse ;  /* 0x00000004f4ab7c23 */ /* 0x100fe20008010895 */
[--C-:B------:R-:W-:Y:S01]  /*e470*/  FFMA.FTZ R168, R245, UR4, -R148.reuse ;  /* 0x00000004f5a87c23 */ /* 0x100fe20008010894 */
[--C-:B------:R-:W-:Y:S01]  /*e480*/  FFMA.FTZ R173, R243, UR4, -R148.reuse ;  /* 0x00000004f3ad7c23 */ /* 0x100fe20008010894 */
[C---:B------:R-:W-:Y:S05]  /*e490*/  HMMA.16816.F32 R16, R128.reuse, R22, R16 ;  /* 0x000000168010723c */ /* 0x040fea0000001810 */
[----:B------:R-:W4:Y:S01]  /*e4a0*/  MUFU.EX2 R164, R164 ;  /* 0x000000a400a47308 */ /* 0x000f220000000800 */
[C---:B------:R-:W-:Y:S01]  /*e4b0*/  FMUL.FTZ R20, R2.reuse, R112 ;  /* 0x0000007002147220 */ /* 0x040fe20000410000 */
[----:B------:R-:W-:Y:S01]  /*e4c0*/  FMUL.FTZ R21, R2, R113 ;  /* 0x0000007102157220 */ /* 0x000fe20000410000 */
[C---:B------:R-:W-:Y:S03]  /*e4d0*/  FMUL.FTZ R22, R0.reuse, R114 ;  /* 0x0000007200167220 */ /* 0x040fe60000410000 */
        /* <DEDUP_REMOVED lines=8> */
[C---:B------:R-:W-:Y:S01]  /*e560*/  FMUL.FTZ R92, R2.reuse, R92 ;  /* 0x0000005c025c7220 */ /* 0x040fe20000410000 */
[----:B------:R-:W-:Y:S01]  /*e570*/  FMUL.FTZ R93, R2, R93 ;  /* 0x0000005d025d7220 */ /* 0x000fe20000410000 */
[----:B------:R-:W-:Y:S01]  /*e580*/  FMUL.FTZ R94, R0, R94 ;  /* 0x0000005e005e7220 */ /* 0x000fe20000410000 */
[C---:B------:R-:W-:Y:S05]  /*e590*/  HMMA.16816.F32 R24, R128.reuse, R30, R24 ;  /* 0x0000001e8018723c */ /* 0x040fea0000001818 */
[----:B------:R-:W4:Y:S01]  /*e5a0*/  MUFU.EX2 R171, R171 ;  /* 0x000000ab00ab7308 */ /* 0x000f220000000800 */
[C---:B------:R-:W-:Y:S01]  /*e5b0*/  FMUL.FTZ R28, R2.reuse, R104 ;  /* 0x00000068021c7220 */ /* 0x040fe20000410000 */
[----:B------:R-:W-:Y:S01]  /*e5c0*/  FMUL.FTZ R29, R2, R105 ;  /* 0x00000069021d7220 */ /* 0x000fe20000410000 */
[C---:B------:R-:W-:Y:S03]  /*e5d0*/  FMUL.FTZ R30, R0.reuse, R106 ;  /* 0x0000006a001e7220 */ /* 0x040fe60000410000 */
[C---:B------:R-:W-:Y:S02]  /*e5e0*/  FMUL.FTZ R31, R0.reuse, R107 ;  /* 0x0000006b001f7220 */ /* 0x040fe40000410000 */
[----:B------:R-:W2:Y:S02]  /*e5f0*/  LDSM.16.MT88.4 R104, [R196+0xe000] ;  /* 0x00e00000c468783b */ /* 0x000ea40000004200 */
[----:B------:R-:W-:Y:S01]  /*e600*/  MUFU.EX2 R168, R168 ;  /* 0x000000a800a87308 */ /* 0x000fe20000000800 */
[----:B------:R-:W-:Y:S01]  /*e610*/  FMUL.FTZ R95, R0, R95 ;  /* 0x0000005f005f7220 */ /* 0x000fe20000410000 */
[C---:B------:R-:W-:Y:S01]  /*e620*/  FMUL.FTZ R96, R2.reuse, R96 ;  /* 0x0000006002607220 */ /* 0x040fe20000410000 */
[----:B------:R-:W-:Y:S01]  /*e630*/  FMUL.FTZ R97, R2, R97 ;  /* 0x0000006102617220 */ /* 0x000fe20000410000 */
[C---:B------:R-:W-:Y:S03]  /*e640*/  HMMA.16816.F32 R28, R128.reuse, R124, R28 ;  /* 0x0000007c801c723c */ /* 0x040fe6000000181c */
[C---:B------:R-:W-:Y:S03]  /*e650*/  FMUL.FTZ R98, R0.reuse, R98 ;  /* 0x0000006200627220 */ /* 0x040fe60000410000 */
[----:B------:R-:W4:Y:S01]  /*e660*/  MUFU.EX2 R173, R173 ;  /* 0x000000ad00ad7308 */ /* 0x000f220000000800 */
[----:B------:R-:W-:Y:S01]  /*e670*/  FMUL.FTZ R99, R0, R99 ;  /* 0x0000006300637220 */ /* 0x000fe20000410000 */
[C---:B------:R-:W-:Y:S01]  /*e680*/  HMMA.16816.F32 R32, R128.reuse, R126, R32 ;  /* 0x0000007e8020723c */ /* 0x040fe20000001820 */
[----:B------:R-:W-:Y:S02]  /*e690*/  LDSM.16.MT88.4 R124, [R196+0xc800] ;  /* 0x00c80000c47c783b */ /* 0x000fe40000004200 */
[--C-:B------:R-:W-:Y:S03]  /*e6a0*/  FFMA.FTZ R170, R242, UR4, -R149.reuse ;  /* 0x00000004f2aa7c23 */ /* 0x100fe60008010895 */
[C---:B---3--:R-:W-:Y:S05]  /*e6b0*/  HMMA.16816.F32 R36, R128.reuse, R116, R36 ;  /* 0x000000748024723c */ /* 0x048fea0000001824 */
[--C-:B------:R-:W-:Y:S01]  /*e6c0*/  FFMA.FTZ R175, R240, UR4, -R149.reuse ;  /* 0x00000004f0af7c23 */ /* 0x100fe20008010895 */
[C---:B------:R-:W-:Y:S01]  /*e6d0*/  HMMA.16816.F32 R40, R128.reuse, R118, R40 ;  /* 0x000000768028723c */ /* 0x040fe20000001828 */
[----:B------:R-:W-:Y:S01]  /*e6e0*/  LDSM.16.MT88.4 R116, [R198+0xc800] ;  /* 0x00c80000c674783b */ /* 0x000fe20000004200 */
[----:B------:R-:W-:Y:S03]  /*e6f0*/  MUFU.EX2 R170, R170 ;  /* 0x000000aa00aa7308 */ /* 0x000fe60000000800 */
[--C-:B------:R-:W-:Y:S01]  /*e700*/  FFMA.FTZ R172, R241, UR4, -R148.reuse ;  /* 0x00000004f1ac7c23 */ /* 0x100fe20008010894 */
[C---:B-1----:R-:W-:Y:S06]  /*e710*/  HMMA.16816.F32 R44, R128.reuse, R108, R44 ;  /* 0x0000006c802c723c */ /* 0x042fec000000182c */
[----:B------:R-:W1:Y:S01]  /*e720*/  MUFU.EX2 R175, R175 ;  /* 0x000000af00af7308 */ /* 0x000e620000000800 */
[--C-:B------:R-:W-:Y:S01]  /*e730*/  FFMA.FTZ R177, R239, UR4, -R148.reuse ;  /* 0x00000004efb17c23 */ /* 0x100fe20008010894 */
[C---:B------:R-:W-:Y:S01]  /*e740*/  HMMA.16816.F32 R48, R128.reuse, R110, R48 ;  /* 0x0000006e8030723c */ /* 0x040fe20000001830 */
[----:B------:R-:W3:Y:S02]  /*e750*/  LDSM.16.MT88.4 R108, [R200+0x10000] ;  /* 0x01000000c86c783b */ /* 0x000ee40000004200 */
[--C-:B------:R-:W-:Y:S03]  /*e760*/  FFMA.FTZ R174, R238, UR4, -R149.reuse ;  /* 0x00000004eeae7c23 */ /* 0x100fe60008010895 */
[C---:B-----5:R-:W-:Y:S02]  /*e770*/  HMMA.16816.F32 R52, R128.reuse, R100, R52 ;  /* 0x000000648034723c */ /* 0x060fe40000001834 */
[----:B------:R-:W-:Y:S03]  /*e780*/  MUFU.EX2 R172, R172 ;  /* 0x000000ac00ac7308 */ /* 0x000fe60000000800 */
[--C-:B------:R-:W-:Y:S01]  /*e790*/  FFMA.FTZ R179, R236, UR4, -R149.reuse ;  /* 0x00000004ecb37c23 */ /* 0x100fe20008010895 */
[C---:B------:R-:W-:Y:S01]  /*e7a0*/  HMMA.16816.F32 R56, R128.reuse, R102, R56 ;  /* 0x000000668038723c */ /* 0x040fe20000001838 */
[----:B------:R-:W5:Y:S05]  /*e7b0*/  LDSM.16.MT88.4 R100, [R198+0x10000] ;  /* 0x01000000c664783b */ /* 0x000f6a0000004200 */
[----:B------:R-:W1:Y:S01]  /*e7c0*/  MUFU.EX2 R177, R177 ;  /* 0x000000b100b17308 */ /* 0x000e620000000800 */
[--C-:B------:R-:W-:Y:S01]  /*e7d0*/  FFMA.FTZ R176, R237, UR4, -R148.reuse ;  /* 0x00000004edb07c23 */ /* 0x100fe20008010894 */
[C---:B--2---:R-:W-:Y:S03]  /*e7e0*/  HMMA.16816.F32 R60, R128.reuse, R104, R60 ;  /* 0x00000068803c723c */ /* 0x044fe6000000183c */
[--C-:B------:R-:W-:Y:S03]  /*e7f0*/  FFMA.FTZ R181, R235, UR4, -R148.reuse ;  /* 0x00000004ebb57c23 */ /* 0x100fe60008010894 */
[C---:B------:R-:W-:Y:S01]  /*e800*/  HMMA.16816.F32 R64, R128.reuse, R106, R64 ;  /* 0x0000006a8040723c */ /* 0x040fe20000001840 */
[----:B------:R-:W2:Y:S01]  /*e810*/  LDSM.16.MT88.4 R104, [R197+0x10000] ;  /* 0x01000000c568783b */ /* 0x000ea20000004200 */
[----:B------:R-:W-:Y:S03]  /*e820*/  MUFU.EX2 R174, R174 ;  /* 0x000000ae00ae7308 */ /* 0x000fe60000000800 */
[--C-:B------:R-:W-:Y:S01]  /*e830*/  FFMA.FTZ R178, R234, UR4, -R149.reuse ;  /* 0x00000004eab27c23 */ /* 0x100fe20008010895 */
[--C-:B------:R-:W-:Y:S01]  /*e840*/  FFMA.FTZ R183, R232, UR4, -R149.reuse ;  /* 0x00000004e8b77c23 */ /* 0x100fe20008010895 */
[--C-:B------:R-:W-:Y:S01]  /*e850*/  FFMA.FTZ R180, R233, UR4, -R148.reuse ;  /* 0x00000004e9b47c23 */ /* 0x100fe20008010894 */
[--C-:B------:R-:W-:Y:S04]  /*e860*/  FFMA.FTZ R231, R231, UR4, -R148.reuse ;  /* 0x00000004e7e77c23 */ /* 0x100fe80008010894 */
[----:B------:R-:W1:Y:S01]  /*e870*/  MUFU.EX2 R179, R179 ;  /* 0x000000b300b37308 */ /* 0x000e620000000800 */
[--C-:B------:R-:W-:Y:S01]  /*e880*/  FFMA.FTZ R182, R230, UR4, -R149.reuse ;  /* 0x00000004e6b67c23 */ /* 0x100fe20008010895 */
[----:B------:R-:W-:Y:S01]  /*e890*/  FFMA.FTZ R149, R228, UR4, -R149 ;  /* 0x00000004e4957c23 */ /* 0x000fe20008010895 */
[--C-:B------:R-:W-:Y:S01]  /*e8a0*/  FFMA.FTZ R134, R134, UR4, -R148.reuse ;  /* 0x0000000486867c23 */ /* 0x100fe20008010894 */
[----:B------:R-:W-:Y:S01]  /*e8b0*/  FFMA.FTZ R148, R133, UR4, -R148 ;  /* 0x0000000485947c23 */ /* 0x000fe20008010894 */
[----:B------:R-:W-:Y:S01]  /*e8c0*/  FFMA.FTZ R165, R2, R227, R165 ;  /* 0x000000e302a57223 */ /* 0x000fe200000100a5 */
[----:B------:R-:W-:Y:S01]  /*e8d0*/  FFMA.FTZ R163, R0, R225, R163 ;  /* 0x000000e100a37223 */ /* 0x000fe200000100a3 */
[C---:B---3--:R-:W-:Y:S03]  /*e8e0*/  HMMA.16816.F32 R68, R128.reuse, R108, R68 ;  /* 0x0000006c8044723c */ /* 0x048fe60000001844 */
[----:B------:R-:W-:Y:S01]  /*e8f0*/  MUFU.EX2 R233, R149 ;  /* 0x0000009500e97308 */ /* 0x000fe20000000800 */
[----:B------:R-:W-:Y:S01]  /*e900*/  FADD.FTZ R165, R161, R165 ;  /* 0x000000a5a1a57221 */ /* 0x000fe20000010000 */
[----:B------:R-:W-:Y:S01]  /*e910*/  FADD.FTZ R158, R158, R163 ;  /* 0x000000a39e9e7221 */ /* 0x000fe20000010000 */
[----:B------:R-:W-:Y:S01]  /*e920*/  MOV R0, R3 ;  /* 0x0000000300007202 */ /* 0x000fe20000000f00 */
[C---:B------:R-:W-:Y:S01]  /*e930*/  HMMA.16816.F32 R72, R128.reuse, R110, R72 ;  /* 0x0000006e8048723c */ /* 0x040fe20000001848 */
[----:B------:R-:W3:Y:S05]  /*e940*/  LDSM.16.MT88.4 R108, [R196+0x10000] ;  /* 0x01000000c46c783b */ /* 0x000eea0000004200 */
[----:B------:R4:W-:Y:S01]  /*e950*/  MUFU.EX2 R133, R148 ;  /* 0x0000009400857308 */ /* 0x0009e20000000800 */
[----:B------:R-:W-:Y:S01]  /*e960*/  FADD.FTZ R160, R160, R165 ;  /* 0x000000a5a0a07221 */ /* 0x000fe20000010000 */
[C---:B-----5:R-:W-:Y:S08]  /*e970*/  HMMA.16816.F32 R76, R128.reuse, R100, R76 ;  /* 0x00000064804c723c */ /* 0x060ff0000000184c */
[----:B------:R-:W-:Y:S01]  /*e980*/  MUFU.EX2 R176, R176 ;  /* 0x000000b000b07308 */ /* 0x000fe20000000800 */
[C---:B------:R-:W-:Y:S03]  /*e990*/  HMMA.16816.F32 R80, R128.reuse, R102, R80 ;  /* 0x000000668050723c */ /* 0x040fe60000001850 */
[----:B------:R-:W-:Y:S03]  /*e9a0*/  F2FP.F16.F32.PACK_AB R100, R167, R162 ;  /* 0x000000a2a764723e */ /* 0x000fe600000000ff */
[C---:B--2---:R-:W-:Y:S03]  /*e9b0*/  HMMA.16816.F32 R84, R128.reuse, R104, R84 ;  /* 0x000000688054723c */ /* 0x044fe60000001854 */
[----:B------:R-:W2:Y:S01]  /*e9c0*/  MUFU.EX2 R181, R181 ;  /* 0x000000b500b57308 */ /* 0x000ea20000000800 */
[----:B----4-:R-:W-:Y:S01]  /*e9d0*/  LDSM.16.MT88.4 R148, [R200+0xf800] ;  /* 0x00f80000c894783b */ /* 0x010fe20000004200 */
[----:B------:R-:W-:Y:S01]  /*e9e0*/  F2FP.F16.F32.PACK_AB R101, R164, R169 ;  /* 0x000000a9a465723e */ /* 0x000fe200000000ff */
[C---:B------:R-:W-:Y:S07]  /*e9f0*/  HMMA.16816.F32 R88, R128.reuse, R106, R88 ;  /* 0x0000006a8058723c */ /* 0x040fee0000001858 */
[----:B------:R-:W-:Y:S01]  /*ea00*/  MUFU.EX2 R178, R178 ;  /* 0x000000b200b27308 */ /* 0x000fe20000000800 */
[----:B------:R-:W4:Y:S03]  /*ea10*/  LDSM.16.MT88.4 R104, [R200+0xe800] ;  /* 0x00e80000c868783b */ /* 0x000f260000004200 */
[----:B------:R-:W-:Y:S01]  /*ea20*/  F2FP.F16.F32.PACK_AB R102, R171, R166 ;  /* 0x000000a6ab66723e */ /* 0x000fe200000000ff */
[----:B------:R-:W-:Y:S01]  /*ea30*/  FADD.FTZ R157, R157, R158 ;  /* 0x0000009e9d9d7221 */ /* 0x000fe20000010000 */
[----:B------:R-:W-:Y:S01]  /*ea40*/  F2FP.F16.F32.PACK_AB R103, R173, R168 ;  /* 0x000000a8ad67723e */ /* 0x000fe200000000ff */
[----:B------:R-:W-:Y:S03]  /*ea50*/  FADD.FTZ R159, R159, R160 ;  /* 0x000000a09f9f7221 */ /* 0x000fe60000010000 */
[----:B------:R-:W5:Y:S01]  /*ea60*/  MUFU.EX2 R183, R183 ;  /* 0x000000b700b77308 */ /* 0x000f620000000800 */
[----:B------:R-:W-:Y:S01]  /*ea70*/  FADD.FTZ R156, R156, R157 ;  /* 0x0000009d9c9c7221 */ /* 0x000fe20000010000 */
[----:B------:R-:W-:Y:S03]  /*ea80*/  FADD.FTZ R162, R162, R159 ;  /* 0x0000009fa2a27221 */ /* 0x000fe60000010000 */
[----:B------:R-:W-:Y:S01]  /*ea90*/  FADD.FTZ R169, R169, R156 ;  /* 0x0000009ca9a97221 */ /* 0x000fe20000010000 */
[C---:B---3--:R-:W-:Y:S04]  /*eaa0*/  HMMA.16816.F32 R92, R128.reuse, R108, R92 ;  /* 0x0000006c805c723c */ /* 0x048fe8000000185c */
[----:B------:R-:W-:Y:S01]  /*eab0*/  MUFU.EX2 R180, R180 ;  /* 0x000000b400b47308 */ /* 0x000fe20000000800 */
[----:B------:R-:W-:Y:S01]  /*eac0*/  FADD.FTZ R167, R167, R162 ;  /* 0x000000a2a7a77221 */ /* 0x000fe20000010000 */
[----:B------:R-:W-:Y:S01]  /*ead0*/  FADD.FTZ R169, R164, R169 ;  /* 0x000000a9a4a97221 */ /* 0x000fe20000010000 */
[----:B------:R-:W-:Y:S01]  /*eae0*/  HMMA.16816.F32 R96, R128, R110, R96 ;  /* 0x0000006e8060723c */ /* 0x000fe20000001860 */
[----:B------:R-:W3:Y:S06]  /*eaf0*/  LDSM.16.MT88.4 R108, [R196+0xe800] ;  /* 0x00e80000c46c783b */ /* 0x000eec0000004200 */
[----:B------:R-:W5:Y:S01]  /*eb00*/  MUFU.EX2 R231, R231 ;  /* 0x000000e700e77308 */ /* 0x000f620000000800 */
[----:B------:R-:W-:Y:S01]  /*eb10*/  FADD.FTZ R166, R166, R167 ;  /* 0x000000a7a6a67221 */ /* 0x000fe20000010000 */
[C---:B------:R-:W-:Y:S01]  /*eb20*/  HMMA.16816.F32 R4, R100.reuse, R112, R4 ;  /* 0x000000706404723c */ /* 0x040fe20000001804 */
[----:B------:R-:W-:Y:S04]  /*eb30*/  LDSM.16.MT88.4 R128, [R196+0xd000] ;  /* 0x00d00000c480783b */ /* 0x000fe80000004200 */
[----:B------:R-:W-:Y:S01]  /*eb40*/  FADD.FTZ R168, R168, R169 ;  /* 0x000000a9a8a87221 */ /* 0x000fe20000010000 */
[C---:B------:R-:W-:Y:S02]  /*eb50*/  HMMA.16816.F32 R8, R100.reuse, R114, R8 ;  /* 0x000000726408723c */ /* 0x040fe40000001808 */
[----:B------:R-:W5:Y:S01]  /*eb60*/  MUFU.EX2 R182, R182 ;  /* 0x000000b600b67308 */ /* 0x000f620000000800 */
[----:B------:R-:W1:Y:S03]  /*eb70*/  LDSM.16.MT88.4 R112, [R200+0x10800] ;  /* 0x01080000c870783b */ /* 0x000e660000004200 */
[C---:B------:R-:W-:Y:S06]  /*eb80*/  HMMA.16816.F32 R12, R100.reuse, R116, R12 ;  /* 0x00000074640c723c */ /* 0x040fec000000180c */
[----:B------:R-:W5:Y:S01]  /*eb90*/  MUFU.EX2 R134, R134 ;  /* 0x0000008600867308 */ /* 0x000f620000000800 */
[----:B------:R-:W-:Y:S01]  /*eba0*/  FADD.FTZ R171, R171, R166 ;  /* 0x000000a6abab7221 */ /* 0x000fe20000010000 */
[C---:B------:R-:W-:Y:S01]  /*ebb0*/  HMMA.16816.F32 R16, R100.reuse, R118, R16 ;  /* 0x000000766410723c */ /* 0x040fe20000001810 */
[----:B------:R-:W-:Y:S02]  /*ebc0*/  LDSM.16.MT88.4 R116, [R197+0x10800] ;  /* 0x01080000c574783b */ /* 0x000fe40000004200 */
[----:B------:R-:W-:Y:S03]  /*ebd0*/  FADD.FTZ R173, R173, R168 ;  /* 0x000000a8adad7221 */ /* 0x000fe60000010000 */
[C---:B------:R-:W-:Y:S06]  /*ebe0*/  HMMA.16816.F32 R20, R100.reuse, R120, R20 ;  /* 0x000000786414723c */ /* 0x040fec0000001814 */
[C---:B------:R-:W-:Y:S01]  /*ebf0*/  HMMA.16816.F32 R24, R100.reuse, R122, R24 ;  /* 0x0000007a6418723c */ /* 0x040fe20000001818 */
[----:B------:R-:W-:Y:S05]  /*ec00*/  LDSM.16.MT88.4 R120, [R196+0x10800] ;  /* 0x01080000c478783b */ /* 0x000fea0000004200 */
[C---:B------:R-:W-:Y:S06]  /*ec10*/  HMMA.16816.F32 R28, R100.reuse, R124, R28 ;  /* 0x0000007c641c723c */ /* 0x040fec000000181c */
[C---:B------:R-:W-:Y:S01]  /*ec20*/  HMMA.16816.F32 R32, R100.reuse, R126, R32 ;  /* 0x0000007e6420723c */ /* 0x040fe20000001820 */
[----:B------:R-:W-:Y:S05]  /*ec30*/  LDSM.16.MT88.4 R124, [R198+0xd000] ;  /* 0x00d00000c67c783b */ /* 0x000fea0000004200 */
[C---:B----4-:R-:W-:Y:S06]  /*ec40*/  HMMA.16816.F32 R36, R100.reuse, R104, R36 ;  /* 0x000000686424723c */ /* 0x050fec0000001824 */
[C---:B------:R-:W-:Y:S01]  /*ec50*/  HMMA.16816.F32 R40, R100.reuse, R106, R40 ;  /* 0x0000006a6428723c */ /* 0x040fe20000001828 */
[----:B------:R-:W4:Y:S05]  /*ec60*/  LDSM.16.MT88.4 R104, [R198+0x10800] ;  /* 0x01080000c668783b */ /* 0x000f2a0000004200 */
        /* <DEDUP_REMOVED lines=8> */
[----:B------:R-:W3:Y:S05]  /*ecf0*/  LDSM.16.MT88.4 R108, [R200+0xd000] ;  /* 0x00d00000c86c783b */ /* 0x000eea0000004200 */
[C---:B-1----:R-:W-:Y:S06]  /*ed00*/  HMMA.16816.F32 R68, R100.reuse, R112, R68 ;  /* 0x000000706444723c */ /* 0x042fec0000001844 */
[C---:B------:R-:W-:Y:S01]  /*ed10*/  HMMA.16816.F32 R72, R100.reuse, R114, R72 ;  /* 0x000000726448723c */ /* 0x040fe20000001848 */
[----:B------:R-:W1:Y:S05]  /*ed20*/  LDSM.16.MT88.4 R112, [R197+0xd000] ;  /* 0x00d00000c570783b */ /* 0x000e6a0000004200 */
[C---:B----4-:R-:W-:Y:S06]  /*ed30*/  HMMA.16816.F32 R76, R100.reuse, R104, R76 ;  /* 0x00000068644c723c */ /* 0x050fec000000184c */
[C---:B------:R-:W-:Y:S05]  /*ed40*/  HMMA.16816.F32 R80, R100.reuse, R106, R80 ;  /* 0x0000006a6450723c */ /* 0x040fea0000001850 */
[----:B------:R-:W-:Y:S01]  /*ed50*/  F2FP.F16.F32.PACK_AB R104, R175, R170 ;  /* 0x000000aaaf68723e */ /* 0x000fe200000000ff */
[C---:B------:R-:W-:Y:S05]  /*ed60*/  HMMA.16816.F32 R84, R100.reuse, R116, R84 ;  /* 0x000000746454723c */ /* 0x040fea0000001854 */
[----:B------:R-:W-:Y:S01]  /*ed70*/  F2FP.F16.F32.PACK_AB R105, R177, R172 ;  /* 0x000000acb169723e */ /* 0x000fe200000000ff */
[C---:B------:R-:W-:Y:S01]  /*ed80*/  HMMA.16816.F32 R88, R100.reuse, R118, R88 ;  /* 0x000000766458723c */ /* 0x040fe20000001858 */
[----:B------:R-:W4:Y:S04]  /*ed90*/  LDSM.16.MT88.4 R116, [R197+0xf000] ;  /* 0x00f00000c574783b */ /* 0x000f280000004200 */
[----:B------:R-:W-:Y:S01]  /*eda0*/  F2FP.F16.F32.PACK_AB R106, R179, R174 ;  /* 0x000000aeb36a723e */ /* 0x000fe200000000ff */
[C---:B------:R-:W-:Y:S05]  /*edb0*/  HMMA.16816.F32 R92, R100.reuse, R120, R92 ;  /* 0x00000078645c723c */ /* 0x040fea000000185c */
[----:B--2---:R-:W-:Y:S01]  /*edc0*/  F2FP.F16.F32.PACK_AB R107, R181, R176 ;  /* 0x000000b0b56b723e */ /* 0x004fe200000000ff */
[----:B------:R-:W-:Y:S01]  /*edd0*/  HMMA.16816.F32 R96, R100, R122, R96 ;  /* 0x0000007a6460723c */ /* 0x000fe20000001860 */
[----:B------:R-:W2:Y:S04]  /*ede0*/  LDSM.16.MT88.4 R100, [R200+0x11000] ;  /* 0x01100000c864783b */ /* 0x000ea80000004200 */
[----:B------:R-:W-:Y:S01]  /*edf0*/  FADD.FTZ R170, R170, R171 ;  /* 0x000000abaaaa7221 */ /* 0x000fe20000010000 */
[C---:B---3--:R-:W-:Y:S05]  /*ee00*/  HMMA.16816.F32 R4, R104.reuse, R108, R4 ;  /* 0x0000006c6804723c */ /* 0x048fea0000001804 */
[----:B------:R-:W-:Y:S01]  /*ee10*/  FADD.FTZ R172, R172, R173 ;  /* 0x000000adacac7221 */ /* 0x000fe20000010000 */
[C---:B------:R-:W-:Y:S01]  /*ee20*/  HMMA.16816.F32 R8, R104.reuse, R110, R8 ;  /* 0x0000006e6808723c */ /* 0x040fe20000001808 */
[----:B------:R-:W3:Y:S04]  /*ee30*/  LDSM.16.MT88.4 R108, [R198+0x11000] ;  /* 0x01100000c66c783b */ /* 0x000ee80000004200 */
        /* <DEDUP_REMOVED lines=13> */
[C---:B------:R-:W-:Y:S06]  /*ef10*/  HMMA.16816.F32 R32, R104.reuse, R130, R32 ;  /* 0x000000826820723c */ /* 0x040fec0000001820 */
[C---:B------:R-:W-:Y:S06]  /*ef20*/  HMMA.16816.F32 R36, R104.reuse, R136, R36 ;  /* 0x000000886824723c */ /* 0x040fec0000001824 */
[C---:B------:R-:W-:Y:S05]  /*ef30*/  HMMA.16816.F32 R40, R104.reuse, R138, R40 ;  /* 0x0000008a6828723c */ /* 0x040fea0000001828 */
[----:B-----5:R-:W-:Y:S01]  /*ef40*/  F2FP.F16.F32.PACK_AB R136, R183, R178 ;  /* 0x000000b2b788723e */ /* 0x020fe200000000ff */
[C---:B------:R-:W-:Y:S05]  /*ef50*/  HMMA.16816.F32 R44, R104.reuse, R140, R44 ;  /* 0x0000008c682c723c */ /* 0x040fea000000182c */
[----:B------:R-:W-:Y:S01]  /*ef60*/  F2FP.F16.F32.PACK_AB R137, R231, R180 ;  /* 0x000000b4e789723e */ /* 0x000fe200000000ff */
[C---:B------:R-:W-:Y:S01]  /*ef70*/  HMMA.16816.F32 R48, R104.reuse, R142, R48 ;  /* 0x0000008e6830723c */ /* 0x040fe20000001830 */
[----:B------:R-:W-:Y:S04]  /*ef80*/  LDSM.16.MT88.4 R140, [R197+0xd800] ;  /* 0x00d80000c58c783b */ /* 0x000fe80000004200 */
[----:B------:R-:W-:Y:S01]  /*ef90*/  F2FP.F16.F32.PACK_AB R138, R233, R182 ;  /* 0x000000b6e98a723e */ /* 0x000fe200000000ff */
[C---:B----4-:R-:W-:Y:S05]  /*efa0*/  HMMA.16816.F32 R52, R104.reuse, R116, R52 ;  /* 0x000000746834723c */ /* 0x050fea0000001834 */
[----:B------:R-:W-:Y:S01]  /*efb0*/  F2FP.F16.F32.PACK_AB R139, R133, R134 ;  /* 0x00000086858b723e */ /* 0x000fe200000000ff */
        /* <DEDUP_REMOVED lines=20> */
[C---:B----4-:R-:W-:Y:S06]  /*f100*/  HMMA.16816.F32 R92, R104.reuse, R116, R92 ;  /* 0x00000074685c723c */ /* 0x050fec000000185c */
        /* <DEDUP_REMOVED lines=8> */
[C---:B------:R-:W-:Y:S01]  /*f190*/  HMMA.16816.F32 R112, R136.reuse, R140, R20 ;  /* 0x0000008c8870723c */ /* 0x040fe20000001814 */
[----:B------:R-:W4:Y:S05]  /*f1a0*/  LDSM.16.MT88.4 R16, [R198+0x11800] ;  /* 0x01180000c610783b */ /* 0x000f2a0000004200 */
[C---:B------:R-:W-:Y:S03]  /*f1b0*/  HMMA.16816.F32 R108, R136.reuse, R142, R24 ;  /* 0x0000008e886c723c */ /* 0x040fe60000001818 */
[----:B------:R-:W5:Y:S03]  /*f1c0*/  LDSM.16.MT88.4 R20, [R197+0x11800] ;  /* 0x01180000c514783b */ /* 0x000f660000004200 */
[C---:B------:R-:W-:Y:S05]  /*f1d0*/  HMMA.16816.F32 R104, R136.reuse, R144, R28 ;  /* 0x000000908868723c */ /* 0x040fea000000181c */
[----:B------:R-:W5:Y:S01]  /*f1e0*/  LDSM.16.MT88.4 R24, [R196+0x11800] ;  /* 0x01180000c418783b */ /* 0x000f620000004200 */
        /* <DEDUP_REMOVED lines=10> */
[C---:B------:R-:W-:Y:S06]  /*f290*/  HMMA.16816.F32 R72, R136.reuse, R14, R72 ;  /* 0x0000000e8848723c */ /* 0x040fec0000001848 */
[C---:B----4-:R-:W-:Y:S06]  /*f2a0*/  HMMA.16816.F32 R76, R136.reuse, R16, R76 ;  /* 0x00000010884c723c */ /* 0x050fec000000184c */
[C---:B------:R-:W-:Y:S06]  /*f2b0*/  HMMA.16816.F32 R80, R136.reuse, R18, R80 ;  /* 0x000000128850723c */ /* 0x040fec0000001850 */
[C---:B-----5:R-:W-:Y:S06]  /*f2c0*/  HMMA.16816.F32 R84, R136.reuse, R20, R84 ;  /* 0x000000148854723c */ /* 0x060fec0000001854 */
[C---:B------:R-:W-:Y:S06]  /*f2d0*/  HMMA.16816.F32 R88, R136.reuse, R22, R88 ;  /* 0x000000168858723c */ /* 0x040fec0000001858 */
[C---:B------:R-:W-:Y:S06]  /*f2e0*/  HMMA.16816.F32 R92, R136.reuse, R24, R92 ;  /* 0x00000018885c723c */ /* 0x040fec000000185c */
[----:B------:R-:W-:Y:S01]  /*f2f0*/  HMMA.16816.F32 R96, R136, R26, R96 ;  /* 0x0000001a8860723c */ /* 0x000fe20000001860 */
[----:B------:R-:W-:Y:S11]  /*f300*/  @!UPT UIADD3 URZ, URZ, URZ, URZ ;  /* 0x0000003f3f3ff290 */ /* 0x000ff6000fffe03f */
[----:B------:R-:W-:Y:S01]  /*f310*/  @!UPT UIADD3 URZ, URZ, URZ, URZ ;  /* 0x0000003f3f3ff290 */ /* 0x000fe2000fffe03f */
[----:B------:R-:W-:Y:S11]  /*f320*/  @P1 BRA `(.L_x_1500) ;  /* 0xffffffc400241947 */ /* 0x000ff6000383ffff */
.L_x_1496:
[----:B------:R-:W1:Y:S01]  /*f330*/  SHFL.BFLY PT, R0, R225, 0x2, 0x1f ;  /* 0x0c401f00e1007f89 */ /* 0x000e6200000e0000 */
[----:B------:R-:W2:Y:S01]  /*f340*/  S2UR UR4, SR_CgaCtaId ;  /* 0x00000000000479c3 */ /* 0x000ea20000008800 */
[----:B------:R-:W-:Y:S01]  /*f350*/  MOV R7, 0x3f800000 ;  /* 0x3f80000000077802 */ /* 0x000fe20000000f00 */
[----:B------:R-:W-:Y:S01]  /*f360*/  UMOV UR5, 0x400 ;  /* 0x0000040000057882 */ /* 0x000fe20000000000 */
[----:B------:R-:W3:Y:S01]  /*f370*/  SHFL.BFLY PT, R2, R227, 0x2, 0x1f ;  /* 0x0c401f00e3027f89 */ /* 0x000ee200000e0000 */
[----:B------:R-:W-:Y:S01]  /*f380*/  MOV R6, 0x3f800000 ;  /* 0x3f80000000067802 */ /* 0x000fe20000000f00 */
[----:B------:R-:W-:Y:S03]  /*f390*/  BSSY B0, `(.L_x_1501) ;  /* 0x0000105000007945 */ /* 0x000fe60003800000 */
[----:B------:R-:W-:Y:S06]  /*f3a0*/  BAR.SYNC.DEFER_BLOCKING 0x0 ;  /* 0x0000000000007b1d */ /* 0x000fec0000010000 */
[----:B------:R-:W4:Y:S01]  /*f3b0*/  S2R R28, SR_CTAID.X ;  /* 0x00000000001c7919 */ /* 0x000f220000002500 */
[----:B-1----:R-:W-:Y:S01]  /*f3c0*/  FADD.FTZ R5, R0, R225 ;  /* 0x000000e100057221 */ /* 0x002fe20000010000 */
[----:B--2---:R-:W-:Y:S01]  /*f3d0*/  ULEA UR4, UR4, UR5, 0x18 ;  /* 0x0000000504047291 */ /* 0x004fe2000f8ec03f */
[----:B------:R-:W1:Y:S01]  /*f3e0*/  S2R R0, SR_TID.X ;  /* 0x0000000000007919 */ /* 0x000e620000002100 */
[----:B---3--:R-:W-:-:S02]  /*f3f0*/  FADD.FTZ R11, R2, R227 ;  /* 0x000000e3020b7221 */ /* 0x008fc40000010000 */
[----:B------:R-:W2:Y:S04]  /*f400*/  SHFL.BFLY PT, R2, R5, 0x1, 0x1f ;  /* 0x0c201f0005027f89 */ /* 0x000ea800000e0000 */
[----:B------:R-:W3:Y:S01]  /*f410*/  SHFL.BFLY PT, R4, R11, 0x1, 0x1f ;  /* 0x0c201f000b047f89 */ /* 0x000ee200000e0000 */
[----:B----4-:R-:W-:Y:S01]  /*f420*/  SHF.L.U32 R28, R28, 0x6, RZ ;  /* 0x000000061c1c7819 */ /* 0x010fe200000006ff */
[----:B--2---:R-:W-:Y:S01]  /*f430*/  FADD.FTZ R2, R5, R2 ;  /* 0x0000000205027221 */ /* 0x004fe20000010000 */
[----:B-1----:R-:W-:Y:S01]  /*f440*/  SHF.R.S32.HI R9, RZ, 0x1f, R0 ;  /* 0x0000001fff097819 */ /* 0x002fe20000011400 */
[----:B---3--:R-:W-:-:S03]  /*f450*/  FADD.FTZ R4, R11, R4 ;  /* 0x000000040b047221 */ /* 0x008fc60000010000 */
[----:B------:R-:W-:Y:S02]  /*f460*/  FSETP.NE.FTZ.AND P3, PT, R2, RZ, PT ;  /* 0x000000ff0200720b */ /* 0x000fe40003f75000 */
[CC--:B------:R-:W-:Y:S02]  /*f470*/  LEA.HI R8, R9.reuse, R0.reuse, RZ, 0x2 ;  /* 0x0000000009087211 */ /* 0x0c0fe400078f10ff */
[----:B------:R-:W-:Y:S02]  /*f480*/  FSETP.NE.FTZ.AND P4, PT, R4, RZ, PT ;  /* 0x000000ff0400720b */ /* 0x000fe40003f95000 */
[--C-:B------:R-:W-:Y:S02]  /*f490*/  SHF.R.S32.HI R10, RZ, 0x2, R8.reuse ;  /* 0x00000002ff0a7819 */ /* 0x100fe40000011408 */
[----:B------:R-:W-:Y:S02]  /*f4a0*/  SHF.R.S32.HI R5, RZ, 0x1f, R8 ;  /* 0x0000001fff057819 */ /* 0x000fe40000011408 */
[----:B------:R-:W-:-:S02]  /*f4b0*/  LEA.HI R12, R9, R0, RZ, 0x4 ;  /* 0x00000000090c7211 */ /* 0x000fc400078f20ff */
[----:B------:R-:W-:Y:S01]  /*f4c0*/  LEA.HI R5, R5, R10, RZ, 0x3 ;  /* 0x0000000a05057211 */ /* 0x000fe200078f18ff */
[----:B------:R-:W1:Y:S01]  /*f4d0*/  @P3 MUFU.RCP R6, R2 ;  /* 0x0000000200063308 */ /* 0x000e620000001000 */
[----:B------:R-:W-:Y:S01]  /*f4e0*/  LEA.HI R9, R9, R0, RZ, 0x5 ;  /* 0x0000000009097211 */ /* 0x000fe200078f28ff */
[----:B------:R-:W2:Y:S01]  /*f4f0*/  @P3 LDC R30, c[0x0][0x2e8] ;  /* 0x0000ba00ff1e3b82 */ /* 0x000ea20000000800 */
[----:B------:R-:W-:Y:S02]  /*f500*/  LOP3.LUT R5, R5, 0xfffffff8, RZ, 0xc0, !PT ;  /* 0xfffffff805057812 */ /* 0x000fe400078ec0ff */
[----:B------:R-:W-:Y:S02]  /*f510*/  LOP3.LUT R17, R8, 0x1ffffffc, RZ, 0xc0, !PT ;  /* 0x1ffffffc08117812 */ /* 0x000fe400078ec0ff */
[----:B------:R-:W-:Y:S01]  /*f520*/  IADD3 R5, R10, -R5, RZ ;  /* 0x800000050a057210 */ /* 0x000fe20007ffe0ff */
[----:B------:R-:W3:Y:S01]  /*f530*/  @P4 MUFU.RCP R7, R4 ;  /* 0x0000000400074308 */ /* 0x000ee20000001000 */
[----:B------:R-:W4:Y:S01]  /*f540*/  S2R R10, SR_TID.X ;  /* 0x00000000000a7919 */ /* 0x000f220000002100 */
[----:B------:R-:W-:-:S02]  /*f550*/  LOP3.LUT R13, R12, 0xfffffff0, RZ, 0xc0, !PT ;  /* 0xfffffff00c0d7812 */ /* 0x000fc400078ec0ff */
[----:B------:R-:W-:Y:S02]  /*f560*/  SHF.L.U32 R19, R5, 0x6, RZ ;  /* 0x0000000605137819 */ /* 0x000fe400000006ff */
[----:B------:R-:W-:Y:S02]  /*f570*/  SHF.R.S32.HI R12, RZ, 0x5, R9 ;  /* 0x00000005ff0c7819 */ /* 0x000fe40000011409 */
[----:B------:R-:W-:Y:S01]  /*f580*/  IADD3 R17, -R17, R0, RZ ;  /* 0x0000000011117210 */ /* 0x000fe20007ffe1ff */
[C---:B-1----:R-:W-:Y:S01]  /*f590*/  FMUL.FTZ R131, R6.reuse, R131 ;  /* 0x0000008306837220 */ /* 0x042fe20000410000 */
[----:B------:R-:W-:Y:S01]  /*f5a0*/  LOP3.LUT R15, R5, 0x1, RZ, 0xc0, !PT ;  /* 0x00000001050f7812 */ /* 0x000fe200078ec0ff */
[C---:B------:R-:W-:Y:S01]  /*f5b0*/  FMUL.FTZ R130, R6.reuse, R130 ;  /* 0x0000008206827220 */ /* 0x040fe20000410000 */
[----:B------:R-:W-:Y:S01]  /*f5c0*/  IADD3 R13, -R13, R0, RZ ;  /* 0x000000000d0d7210 */ /* 0x000fe20007ffe1ff */
[C---:B------:R-:W-:Y:S01]  /*f5d0*/  FMUL.FTZ R127, R6.reuse, R127 ;  /* 0x0000007f067f7220 */ /* 0x040fe20000410000 */
[----:B------:R-:W-:Y:S01]  /*f5e0*/  LOP3.LUT R19, R19, 0x1c0, RZ, 0xc0, !PT ;  /* 0x000001c013137812 */ /* 0x000fe200078ec0ff */
[----:B------:R-:W-:Y:S01]  /*f5f0*/  FMUL.FTZ R126, R6, R126 ;  /* 0x0000007e067e7220 */ /* 0x000fe20000410000 */
[----:B------:R-:W-:Y:S01]  /*f600*/  ISETP.NE.U32.AND P0, PT, R15, 0x1, PT ;  /* 0x000000010f00780c */ /* 0x000fe20003f05070 */
[----:B---3--:R-:W-:Y:S01]  /*f610*/  FMUL.FTZ R128, R7, R128 ;  /* 0x0000008007807220 */ /* 0x008fe20000410000 */
[----:B------:R-:W-:Y:S01]  /*f620*/  LEA.HI R19, R19, R19, RZ, 0x1d ;  /* 0x0000001313137211 */ /* 0x000fe200078fe8ff */
[----:B------:R-:W-:Y:S01]  /*f630*/  FMUL.FTZ R129, R7, R129 ;  /* 0x0000008107817220 */ /* 0x000fe20000410000 */
[----:B------:R-:W-:Y:S01]  /*f640*/  R2P PR, R5, 0x6 ;  /* 0x0000000605007804 */ /* 0x000fe20000000000 */
        /* <DEDUP_REMOVED lines=21> */
[C---:B------:R-:W-:Y:S01]  /*f7a0*/  FMUL.FTZ R41, R7.reuse, R41 ;  /* 0x0000002907297220 */ /* 0x040fe20000410000 */
[----:B------:R-:W-:Y:S01]  /*f7b0*/  LEA R14, R12, R17, 0x9 ;  /* 0x000000110c0e7211 */ /* 0x000fe200078e48ff */
[C---:B------:R-:W-:Y:S01]  /*f7c0*/  FMUL.FTZ R44, R7.reuse, R44 ;  /* 0x0000002c072c7220 */ /* 0x040fe20000410000 */
[----:B------:R-:W-:Y:S01]  /*f7d0*/  SHF.L.U32 R15, R8, 0x6, RZ ;  /* 0x00000006080f7819 */ /* 0x000fe200000006ff */
[----:B------:R-:W-:Y:S01]  /*f7e0*/  FMUL.FTZ R45, R7, R45 ;  /* 0x0000002d072d7220 */ /* 0x000fe20000410000 */
[----:B------:R-:W-:Y:S01]  /*f7f0*/  LEA.HI R17, R13, R13, RZ, 0x1 ;  /* 0x0000000d0d117211 */ /* 0x000fe200078f08ff */
[----:B------:R-:W-:Y:S01]  /*f800*/  FMUL.FTZ R48, R7, R48 ;  /* 0x0000003007307220 */ /* 0x000fe20000410000 */
[----:B------:R-:W-:Y:S01]  /*f810*/  LOP3.LUT R15, R15, 0x1c0, RZ, 0xc0, !PT ;  /* 0x000001c00f0f7812 */ /* 0x000fe200078ec0ff */
[----:B------:R-:W-:Y:S01]  /*f820*/  FMUL.FTZ R49, R7, R49 ;  /* 0x0000003107317220 */ /* 0x000fe20000410000 */
[----:B------:R-:W-:Y:S01]  /*f830*/  SHF.L.U32 R16, R17, 0x2, RZ ;  /* 0x0000000211107819 */ /* 0x000fe200000006ff */
[C---:B------:R-:W-:Y:S01]  /*f840*/  FMUL.FTZ R52, R7.reuse, R52 ;  /* 0x0000003407347220 */ /* 0x040fe20000410000 */
[----:B------:R-:W-:Y:S01]  /*f850*/  LEA R14, R14, R19, 0x1 ;  /* 0x000000130e0e7211 */ /* 0x000fe200078e08ff */
[----:B------:R-:W-:Y:S01]  /*f860*/  FMUL.FTZ R53, R7, R53 ;  /* 0x0000003507357220 */ /* 0x000fe20000410000 */
[----:B------:R-:W-:Y:S01]  /*f870*/  LOP3.LUT R16, R15, 0x38, R16, 0xf8, !PT ;  /* 0x000000380f107812 */ /* 0x000fe200078ef810 */
[C---:B------:R-:W-:Y:S01]  /*f880*/  FMUL.FTZ R56, R7.reuse, R56 ;  /* 0x0000003807387220 */ /* 0x040fe20000410000 */
[----:B------:R-:W-:Y:S01]  /*f890*/  SHF.R.U32.HI R15, RZ, 0x3, R15 ;  /* 0x00000003ff0f7819 */ /* 0x000fe2000001160f */
[----:B------:R-:W-:Y:S01]  /*f8a0*/  FMUL.FTZ R57, R7, R57 ;  /* 0x0000003907397220 */ /* 0x000fe20000410000 */
[----:B------:R-:W-:Y:S01]  /*f8b0*/  LOP3.LUT R18, R17, 0xffffffe, RZ, 0xc0, !PT ;  /* 0x0ffffffe11127812 */ /* 0x000fe200078ec0ff */
[C---:B------:R-:W-:Y:S01]  /*f8c0*/  FMUL.FTZ R60, R7.reuse, R60 ;  /* 0x0000003c073c7220 */ /* 0x040fe20000410000 */
[----:B------:R-:W-:Y:S01]  /*f8d0*/  LEA R14, R14, UR4, 0x2 ;  /* 0x000000040e0e7c11 */ /* 0x000fe2000f8e10ff */
        /* <DEDUP_REMOVED lines=64> */
[----:B------:R-:W-:Y:S01]  /*fce0*/  LOP3.LUT R15, R16, R15, RZ, 0x3c, !PT ;  /* 0x0000000f100f7212 */ /* 0x000fe200078e3cff */
[----:B------:R-:W-:Y:S01]  /*fcf0*/  STS.64 [R14], R128 ;  /* 0x000000800e007388 */ /* 0x000fe20000000a00 */
[----:B------:R-:W-:Y:S01]  /*fd00*/  IADD3 R18, R13, -R18, RZ ;  /* 0x800000120d127210 */ /* 0x000fe20007ffe0ff */
[----:B------:R-:W1:Y:S01]  /*fd10*/  @P4 MUFU.LG2 R4, R4 ;  /* 0x0000000400044308 */ /* 0x000e620000000c00 */
[----:B------:R-:W-:Y:S01]  /*fd20*/  IADD3 R6, R14, -0x20, RZ ;  /* 0xffffffe00e067810 */ /* 0x000fe20007ffe0ff */
[----:B------:R-:W-:Y:S01]  /*fd30*/  STS.64 [R14+0x800], R130 ;  /* 0x000800820e007388 */ /* 0x000fe20000000a00 */
[----:B------:R-:W-:-:S02]  /*fd40*/  SEL R5, R5, 0xffffffc0, !P1 ;  /* 0xffffffc005057807 */ /* 0x000fc40004800000 */
[----:B------:R-:W-:Y:S02]  /*fd50*/  @P0 IADD3 R6, R14, 0x20, RZ ;  /* 0x000000200e060810 */ /* 0x000fe40007ffe0ff */
[----:B------:R-:W-:Y:S01]  /*fd60*/  SEL R7, R7, 0xffffff80, !P2 ;  /* 0xffffff8007077807 */ /* 0x000fe20005000000 */
[----:B------:R-:W3:Y:S01]  /*fd70*/  @P3 MUFU.LG2 R2, R2 ;  /* 0x0000000200023308 */ /* 0x000ee20000000c00 */
[----:B------:R-:W-:Y:S01]  /*fd80*/  LEA R15, R18, R15, 0x2 ;  /* 0x0000000f120f7211 */ /* 0x000fe200078e10ff */
[----:B------:R-:W-:Y:S01]  /*fd90*/  STS.64 [R6], R124 ;  /* 0x0000007c06007388 */ /* 0x000fe20000000a00 */
[C---:B------:R-:W-:Y:S02]  /*fda0*/  IADD3 R16, R14.reuse, R5, RZ ;  /* 0x000000050e107210 */ /* 0x040fe40007ffe0ff */
[----:B------:R-:W-:Y:S01]  /*fdb0*/  IADD3 R18, R5, R6, RZ ;  /* 0x0000000605127210 */ /* 0x000fe20007ffe0ff */
[----:B------:R-:W-:Y:S01]  /*fdc0*/  STS.64 [R6+0x800], R126 ;  /* 0x0008007e06007388 */ /* 0x000fe20000000a00 */
[----:B------:R-:W-:-:S02]  /*fdd0*/  IADD3 R5, R14, R7, RZ ;  /* 0x000000070e057210 */ /* 0x000fc40007ffe0ff */
[----:B------:R-:W-:Y:S01]  /*fde0*/  IADD3 R17, R7, R6, RZ ;  /* 0x0000000607117210 */ /* 0x000fe20007ffe0ff */
[----:B------:R-:W-:Y:S01]  /*fdf0*/  STS.64 [R16], R120 ;  /* 0x0000007810007388 */ /* 0x000fe20000000a00 */
[-C--:B------:R-:W-:Y:S02]  /*fe00*/  IADD3 R19, R16, R7.reuse, RZ ;  /* 0x0000000710137210 */ /* 0x080fe40007ffe0ff */
[----:B------:R-:W-:Y:S01]  /*fe10*/  IADD3 R7, R18, R7, RZ ;  /* 0x0000000712077210 */ /* 0x000fe20007ffe0ff */
[----:B------:R-:W-:Y:S01]  /*fe20*/  STS.64 [R16+0x800], R122 ;  /* 0x0008007a10007388 */ /* 0x000fe20000000a00 */
[----:B------:R-:W-:Y:S02]  /*fe30*/  LEA.HI R29, R11, R10, RZ, 0x5 ;  /* 0x0000000a0b1d7211 */ /* 0x000fe400078f28ff */
[----:B------:R-:W-:Y:S01]  /*fe40*/  LEA R11, R15, UR4, 0x2 ;  /* 0x000000040f0b7c11 */ /* 0x000fe2000f8e10ff */
[----:B------:R-:W-:Y:S01]  /*fe50*/  STS.64 [R18], R116 ;  /* 0x0000007412007388 */ /* 0x000fe20000000a00 */
[----:B------:R-:W4:Y:S01]  /*fe60*/  S2UR UR4, SR_CTAID.Z ;  /* 0x00000000000479c3 */ /* 0x000f220000002700 */
[----:B------:R-:W-:-:S02]  /*fe70*/  LOP3.LUT R29, R29, 0xffffffe0, RZ, 0xc0, !PT ;  /* 0xffffffe01d1d7812 */ /* 0x000fc400078ec0ff */
[----:B------:R-:W-:Y:S01]  /*fe80*/  STS.64 [R18+0x800], R118 ;  /* 0x0008007612007388 */ /* 0x000fe20000000a00 */
[----:B------:R-:W-:Y:S02]  /*fe90*/  LOP3.LUT R9, R9, 0xffffffe0, RZ, 0xc0, !PT ;  /* 0xffffffe009097812 */ /* 0x000fe400078ec0ff */
[----:B------:R-:W-:Y:S01]  /*fea0*/  IADD3 R10, -R29, R10, RZ ;  /* 0x0000000a1d0a7210 */ /* 0x000fe20007ffe1ff */
[----:B------:R-:W-:Y:S01]  /*feb0*/  STS.64 [R5], R112 ;  /* 0x0000007005007388 */ /* 0x000fe20000000a00 */
[----:B------:R-:W5:Y:S01]  /*fec0*/  @P4 LDC R29, c[0x0][0x2e8] ;  /* 0x0000ba00ff1d4b82 */ /* 0x000f620000000800 */
[----:B------:R-:W-:Y:S02]  /*fed0*/  SHF.R.S32.HI R31, RZ, 0x1f, R12 ;  /* 0x0000001fff1f7819 */ /* 0x000fe4000001140c */
[----:B------:R-:W-:Y:S01]  /*fee0*/  STS.64 [R5+0x800], R114 ;  /* 0x0008007205007388 */ /* 0x000fe20000000a00 */
[----:B------:R-:W-:Y:S02]  /*fef0*/  IADD3 R9, -R9, R0, RZ ;  /* 0x0000000009097210 */ /* 0x000fe40007ffe1ff */
[----:B------:R-:W-:Y:S01]  /*ff00*/  LEA.HI R31, R31, R12, RZ, 0x2 ;  /* 0x0000000c1f1f7211 */ /* 0x000fe200078f10ff */
[----:B------:R-:W-:Y:S01]  /*ff10*/  STS.64 [R17], R108 ;  /* 0x0000006c11007388 */ /* 0x000fe20000000a00 */
[----:B------:R-:W-:-:S02]  /*ff20*/  LOP3.LUT P0, RZ, R9, 0x3, RZ, 0xc0, !PT ;  /* 0x0000000309ff7812 */ /* 0x000fc4000780c0ff */
[----:B------:R-:W-:Y:S01]  /*ff30*/  IADD3 R0, -R217, RZ, RZ ;  /* 0x000000ffd9007210 */ /* 0x000fe20007ffe1ff */
[----:B------:R-:W-:Y:S01]  /*ff40*/  STS.64 [R17+0x800], R110 ;  /* 0x0008006e11007388 */ /* 0x000fe20000000a00 */
[----:B------:R-:W-:Y:S02]  /*ff50*/  LOP3.LUT R31, R31, 0xffffffc, RZ, 0xc0, !PT ;  /* 0x0ffffffc1f1f7812 */ /* 0x000fe400078ec0ff */
[----:B------:R-:W-:Y:S01]  /*ff60*/  MOV R9, 0xff800000 ;  /* 0xff80000000097802 */ /* 0x000fe20000000f00 */
[----:B------:R-:W-:Y:S04]  /*ff70*/  STS.64 [R19], R104 ;  /* 0x0000006813007388 */ /* 0x000fe80000000a00 */
[----:B------:R-:W-:Y:S04]  /*ff80*/  STS.64 [R19+0x800], R106 ;  /* 0x0008006a13007388 */ /* 0x000fe80000000a00 */
[----:B------:R-:W-:Y:S04]  /*ff90*/  STS.64 [R7], R100 ;  /* 0x0000006407007388 */ /* 0x000fe80000000a00 */
        /* <DEDUP_REMOVED lines=24> */
[----:B------:R-:W-:Y:S01]  /*10120*/  STS.64 [R18+0x8800], R82 ;  /* 0x0088005212007388 */ /* 0x000fe20000000a00 */
[----:B--2---:R-:W2:Y:S03]  /*10130*/  LDC.64 R14, c[0x0][0x2c0] ;  /* 0x0000b000ff0e7b82 */ /* 0x004ea60000000a00 */
[----:B------:R-:W-:Y:S04]  /*10140*/  STS.64 [R5+0x8000], R84 ;  /* 0x0080005405007388 */ /* 0x000fe80000000a00 */
[----:B------:R1:W-:Y:S04]  /*10150*/  STS.64 [R5+0x8800], R86 ;  /* 0x0088005605007388 */ /* 0x0003e80000000a00 */
[----:B------:R-:W-:Y:S04]  /*10160*/  STS.64 [R17+0x8000], R88 ;  /* 0x0080005811007388 */ /* 0x000fe80000000a00 */
[----:B------:R-:W-:Y:S04]  /*10170*/  STS.64 [R17+0x8800], R90 ;  /* 0x0088005a11007388 */ /* 0x000fe80000000a00 */
[----:B------:R-:W-:Y:S04]  /*10180*/  STS.64 [R19+0x8000], R92 ;  /* 0x0080005c13007388 */ /* 0x000fe80000000a00 */
[----:B------:R-:W-:Y:S04]  /*10190*/  STS.64 [R19+0x8800], R94 ;  /* 0x0088005e13007388 */ /* 0x000fe80000000a00 */
[----:B------:R-:W-:Y:S04]  /*101a0*/  STS.64 [R7+0x8000], R96 ;  /* 0x0080006007007388 */ /* 0x000fe80000000a00 */
[----:B------:R3:W-:Y:S01]  /*101b0*/  STS.64 [R7+0x8800], R98 ;  /* 0x0088006207007388 */ /* 0x0007e20000000a00 */
[----:B-1----:R-:W4:Y:S08]  /*101c0*/  LDC R5, c[0x0][0x270] ;  /* 0x00009c00ff057b82 */ /* 0x002f300000000800 */
[----:B------:R-:W-:Y:S06]  /*101d0*/  BAR.SYNC.DEFER_BLOCKING 0x0 ;  /* 0x0000000000007b1d */ /* 0x000fec0000010000 */
[----:B------:R-:W2:Y:S01]  /*101e0*/  S2R R6, SR_CTAID.Y ;  /* 0x0000000000067919 */ /* 0x000ea20000002600 */
[----:B---3--:R-:W-:Y:S01]  /*101f0*/  SHF.R.S32.HI R7, RZ, 0x1f, R10 ;  /* 0x0000001fff077819 */ /* 0x008fe2000001140a */
[----:B------:R1:W3:Y:S01]  /*10200*/  LDS.128 R24, [R11+0x3800] ;  /* 0x003800000b187984 */ /* 0x0002e20000000c00 */
[----:B----4-:R-:W-:-:S02]  /*10210*/  IMAD R0, R5, R0, UR4 ;  /* 0x0000000405007e24 */ /* 0x010fc4000f8e0200 */
[----:B------:R-:W-:Y:S01]  /*10220*/  LEA.HI R7, R7, R10, RZ, 0x2 ;  /* 0x0000000a07077211 */ /* 0x000fe200078f10ff */
[----:B------:R1:W4:Y:S01]  /*10230*/  LDS.128 R20, [R11+0x7800] ;  /* 0x007800000b147984 */ /* 0x0003220000000c00 */
[----:B------:R-:W-:Y:S01]  /*10240*/  IADD3 R10, R12, -R31, RZ ;  /* 0x8000001f0c0a7210 */ /* 0x000fe20007ffe0ff */
[----:B------:R-:W-:Y:S01]  /*10250*/  @P4 FMUL.FTZ R31, R4, 0.69314718246459960938 ;  /* 0x3f317218041f4820 */ /* 0x000fe20000410000 */
[----:B------:R-:W-:Y:S01]  /*10260*/  SHF.R.S32.HI R7, RZ, 0x2, R7 ;  /* 0x00000002ff077819 */ /* 0x000fe20000011407 */
[----:B------:R1:W1:Y:S01]  /*10270*/  LDS.128 R16, [R11+0xb800] ;  /* 0x00b800000b107984 */ /* 0x0002620000000c00 */
[----:B------:R-:W-:Y:S01]  /*10280*/  @P3 FMUL.FTZ R4, R2, 0.69314718246459960938 ;  /* 0x3f31721802043820 */ /* 0x000fe20000410000 */
[----:B------:R-:W-:Y:S02]  /*10290*/  SHF.L.U32 R2, R13, 0x2, RZ ;  /* 0x000000020d027819 */ /* 0x000fe400000006ff */
[----:B------:R-:W-:Y:S01]  /*102a0*/  LEA R10, R10, R7, 0x4 ;  /* 0x000000070a0a7211 */ /* 0x000fe200078e20ff */
[----:B------:R-:W-:Y:S01]  /*102b0*/  @P3 FFMA.FTZ R9, R3, R30, R4 ;  /* 0x0000001e03093223 */ /* 0x000fe20000010004 */
[----:B------:R-:W-:Y:S01]  /*102c0*/  MOV R7, 0xff800000 ;  /* 0xff80000000077802 */ /* 0x000fe20000000f00 */
[----:B-----5:R-:W-:Y:S01]  /*102d0*/  @P4 FFMA.FTZ R7, R132, R29, R31 ;  /* 0x0000001d84074223 */ /* 0x020fe2000001001f */
[----:B--2---:R-:W-:Y:S01]  /*102e0*/  IMAD R6, R6, R14, R217 ;  /* 0x0000000e06067224 */ /* 0x004fe200078e02d9 */
[----:B------:R-:W-:-:S03]  /*102f0*/  SHF.R.S32.HI R3, RZ, 0x1f, R2 ;  /* 0x0000001fff037819 */ /* 0x000fc60000011402 */
[----:B------:R-:W-:-:S04]  /*10300*/  IMAD R0, R6, R5, R0 ;  /* 0x0000000506007224 */ /* 0x000fc800078e0200 */
[----:B------:R-:W-:Y:S01]  /*10310*/  IMAD R15, R0, R15, R28 ;  /* 0x0000000f000f7224 */ /* 0x000fe200078e021c */
[----:B---3--:R-:W-:Y:S06]  /*10320*/  @P0 BRA `(.L_x_1502) ;  /* 0x00000000002c0947 */ /* 0x008fec0003800000 */
[C---:B------:R-:W-:Y:S01]  /*10330*/  VIADD R6, R10.reuse, 0x8 ;  /* 0x000000080a067836 */ /* 0x040fe20000000000 */
[----:B------:R-:W-:Y:S01]  /*10340*/  SHF.R.S32.HI R4, RZ, 0x1f, R10 ;  /* 0x0000001fff047819 */ /* 0x000fe2000001140a */
[----:B------:R-:W-:Y:S01]  /*10350*/  ULDC.64 UR4, c[0x0][0x2b8] ;  /* 0x0000ae0000047ab9 */ /* 0x000fe20000000a00 */
[C---:B------:R-:W-:Y:S02]  /*10360*/  IADD3 R0, P0, R15.reuse, R10, RZ ;  /* 0x0000000a0f007210 */ /* 0x040fe40007f1e0ff */
[-C--:B------:R-:W-:Y:S02]  /*10370*/  ISETP.GE.AND P2, PT, R10, R207.reuse, PT ;  /* 0x000000cf0a00720c */ /* 0x080fe40003f46270 */
[----:B------:R-:W-:Y:S02]  /*10380*/  ISETP.GE.AND P1, PT, R6, R207, PT ;  /* 0x000000cf0600720c */ /* 0x000fe40003f26270 */
[----:B------:R-:W-:Y:S02]  /*10390*/  LEA.HI.X.SX32 R5, R15, R4, 0x1, P0 ;  /* 0x000000040f057211 */ /* 0x000fe400000f0eff */
[----:B------:R-:W-:-:S04]  /*103a0*/  LEA R4, P0, R0, UR4, 0x2 ;  /* 0x0000000400047c11 */ /* 0x000fc8000f8010ff */
[----:B------:R-:W-:-:S05]  /*103b0*/  LEA.HI.X R5, R0, UR5, R5, 0x2, P0 ;  /* 0x0000000500057c11 */ /* 0x000fca00080f1405 */
[----:B------:R2:W-:Y:S04]  /*103c0*/  @!P2 STG.E desc[UR12][R4.64], R7 ;  /* 0x000000070400a986 */ /* 0x0005e8000c10190c */
[----:B------:R2:W-:Y:S02]  /*103d0*/  @!P1 STG.E desc[UR12][R4.64+0x20], R9 ;  /* 0x0000200904009986 */ /* 0x0005e4000c10190c */
.L_x_1502:
[----:B------:R-:W-:Y:S05]  /*103e0*/  BSYNC B0 ;  /* 0x0000000000007941 */ /* 0x000fea0003800000 */
.L_x_1501:
[----:B------:R-:W-:Y:S01]  /*103f0*/  ULDC UR4, c[0x0][0x2dc] ;  /* 0x0000b70000047ab9 */ /* 0x000fe20000000800 */
[C---:B--2---:R-:W-:Y:S01]  /*10400*/  IMAD.WIDE R6, R8.reuse, 0xc0, R2 ;  /* 0x000000c008067825 */ /* 0x044fe200078e0202 */
[----:B------:R2:W3:Y:S01]  /*10410*/  LDS.128 R28, [R11] ;  /* 0x000000000b1c7984 */ /* 0x0004e20000000c00 */
[----:B------:R-:W-:Y:S02]  /*10420*/  BSSY B0, `(.L_x_1503) ;  /* 0x0000022000007945 */ /* 0x000fe40003800000 */
[----:B------:R-:W-:Y:S01]  /*10430*/  IMAD R5, R15, UR4, RZ ;  /* 0x000000040f057c24 */ /* 0x000fe2000f8e02ff */
[----:B------:R-:W-:Y:S01]  /*10440*/  ULDC.64 UR4, c[0x0][0x288] ;  /* 0x0000a20000047ab9 */ /* 0x000fe20000000a00 */
[C---:B------:R-:W-:Y:S01]  /*10450*/  VIADD R4, R8.reuse, 0x10 ;  /* 0x0000001008047836 */ /* 0x040fe20000000000 */
[----:B------:R2:W1:Y:S01]  /*10460*/  LDS.128 R12, [R11+0x4000] ;  /* 0x004000000b0c7984 */ /* 0x0004620000000c00 */
[C---:B------:R-:W-:Y:S01]  /*10470*/  VIADD R0, R8.reuse, 0x18 ;  /* 0x0000001808007836 */ /* 0x040fe20000000000 */
[C---:B------:R-:W-:Y:S01]  /*10480*/  IADD3 R6, P3, R5.reuse, R6, RZ ;  /* 0x0000000605067210 */ /* 0x040fe20007f7e0ff */
[----:B------:R-:W-:Y:S01]  /*10490*/  VIADD R10, R8, 0x8 ;  /* 0x00000008080a7836 */ /* 0x000fe20000000000 */
[----:B------:R-:W-:Y:S01]  /*104a0*/  ISETP.GE.AND P1, PT, R4, R207, PT ;  /* 0x000000cf0400720c */ /* 0x000fe20003f26270 */
[----:B------:R-:W-:Y:S01]  /*104b0*/  VIADD R4, R8, 0x28 ;  /* 0x0000002808047836 */ /* 0x000fe20000000000 */
[----:B------:R-:W-:-:S02]  /*104c0*/  LEA.HI.X.SX32 R5, R5, R7, 0x1, P3 ;  /* 0x0000000705057211 */ /* 0x000fc400018f0eff */
[----:B------:R-:W-:Y:S02]  /*104d0*/  LEA R32, P3, R6, UR4, 0x2 ;  /* 0x0000000406207c11 */ /* 0x000fe4000f8610ff */
[-C--:B------:R-:W-:Y:S02]  /*104e0*/  ISETP.GE.AND P5, PT, R4, R207.reuse, PT ;  /* 0x000000cf0400720c */ /* 0x080fe40003fa6270 */
[----:B------:R-:W-:Y:S02]  /*104f0*/  LEA.HI.X R33, R6, UR5, R5, 0x2, P3 ;  /* 0x0000000506217c11 */ /* 0x000fe400098f1405 */
[----:B------:R2:W1:Y:S01]  /*10500*/  LDS.128 R4, [R11+0x8000] ;  /* 0x008000000b047984 */ /* 0x0004620000000c00 */
[-C--:B------:R-:W-:Y:S02]  /*10510*/  ISETP.GE.AND P3, PT, R8, R207.reuse, PT ;  /* 0x000000cf0800720c */ /* 0x080fe40003f66270 */
[-C--:B------:R-:W-:Y:S01]  /*10520*/  ISETP.GE.AND P2, PT, R0, R207.reuse, PT ;  /* 0x000000cf0000720c */ /* 0x080fe20003f46270 */
[----:B------:R-:W-:Y:S01]  /*10530*/  VIADD R0, R8, 0x20 ;  /* 0x0000002008007836 */ /* 0x000fe20000000000 */
[----:B------:R-:W-:-:S04]  /*10540*/  ISETP.GE.AND P0, PT, R10, R207, PT ;  /* 0x000000cf0a00720c */ /* 0x000fc80003f06270 */
[----:B------:R-:W-:Y:S01]  /*10550*/  ISETP.GE.AND P6, PT, R0, R207, PT ;  /* 0x000000cf0000720c */ /* 0x000fe20003fc6270 */
[C---:B------:R-:W-:Y:S02]  /*10560*/  VIADD R0, R8.reuse, 0x30 ;  /* 0x0000003008007836 */ /* 0x040fe40000000000 */
[----:B------:R-:W-:-:S03]  /*10570*/  VIADD R8, R8, 0x38 ;  /* 0x0000003808087836 */ /* 0x000fc60000000000 */
[----:B------:R-:W-:Y:S01]  /*10580*/  ISETP.GE.AND P4, PT, R0, R207, PT ;  /* 0x000000cf0000720c */ /* 0x000fe20003f86270 */
[----:B------:R-:W-:Y:S01]  /*10590*/  VIADD R0, R2, 0x40 ;  /* 0x0000004002007836 */ /* 0x000fe20000000000 */
[----:B------:R-:W-:Y:S11]  /*105a0*/  @P3 BRA `(.L_x_1504) ;  /* 0x0000000000243947 */ /* 0x000ff60003800000 */
[----:B------:R-:W-:Y:S01]  /*105b0*/  ULDC UR4, c[0x0][0x2d0] ;  /* 0x0000b40000047ab9 */ /* 0x000fe20000000800 */
[----:B------:R-:W-:Y:S01]  /*105c0*/  VIADD R9, R0, 0x40 ;  /* 0x0000004000097836 */ /* 0x000fe20000000000 */
[----:B------:R-:W-:-:S13]  /*105d0*/  ISETP.GE.AND P3, PT, R2, UR4, PT ;  /* 0x0000000402007c0c */ /* 0x000fda000bf66270 */
[----:B---3--:R3:W-:Y:S04]  /*105e0*/  @!P3 STG.E.64 desc[UR12][R32.64], R28 ;  /* 0x0000001c2000b986 */ /* 0x0087e8000c101b0c */
[----:B------:R3:W-:Y:S01]  /*105f0*/  @!P3 STG.E.64 desc[UR12][R32.64+0x8], R30 ;  /* 0x0000081e2000b986 */ /* 0x0007e2000c101b0c */
[----:B------:R-:W-:-:S13]  /*10600*/  ISETP.GE.AND P3, PT, R0, UR4, PT ;  /* 0x0000000400007c0c */ /* 0x000fda000bf66270 */
[----:B-1----:R3:W-:Y:S01]  /*10610*/  @!P3 STG.E.128 desc[UR12][R32.64+0x100], R12 ;  /* 0x0001000c2000b986 */ /* 0x0027e2000c101d0c */
[----:B------:R-:W-:-:S13]  /*10620*/  ISETP.GE.AND P3, PT, R9, UR4, PT ;  /* 0x0000000409007c0c */ /* 0x000fda000bf66270 */
[----:B------:R3:W-:Y:S02]  /*10630*/  @!P3 STG.E.128 desc[UR12][R32.64+0x200], R4 ;  /* 0x000200042000b986 */ /* 0x0007e4000c101d0c */
.L_x_1504:
[----:B------:R-:W-:Y:S05]  /*10640*/  BSYNC B0 ;  /* 0x0000000000007941 */ /* 0x000fea0003800000 */
.L_x_1503:
[----:B---3--:R3:W2:Y:S01]  /*10650*/  LDS.128 R28, [R11+0x800] ;  /* 0x000800000b1c7984 */ /* 0x0086a20000000c00 */
[----:B------:R-:W-:Y:S01]  /*10660*/  BSSY B0, `(.L_x_1505) ;  /* 0x000000d000007945 */ /* 0x000fe20003800000 */
[----:B------:R-:W-:Y:S02]  /*10670*/  ISETP.GE.AND P3, PT, R8, R207, PT ;  /* 0x000000cf0800720c */ /* 0x000fe40003f66270 */
[----:B-1----:R3:W1:Y:S04]  /*10680*/  LDS.128 R12, [R11+0x4800] ;  /* 0x004800000b0c7984 */ /* 0x0026680000000c00 */
[----:B------:R3:W1:Y:S01]  /*10690*/  LDS.128 R4, [R11+0x8800] ;  /* 0x008800000b047984 */ /* 0x0006620000000c00 */
[----:B------:R-:W-:Y:S06]  /*106a0*/  @P0 BRA `(.L_x_1506) ;  /* 0x0000000000200947 */ /* 0x000fec0003800000 */
[----:B------:R-:W-:Y:S01]  /*106b0*/  ULDC UR4, c[0x0][0x2d0] ;  /* 0x0000b40000047ab9 */ /* 0x000fe20000000800 */
[----:B------:R-:W-:Y:S01]  /*106c0*/  VIADD R8, R0, 0x40 ;  /* 0x0000004000087836 */ /* 0x000fe20000000000 */
[----:B------:R-:W-:-:S13]  /*106d0*/  ISETP.GE.AND P0, PT, R2, UR4, PT ;  /* 0x0000000402007c0c */ /* 0x000fda000bf06270 */
[----:B--2---:R2:W-:Y:S01]  /*106e0*/  @!P0 STG.E.128 desc[UR12][R32.64+0x1800], R28 ;  /* 0x0018001c20008986 */ /* 0x0045e2000c101d0c */
[----:B------:R-:W-:-:S13]  /*106f0*/  ISETP.GE.AND P0, PT, R0, UR4, PT ;  /* 0x0000000400007c0c */ /* 0x000fda000bf06270 */
[----:B-1----:R2:W-:Y:S01]  /*10700*/  @!P0 STG.E.128 desc[UR12][R32.64+0x1900], R12 ;  /* 0x0019000c20008986 */ /* 0x0025e2000c101d0c */
[----:B------:R-:W-:-:S13]  /*10710*/  ISETP.GE.AND P0, PT, R8, UR4, PT ;  /* 0x0000000408007c0c */ /* 0x000fda000bf06270 */
[----:B------:R2:W-:Y:S02]  /*10720*/  @!P0 STG.E.128 desc[UR12][R32.64+0x1a00], R4 ;  /* 0x001a000420008986 */ /* 0x0005e4000c101d0c */
.L_x_1506:
[----:B------:R-:W-:Y:S05]  /*10730*/  BSYNC B0 ;  /* 0x0000000000007941 */ /* 0x000fea0003800000 */
.L_x_1505:
[----:B--2---:R2:W2:Y:S01]  /*10740*/  LDS.128 R28, [R11+0x1000] ;  /* 0x001000000b1c7984 */ /* 0x0044a20000000c00 */
[----:B------:R-:W-:Y:S03]  /*10750*/  BSSY B0, `(.L_x_1507) ;  /* 0x000000c000007945 */ /* 0x000fe60003800000 */
[----:B-1----:R1:W1:Y:S04]  /*10760*/  LDS.128 R12, [R11+0x5000] ;  /* 0x005000000b0c7984 */ /* 0x0022680000000c00 */
[----:B------:R1:W1:Y:S01]  /*10770*/  LDS.128 R4, [R11+0x9000] ;  /* 0x009000000b047984 */ /* 0x0002620000000c00 */
[----:B------:R-:W-:Y:S05]  /*10780*/  @P1 BRA `(.L_x_1508) ;  /* 0x0000000000201947 */ /* 0x000fea0003800000 */
[----:B------:R-:W-:Y:S01]  /*10790*/  ULDC UR4, c[0x0][0x2d0] ;  /* 0x0000b40000047ab9 */ /* 0x000fe20000000800 */
[----:B------:R-:W-:Y:S01]  /*107a0*/  VIADD R8, R0, 0x40 ;  /* 0x0000004000087836 */ /* 0x000fe20000000000 */
[----:B------:R-:W-:Y:S02]  /*107b0*/  ISETP.GE.AND P0, PT, R2, UR4, PT ;  /* 0x0000000402007c0c */ /* 0x000fe4000bf06270 */
[----:B------:R-:W-:-:S11]  /*107c0*/  ISETP.GE.AND P1, PT, R0, UR4, PT ;  /* 0x0000000400007c0c */ /* 0x000fd6000bf26270 */
[----:B--2---:R2:W-:Y:S01]  /*107d0*/  @!P0 STG.E.128 desc[UR12][R32.64+0x3000], R28 ;  /* 0x0030001c20008986 */ /* 0x0045e2000c101d0c */
[----:B------:R-:W-:-:S03]  /*107e0*/  ISETP.GE.AND P0, PT, R8, UR4, PT ;  /* 0x0000000408007c0c */ /* 0x000fc6000bf06270 */
[----:B-1----:R2:W-:Y:S10]  /*107f0*/  @!P1 STG.E.128 desc[UR12][R32.64+0x3100], R12 ;  /* 0x0031000c20009986 */ /* 0x0025f4000c101d0c */
[----:B------:R2:W-:Y:S02]  /*10800*/  @!P0 STG.E.128 desc[UR12][R32.64+0x3200], R4 ;  /* 0x0032000420008986 */ /* 0x0005e4000c101d0c */
.L_x_1508:
[----:B------:R-:W-:Y:S05]  /*10810*/  BSYNC B0 ;  /* 0x0000000000007941 */ /* 0x000fea0003800000 */
.L_x_1507:
[----:B--2---:R2:W2:Y:S01]  /*10820*/  LDS.128 R28, [R11+0x1800] ;  /* 0x001800000b1c7984 */ /* 0x0044a20000000c00 */
[----:B------:R-:W-:Y:S03]  /*10830*/  BSSY B0, `(.L_x_1509) ;  /* 0x000000c000007945 */ /* 0x000fe60003800000 */
[----:B-1----:R1:W1:Y:S04]  /*10840*/  LDS.128 R12, [R11+0x5800] ;  /* 0x005800000b0c7984 */ /* 0x0022680000000c00 */
[----:B------:R1:W1:Y:S01]  /*10850*/  LDS.128 R4, [R11+0x9800] ;  /* 0x009800000b047984 */ /* 0x0002620000000c00 */
[----:B------:R-:W-:Y:S05]  /*10860*/  @P2 BRA `(.L_x_1510) ;  /* 0x0000000000202947 */ /* 0x000fea0003800000 */
[----:B------:R-:W-:Y:S01]  /*10870*/  VIADD R8, R0, 0x40 ;  /* 0x0000004000087836 */ /* 0x000fe20000000000 */
[----:B------:R-:W-:Y:S02]  /*10880*/  ULDC UR4, c[0x0][0x2d0] ;  /* 0x0000b40000047ab9 */ /* 0x000fe40000000800 */
[----:B------:R-:W-:Y:S02]  /*10890*/  ISETP.GE.AND P2, PT, R2, UR4, PT ;  /* 0x0000000402007c0c */ /* 0x000fe4000bf46270 */
[----:B------:R-:W-:Y:S02]  /*108a0*/  ISETP.GE.AND P1, PT, R0, UR4, PT ;  /* 0x0000000400007c0c */ /* 0x000fe4000bf26270 */
[----:B------:R-:W-:-:S09]  /*108b0*/  ISETP.GE.AND P0, PT, R8, UR4, PT ;  /* 0x0000000408007c0c */ /* 0x000fd2000bf06270 */
[----:B--2---:R2:W-:Y:S04]  /*108c0*/  @!P2 STG.E.128 desc[UR12][R32.64+0x4800], R28 ;  /* 0x0048001c2000a986 */ /* 0x0045e8000c101d0c */
[----:B-1----:R2:W-:Y:S04]  /*108d0*/  @!P1 STG.E.128 desc[UR12][R32.64+0x4900], R12 ;  /* 0x0049000c20009986 */ /* 0x0025e8000c101d0c */
[----:B------:R2:W-:Y:S02]  /*108e0*/  @!P0 STG.E.128 desc[UR12][R32.64+0x4a00], R4 ;  /* 0x004a000420008986 */ /* 0x0005e4000c101d0c */
.L_x_1510:
[----:B------:R-:W-:Y:S05]  /*108f0*/  BSYNC B0 ;  /* 0x0000000000007941 */ /* 0x000fea0003800000 */
.L_x_1509:
        /* <DEDUP_REMOVED lines=13> */
.L_x_1512:
[----:B------:R-:W-:Y:S05]  /*109d0*/  BSYNC B0 ;  /* 0x0000000000007941 */ /* 0x000fea0003800000 */
.L_x_1511:
        /* <DEDUP_REMOVED lines=13> */
.L_x_1514:
[----:B------:R-:W-:Y:S05]  /*10ab0*/  BSYNC B0 ;  /* 0x0000000000007941 */ /* 0x000fea0003800000 */
.L_x_1513:
[----:B-12---:R1:W2:Y:S01]  /*10ac0*/  LDS.128 R12, [R11+0x3000] ;  /* 0x003000000b0c7984 */ /* 0x0062a20000000c00 */
        /* <DEDUP_REMOVED lines=12> */
.L_x_1516:
[----:B------:R-:W-:Y:S05]  /*10b90*/  BSYNC B0 ;  /* 0x0000000000007941 */ /* 0x000fea0003800000 */
.L_x_1515:
[----:B------:R-:W-:Y:S05]  /*10ba0*/  @P3 EXIT ;  /* 0x000000000000394d */ /* 0x000fea0003800000 */
[----:B------:R-:W-:Y:S02]  /*10bb0*/  ULDC UR4, c[0x0][0x2d0] ;  /* 0x0000b40000047ab9 */ /* 0x000fe40000000800 */
[C---:B------:R-:W-:Y:S01]  /*10bc0*/  ISETP.GE.AND P1, PT, R0.reuse, UR4, PT ;  /* 0x0000000400007c0c */ /* 0x040fe2000bf26270 */
[----:B------:R-:W-:Y:S01]  /*10bd0*/  VIADD R0, R0, 0x40 ;  /* 0x0000004000007836 */ /* 0x000fe20000000000 */
[----:B------:R-:W-:-:S04]  /*10be0*/  ISETP.GE.AND P2, PT, R2, UR4, PT ;  /* 0x0000000402007c0c */ /* 0x000fc8000bf46270 */
[----:B------:R-:W-:-:S07]  /*10bf0*/  ISETP.GE.AND P0, PT, R0, UR4, PT ;  /* 0x0000000400007c0c */ /* 0x000fce000bf06270 */
[----:B----4-:R4:W-:Y:S04]  /*10c00*/  @!P1 STG.E.128 desc[UR12][R32.64+0xa900], R20 ;  /* 0x00a9001420009986 */ /* 0x0109e8000c101d0c */
[----:B------:R4:W-:Y:S02]  /*10c10*/  @!P2 STG.E.128 desc[UR12][R32.64+0xa800], R24 ;  /* 0x00a800182000a986 */ /* 0x0009e4000c101d0c */
[----:B------:R-:W-:Y:S05]  /*10c20*/  @P0 EXIT ;  /* 0x000000000000094d */ /* 0x000fea0003800000 */
[----:B------:R-:W-:Y:S01]  /*10c30*/  STG.E.128 desc[UR12][R32.64+0xaa00], R16 ;  /* 0x00aa001020007986 */ /* 0x000fe2000c101d0c */
[----:B------:R-:W-:Y:S05]  /*10c40*/  EXIT ;  /* 0x000000000000794d */ /* 0x000fea0003800000 */
.L_x_1517:
        /* <DEDUP_REMOVED lines=11> */
.L_x_4163:


//--------------------- .text._ZN5flash24flash_fwd_splitkv_kernelI23Flash_fwd_kernel_traitsILi192ELi64ELi64ELi4ELb0ELb0EN7cutlass6half_tE19Flash_kernel_traitsILi192ELi64ELi64ELi4ES3_EELb1ELb0ELb0ELb0ELb0ELb0ELb1ELb1EEEvNS_16Flash_fwd_paramsE --------------------------
	.section	.text._ZN5flash24flash_fwd_splitkv_kernelI23Flash_fwd_kernel_traitsILi192ELi64ELi64ELi4ELb0ELb0EN7cutlass6half_tE19Flash_kernel_traitsILi192ELi64ELi64ELi4ES3_EELb1ELb0ELb0ELb0ELb0ELb0ELb1ELb1EEEvNS_16Flash_fwd_paramsE,"ax",@progbits
	.align	128
        .global         _ZN5flash24flash_fwd_splitkv_kernelI23Flash_fwd_kernel_traitsILi192ELi64ELi64ELi4ELb0ELb0EN7cutlass6half_tE19Flash_kernel_traitsILi192ELi64ELi64ELi4ES3_EELb1ELb0ELb0ELb0ELb0ELb0ELb1ELb1EEEvNS_16Flash_fwd_paramsE
        .type           _ZN5flash24flash_fwd_splitkv_kernelI23Flash_fwd_kernel_traitsILi192ELi64ELi64ELi4ELb0ELb0EN7cutlass6half_tE19Flash_kernel_traitsILi192ELi64ELi64ELi4ES3_EELb1ELb0ELb0ELb0ELb0ELb0ELb1ELb1EEEvNS_16Flash_fwd_paramsE,@function
        .size           _ZN5flash24flash_fwd_splitkv_kernelI23Flash_fwd_kernel_traitsILi192ELi64ELi64ELi4ELb0ELb0EN7cutlass6half_tE19Flash_kernel_traitsILi192ELi64ELi64ELi4ES3_EELb1ELb0ELb0ELb0ELb0ELb0ELb1ELb1EEEvNS_16Flash_fwd_paramsE,(.L_x_4164 - _ZN5flash24flash_fwd_splitkv_kernelI23Flash_fwd_kernel_traitsILi192ELi64ELi64ELi4ELb0ELb0EN7cutlass6half_tE19Flash_kernel_traitsILi192ELi64ELi64ELi4ES3_EELb1ELb0ELb0ELb0ELb0ELb0ELb1ELb1EEEvNS_16Flash_fwd_paramsE)
        .other          _ZN5flash24flash_fwd_splitkv_kernelI23Flash_fwd_kernel_traitsILi192ELi64ELi64ELi4ELb0ELb0EN7cutlass6half_tE19Flash_kernel_traitsILi192ELi64ELi64ELi4ES3_EELb1ELb0ELb0ELb0ELb0ELb0ELb1ELb1EEEvNS_16Flash_fwd_paramsE,@"STO_CUDA_ENTRY STV_DEFAULT"
_ZN5flash24flash_fwd_splitkv_kernelI23Flash_fwd_kernel_traitsILi192ELi64ELi64ELi4ELb0ELb0EN7cutlass6half_tE19Flash_kernel_traitsILi192ELi64ELi64ELi4ES3_EELb1ELb0ELb0ELb0ELb0ELb0ELb1ELb1EEEvNS_16Flash_fwd_paramsE:
.text._ZN5flash24flash_fwd_splitkv_kernelI23Flash_fwd_kernel_traitsILi192ELi64ELi64ELi4ELb0ELb0EN7cutlass6half_tE19Flash_kernel_traitsILi192ELi64ELi64ELi4ES3_EELb1ELb0ELb0ELb0ELb0ELb0ELb1ELb1EEEvNS_16Flash_fwd_paramsE:
[----:B------:R-:W-:Y:S08]  /*0000*/  LDC R1, c[0x0][0x28] ;  /* 0x00000a00ff017b82 */ /* 0x000ff00000000800 */
[----:B------:R-:W1:Y:S01]  /*0010*/  LDC R5, c[0x0][0x270] ;  /* 0x00009c00ff057b82 */ /* 0x000e620000000800 */
[----:B------:R-:W2:Y:S01]  /*0020*/  S2R R156, SR_CTAID.Z ;  /* 0x00000000009c7919 */ /* 0x000ea20000002700 */
[----:B------:R-:W-:Y:S01]  /*0030*/  MOV R2, RZ ;  /* 0x000000ff00027202 */ /* 0x000fe20000000f00 */
[----:B------:R-:W-:Y:S01]  /*0040*/  ULDC.64 UR6, c[0x0][0x208] ;  /* 0x0000820000067ab9 */ /* 0x000fe20000000a00 */
[----:B------:R-:W-:Y:S01]  /*0050*/  MOV R8, 0xffffffff ;  /* 0xffffffff00087802 */ /* 0x000fe20000000f00 */
[----:B------:R-:W-:-:S03]  /*0060*/  ULDC.64 UR8, c[0x0][0x300] ;  /* 0x0000c00000087ab9 */ /* 0x000fc60000000a00 */
[----:B------:R-:W3:Y:S01]  /*0070*/  LDC.64 R160, c[0x0][0x300] ;  /* 0x0000c000ffa07b82 */ /* 0x000ee20000000a00 */
[----:B-1----:R-:W1:Y:S01]  /*0080*/  I2F.U32.RP R6, R5 ;  /* 0x0000000500067306 */ /* 0x002e620000209000 */
[----:B------:R-:W-:-:S07]  /*0090*/  ISETP.NE.U32.AND P1, PT, R5, RZ, PT ;  /* 0x000000ff0500720c */ /* 0x000fce0003f25070 */
[----:B-1----:R-:W1:Y:S02]  /*00a0*/  MUFU.RCP R4, R6 ;  /* 0x0000000600047308 */ /* 0x002e640000001000 */
[----:B-1----:R-:W-:-:S06]  /*00b0*/  VIADD R4, R4, 0xffffffe ;  /* 0x0ffffffe04047836 */ /* 0x002fcc0000000000 */
[----:B------:R-:W1:Y:S02]  /*00c0*/  F2I.FTZ.U32.TRUNC.NTZ R3, R4 ;  /* 0x0000000400037305 */ /* 0x000e64000021f000 */
[----:B-1----:R-:W-:-:S04]  /*00d0*/  IMAD.MOV R0, RZ, RZ, -R3 ;  /* 0x000000ffff007224 */ /* 0x002fc800078e0a03 */
[----:B------:R-:W-:-:S04]  /*00e0*/  IMAD R7, R0, R5, RZ ;  /* 0x0000000500077224 */ /* 0x000fc800078e02ff */
        /* <DEDUP_REMOVED lines=11> */
[----:B------:R-:W1:Y:S03]  /*01a0*/  LDC.64 R2, c[0x0][0x2f8] ;  /* 0x0000be00ff027b82 */ /* 0x000e660000000a00 */
[----:B------:R-:W-:-:S05]  /*01b0*/  ISETP.GE.U32.AND P2, PT, R0, R5, PT ;  /* 0x000000050000720c */ /* 0x000fca0003f46070 */
[----:B------:R-:W4:Y:S08]  /*01c0*/  LDC.U8 R0, c[0x0][0x3c2] ;  /* 0x0000f080ff007b82 */ /* 0x000f300000000000 */
[----:B------:R-:W-:Y:S01]  /*01d0*/  @P2 VIADD R203, R203, 0x1 ;  /* 0x00000001cbcb2836 */ /* 0x000fe20000000000 */
[----:B------:R-:W-:-:S05]  /*01e0*/  @!P1 LOP3.LUT R203, RZ, R5, RZ, 0x33, !PT ;  /* 0x00000005ffcb9212 */ /* 0x000fca00078e33ff */
[C---:B--2---:R-:W-:Y:S02]  /*01f0*/  IMAD.WIDE R10, R203.reuse, 0x4, R6 ;  /* 0x00000004cb0a7825 */ /* 0x044fe400078e0206 */
[----:B------:R-:W2:Y:S03]  /*0200*/  LDC.64 R6, c[0x0][0x2f8] ;  /* 0x0000be00ff067b82 */ /* 0x000ea60000000a00 */
[----:B------:R-:W2:Y:S04]  /*0210*/  @P0 LDG.E R8, desc[UR6][R10.64] ;  /* 0x000000060a080981 */ /* 0x000ea8000c1e1900 */
[----:B------:R2:W2:Y:S01]  /*0220*/  @P0 LDG.E R201, desc[UR6][R10.64+0x4] ;  /* 0x000004060ac90981 */ /* 0x0004a2000c1e1900 */
[----:B----4-:R-:W-:Y:S01]  /*0230*/  ISETP.NE.AND P1, PT, R0, RZ, PT ;  /* 0x000000ff0000720c */ /* 0x010fe20003f25270 */
[----:B------:R-:W-:Y:S01]  /*0240*/  IMAD.MOV.U32 R15, RZ, RZ, -0x1 ;  /* 0xffffffffff0f7424 */ /* 0x000fe200078e00ff */
[----:B-1----:R-:W-:Y:S01]  /*0250*/  ISETP.EQ.U32.AND P2, PT, R2, RZ, PT ;  /* 0x000000ff0200720c */ /* 0x002fe20003f42070 */
[----:B---3--:R-:W-:Y:S01]  /*0260*/  IMAD.WIDE R160, R203, 0x4, R160 ;  /* 0x00000004cba07825 */ /* 0x008fe200078e02a0 */
[----:B------:R-:W-:-:S02]  /*0270*/  ISETP.NE.U32.AND P5, PT, RZ, UR8, PT ;  /* 0x00000008ff007c0c */ /* 0x000fc4000bfa5070 */
[----:B------:R-:W-:Y:S02]  /*0280*/  ISETP.EQ.OR.EX P2, PT, R3, RZ, !P1, P2 ;  /* 0x000000ff0300720c */ /* 0x000fe40004f42720 */
[----:B------:R-:W-:Y:S02]  /*0290*/  ISETP.NE.AND.EX P5, PT, RZ, UR9, PT, P5 ;  /* 0x00000009ff007c0c */ /* 0x000fe4000bfa5350 */
[----:B------:R-:W-:Y:S01]  /*02a0*/  MOV R12, RZ ;  /* 0x000000ff000c7202 */ /* 0x000fe20000000f00 */
[----:B--2---:R-:W-:-:S08]  /*02b0*/  IMAD.WIDE R6, R203, 0x4, R6 ;  /* 0x00000004cb067825 */ /* 0x004fd000078e0206 */
[----:B------:R1:W5:Y:S04]  /*02c0*/  @!P2 LDG.E R15, desc[UR6][R6.64] ;  /* 0x00000006060fa981 */ /* 0x000368000c1e1900 */
[----:B------:R1:W5:Y:S01]  /*02d0*/  @P5 LDG.E R12, desc[UR6][R160.64] ;  /* 0x00000006a00c5981 */ /* 0x000362000c1e1900 */
[----:B------:R-:W2:Y:S01]  /*02e0*/  S2R R11, SR_CTAID.X ;  /* 0x00000000000b7919 */ /* 0x000ea20000002500 */
[----:B------:R-:W3:Y:S01]  /*02f0*/  S2R R0, SR_CTAID.Y ;  /* 0x0000000000007919 */ /* 0x000ee20000002600 */
[----:B------:R-:W-:-:S06]  /*0300*/  @P0 IMAD.IADD R201, R201, 0x1, -R8 ;  /* 0x00000001c9c90824 */ /* 0x000fcc00078e0a08 */
[----:B------:R-:W4:Y:S01]  /*0310*/  @!P0 LDC R201, c[0x0][0x2c4] ;  /* 0x0000b100ffc98b82 */ /* 0x000f220000000800 */
[----:B------:R-:W-:Y:S02]  /*0320*/  ISETP.NE.U32.AND P0, PT, R2, RZ, PT ;  /* 0x000000ff0200720c */ /* 0x000fe40003f05070 */
[----:B------:R-:W-:Y:S02]  /*0330*/  IADD3 R2, -R203, RZ, RZ ;  /* 0x000000ffcb027210 */ /* 0x000fe40007ffe1ff */
[----:B------:R-:W-:-:S03]  /*0340*/  ISETP.NE.AND.EX P0, PT, R3, RZ, PT, P0 ;  /* 0x000000ff0300720c */ /* 0x000fc60003f05300 */
[----:B------:R-:W-:-:S10]  /*0350*/  IMAD R156, R5, R2, R156 ;  /* 0x00000002059c7224 */ /* 0x000fd400078e029c */
[----:B-123--:R-:W-:Y:S05]  /*0360*/  @!P0 BRA `(.L_x_1518) ;  /* 0x0000000000108947 */ /* 0x00efea0003800000 */
[----:B------:R-:W2:Y:S02]  /*0370*/  @P1 LDG.E R2, desc[UR6][R6.64+0x4] ;  /* 0x0000040606021981 */ /* 0x000ea4000c1e1900 */
[----:B--2--5:R-:W-:-:S06]  /*0380*/  @P1 IADD3 R65, R2, -R15, RZ ;  /* 0x8000000f02411210 */ /* 0x024fcc0007ffe0ff */
[----:B------:R2:W5:Y:S01]  /*0390*/  @!P1 LDG.E R65, desc[UR6][R6.64] ;  /* 0x0000000606419981 */ /* 0x000562000c1e1900 */
[----:B------:R-:W-:Y:S05]  /*03a0*/  BRA `(.L_x_1519) ;  /* 0x0000000000047947 */ /* 0x000fea0003800000 */
.L_x_1518:
[----:B------:R-:W1:Y:S02]  /*03b0*/  LDC R65, c[0x0][0x2c8] ;  /* 0x0000b200ff417b82 */ /* 0x000e640000000800 */
.L_x_1519:
        /* <DEDUP_REMOVED lines=9> */
[----:B--2---:R-:W2:Y:S01]  /*0450*/  LDC R7, c[0x0][0x10] ;  /* 0x00000400ff077b82 */ /* 0x004ea20000000800 */
[--C-:B-1---5:R-:W-:Y:S01]  /*0460*/  IMAD.IADD R65, R65, 0x1, -R12.reuse ;  /* 0x0000000141417824 */ /* 0x122fe200078e0a0c */
[----:B------:R-:W1:Y:S01]  /*0470*/  S2R R123, SR_TID.X ;  /* 0x00000000007b7919 */ /* 0x000e620000002100 */
[----:B------:R-:W-:-:S05]  /*0480*/  @P3 IMAD.IADD R61, R61, 0x1, -R12 ;  /* 0x000000013d3d3824 */ /* 0x000fca00078e0a0c */
[----:B---3--:R-:W3:Y:S08]  /*0490*/  LDC R3, c[0x0][0x2c8] ;  /* 0x0000b200ff037b82 */ /* 0x008ef00000000800 */
[----:B------:R-:W4:Y:S01]  /*04a0*/  @!P3 LDC R6, c[0x0][0x2cc] ;  /* 0x0000b300ff06bb82 */ /* 0x000f220000000800 */
[-C--:B--2---:R-:W-:Y:S02]  /*04b0*/  IABS R10, R7.reuse ;  /* 0x00000007000a7213 */ /* 0x084fe40000000000 */
[----:B------:R-:W-:-:S02]  /*04c0*/  IABS R4, R7 ;  /* 0x0000000700047213 */ /* 0x000fc40000000000 */
[----:B------:R-:W2:Y:S03]  /*04d0*/  I2F.RP R2, R10 ;  /* 0x0000000a00027306 */ /* 0x000ea60000209400 */
[----:B------:R-:W-:Y:S02]  /*04e0*/  IMAD.MOV R4, RZ, RZ, -R4 ;  /* 0x000000ffff047224 */ /* 0x000fe400078e0a04 */
[----:B---3--:R-:W-:-:S05]  /*04f0*/  VIADD R3, R3, 0x3f ;  /* 0x0000003f03037836 */ /* 0x008fca0000000000 */
[----:B------:R-:W-:-:S04]  /*0500*/  SHF.R.S32.HI R14, RZ, 0x1f, R3 ;  /* 0x0000001fff0e7819 */ /* 0x000fc80000011403 */
[----:B------:R-:W-:Y:S01]  /*0510*/  LEA.HI R14, R14, R3, RZ, 0x6 ;  /* 0x000000030e0e7211 */ /* 0x000fe200078f30ff */
[----:B--2---:R-:W2:Y:S03]  /*0520*/  MUFU.RCP R16, R2 ;  /* 0x0000000200107308 */ /* 0x004ea60000001000 */
[----:B------:R-:W-:-:S05]  /*0530*/  LEA.HI.SX32 R14, R14, R7, 0x1a ;  /* 0x000000070e0e7211 */ /* 0x000fca00078fd2ff */
        /* <DEDUP_REMOVED lines=11> */
[----:B------:R-:W2:Y:S02]  /*05f0*/  @!P3 LDC.64 R2, c[0x0][0x318] ;  /* 0x0000c600ff02bb82 */ /* 0x000ea40000000a00 */
[----:B------:R-:W-:-:S05]  /*0600*/  IMAD R13, R9, R4, R13 ;  /* 0x00000004090d7224 */ /* 0x000fca00078e020d */
[----:B------:R-:W-:Y:S01]  /*0610*/  ISETP.GT.U32.AND P1, PT, R10, R13, PT ;  /* 0x0000000d0a00720c */ /* 0x000fe20003f24070 */
[----:B------:R-:W3:-:S12]  /*0620*/  LDC R4, c[0x0][0x398] ;  /* 0x0000e600ff047b82 */ /* 0x000ed80000000800 */
[----:B------:R-:W-:Y:S02]  /*0630*/  @!P1 IMAD.IADD R13, R13, 0x1, -R10 ;  /* 0x000000010d0d9824 */ /* 0x000fe400078e0a0a */
[----:B------:R-:W-:Y:S01]  /*0640*/  @!P1 VIADD R9, R9, 0x1 ;  /* 0x0000000109099836 */ /* 0x000fe20000000000 */
[----:B------:R-:W-:Y:S02]  /*0650*/  ISETP.NE.AND P1, PT, R7, RZ, PT ;  /* 0x000000ff0700720c */ /* 0x000fe40003f25270 */
[----:B--2---:R-:W-:Y:S02]  /*0660*/  @!P3 ISETP.NE.U32.AND P2, PT, R2, RZ, PT ;  /* 0x000000ff0200b20c */ /* 0x004fe40003f45070 */
[----:B------:R-:W-:Y:S02]  /*0670*/  ISETP.GE.U32.AND P4, PT, R13, R10, PT ;  /* 0x0000000a0d00720c */ /* 0x000fe40003f86070 */
[----:B------:R-:W-:Y:S02]  /*0680*/  @!P3 ISETP.NE.AND.EX P2, PT, R3, RZ, PT, P2 ;  /* 0x000000ff0300b20c */ /* 0x000fe40003f45320 */
[----:B------:R-:W-:-:S02]  /*0690*/  IADD3 R3, -R201, 0x7f, R62 ;  /* 0x0000007fc9037810 */ /* 0x000fc40007ffe13e */
[----:B----4-:R-:W-:-:S05]  /*06a0*/  @!P3 SEL R6, R6, RZ, P2 ;  /* 0x000000ff0606b207 */ /* 0x010fca0001000000 */
[----:B------:R-:W-:Y:S02]  /*06b0*/  @!P3 IMAD.IADD R61, R65, 0x1, R6 ;  /* 0x00000001413db824 */ /* 0x000fe400078e0206 */
[----:B------:R-:W-:Y:S02]  /*06c0*/  @P4 VIADD R9, R9, 0x1 ;  /* 0x0000000109094836 */ /* 0x000fe40000000000 */
[----:B------:R-:W-:Y:S01]  /*06d0*/  VIADD R2, R61, 0x3f ;  /* 0x0000003f3d027836 */ /* 0x000fe20000000000 */
[----:B---3--:R-:W-:Y:S01]  /*06e0*/  IADD3 R4, R3, R4, R61 ;  /* 0x0000000403047210 */ /* 0x008fe20007ffe03d */
[----:B------:R-:W-:Y:S01]  /*06f0*/  @!P0 IMAD.MOV R9, RZ, RZ, -R9 ;  /* 0x000000ffff098224 */ /* 0x000fe200078e0a09 */
[----:B------:R-:W-:Y:S02]  /*0700*/  @!P1 LOP3.LUT R9, RZ, R7, RZ, 0x33, !PT ;  /* 0x00000007ff099212 */ /* 0x000fe400078e33ff */
[----:B------:R-:W-:Y:S02]  /*0710*/  SHF.R.S32.HI R3, RZ, 0x1f, R2 ;  /* 0x0000001fff037819 */ /* 0x000fe40000011402 */
[----:B------:R-:W-:Y:S01]  /*0720*/  SHF.R.S32.HI R7, RZ, 0x1f, R4 ;  /* 0x0000001fff077819 */ /* 0x000fe20000011404 */
[----:B------:R-:W-:Y:S01]  /*0730*/  IMAD R196, R9, R0, RZ ;  /* 0x0000000009c47224 */ /* 0x000fe200078e02ff */
[----:B------:R-:W-:-:S02]  /*0740*/  LEA.HI R3, R3, R2, RZ, 0x6 ;  /* 0x0000000203037211 */ /* 0x000fc400078f30ff */
[----:B------:R-:W-:Y:S02]  /*0750*/  LEA.HI R7, R7, R4, RZ, 0x6 ;  /* 0x0000000407077211 */ /* 0x000fe400078f30ff */
[----:B------:R-:W-:Y:S02]  /*0760*/  SHF.R.S32.HI R3, RZ, 0x6, R3 ;  /* 0x00000006ff037819 */ /* 0x000fe40000011403 */
[----:B------:R-:W-:Y:S02]  /*0770*/  SHF.R.S32.HI R7, RZ, 0x6, R7 ;  /* 0x00000006ff077819 */ /* 0x000fe40000011407 */
[----:B------:R-:W-:-:S04]  /*0780*/  VIADDMNMX R2, R196, R9, R3, PT ;  /* 0x00000009c4027246 */ /* 0x000fc80003800103 */
[----:B------:R-:W-:-:S04]  /*0790*/  VIMNMX R135, R2, R7, PT ;  /* 0x0000000702877248 */ /* 0x000fc80003fe0100 */
[----:B------:R-:W-:-:S13]  /*07a0*/  ISETP.GE.AND P0, PT, R196, R135, PT ;  /* 0x00000087c400720c */ /* 0x000fda0003f06270 */
[----:B-1----:R-:W-:Y:S05]  /*07b0*/  @!P0 BRA `(.L_x_1520) ;  /* 0x0000000800588947 */ /* 0x002fea0003800000 */
        /* <DEDUP_REMOVED lines=44> */
.L_x_1522:
[----:B------:R-:W-:Y:S05]  /*0a80*/  BSYNC B0 ;  /* 0x0000000000007941 */ /* 0x000fea0003800000 */
.L_x_1521:
        /* <DEDUP_REMOVED lines=11> */
.L_x_1524:
[----:B------:R-:W-:Y:S05]  /*0b40*/  BSYNC B0 ;  /* 0x0000000000007941 */ /* 0x000fea0003800000 */
.L_x_1523:
        /* <DEDUP_REMOVED lines=10> */
.L_x_1526:
[----:B------:R-:W-:Y:S05]  /*0bf0*/  BSYNC B0 ;  /* 0x0000000000007941 */ /* 0x000fea0003800000 */
.L_x_1525:
        /* <DEDUP_REMOVED lines=10> */
.L_x_1528:
[----:B------:R-:W-:Y:S05]  /*0ca0*/  BSYNC B0 ;  /* 0x0000000000007941 */ /* 0x000fea0003800000 */
.L_x_1527:
        /* <DEDUP_REMOVED lines=11> */
.L_x_1530:
[----:B------:R-:W-:Y:S05]  /*0d60*/  BSYNC B0 ;  /* 0x0000000000007941 */ /* 0x000fea0003800000 */
.L_x_1529:
        /* <DEDUP_REMOVED lines=9> */
.L_x_1532:
[----:B------:R-:W-:Y:S05]  /*0e00*/  BSYNC B0 ;  /* 0x0000000000007941 */ /* 0x000fea0003800000 */
.L_x_1531:
        /* <DEDUP_REMOVED lines=9> */
.L_x_1534:
[----:B------:R-:W-:Y:S05]  /*0ea0*/  BSYNC B0 ;  /* 0x0000000000007941 */ /* 0x000fea0003800000 */
.L_x_1533:
        /* <DEDUP_REMOVED lines=9> */
.L_x_1536:
[----:B------:R-:W-:Y:S05]  /*0f40*/  BSYNC B0 ;  /* 0x0000000000007941 */ /* 0x000fea0003800000 */
.L_x_1535:
        /* <DEDUP_REMOVED lines=29> */
.L_x_1520:
[----:B------:R-:W1:Y:S01]  /*1120*/  LDC.64 R2, c[0x0][0x368] ;  /* 0x0000da00ff027b82 */ /* 0x000e620000000a00 */
[----:B------:R-:W-:-:S07]  /*1130*/  IMAD.MOV.U32 R9, RZ, RZ, R203 ;  /* 0x000000ffff097224 */ /* 0x000fce00078e00cb */
        /* <DEDUP_REMOVED lines=9> */
[----:B------:R-:W-:Y:S02]  /*11d0*/  ISETP.NE.AND.EX P0, PT, R5, RZ, PT, P0 ;  /* 0x000000ff0500720c */ /* 0x000fe40003f05300 */
[----:B------:R-:W-:-:S11]  /*11e0*/  SHF.R.S32.HI R13, RZ, 0x1f, R203 ;  /* 0x0000001fff0d7819 */ /* 0x000fd600000114cb */
        /* <DEDUP_REMOVED lines=11> */
.L_x_1537:
        /* <DEDUP_REMOVED lines=71> */
[----:B------:R-:W-:Y:S02]  /*1710*/  IMAD.IADD R15, R15, 0x1, R2 ;  /* 0x000000010f0f7824 */ /* 0x000fe400078e0202 */
        /* <DEDUP_REMOVED lines=9> */
.L_x_1538:
        /* <DEDUP_REMOVED lines=19> */
[----:B------:R-:W-:-:S04]  /*18e0*/  IMAD.MOV R2, RZ, RZ, -R0 ;  /* 0x000000ffff027224 */ /* 0x000fc800078e0a00 */
[C---:B------:R-:W-:Y:S02]  /*18f0*/  IMAD R2, R3.reuse, R2, R4 ;  /* 0x0000000203027224 */ /* 0x040fe400078e0204 */
[----:B------:R-:W3:Y:S03]  /*1900*/  LDC.64 R4, c[0x0][0x260] ;  /* 0x00009800ff047b82 */ /* 0x000ee60000000a00 */
[----:B------:R-:W-:-:S13]  /*1910*/  ISETP.GT.U32.AND P0, PT, R3, R2, PT ;  /* 0x000000020300720c */ /* 0x000fda0003f04070 */
[-C--:B------:R-:W-:Y:S02]  /*1920*/  @!P0 IADD3 R2, R2, -R3.reuse, RZ ;  /* 0x8000000302028210 */ /* 0x080fe40007ffe0ff */
[----:B------:R-:W-:Y:S02]  /*1930*/  @!P0 IADD3 R0, R0, 0x1, RZ ;  /* 0x0000000100008810 */ /* 0x000fe40007ffe0ff */
[----:B------:R-:W-:Y:S01]  /*1940*/  ISETP.GE.U32.AND P2, PT, R2, R3, PT ;  /* 0x000000030200720c */ /* 0x000fe20003f46070 */
[----:B--2---:R-:W-:Y:S01]  /*1950*/  @P4 IMAD R3, R20, R165, RZ ;  /* 0x000000a514034224 */ /* 0x004fe200078e02ff */
[----:B------:R-:W-:Y:S01]  /*1960*/  LOP3.LUT R2, R156, R17, RZ, 0x3c, !PT ;  /* 0x000000119c027212 */ /* 0x000fe200078e3cff */
[----:B------:R-:W-:Y:S01]  /*1970*/  @P4 IMAD.WIDE.U32 R20, R20, R164, RZ ;  /* 0x000000a414144225 */ /* 0x000fe200078e00ff */
[----:B------:R-:W-:Y:S02]  /*1980*/  ISETP.NE.AND P0, PT, R17, RZ, PT ;  /* 0x000000ff1100720c */ /* 0x000fe40003f05270 */
[----:B------:R-:W-:-:S02]  /*1990*/  ISETP.GE.AND P1, PT, R2, RZ, PT ;  /* 0x000000ff0200720c */ /* 0x000fc40003f26270 */
[----:B------:R-:W-:Y:S02]  /*19a0*/  @P4 IADD3 R3, R21, R3, RZ ;  /* 0x0000000315034210 */ /* 0x000fe40007ffe0ff */
[----:B------:R-:W-:-:S03]  /*19b0*/  @P4 MOV R10, R20 ;  /* 0x00000014000a4202 */ /* 0x000fc60000000f00 */
[----:B------:R-:W-:-:S06]  /*19c0*/  @P2 VIADD R0, R0, 0x1 ;  /* 0x0000000100002836 */ /* 0x000fcc0000000000 */
[----:B------:R-:W-:Y:S01]  /*19d0*/  @!P1 IMAD.MOV R0, RZ, RZ, -R0 ;  /* 0x000000ffff009224 */ /* 0x000fe200078e0a00 */
[----:B-1----:R-:W-:Y:S06]  /*19e0*/  @P4 BRA `(.L_x_1540) ;  /* 0x0000000000344947 */ /* 0x002fec0003800000 */
        /* <DEDUP_REMOVED lines=13> */
.L_x_1540:
[----:B------:R-:W-:Y:S01]  /*1ac0*/  @!P0 LOP3.LUT R0, RZ, R17, RZ, 0x33, !PT ;  /* 0x00000011ff008212 */ /* 0x000fe200078e33ff */
[----:B------:R-:W-:Y:S01]  /*1ad0*/  IMAD R2, R19, R164, RZ ;  /* 0x000000a413027224 */ /* 0x000fe200078e02ff */
[----:B------:R-:W-:Y:S02]  /*1ae0*/  MOV R16, R10 ;  /* 0x0000000a00107202 */ /* 0x000fe40000000f00 */
[----:B------:R-:W-:Y:S01]  /*1af0*/  MOV R17, R3 ;  /* 0x0000000300117202 */ /* 0x000fe20000000f00 */
[-C--:B------:R-:W-:Y:S01]  /*1b00*/  IMAD R2, R165, R48.reuse, R2 ;  /* 0x00000030a5027224 */ /* 0x080fe200078e0202 */
[----:B------:R-:W-:Y:S02]  /*1b10*/  SHF.R.S32.HI R3, RZ, 0x1f, R0 ;  /* 0x0000001fff037819 */ /* 0x000fe40000011400 */
[----:B------:R-:W-:Y:S01]  /*1b20*/  @P4 IADD3 R15, R12, R15, RZ ;  /* 0x0000000f0c0f4210 */ /* 0x000fe20007ffe0ff */
[----:B------:R-:W-:-:S04]  /*1b30*/  IMAD.WIDE.U32 R16, R164, R48, R16 ;  /* 0x00000030a4107225 */ /* 0x000fc800078e0010 */
[----:B------:R-:W-:Y:S01]  /*1b40*/  @P4 IMAD.WIDE.U32 R20, R15, R6, RZ ;  /* 0x000000060f144225 */ /* 0x000fe200078e00ff */
[----:B------:R-:W-:-:S03]  /*1b50*/  IADD3 R17, R17, R2, RZ ;  /* 0x0000000211117210 */ /* 0x000fc60007ffe0ff */
[----:B---3--:R-:W-:Y:S01]  /*1b60*/  IMAD R2, R3, R4, RZ ;  /* 0x0000000403027224 */ /* 0x008fe200078e02ff */
[----:B------:R-:W-:Y:S01]  /*1b70*/  @P4 MOV R10, R20 ;  /* 0x00000014000a4202 */ /* 0x000fe20000000f00 */
[----:B------:R-:W-:-:S04]  /*1b80*/  IMAD.WIDE.U32 R16, R0, R4, R16 ;  /* 0x0000000400107225 */ /* 0x000fc800078e0010 */
[----:B------:R-:W-:Y:S01]  /*1b90*/  IMAD R5, R0, R5, R2 ;  /* 0x0000000500057224 */ /* 0x000fe200078e0202 */
[----:B------:R-:W-:Y:S01]  /*1ba0*/  MOV R2, R16 ;  /* 0x0000001000027202 */ /* 0x000fe20000000f00 */
[----:B------:R-:W-:Y:S01]  /*1bb0*/  @P4 IMAD R27, R15, R7, R21 ;  /* 0x000000070f1b4224 */ /* 0x000fe200078e0215 */
[----:B------:R-:W-:Y:S02]  /*1bc0*/  MOV R21, R48 ;  /* 0x0000003000157202 */ /* 0x000fe40000000f00 */
        /* <DEDUP_REMOVED lines=15> */
.L_x_1539:
[----:B-----5:R1:W5:Y:S01]  /*1cc0*/  @P5 LDG.E R9, desc[UR6][R160.64] ;  /* 0x00000006a0095981 */ /* 0x020362000c1e1900 */
[----:B------:R-:W-:Y:S01]  /*1cd0*/  SHF.R.S32.HI R148, RZ, 0x1f, R123 ;  /* 0x0000001fff947819 */ /* 0x000fe2000001147b */
[----:B------:R-:W2:Y:S01]  /*1ce0*/  LDC.64 R4, c[0x0][0x240] ;  /* 0x00009000ff047b82 */ /* 0x000ea20000000a00 */
[----:B------:R-:W-:Y:S01]  /*1cf0*/  ISETP.NE.AND P2, PT, R8, -0x1, PT ;  /* 0xffffffff0800780c */ /* 0x000fe20003f45270 */
[----:B------:R-:W-:Y:S01]  /*1d00*/  ULDC UR5, c[0x0][0x2d0] ;  /* 0x0000b40000057ab9 */ /* 0x000fe20000000800 */
[CC--:B------:R-:W-:Y:S01]  /*1d10*/  LEA.HI R154, R148.reuse, R123.reuse, RZ, 0x3 ;  /* 0x0000007b949a7211 */ /* 0x0c0fe200078f18ff */
[----:B------:R-:W-:Y:S01]  /*1d20*/  ULDC.64 UR10, c[0x0][0x268] ;  /* 0x00009a00000a7ab9 */ /* 0x000fe20000000a00 */
[----:B------:R-:W-:Y:S01]  /*1d30*/  LEA.HI R15, R148, R123, RZ, 0x4 ;  /* 0x0000007b940f7211 */ /* 0x000fe200078f20ff */
[----:B------:R-:W-:Y:S01]  /*1d40*/  IMAD R29, R3, UR10, RZ ;  /* 0x0000000a031d7c24 */ /* 0x000fe2000f8e02ff */
[----:B------:R-:W-:Y:S01]  /*1d50*/  LOP3.LUT R12, R154, 0xfffffff8, RZ, 0xc0, !PT ;  /* 0xfffffff89a0c7812 */ /* 0x000fe200078ec0ff */
[----:B------:R-:W3:Y:S01]  /*1d60*/  LDC R144, c[0x0][0x2e0] ;  /* 0x0000b800ff907b82 */ /* 0x000ee20000000800 */
[----:B------:R-:W-:Y:S01]  /*1d70*/  SHF.R.S32.HI R64, RZ, 0x4, R15 ;  /* 0x00000004ff407819 */ /* 0x000fe2000001140f */
[----:B------:R-:W-:Y:S01]  /*1d80*/  IMAD.MOV.U32 R46, RZ, RZ, 0x10 ;  /* 0x00000010ff2e7424 */ /* 0x000fe200078e00ff */
[----:B------:R-:W-:Y:S01]  /*1d90*/  SHF.R.S32.HI R154, RZ, 0x3, R154 ;  /* 0x00000003ff9a7819 */ /* 0x000fe2000001149a */
[----:B------:R-:W-:Y:S01]  /*1da0*/  IMAD.IADD R63, R123, 0x1, -R12 ;  /* 0x000000017b3f7824 */ /* 0x000fe200078e0a0c */
[C---:B------:R-:W-:Y:S01]  /*1db0*/  LOP3.LUT R16, R15.reuse, 0xfffffff0, RZ, 0xc0, !PT ;  /* 0xfffffff00f107812 */ /* 0x040fe200078ec0ff */
[----:B------:R-:W-:Y:S01]  /*1dc0*/  IMAD.MOV.U32 R45, RZ, RZ, 0x20 ;  /* 0x00000020ff2d7424 */ /* 0x000fe200078e00ff */
[----:B------:R-:W-:Y:S01]  /*1dd0*/  LEA.HI R15, R15, R64, RZ, 0x1 ;  /* 0x000000400f0f7211 */ /* 0x000fe200078f08ff */
[----:B------:R-:W4:Y:S01]  /*1de0*/  @!P2 LDC.64 R6, c[0x0][0x228] ;  /* 0x00008a00ff06ab82 */ /* 0x000f220000000a00 */
[----:B------:R-:W-:Y:S01]  /*1df0*/  IMAD.SHL.U32 R149, R154, 0x40, RZ ;  /* 0x000000409a957824 */ /* 0x000fe200078e00ff */
[----:B------:R-:W-:Y:S01]  /*1e00*/  SHF.R.S32.HI R155, RZ, 0x1f, R154 ;  /* 0x0000001fff9b7819 */ /* 0x000fe2000001149a */
[----:B------:R-:W-:Y:S01]  /*1e10*/  IMAD.IADD R16, R123, 0x1, -R16 ;  /* 0x000000017b107824 */ /* 0x000fe200078e0a10 */
[----:B------:R-:W-:Y:S01]  /*1e20*/  LOP3.LUT R15, R15, 0xfffffffe, RZ, 0xc0, !PT ;  /* 0xfffffffe0f0f7812 */ /* 0x000fe200078ec0ff */
[----:B------:R-:W-:Y:S01]  /*1e30*/  IMAD.SHL.U32 R14, R63, 0x8, RZ ;  /* 0x000000083f0e7824 */ /* 0x000fe200078e00ff */
[----:B------:R-:W-:Y:S01]  /*1e40*/  LOP3.LUT R149, R149, 0x1c0, RZ, 0xc0, !PT ;  /* 0x000001c095957812 */ /* 0x000fe200078ec0ff */
[----:B------:R-:W-:Y:S01]  /*1e50*/  IMAD.WIDE R24, R11, 0x40, R154 ;  /* 0x000000400b187825 */ /* 0x000fe200078e029a */
[----:B------:R-:W1:Y:S01]  /*1e60*/  LDC.64 R162, c[0x0][0x250] ;  /* 0x00009400ffa27b82 */ /* 0x000e620000000a00 */
[----:B------:R-:W-:-:S02]  /*1e70*/  SHF.L.U64.HI R199, R164, 0x4, R165 ;  /* 0x00000004a4c77819 */ /* 0x000fc400000102a5 */
[----:B------:R-:W-:Y:S01]  /*1e80*/  IMAD.IADD R64, R64, 0x1, -R15 ;  /* 0x0000000140407824 */ /* 0x000fe200078e0a0f */
[----:B------:R-:W-:Y:S01]  /*1e90*/  SHF.R.S32.HI R15, RZ, 0x1f, R16 ;  /* 0x0000001fff0f7819 */ /* 0x000fe20000011410 */
[----:B------:R-:W-:Y:S01]  /*1ea0*/  VIADD R11, R14, 0x40 ;  /* 0x000000400e0b7836 */ /* 0x000fe20000000000 */
[----:B------:R-:W-:Y:S01]  /*1eb0*/  LOP3.LUT R18, R149, 0x38, R14, 0xf8, !PT ;  /* 0x0000003895127812 */ /* 0x000fe200078ef80e */
[C---:B--2---:R-:W-:Y:S01]  /*1ec0*/  @P2 IMAD.WIDE.U32 R22, R8.reuse, R4, RZ ;  /* 0x0000000408162225 */ /* 0x044fe200078e00ff */
[----:B------:R-:W-:Y:S02]  /*1ed0*/  SHF.R.U32.HI R149, RZ, 0x3, R149 ;  /* 0x00000003ff957819 */ /* 0x000fe40000011695 */
[----:B------:R-:W-:Y:S01]  /*1ee0*/  LEA.HI R12, R15, R16, RZ, 0x3 ;  /* 0x000000100f0c7211 */ /* 0x000fe200078f18ff */
[----:B------:R-:W-:Y:S01]  /*1ef0*/  @P2 IMAD R23, R8, R5, R23 ;  /* 0x0000000508172224 */ /* 0x000fe200078e0217 */
[----:B------:R-:W-:Y:S01]  /*1f00*/  ISETP.GE.AND P0, PT, R11, UR5, PT ;  /* 0x000000050b007c0c */ /* 0x000fe2000bf06270 */
[----:B------:R-:W-:Y:S01]  /*1f10*/  IMAD R8, R25, R4, RZ ;  /* 0x0000000419087224 */ /* 0x000fe200078e02ff */
[----:B------:R-:W-:Y:S01]  /*1f20*/  LOP3.LUT R149, R18, R149, RZ, 0x3c, !PT ;  /* 0x0000009512957212 */ /* 0x000fe200078e3cff */
[----:B------:R-:W-:Y:S01]  /*1f30*/  IMAD.SHL.U32 R142, R63, 0x4, RZ ;  /* 0x000000043f8e7824 */ /* 0x000fe200078e00ff */
[----:B------:R-:W-:Y:S01]  /*1f40*/  LEA.HI R18, R148, R123, RZ, 0x6 ;  /* 0x0000007b94127211 */ /* 0x000fe200078f30ff */
[----:B----4-:R-:W-:Y:S01]  /*1f50*/  @!P2 IMAD.WIDE.U32 R30, R203, R6, RZ ;  /* 0x00000006cb1ea225 */ /* 0x010fe200078e00ff */
[----:B------:R-:W-:-:S02]  /*1f60*/  LOP3.LUT R15, R12, 0xfffffff8, RZ, 0xc0, !PT ;  /* 0xfffffff80c0f7812 */ /* 0x000fc400078ec0ff */
[----:B------:R-:W-:Y:S01]  /*1f70*/  SEL R146, RZ, 0xffffffff, P0 ;  /* 0xffffffffff927807 */ /* 0x000fe20000000000 */
[----:B------:R-:W-:Y:S01]  /*1f80*/  IMAD.SHL.U32 R18, R18, 0x8, RZ ;  /* 0x0000000812127824 */ /* 0x000fe200078e00ff */
[----:B------:R-:W-:Y:S01]  /*1f90*/  ISETP.GE.AND P1, PT, R14, UR5, PT ;  /* 0x000000050e007c0c */ /* 0x000fe2000bf26270 */
[----:B------:R-:W-:Y:S01]  /*1fa0*/  IMAD.IADD R16, R16, 0x1, -R15 ;  /* 0x0000000110107824 */ /* 0x000fe200078e0a0f */
[----:B------:R-:W-:Y:S01]  /*1fb0*/  IADD3 R26, P0, R14, R10, RZ ;  /* 0x0000000a0e1a7210 */ /* 0x000fe20007f1e0ff */
[----:B------:R-:W-:Y:S01]  /*1fc0*/  IMAD.SHL.U32 R146, R146, 0x2, RZ ;  /* 0x0000000292927824 */ /* 0x000fe200078e00ff */
[----:B------:R-:W-:Y:S01]  /*1fd0*/  SEL R15, RZ, 0x1, P1 ;  /* 0x00000001ff0f7807 */ /* 0x000fe20000800000 */
[----:B------:R-:W-:Y:S01]  /*1fe0*/  @!P2 IMAD.MOV.U32 R22, RZ, RZ, R30 ;  /* 0x000000ffff16a224 */ /* 0x000fe200078e001e */
[----:B------:R-:W-:Y:S01]  /*1ff0*/  LOP3.LUT R149, R149, 0xfffffe00, R18, 0xf8, !PT ;  /* 0xfffffe0095957812 */ /* 0x000fe200078ef812 */
[----:B------:R-:W-:Y:S01]  /*2000*/  @!P2 IMAD R18, R13, R6, RZ ;  /* 0x000000060d12a224 */ /* 0x000fe200078e02ff */
[----:B------:R-:W-:Y:S01]  /*2010*/  LOP3.LUT R146, R146, 0x2, R15, 0xe2, !PT ;  /* 0x0000000292927812 */ /* 0x000fe200078ee20f */
[----:B------:R-:W-:Y:S01]  /*2020*/  IMAD R6, R0, UR11, R29 ;  /* 0x0000000b00067c24 */ /* 0x000fe2000f8e021d */
[----:B------:R-:W-:Y:S01]  /*2030*/  SHF.R.S32.HI R15, RZ, 0x1f, R14 ;  /* 0x0000001fff0f7819 */ /* 0x000fe2000001140e */
[----:B------:R-:W-:Y:S01]  /*2040*/  @!P2 IMAD R7, R203, R7, R18 ;  /* 0x00000007cb07a224 */ /* 0x000fe200078e0212 */
[----:B---3--:R-:W-:Y:S01]  /*2050*/  LEA.HI R144, R144, R144, RZ, 0x1 ;  /* 0x0000009090907211 */ /* 0x008fe200078f08ff */
[----:B------:R-:W-:Y:S01]  /*2060*/  IMAD R5, R24, R5, R8 ;  /* 0x0000000518057224 */ /* 0x000fe200078e0208 */
[----:B------:R-:W-:Y:S01]  /*2070*/  LEA.HI R148, R148, R123, RZ, 0x5 ;  /* 0x0000007b94947211 */ /* 0x000fe200078f28ff */
[----:B------:R-:W-:Y:S01]  /*2080*/  IMAD.X R27, R15, 0x1, R27, P0 ;  /* 0x000000010f1b7824 */ /* 0x000fe200000e061b */
[----:B------:R-:W-:Y:S01]  /*2090*/  IADD3 R22, P0, R14, R22, RZ ;  /* 0x000000160e167210 */ /* 0x000fe20007f1e0ff */
[----:B------:R-:W-:Y:S01]  /*20a0*/  @!P2 IMAD.IADD R23, R31, 0x1, R7 ;  /* 0x000000011f17a824 */ /* 0x000fe200078e0207 */
[----:B------:R-:W-:Y:S01]  /*20b0*/  SHF.R.S32.HI R147, RZ, 0x1, R144 ;  /* 0x00000001ff937819 */ /* 0x000fe20000011490 */
[----:B------:R-:W-:Y:S01]  /*20c0*/  IMAD.WIDE.U32 R26, R0, UR10, R26 ;  /* 0x0000000a001a7c25 */ /* 0x000fe2000f8e001a */
[----:B------:R-:W-:Y:S01]  /*20d0*/  ULDC.64 UR10, c[0x0][0x258] ;  /* 0x00009600000a7ab9 */ /* 0x000fe20000000a00 */
[----:B------:R-:W-:-:S02]  /*20e0*/  SHF.R.S32.HI R60, RZ, 0x5, R148 ;  /* 0x00000005ff3c7819 */ /* 0x000fc40000011494 */
[----:B------:R-:W-:Y:S01]  /*20f0*/  IMAD.X R23, R15, 0x1, R23, P0 ;  /* 0x000000010f177824 */ /* 0x000fe200000e0617 */
[----:B------:R-:W-:Y:S01]  /*2100*/  IADD3 R136, P0, R154, R21, RZ ;  /* 0x000000159a887210 */ /* 0x000fe20007f1e0ff */
[----:B------:R-:W-:Y:S01]  /*2110*/  IMAD.SHL.U32 R47, R16, 0x40, RZ ;  /* 0x00000040102f7824 */ /* 0x000fe200078e00ff */
[----:B------:R-:W-:Y:S01]  /*2120*/  LOP3.LUT R148, R148, 0xffffffe0, RZ, 0xc0, !PT ;  /* 0xffffffe094947812 */ /* 0x000fe200078ec0ff */
[----:B------:R-:W-:Y:S01]  /*2130*/  IMAD.WIDE.U32 R22, R24, R4, R22 ;  /* 0x0000000418167225 */ /* 0x000fe200078e0016 */
[----:B------:R-:W-:Y:S02]  /*2140*/  SHF.R.S32.HI R4, RZ, 0x1f, R156 ;  /* 0x0000001fff047819 */ /* 0x000fe4000001149c */
[----:B------:R-:W-:Y:S01]  /*2150*/  LOP3.LUT R47, R47, 0x1c0, RZ, 0xc0, !PT ;  /* 0x000001c02f2f7812 */ /* 0x000fe200078ec0ff */
[----:B------:R-:W-:Y:S01]  /*2160*/  IMAD.IADD R23, R23, 0x1, R5 ;  /* 0x0000000117177824 */ /* 0x000fe200078e0205 */
[----:B------:R-:W-:Y:S01]  /*2170*/  LOP3.LUT P4, RZ, R16, 0x4, RZ, 0xc0, !PT ;  /* 0x0000000410ff7812 */ /* 0x000fe2000788c0ff */
[----:B------:R-:W-:Y:S01]  /*2180*/  IMAD R159, R4, UR10, RZ ;  /* 0x0000000a049f7c24 */ /* 0x000fe2000f8e02ff */
[----:B------:R-:W-:Y:S01]  /*2190*/  SHF.R.S32.HI R4, RZ, 0x1f, R65 ;  /* 0x0000001fff047819 */ /* 0x000fe20000011441 */
[----:B------:R-:W-:Y:S01]  /*21a0*/  IMAD.SHL.U32 R10, R64, 0x8, RZ ;  /* 0x00000008400a7824 */ /* 0x000fe200078e00ff */
[----:B------:R-:W-:Y:S01]  /*21b0*/  LOP3.LUT P2, RZ, R16, 0x2, RZ, 0xc0, !PT ;  /* 0x0000000210ff7812 */ /* 0x000fe2000784c0ff */
[----:B------:R-:W-:Y:S01]  /*21c0*/  IMAD.X R19, R155, 0x1, R19, P0 ;  /* 0x000000019b137824 */ /* 0x000fe200000e0613 */
[----:B------:R-:W-:Y:S01]  /*21d0*/  LEA.HI R5, R4, R65, RZ, 0x6 ;  /* 0x0000004104057211 */ /* 0x000fe200078f30ff */
[----:B------:R-:W-:Y:S01]  /*21e0*/  IMAD.IADD R7, R27, 0x1, R6 ;  /* 0x000000011b077824 */ /* 0x000fe200078e0206 */
[----:B------:R-:W-:Y:S01]  /*21f0*/  IADD3 R150, P0, R14, R2, RZ ;  /* 0x000000020e967210 */ /* 0x000fe20007f1e0ff */
[----:B-1----:R-:W-:Y:S01]  /*2200*/  IMAD R19, R19, R162, RZ ;  /* 0x000000a213137224 */ /* 0x002fe200078e02ff */
[----:B------:R-:W-:Y:S01]  /*2210*/  SHF.R.S32.HI R5, RZ, 0x6, R5 ;  /* 0x00000006ff057819 */ /* 0x000fe20000011405 */
[----:B------:R-:W-:Y:S01]  /*2220*/  IMAD R143, R154, R147, R142 ;  /* 0x000000939a8f7224 */ /* 0x000fe200078e028e */
[----:B------:R-:W-:Y:S01]  /*2230*/  LOP3.LUT R10, R47, 0x8, R10, 0xf8, !PT ;  /* 0x000000082f0a7812 */ /* 0x000fe200078ef80a */
[----:B------:R-:W-:Y:S01]  /*2240*/  IMAD.X R151, R15, 0x1, R17, P0 ;  /* 0x000000010f977824 */ /* 0x000fe200000e0611 */
[----:B------:R-:W-:Y:S01]  /*2250*/  VIMNMX R66, R196, R5, !PT ;  /* 0x00000005c4427248 */ /* 0x000fe20007fe0100 */
[----:B------:R-:W-:Y:S01]  /*2260*/  IMAD.MOV.U32 R6, RZ, RZ, R26 ;  /* 0x000000ffff067224 */ /* 0x000fe200078e001a */
[----:B------:R-:W-:Y:S01]  /*2270*/  SHF.R.U32.HI R47, RZ, 0x3, R47 ;  /* 0x00000003ff2f7819 */ /* 0x000fe2000001162f */
[----:B------:R-:W-:Y:S01]  /*2280*/  IMAD R153, R155, R164, RZ ;  /* 0x000000a49b997224 */ /* 0x000fe200078e02ff */
[----:B------:R-:W-:Y:S01]  /*2290*/  ISETP.GT.AND P0, PT, R135, R66, PT ;  /* 0x000000428700720c */ /* 0x000fe20003f04270 */
[----:B------:R-:W-:Y:S01]  /*22a0*/  IMAD.SHL.U32 R12, R12, 0x40, RZ ;  /* 0x000000400c0c7824 */ /* 0x000fe200078e00ff */
[----:B------:R-:W-:Y:S01]  /*22b0*/  LOP3.LUT R47, R10, R47, RZ, 0x3c, !PT ;  /* 0x0000002f0a2f7212 */ /* 0x000fe200078e3cff */
[----:B------:R-:W-:Y:S01]  /*22c0*/  VIADD R10, R14, 0x80 ;  /* 0x000000800e0a7836 */ /* 0x000fe20000000000 */
[----:B------:R-:W-:Y:S01]  /*22d0*/  SHF.L.U64.HI R197, R162, 0x4, R163 ;  /* 0x00000004a2c57819 */ /* 0x000fe200000102a3 */
[----:B------:R-:W-:Y:S01]  /*22e0*/  IMAD R159, R156, UR11, R159 ;  /* 0x0000000b9c9f7c24 */ /* 0x000fe2000f8e029f */
[----:B------:R-:W-:Y:S01]  /*22f0*/  LOP3.LUT R47, R47, 0xfffffe00, R12, 0xf8, !PT ;  /* 0xfffffe002f2f7812 */ /* 0x000fe200078ef80c */
[----:B------:R-:W-:Y:S01]  /*2300*/  IMAD R133, R136, R163, R19 ;  /* 0x000000a388857224 */ /* 0x000fe200078e0213 */
[----:B------:R-:W-:Y:S01]  /*2310*/  ISETP.GE.AND P1, PT, R10, UR5, PT ;  /* 0x000000050a007c0c */ /* 0x000fe2000bf26270 */
[--C-:B------:R-:W-:Y:S01]  /*2320*/  IMAD.IADD R142, R142, 0x1, R143.reuse ;  /* 0x000000018e8e7824 */ /* 0x100fe200078e028f */
[----:B------:R-:W-:Y:S01]  /*2330*/  SHF.R.S32.HI R122, RZ, 0x1f, R143 ;  /* 0x0000001fff7a7819 */ /* 0x000fe2000001148f */
[----:B------:R-:W-:Y:S01]  /*2340*/  IMAD.WIDE.U32 R156, R156, UR10, R22 ;  /* 0x0000000a9c9c7c25 */ /* 0x000fe2000f8e0016 */
[----:B------:R-:W-:-:S02]  /*2350*/  SEL R21, RZ, 0x4, P1 ;  /* 0x00000004ff157807 */ /* 0x000fc40000800000 */
[----:B------:R-:W-:Y:S01]  /*2360*/  SHF.R.S32.HI R121, RZ, 0x1f, R142 ;  /* 0x0000001fff797819 */ /* 0x000fe2000001148e */
[----:B------:R-:W-:Y:S01]  /*2370*/  IMAD.WIDE.U32 R136, R136, R162, R6 ;  /* 0x000000a288887225 */ /* 0x000fe200078e0006 */
[----:B------:R-:W-:Y:S02]  /*2380*/  LOP3.LUT R146, R146, R21, RZ, 0xfc, !PT ;  /* 0x0000001592927212 */ /* 0x000fe400078efcff */
[----:B------:R-:W-:Y:S01]  /*2390*/  SEL R46, R46, 0xfffffff0, !P2 ;  /* 0xfffffff02e2e7807 */ /* 0x000fe20005000000 */
[C---:B------:R-:W-:Y:S01]  /*23a0*/  IMAD R153, R154.reuse, R165, R153 ;  /* 0x000000a59a997224 */ /* 0x040fe200078e0299 */
[----:B------:R-:W-:Y:S01]  /*23b0*/  SEL R45, R45, 0xffffffe0, !P4 ;  /* 0xffffffe02d2d7807 */ /* 0x000fe20006000000 */
[----:B------:R-:W-:-:S04]  /*23c0*/  IMAD.WIDE.U32 R150, R154, R164, R150 ;  /* 0x000000a49a967225 */ /* 0x000fc800078e0096 */
[----:B------:R-:W-:Y:S02]  /*23d0*/  IMAD.SHL.U32 R200, R164, 0x10, RZ ;  /* 0x00000010a4c87824 */ /* 0x000fe400078e00ff */
[----:B------:R-:W-:Y:S02]  /*23e0*/  IMAD.SHL.U32 R198, R162, 0x10, RZ ;  /* 0x00000010a2c67824 */ /* 0x000fe400078e00ff */
[----:B------:R-:W-:Y:S02]  /*23f0*/  IMAD.IADD R148, R123, 0x1, -R148 ;  /* 0x000000017b947824 */ /* 0x000fe400078e0a94 */
[----:B------:R-:W-:Y:S02]  /*2400*/  IMAD.SHL.U32 R145, R147, 0x10, RZ ;  /* 0x0000001093917824 */ /* 0x000fe400078e00ff */
[----:B------:R-:W-:Y:S02]  /*2410*/  IMAD.IADD R153, R151, 0x1, R153 ;  /* 0x0000000197997824 */ /* 0x000fe400078e0299 */
[----:B------:R-:W-:-:S02]  /*2420*/  IMAD.IADD R159, R157, 0x1, R159 ;  /* 0x000000019d9f7824 */ /* 0x000fc400078e029f */
[----:B------:R-:W-:Y:S02]  /*2430*/  IMAD.IADD R133, R137, 0x1, R133 ;  /* 0x0000000189857824 */ /* 0x000fe400078e0285 */
[----:B------:R-:W-:Y:S01]  /*2440*/  @!P5 IMAD.MOV.U32 R9, RZ, RZ, RZ ;  /* 0x000000ffff09d224 */ /* 0x000fe200078e00ff */
[----:B------:R-:W-:Y:S06]  /*2450*/  @!P0 BRA `(.L_x_1541) ;  /* 0x0000009400348947 */ /* 0x000fec0003800000 */
[----:B------:R-:W1:Y:S01]  /*2460*/  LDC.64 R70, c[0x0][0x338] ;  /* 0x0000ce00ff467b82 */ /* 0x000e620000000a00 */
[----:B------:R-:W-:Y:S01]  /*2470*/  ULDC.64 UR10, c[0x0][0x328] ;  /* 0x0000ca00000a7ab9 */ /* 0x000fe20000000a00 */
[----:B------:R-:W-:Y:S01]  /*2480*/  ULDC.64 UR12, c[0x0][0x330] ;  /* 0x0000cc00000c7ab9 */ /* 0x000fe20000000a00 */
[----:B------:R-:W-:Y:S01]  /*2490*/  SHF.R.S32.HI R5, RZ, 0x1f, R48 ;  /* 0x0000001fff057819 */ /* 0x000fe20000011430 */
[C---:B------:R-:W-:Y:S01]  /*24a0*/  IMAD R2, R13.reuse, UR10, RZ ;  /* 0x0000000a0d027c24 */ /* 0x040fe2000f8e02ff */
[--C-:B------:R-:W-:Y:S01]  /*24b0*/  SHF.R.S32.HI R7, RZ, 0x1f, R65.reuse ;  /* 0x0000001fff077819 */ /* 0x100fe20000011441 */
[----:B------:R-:W-:Y:S01]  /*24c0*/  IMAD R4, R13, UR12, RZ ;  /* 0x0000000c0d047c24 */ /* 0x000fe2000f8e02ff */
[----:B------:R-:W-:Y:S01]  /*24d0*/  IADD3 R6, P1, P0, R48, R154, -R65 ;  /* 0x0000009a30067210 */ /* 0x000fe2000783e841 */
[----:B------:R-:W-:Y:S01]  /*24e0*/  IMAD.WIDE.U32 R12, R203, UR10, R14 ;  /* 0x0000000acb0c7c25 */ /* 0x000fe2000f8e000e */
[----:B------:R-:W-:Y:S01]  /*24f0*/  ULDC.64 UR14, c[0x0][0x350] ;  /* 0x0000d400000e7ab9 */ /* 0x000fe20000000a00 */
[----:B------:R-:W-:Y:S01]  /*2500*/  SHF.L.U32 R96, R163, 0x5, RZ ;  /* 0x00000005a3607819 */ /* 0x000fe200000006ff */
[----:B------:R-:W-:Y:S01]  /*2510*/  ULDC UR4, c[0x0][0x2e0] ;  /* 0x0000b80000047ab9 */ /* 0x000fe20000000800 */
[----:B------:R-:W-:Y:S01]  /*2520*/  IADD3.X R5, R5, R155, ~R7, P1, P0 ;  /* 0x0000009b05057210 */ /* 0x000fe20000fe0c07 */
[C---:B------:R-:W-:Y:S01]  /*2530*/  IMAD R2, R203.reuse, UR11, R2 ;  /* 0x0000000bcb027c24 */ /* 0x040fe2000f8e0202 */
[----:B------:R-:W-:Y:S01]  /*2540*/  ULDC.64 UR10, c[0x0][0x340] ;  /* 0x0000d000000a7ab9 */ /* 0x000fe20000000a00 */
[C---:B------:R-:W-:Y:S01]  /*2550*/  IMAD.WIDE.U32 R16, R203.reuse, UR12, R14 ;  /* 0x0000000ccb107c25 */ /* 0x040fe2000f8e000e */
[----:B------:R-:W-:Y:S01]  /*2560*/  USHF.L.U32 UR20, UR10, 0x5, URZ ;  /* 0x000000050a147899 */ /* 0x000fe2000800063f */
[----:B------:R-:W-:Y:S01]  /*2570*/  LOP3.LUT R134, R146, 0xffff, RZ, 0xc0, !PT ;  /* 0x0000ffff92867812 */ /* 0x000fe200078ec0ff */
[----:B------:R-:W-:Y:S01]  /*2580*/  USHF.L.U64.HI UR21, UR10, 0x4, UR11 ;  /* 0x000000040a157899 */ /* 0x000fe2000801020b */
[----:B------:R-:W-:Y:S01]  /*2590*/  IMAD R4, R203, UR13, R4 ;  /* 0x0000000dcb047c24 */ /* 0x000fe2000f8e0204 */
[----:B------:R-:W-:Y:S01]  /*25a0*/  ULDC.64 UR12, c[0x0][0x348] ;  /* 0x0000d200000c7ab9 */ /* 0x000fe20000000a00 */
[----:B------:R-:W-:Y:S01]  /*25b0*/  IMAD.IADD R13, R13, 0x1, R2 ;  /* 0x000000010d0d7824 */ /* 0x000fe200078e0202 */
[----:B------:R-:W-:Y:S01]  /*25c0*/  USHF.L.U32 UR22, UR10, 0x4, URZ ;  /* 0x000000040a167899 */ /* 0x000fe2000800063f */
[----:B------:R-:W-:Y:S01]  /*25d0*/  IMAD.IADD R17, R17, 0x1, R4 ;  /* 0x0000000111117824 */ /* 0x000fe200078e0204 */
[----:B------:R-:W-:Y:S01]  /*25e0*/  UIMAD.WIDE.U32 UR18, UR10, 0x60, URZ ;  /* 0x000000600a1278a5 */ /* 0x000fe2000f8e003f */
[C---:B------:R-:W-:Y:S01]  /*25f0*/  IMAD R7, R5.reuse, UR10, RZ ;  /* 0x0000000a05077c24 */ /* 0x040fe2000f8e02ff */
[C---:B-1----:R-:W-:Y:S01]  /*2600*/  SHF.L.U32 R68, R70.reuse, 0x4, RZ ;  /* 0x0000000446447819 */ /* 0x042fe200000006ff */
[-C--:B------:R-:W-:Y:S01]  /*2610*/  IMAD R2, R5, R70.reuse, RZ ;  /* 0x0000004605027224 */ /* 0x080fe200078e02ff */
[----:B------:R-:W-:Y:S01]  /*2620*/  SHF.L.U64.HI R67, R70, 0x4, R71 ;  /* 0x0000000446437819 */ /* 0x000fe20000010247 */
[C---:B------:R-:W-:Y:S01]  /*2630*/  IMAD R7, R6.reuse, UR11, R7 ;  /* 0x0000000b06077c24 */ /* 0x040fe2000f8e0207 */
[----:B------:R-:W-:Y:S01]  /*2640*/  SHF.L.U32 R132, R147, 0x5, RZ ;  /* 0x0000000593847819 */ /* 0x000fe200000006ff */
[----:B------:R-:W-:Y:S01]  /*2650*/  IMAD.WIDE.U32 R16, R6, UR10, R16 ;  /* 0x0000000a06107c25 */ /* 0x000fe2000f8e0010 */
[----:B------:R-:W-:Y:S01]  /*2660*/  SHF.L.U64.HI R69, R70, 0x5, R71 ;  /* 0x0000000546457819 */ /* 0x000fe20000010247 */
[----:B------:R-:W-:Y:S01]  /*2670*/  USHF.L.U64.HI UR21, UR22, 0x1, UR21 ;  /* 0x0000000116157899 */ /* 0x000fe20008010215 */
[----:B------:R-:W-:Y:S01]  /*2680*/  LOP3.LUT R141, R134, 0x1, RZ, 0xc0, !PT ;  /* 0x00000001868d7812 */ /* 0x000fe200078ec0ff */
[----:B------:R-:W-:Y:S01]  /*2690*/  IMAD R2, R6, R71, R2 ;  /* 0x0000004706027224 */ /* 0x000fe200078e0202 */
[----:B------:R-:W-:Y:S01]  /*26a0*/  LOP3.LUT R139, R134, 0x2, RZ, 0xc0, !PT ;  /* 0x00000002868b7812 */ /* 0x000fe200078ec0ff */
[----:B------:R-:W-:Y:S01]  /*26b0*/  IMAD.WIDE.U32 R4, R6, R70, R12 ;  /* 0x0000004606047225 */ /* 0x000fe200078e000c */
[----:B------:R-:W-:Y:S01]  /*26c0*/  SHF.R.S32.HI R120, RZ, 0x1f, R145 ;  /* 0x0000001fff787819 */ /* 0x000fe20000011491 */
[----:B------:R-:W-:Y:S01]  /*26d0*/  ULDC.U8 UR25, c[0x0][0x3c3] ;  /* 0x0000f0c000197ab9 */ /* 0x000fe20000000000 */
[----:B------:R-:W-:Y:S01]  /*26e0*/  LOP3.LUT R134, R134, 0x4, RZ, 0xc0, !PT ;  /* 0x0000000486867812 */ /* 0x000fe200078ec0ff */
[----:B-----5:R-:W-:Y:S01]  /*26f0*/  IMAD.IADD R48, R9, 0x1, R48 ;  /* 0x0000000109307824 */ /* 0x020fe200078e0230 */
[----:B------:R-:W-:Y:S01]  /*2700*/  SHF.R.S32.HI R119, RZ, 0x1f, R132 ;  /* 0x0000001fff777819 */ /* 0x000fe20000011484 */
[----:B------:R-:W-:Y:S01]  /*2710*/  IMAD.IADD R17, R17, 0x1, R7 ;  /* 0x0000000111117824 */ /* 0x000fe200078e0207 */
[----:B------:R-:W-:Y:S01]  /*2720*/  ULDC UR24, c[0x0][0x2e0] ;  /* 0x0000b80000187ab9 */ /* 0x000fe20000000800 */
[----:B------:R-:W-:Y:S01]  /*2730*/  IMAD.IADD R5, R5, 0x1, R2 ;  /* 0x0000000105057824 */ /* 0x000fe200078e0202 */
[----:B------:R-:W-:Y:S01]  /*2740*/  ULDC UR23, c[0x0][0x2e0] ;  /* 0x0000b80000177ab9 */ /* 0x000fe20000000800 */
[C---:B------:R-:W-:Y:S01]  /*2750*/  IMAD R105, R3.reuse, UR14, RZ ;  /* 0x0000000e03697c24 */ /* 0x040fe2000f8e02ff */
[----:B------:R-:W-:Y:S01]  /*2760*/  ULDC.64 UR16, c[0x0][0x250] ;  /* 0x0000940000107ab9 */ /* 0x000fe20000000a00 */
[----:B------:R-:W-:Y:S01]  /*2770*/  IMAD R107, R3, UR12, RZ ;  /* 0x0000000c036b7c24 */ /* 0x000fe2000f8e02ff */
[----:B------:R-:W-:Y:S01]  /*2780*/  USHF.L.U32 UR22, UR22, 0x1, URZ ;  /* 0x0000000116167899 */ /* 0x000fe2000800063f */
[----:B------:R-:W-:-:S04]  /*2790*/  IMAD.WIDE.U32 R6, R162, 0x20, RZ ;  /* 0x00000020a2067825 */ /* 0x000fc800078e00ff */
[----:B------:R-:W-:Y:S02]  /*27a0*/  IMAD R48, R147, R48, RZ ;  /* 0x0000003093307224 */ /* 0x000fe400078e02ff */
[C---:B------:R-:W-:Y:S02]  /*27b0*/  IMAD R105, R0.reuse, UR15, R105 ;  /* 0x0000000f00697c24 */ /* 0x040fe4000f8e0269 */
[----:B------:R-:W-:Y:S01]  /*27c0*/  IMAD.WIDE.U32 R2, R0, UR14, R16 ;  /* 0x0000000e00027c25 */ /* 0x000fe2000f8e0010 */
[----:B------:R-:W-:Y:S01]  /*27d0*/  IADD3 R110, P2, R142, R48, RZ ;  /* 0x000000308e6e7210 */ /* 0x000fe20007f5e0ff */
[----:B------:R-:W-:Y:S02]  /*27e0*/  ULDC.64 UR14, c[0x0][0x320] ;  /* 0x0000c800000e7ab9 */ /* 0x000fe40000000a00 */
[----:B------:R-:W-:Y:S01]  /*27f0*/  IMAD R107, R0, UR13, R107 ;  /* 0x0000000d006b7c24 */ /* 0x000fe2000f8e026b */
[----:B------:R-:W-:Y:S01]  /*2800*/  LEA R104, P1, R2, UR14, 0x1 ;  /* 0x0000000e02687c11 */ /* 0x000fe2000f8208ff */
[----:B------:R-:W-:Y:S01]  /*2810*/  IMAD.WIDE.U32 R4, R0, UR12, R4 ;  /* 0x0000000c00047c25 */ /* 0x000fe2000f8e0004 */
[----:B------:R-:W-:Y:S01]  /*2820*/  ULDC.64 UR12, c[0x0][0x318] ;  /* 0x0000c600000c7ab9 */ /* 0x000fe20000000a00 */
[----:B------:R-:W-:-:S02]  /*2830*/  UIMAD UR14, UR11, 0x60, URZ ;  /* 0x000000600b0e78a4 */ /* 0x000fc4000f8e023f */
[----:B------:R-:W-:Y:S01]  /*2840*/  IMAD.IADD R96, R7, 0x1, R96 ;  /* 0x0000000107607824 */ /* 0x000fe200078e0260 */
[----:B------:R-:W-:Y:S01]  /*2850*/  SHF.R.S32.HI R7, RZ, 0x1f, R48 ;  /* 0x0000001fff077819 */ /* 0x000fe20000011430 */
[----:B------:R-:W-:Y:S01]  /*2860*/  IMAD.IADD R105, R3, 0x1, R105 ;  /* 0x0000000103697824 */ /* 0x000fe200078e0269 */
[----:B------:R-:W-:Y:S01]  /*2870*/  IADD3 R48, P4, R143, R48, RZ ;  /* 0x000000308f307210 */ /* 0x000fe20007f9e0ff */
[----:B------:R-:W-:Y:S01]  /*2880*/  IMAD.IADD R107, R5, 0x1, R107 ;  /* 0x00000001056b7824 */ /* 0x000fe200078e026b */
[----:B------:R-:W-:Y:S01]  /*2890*/  LEA R106, P0, R4, UR12, 0x1 ;  /* 0x0000000c046a7c11 */ /* 0x000fe2000f8008ff */
[----:B------:R-:W-:Y:S01]  /*28a0*/  IMAD.X R111, R121, 0x1, R7, P2 ;  /* 0x00000001796f7824 */ /* 0x000fe200010e0607 */
[----:B------:R-:W-:Y:S01]  /*28b0*/  LEA.HI.X R105, R2, UR15, R105, 0x1, P1 ;  /* 0x0000000f02697c11 */ /* 0x000fe200088f0c69 */
[----:B------:R-:W-:Y:S01]  /*28c0*/  IMAD.X R7, R122, 0x1, R7, P4 ;  /* 0x000000017a077824 */ /* 0x000fe200020e0607 */
[----:B------:R-:W-:Y:S01]  /*28d0*/  LEA.HI.X R107, R4, UR13, R107, 0x1, P0 ;  /* 0x0000000d046b7c11 */ /* 0x000fe200080f0c6b */
[----:B------:R-:W-:Y:S01]  /*28e0*/  USHF.L.U64.HI UR15, UR10, 0x5, UR11 ;  /* 0x000000050a0f7899 */ /* 0x000fe2000801020b */
[----:B------:R-:W-:Y:S01]  /*28f0*/  SHF.L.U64.HI R111, R110, 0x1, R111 ;  /* 0x000000016e6f7819 */ /* 0x000fe2000001026f */
[----:B------:R-:W-:Y:S01]  /*2900*/  ULDC.64 UR12, c[0x0][0x218] ;  /* 0x00008600000c7ab9 */ /* 0x000fe20000000a00 */
[----:B------:R-:W-:Y:S01]  /*2910*/  ULDC.64 UR10, c[0x0][0x220] ;  /* 0x00008800000a7ab9 */ /* 0x000fe20000000a00 */
[----:B------:R-:W-:Y:S01]  /*2920*/  LEA R100, P1, R150, UR12, 0x1 ;  /* 0x0000000c96647c11 */ /* 0x000fe2000f8208ff */
[----:B------:R-:W-:Y:S01]  /*2930*/  IMAD.SHL.U32 R110, R110, 0x2, RZ ;  /* 0x000000026e6e7824 */ /* 0x000fe200078e00ff */
[----:B------:R-:W-:Y:S01]  /*2940*/  LEA R102, P0, R136, UR10, 0x1 ;  /* 0x0000000a88667c11 */ /* 0x000fe2000f8008ff */
[C---:B------:R-:W-:Y:S01]  /*2950*/  VIADD R129, R145.reuse, 0x40 ;  /* 0x0000004091817836 */ /* 0x040fe20000000000 */
[C---:B------:R-:W-:Y:S01]  /*2960*/  SHF.L.U64.HI R0, R48.reuse, 0x1, R7 ;  /* 0x0000000130007819 */ /* 0x040fe20000010207 */
        /* <DEDUP_REMOVED lines=8> */
[C---:B------:R-:W-:Y:S01]  /*29f0*/  IMAD.IADD R127, R145.reuse, 0x1, R129 ;  /* 0x00000001917f7824 */ /* 0x040fe200078e0281 */
[C---:B------:R-:W-:Y:S01]  /*2a00*/  IADD3.X R17, R0.reuse, UR13, RZ, P1, !PT ;  /* 0x0000000d00117c10 */ /* 0x040fe20008ffe4ff */
[----:B------:R-:W-:Y:S01]  /*2a10*/  IMAD.IADD R126, R145, 0x1, R128 ;  /* 0x00000001917e7824 */ /* 0x000fe200078e0280 */
[----:B------:R-:W-:Y:S01]  /*2a20*/  IADD3.X R49, R0, UR11, RZ, P0, !PT ;  /* 0x0000000b00317c10 */ /* 0x000fe200087fe4ff */
[----:B------:R-:W-:Y:S01]  /*2a30*/  IMAD R5, R163, 0x60, RZ ;  /* 0x00000060a3057824 */ /* 0x000fe200078e02ff */
[----:B------:R-:W-:Y:S01]  /*2a40*/  IADD3 R77, P1, R200, 0x40, RZ ;  /* 0x00000040c84d7810 */ /* 0x000fe20007f3e0ff */
[----:B------:R-:W-:Y:S01]  /*2a50*/  IMAD.WIDE.U32 R162, R162, 0x60, RZ ;  /* 0x00000060a2a27825 */ /* 0x000fe200078e00ff */
[----:B------:R-:W-:Y:S01]  /*2a60*/  IADD3 R85, P0, R200, 0x80, RZ ;  /* 0x00000080c8557810 */ /* 0x000fe20007f1e0ff */
[----:B------:R-:W-:Y:S01]  /*2a70*/  USHF.L.U64.HI UR26, UR20, 0x1, UR15 ;  /* 0x00000001141a7899 */ /* 0x000fe2000801020f */
[C---:B------:R-:W-:Y:S01]  /*2a80*/  IADD3 R108, P4, R110.reuse, UR12, RZ ;  /* 0x0000000c6e6c7c10 */ /* 0x040fe2000ff9e0ff */
[--C-:B------:R-:W-:Y:S01]  /*2a90*/  IMAD.X R76, RZ, RZ, R199.reuse, P1 ;  /* 0x000000ffff4c7224 */ /* 0x100fe200008e06c7 */
[----:B------:R-:W-:Y:S01]  /*2aa0*/  IADD3 R110, P2, R110, UR10, RZ ;  /* 0x0000000a6e6e7c10 */ /* 0x000fe2000ff5e0ff */
[----:B------:R-:W-:Y:S01]  /*2ab0*/  IMAD.X R84, RZ, RZ, R199, P0 ;  /* 0x000000ffff547224 */ /* 0x000fe200000e06c7 */
[C---:B------:R-:W-:Y:S01]  /*2ac0*/  IADD3 R79, P1, R200.reuse, R77, RZ ;  /* 0x0000004dc84f7210 */ /* 0x040fe20007f3e0ff */
[----:B------:R-:W-:Y:S01]  /*2ad0*/  IMAD R130, R147, 0x30, RZ ;  /* 0x0000003093827824 */ /* 0x000fe200078e02ff */
[----:B------:R-:W-:Y:S01]  /*2ae0*/  IADD3 R87, P0, R200, R85, RZ ;  /* 0x00000055c8577210 */ /* 0x000fe20007f1e0ff */
[----:B------:R-:W-:Y:S01]  /*2af0*/  IMAD.IADD R125, R145, 0x1, R127 ;  /* 0x00000001917d7824 */ /* 0x000fe200078e027f */
[----:B------:R-:W-:Y:S01]  /*2b00*/  IADD3.X R109, R111, UR13, RZ, P4, !PT ;  /* 0x0000000d6f6d7c10 */ /* 0x000fe2000a7fe4ff */
[----:B------:R-:W-:Y:S01]  /*2b10*/  IMAD.IADD R124, R145, 0x1, R126 ;  /* 0x00000001917c7824 */ /* 0x000fe200078e027e */
[----:B------:R-:W-:Y:S01]  /*2b20*/  IADD3.X R111, R111, UR11, RZ, P2, !PT ;  /* 0x0000000b6f6f7c10 */ /* 0x000fe200097fe4ff */
[C---:B------:R-:W-:Y:S01]  /*2b30*/  IMAD.X R86, R199.reuse, 0x1, R84, P0 ;  /* 0x00000001c7567824 */ /* 0x040fe200000e0654 */
[C---:B------:R-:W-:Y:S01]  /*2b40*/  IADD3.X R78, R199.reuse, R76, RZ, P1, !PT ;  /* 0x0000004cc74e7210 */ /* 0x040fe20000ffe4ff */
[----:B------:R-:W-:Y:S01]  /*2b50*/  IMAD.SHL.U32 R97, R6, 0x2, RZ ;  /* 0x0000000206617824 */ /* 0x000fe200078e00ff */
[----:B------:R-:W-:Y:S01]  /*2b60*/  IADD3 R91, P1, R200, R79, RZ ;  /* 0x0000004fc85b7210 */ /* 0x000fe20007f3e0ff */
[----:B------:R-:W-:Y:S01]  /*2b70*/  IMAD.SHL.U32 R70, R70, 0x20, RZ ;  /* 0x0000002046467824 */ /* 0x000fe200078e00ff */
[----:B------:R-:W-:Y:S01]  /*2b80*/  IADD3 R81, P2, R68, 0x80, RZ ;  /* 0x0000008044517810 */ /* 0x000fe20007f5e0ff */
[----:B------:R-:W-:Y:S01]  /*2b90*/  VIADD R140, R154, 0x10 ;  /* 0x000000109a8c7836 */ /* 0x000fe20000000000 */
[----:B------:R-:W-:Y:S01]  /*2ba0*/  IADD3 R95, P0, R200, R87, RZ ;  /* 0x00000057c85f7210 */ /* 0x000fe20007f1e0ff */
[C---:B------:R-:W-:Y:S01]  /*2bb0*/  IMAD.X R90, R199.reuse, 0x1, R78, P1 ;  /* 0x00000001c75a7824 */ /* 0x040fe200008e064e */
[----:B------:R-:W-:Y:S01]  /*2bc0*/  IADD3 R73, P4, R68, 0x40, RZ ;  /* 0x0000004044497810 */ /* 0x000fe20007f9e0ff */
[--C-:B------:R-:W-:Y:S01]  /*2bd0*/  IMAD.X R80, RZ, RZ, R67.reuse, P2 ;  /* 0x000000ffff507224 */ /* 0x100fe200010e0643 */
[----:B------:R-:W-:Y:S01]  /*2be0*/  IADD3.X R94, R199, R86, RZ, P0, !PT ;  /* 0x00000056c75e7210 */ /* 0x000fe200007fe4ff */
[C---:B------:R-:W-:Y:S01]  /*2bf0*/  VIADD R138, R154.reuse, 0x20 ;  /* 0x000000209a8a7836 */ /* 0x040fe20000000000 */
[-C--:B------:R-:W-:Y:S01]  /*2c00*/  IADD3 R75, P1, R73, R68.reuse, RZ ;  /* 0x00000044494b7210 */ /* 0x080fe20007f3e0ff */
[--C-:B------:R-:W-:Y:S01]  /*2c10*/  IMAD.X R72, RZ, RZ, R67.reuse, P4 ;  /* 0x000000ffff487224 */ /* 0x100fe200020e0643 */
[-C--:B------:R-:W-:Y:S01]  /*2c20*/  IADD3 R83, P0, R81, R68.reuse, RZ ;  /* 0x0000004451537210 */ /* 0x080fe20007f1e0ff */
[----:B------:R-:W-:Y:S01]  /*2c30*/  VIADD R131, R154, 0x30 ;  /* 0x000000309a837836 */ /* 0x000fe20000000000 */
[----:B------:R-:W-:Y:S01]  /*2c40*/  SHF.L.U32 R3, R165, 0x5, RZ ;  /* 0x00000005a5037819 */ /* 0x000fe200000006ff */
[----:B------:R-:W-:Y:S01]  /*2c50*/  IMAD.WIDE.U32 R164, R164, 0x20, RZ ;  /* 0x00000020a4a47825 */ /* 0x000fe200078e00ff */
[-C--:B------:R-:W-:Y:S01]  /*2c60*/  IADD3 R89, P4, R75, R68.reuse, RZ ;  /* 0x000000444b597210 */ /* 0x080fe20007f9e0ff */
[----:B------:R-:W-:Y:S01]  /*2c70*/  UIADD3 UR28, UR19, UR14, URZ ;  /* 0x0000000e131c7290 */ /* 0x000fe2000fffe03f */
[----:B------:R-:W-:Y:S01]  /*2c80*/  IADD3 R93, P2, R83, R68, RZ ;  /* 0x00000044535d7210 */ /* 0x000fe20007f5e0ff */
[----:B------:R-:W-:Y:S01]  /*2c90*/  IMAD.X R74, R72, 0x1, R67, P1 ;  /* 0x00000001484a7824 */ /* 0x000fe200008e0643 */
[----:B------:R-:W-:Y:S01]  /*2ca0*/  IADD3.X R82, R80, R67, RZ, P0, !PT ;  /* 0x0000004350527210 */ /* 0x000fe200007fe4ff */
[----:B------:R-:W-:Y:S01]  /*2cb0*/  IMAD.MOV.U32 R9, RZ, RZ, R135 ;  /* 0x000000ffff097224 */ /* 0x000fe200078e0087 */
[----:B------:R-:W-:Y:S01]  /*2cc0*/  SHF.L.U64.HI R96, R6, 0x1, R96 ;  /* 0x0000000106607819 */ /* 0x000fe20000010260 */
[----:B------:R-:W-:Y:S01]  /*2cd0*/  IMAD.IADD R71, R165, 0x1, R3 ;  /* 0x00000001a5477824 */ /* 0x000fe200078e0203 */
[----:B------:R-:W-:Y:S01]  /*2ce0*/  IADD3 R98, R163, R5, RZ ;  /* 0x00000005a3627210 */ /* 0x000fe20007ffe0ff */
[----:B------:R-:W-:Y:S01]  /*2cf0*/  IMAD.X R88, R74, 0x1, R67, P4 ;  /* 0x000000014a587824 */ /* 0x000fe200020e0643 */
[----:B------:R-:W-:Y:S01]  /*2d00*/  SHF.R.S32.HI R118, RZ, 0x1f, R129 ;  /* 0x0000001fff767819 */ /* 0x000fe20000011481 */
[----:B------:R-:W-:Y:S01]  /*2d10*/  IMAD.X R92, R82, 0x1, R67, P2 ;  /* 0x00000001525c7824 */ /* 0x000fe200010e0643 */
[----:B------:R-:W-:Y:S01]  /*2d20*/  SHF.R.S32.HI R117, RZ, 0x1f, R130 ;  /* 0x0000001fff757819 */ /* 0x000fe20000011482 */
[----:B------:R-:W-:Y:S01]  /*2d30*/  ULDC.64 UR10, c[0x0][0x248] ;  /* 0x00009200000a7ab9 */ /* 0x000fe20000000a00 */
[----:B------:R-:W-:Y:S01]  /*2d40*/  SHF.R.S32.HI R116, RZ, 0x1f, R128 ;  /* 0x0000001fff747819 */ /* 0x000fe20000011480 */
[----:B------:R-:W-:Y:S01]  /*2d50*/  USHF.L.U32 UR20, UR20, 0x1, URZ ;  /* 0x0000000114147899 */ /* 0x000fe2000800063f */
[----:B------:R-:W-:Y:S01]  /*2d60*/  SHF.R.S32.HI R115, RZ, 0x1f, R127 ;  /* 0x0000001fff737819 */ /* 0x000fe2000001147f */
[----:B------:R-:W-:Y:S01]  /*2d70*/  ULDC.64 UR12, c[0x0][0x230] ;  /* 0x00008c00000c7ab9 */ /* 0x000fe20000000a00 */
[----:B------:R-:W-:Y:S01]  /*2d80*/  SHF.R.S32.HI R114, RZ, 0x1f, R126 ;  /* 0x0000001fff727819 */ /* 0x000fe2000001147e */
[----:B------:R-:W-:Y:S01]  /*2d90*/  ULDC.64 UR14, c[0x0][0x238] ;  /* 0x00008e00000e7ab9 */ /* 0x000fe20000000a00 */
[----:B------:R-:W-:-:S02]  /*2da0*/  SHF.R.S32.HI R113, RZ, 0x1f, R125 ;  /* 0x0000001fff717819 */ /* 0x000fc4000001147d */
[----:B------:R-:W-:-:S07]  /*2db0*/  SHF.R.S32.HI R112, RZ, 0x1f, R124 ;  /* 0x0000001fff707819 */ /* 0x000fce000001147c */
.L_x_1634:
[----:B------:R-:W-:Y:S01]  /*2dc0*/  IMAD.SHL.U32 R13, R9, 0x40, RZ ;  /* 0x00000040090d7824 */ /* 0x000fe200078e00ff */
[----:B------:R-:W1:Y:S01]  /*2dd0*/  LDC R0, c[0x0][0x340] ;  /* 0x0000d000ff007b82 */ /* 0x000e620000000800 */
[----:B------:R-:W-:Y:S02]  /*2de0*/  BSSY B0, `(.L_x_1542) ;  /* 0x0000013000007945 */ /* 0x000fe40003800000 */
[----:B------:R-:W-:Y:S04]  /*2df0*/  VIADD R12, R13, 0xffffffc0 ;  /* 0xffffffc00d0c7836 */ /* 0x000fe80000000000 */
[--C-:B------:R-:W-:Y:S02]  /*2e00*/  IMAD.IADD R169, R61, 0x1, -R12.reuse ;  /* 0x000000013da97824 */ /* 0x100fe400078e0a0c */
[----:B------:R-:W-:Y:S03]  /*2e10*/  IMAD.IADD R167, R65, 0x1, -R12 ;  /* 0x0000000141a77824 */ /* 0x000fe600078e0a0c */
[-C--:B------:R-:W-:Y:S02]  /*2e20*/  ISETP.GE.AND P4, PT, R154, R169.reuse, PT ;  /* 0x000000a99a00720c */ /* 0x080fe40003f86270 */
[----:B------:R-:W-:Y:S02]  /*2e30*/  ISETP.GE.AND P0, PT, R140, R169, PT ;  /* 0x000000a98c00720c */ /* 0x000fe40003f06270 */
        /* <DEDUP_REMOVED lines=13> */
.L_x_1543:
[----:B------:R-:W-:Y:S05]  /*2f10*/  BSYNC B0 ;  /* 0x0000000000007941 */ /* 0x000fea0003800000 */
.L_x_1542:
        /* <DEDUP_REMOVED lines=15> */
.L_x_1545:
[----:B------:R-:W-:Y:S05]  /*3010*/  BSYNC B0 ;  /* 0x0000000000007941 */ /* 0x000fea0003800000 */
.L_x_1544:
        /* <DEDUP_REMOVED lines=18> */
.L_x_1547:
[----:B------:R-:W-:Y:S05]  /*3140*/  BSYNC B0 ;  /* 0x0000000000007941 */ /* 0x000fea0003800000 */
.L_x_1546:
        /* <DEDUP_REMOVED lines=17> */
.L_x_1549:
[----:B------:R-:W-:Y:S05]  /*3260*/  BSYNC B0 ;  /* 0x0000000000007941 */ /* 0x000fea0003800000 */
.L_x_1548:
        /* <DEDUP_REMOVED lines=15> */
[----:B-12---:R-:W2:Y:S01]  /*3360*/  LDG.E.128 R20, desc[UR6][R106.64] ;  /* 0x000000066a147981 */ /* 0x006ea2000c1e1d00 */
[----:B------:R-:W-:Y:S11]  /*3370*/  MOV R101, R99 ;  /* 0x0000006300657202 */ /* 0x000ff60000000f00 */
        /* <DEDUP_REMOVED lines=47> */
.L_x_1555:
[----:B------:R-:W-:Y:S05]  /*3670*/  BSYNC B0 ;  /* 0x0000000000007941 */ /* 0x000fea0003800000 */
.L_x_1554:
[----:B------:R-:W-:Y:S04]  /*3680*/  BSSY B0, `(.L_x_1556) ;  /* 0x0000034000007945 */ /* 0x000fe80003800000 */
[----:B------:R-:W-:Y:S05]  /*3690*/  @P2 BRA `(.L_x_1557) ;  /* 0x0000000000c82947 */ /* 0x000fea0003800000 */
[----:B------:R-:W-:Y:S01]  /*36a0*/  ISETP.GE.AND P0, PT, R11, UR4, PT ;  /* 0x000000040b007c0c */ /* 0x000fe2000bf06270 */
[----:B-123--:R-:W2:Y:S01]  /*36b0*/  LDG.E.128 R20, desc[UR6][R106.64+0x80] ;  /* 0x000080066a147981 */ /* 0x00eea2000c1e1d00 */
        /* <DEDUP_REMOVED lines=48> */
.L_x_1557:
[----:B------:R-:W-:Y:S05]  /*39c0*/  BSYNC B0 ;  /* 0x0000000000007941 */ /* 0x000fea0003800000 */
.L_x_1556:
[----:B------:R-:W-:Y:S05]  /*39d0*/  @P1 BRA `(.L_x_1553) ;  /* 0x0000000000c81947 */ /* 0x000fea0003800000 */
[----:B------:R-:W-:Y:S01]  /*39e0*/  ISETP.GE.AND P0, PT, R10, UR4, PT ;  /* 0x000000040a007c0c */ /* 0x000fe2000bf06270 */
[----:B-1234-:R-:W2:Y:S01]  /*39f0*/  LDG.E.128 R20, desc[UR6][R106.64+0x100] ;  /* 0x000100066a147981 */ /* 0x01eea2000c1e1d00 */
        /* <DEDUP_REMOVED lines=48> */
.L_x_1553:
[----:B------:R-:W-:Y:S05]  /*3d00*/  BSYNC B1 ;  /* 0x0000000000017941 */ /* 0x000fea0003800000 */
.L_x_1552:
        /* <DEDUP_REMOVED lines=17> */
[----:B------:R-:W-:Y:S02]  /*3e20*/  LEA R36, P4, R68, R106, 0x1 ;  /* 0x0000006a44247211 */ /* 0x000fe400078808ff */
        /* <DEDUP_REMOVED lines=52> */
.L_x_1561:
[----:B------:R-:W-:Y:S05]  /*4170*/  BSYNC B0 ;  /* 0x0000000000007941 */ /* 0x000fea0003800000 */
.L_x_1560:
        /* <DEDUP_REMOVED lines=55> */
.L_x_1563:
[----:B------:R-:W-:Y:S05]  /*44f0*/  BSYNC B0 ;  /* 0x0000000000007941 */ /* 0x000fea0003800000 */
.L_x_1562:
        /* <DEDUP_REMOVED lines=54> */
.L_x_1559:
[----:B------:R-:W-:Y:S05]  /*4860*/  BSYNC B1 ;  /* 0x0000000000017941 */ /* 0x000fea0003800000 */
.L_x_1558:
        /* <DEDUP_REMOVED lines=70> */
.L_x_1567:
[----:B------:R-:W-:Y:S05]  /*4cd0*/  BSYNC B0 ;  /* 0x0000000000007941 */ /* 0x000fea0003800000 */
.L_x_1566:
        /* <DEDUP_REMOVED lines=55> */
.L_x_1569:
[----:B------:R-:W-:Y:S05]  /*5050*/  BSYNC B0 ;  /* 0x0000000000007941 */ /* 0x000fea0003800000 */
.L_x_1568:
        /* <DEDUP_REMOVED lines=54> */
.L_x_1565:
[----:B------:R-:W-:Y:S05]  /*53c0*/  BSYNC B1 ;  /* 0x0000000000017941 */ /* 0x000fea0003800000 */
.L_x_1564:
        /* <DEDUP_REMOVED lines=18> */
[----:B------:R-:W-:Y:S02]  /*54f0*/  ISETP.GE.AND P0, PT, R14, UR4, PT ;  /* 0x000000040e007c0c */ /* 0x000fe4000bf06270 */
[----:B---34-:R-:W-:Y:S11]  /*5500*/  MOV R101, R99 ;  /* 0x0000006300657202 */ /* 0x018ff60000000f00 */
[----:B------:R-:W2:Y:S06]  /*5510*/  @!P0 LDG.E.64 R26, desc[UR6][R34.64] ;  /* 0x00000006221a8981 */ /* 0x000eac000c1e1b00 */
[----:B------:R-:W3:Y:S01]  /*5520*/  @!P0 LDG.E.64 R6, desc[UR6][R18.64] ;  /* 0x0000000612068981 */ /* 0x000ee2000c1e1b00 */
[----:B-1----:R-:W-:Y:S04]  /*5530*/  IMAD.WIDE.U32 R38, R36, 0x60, R106 ;  /* 0x0000006024267825 */ /* 0x002fe800078e006a */
[----:B------:R-:W-:Y:S05]  /*5540*/  IMAD R37, R37, 0x60, RZ ;  /* 0x0000006025257824 */ /* 0x000fea00078e02ff */
[----:B------:R-:W-:Y:S02]  /*5550*/  IADD3 R39, R39, R37, RZ ;  /* 0x0000002527277210 */ /* 0x000fe40007ffe0ff */
[----:B------:R-:W1:Y:S03]  /*5560*/  LDC.64 R36, c[0x0][0x248] ;  /* 0x00009200ff247b82 */ /* 0x000e660000000a00 */
[----:B------:R-:W4:Y:S01]  /*5570*/  LDG.E.128 R20, desc[UR6][R38.64] ;  /* 0x0000000626147981 */ /* 0x000f22000c1e1d00 */
[----:B-1----:R-:W-:Y:S04]  /*5580*/  IMAD.WIDE.U32 R50, R36, 0x60, R100 ;  /* 0x0000006024327825 */ /* 0x002fe800078e0064 */
[----:B------:R-:W-:Y:S05]  /*5590*/  IMAD R37, R37, 0x60, RZ ;  /* 0x0000006025257824 */ /* 0x000fea00078e02ff */
[----:B------:R-:W-:Y:S01]  /*55a0*/  IADD3 R51, R51, R37, RZ ;  /* 0x0000002533337210 */ /* 0x000fe20007ffe0ff */
[--C-:B--2---:R-:W-:Y:S02]  /*55b0*/  @!P0 HADD2.F32 R31, -RZ, R27.reuse.H0_H0 ;  /* 0x2000001bff1f8230 */ /* 0x104fe40000004100 */
[----:B------:R-:W-:Y:S02]  /*55c0*/  @!P0 HADD2.F32 R33, -RZ, R27.H1_H1 ;  /* 0x3000001bff218230 */ /* 0x000fe40000004100 */
[----:B------:R-:W-:Y:S02]  /*55d0*/  @!P0 HADD2.F32 R29, -RZ, R26.H0_H0 ;  /* 0x2000001aff1d8230 */ /* 0x000fe40000004100 */
[--C-:B---3--:R-:W-:Y:S02]  /*55e0*/  @!P0 HADD2.F32 R25, -RZ, R6.reuse.H0_H0 ;  /* 0x20000006ff198230 */ /* 0x108fe40000004100 */
[----:B------:R-:W-:Y:S02]  /*55f0*/  @!P0 HADD2.F32 R8, -RZ, R6.H1_H1 ;  /* 0x30000006ff088230 */ /* 0x000fe40000004100 */
[----:B------:R-:W-:Y:S01]  /*5600*/  @!P0 HADD2.F32 R26, -RZ, R26.H1_H1 ;  /* 0x3000001aff1a8230 */ /* 0x000fe20000004100 */
[----:B----4-:R-:W-:Y:S02]  /*5610*/  @!P0 MOV R5, R20 ;  /* 0x0000001400058202 */ /* 0x010fe40000000f00 */
        /* <DEDUP_REMOVED lines=38> */
.L_x_1573:
[----:B------:R-:W-:Y:S05]  /*5880*/  BSYNC B0 ;  /* 0x0000000000007941 */ /* 0x000fea0003800000 */
.L_x_1572:
        /* <DEDUP_REMOVED lines=55> */
.L_x_1575:
[----:B------:R-:W-:Y:S05]  /*5c00*/  BSYNC B0 ;  /* 0x0000000000007941 */ /* 0x000fea0003800000 */
.L_x_1574:
        /* <DEDUP_REMOVED lines=54> */
.L_x_1571:
[----:B------:R-:W-:Y:S05]  /*5f70*/  BSYNC B1 ;  /* 0x0000000000017941 */ /* 0x000fea0003800000 */
.L_x_1570:
        /* <DEDUP_REMOVED lines=8> */
.L_x_1551:
[----:B------:R-:W-:Y:S04]  /*6000*/  BSSY B2, `(.L_x_1577) ;  /* 0x0000125000027945 */ /* 0x000fe80003800000 */
[----:B------:R-:W-:Y:S05]  /*6010*/  @!P4 BRA `(.L_x_1578) ;  /* 0x00000010008cc947 */ /* 0x000fea0003800000 */
[----:B------:R-:W3:Y:S01]  /*6020*/  LDC R171, c[0x0][0x2d0] ;  /* 0x0000b400ffab7b82 */ /* 0x000ee20000000800 */
[----:B------:R-:W-:Y:S01]  /*6030*/  BSSY B1, `(.L_x_1579) ;  /* 0x000005f000017945 */ /* 0x000fe20003800000 */
[----:B---3--:R-:W-:Y:S11]  /*6040*/  ISETP.GE.AND P0, PT, R14, R171, PT ;  /* 0x000000ab0e00720c */ /* 0x008ff60003f06270 */
[----:B------:R-:W-:Y:S02]  /*6050*/  @!UPT UIADD3 URZ, URZ, URZ, URZ ;  /* 0x0000003f3f3ff290 */ /* 0x000fe4000fffe03f */
[----:B------:R-:W-:Y:S05]  /*6060*/  @P0 BRA `(.L_x_1580) ;  /* 0x00000004006c0947 */ /* 0x000fea0003800000 */
[----:B------:R-:W-:Y:S01]  /*6070*/  ISETP.GE.AND P0, PT, R14, UR4, PT ;  /* 0x000000040e007c0c */ /* 0x000fe2000bf06270 */
[----:B------:R3:W5:Y:S01]  /*6080*/  LDG.E.128 R52, desc[UR6][R106.64] ;  /* 0x000000066a347981 */ /* 0x000762000c1e1d00 */
[----:B------:R-:W-:Y:S01]  /*6090*/  MOV R101, R99 ;  /* 0x0000006300657202 */ /* 0x000fe20000000f00 */
[----:B------:R-:W-:Y:S10]  /*60a0*/  BSSY B0, `(.L_x_1581) ;  /* 0x0000056000007945 */ /* 0x000ff40003800000 */
        /* <DEDUP_REMOVED lines=85> */
.L_x_1582:
[----:B------:R-:W-:Y:S05]  /*6600*/  BSYNC B0 ;  /* 0x0000000000007941 */ /* 0x000fea0003800000 */
.L_x_1581:
[----:B-----5:R4:W-:Y:S02]  /*6610*/  STG.E.128 desc[UR6][R100.64], R52 ;  /* 0x0000003464007986 */ /* 0x0209e4000c101d06 */
.L_x_1580:
[----:B------:R-:W-:Y:S05]  /*6620*/  BSYNC B1 ;  /* 0x0000000000017941 */ /* 0x000fea0003800000 */
.L_x_1579:
[----:B------:R-:W-:Y:S01]  /*6630*/  ISETP.GE.AND P0, PT, R11, R171, PT ;  /* 0x000000ab0b00720c */ /* 0x000fe20003f06270 */
[----:B------:R-:W-:Y:S11]  /*6640*/  BSSY B1, `(.L_x_1583) ;  /* 0x0000060000017945 */ /* 0x000ff60003800000 */
[----:B------:R-:W-:Y:S01]  /*6650*/  @!UPT UIADD3 URZ, URZ, URZ, URZ ;  /* 0x0000003f3f3ff290 */ /* 0x000fe2000fffe03f */
[----:B------:R-:W-:Y:S05]  /*6660*/  @P0 BRA `(.L_x_1584) ;  /* 0x0000000400740947 */ /* 0x000fea0003800000 */
[----:B----4-:R-:W-:Y:S01]  /*6670*/  IMAD.MOV.U32 R101, RZ, RZ, R99 ;  /* 0x000000ffff657224 */ /* 0x010fe200078e0063 */
[----:B------:R4:W5:Y:S01]  /*6680*/  LDG.E.128 R52, desc[UR6][R106.64+0x80] ;  /* 0x000080066a347981 */ /* 0x000962000c1e1d00 */
[----:B------:R-:W-:Y:S01]  /*6690*/  ISETP.GE.AND P0, PT, R11, UR4, PT ;  /* 0x000000040b007c0c */ /* 0x000fe2000bf06270 */
[----:B------:R-:W-:Y:S01]  /*66a0*/  BSSY B0, `(.L_x_1585) ;  /* 0x0000058000007945 */ /* 0x000fe20003800000 */
[----:B------:R-:W-:Y:S05]  /*66b0*/  IADD3 R172, P1, R106, 0x80, RZ ;  /* 0x000000806aac7810 */ /* 0x000fea0007f3e0ff */
        /* <DEDUP_REMOVED lines=86> */
.L_x_1586:
[----:B------:R-:W-:Y:S05]  /*6c20*/  BSYNC B0 ;  /* 0x0000000000007941 */ /* 0x000fea0003800000 */
.L_x_1585:
[----:B-----5:R1:W-:Y:S02]  /*6c30*/  STG.E.128 desc[UR6][R100.64+0x80], R52 ;  /* 0x0000803464007986 */ /* 0x0203e4000c101d06 */
.L_x_1584:
[----:B------:R-:W-:Y:S05]  /*6c40*/  BSYNC B1 ;  /* 0x0000000000017941 */ /* 0x000fea0003800000 */
.L_x_1583:
[----:B------:R-:W-:Y:S11]  /*6c50*/  ISETP.GE.AND P0, PT, R10, R171, PT ;  /* 0x000000ab0a00720c */ /* 0x000ff60003f06270 */
[----:B------:R-:W-:Y:S02]  /*6c60*/  @!UPT UIADD3 URZ, URZ, URZ, URZ ;  /* 0x0000003f3f3ff290 */ /* 0x000fe4000fffe03f */
[----:B------:R-:W-:Y:S05]  /*6c70*/  @P0 BRA `(.L_x_1578) ;  /* 0x0000000400740947 */ /* 0x000fea0003800000 */
[----:B-1--4-:R-:W-:Y:S01]  /*6c80*/  IMAD.MOV.U32 R101, RZ, RZ, R99 ;  /* 0x000000ffff657224 */ /* 0x012fe200078e0063 */
        /* <DEDUP_REMOVED lines=90> */
.L_x_1588:
[----:B------:R-:W-:Y:S05]  /*7230*/  BSYNC B0 ;  /* 0x0000000000007941 */ /* 0x000fea0003800000 */
.L_x_1587:
[----:B-----5:R4:W-:Y:S02]  /*7240*/  STG.E.128 desc[UR6][R100.64+0x100], R52 ;  /* 0x0001003464007986 */ /* 0x0209e4000c101d06 */
.L_x_1578:
[----:B------:R-:W-:Y:S05]  /*7250*/  BSYNC B2 ;  /* 0x0000000000027941 */ /* 0x000fea0003800000 */
.L_x_1577:
[C---:B------:R-:W-:Y:S01]  /*7260*/  ISETP.GE.AND P0, PT, R140.reuse, R169, PT ;  /* 0x000000a98c00720c */ /* 0x040fe20003f06270 */
[----:B------:R-:W-:Y:S03]  /*7270*/  BSSY B2, `(.L_x_1589) ;  /* 0x0000132000027945 */ /* 0x000fe60003800000 */
[----:B------:R-:W-:Y:S11]  /*7280*/  ISETP.GE.AND P0, PT, R140, R167, !P0 ;  /* 0x000000a78c00720c */ /* 0x000ff60004706270 */
[----:B------:R-:W-:Y:S02]  /*7290*/  @!UPT UIADD3 URZ, URZ, URZ, URZ ;  /* 0x0000003f3f3ff290 */ /* 0x000fe4000fffe03f */
[----:B------:R-:W-:Y:S05]  /*72a0*/  @!P0 BRA `(.L_x_1590) ;  /* 0x0000001000b88947 */ /* 0x000fea0003800000 */
[----:B-1--4-:R-:W1:Y:S01]  /*72b0*/  LDC R101, c[0x0][0x2d0] ;  /* 0x0000b400ff657b82 */ /* 0x012e620000000800 */
[----:B------:R-:W-:Y:S01]  /*72c0*/  BSSY B1, `(.L_x_1591) ;  /* 0x0000064000017945 */ /* 0x000fe20003800000 */
[----:B-1----:R-:W-:Y:S11]  /*72d0*/  ISETP.GE.AND P0, PT, R14, R101, PT ;  /* 0x000000650e00720c */ /* 0x002ff60003f06270 */
[----:B------:R-:W-:Y:S02]  /*72e0*/  @!UPT UIADD3 URZ, URZ, URZ, URZ ;  /* 0x0000003f3f3ff290 */ /* 0x000fe4000fffe03f */
[----:B------:R-:W-:Y:S05]  /*72f0*/  @P0 BRA `(.L_x_1592) ;  /* 0x0000000400800947 */ /* 0x000fea0003800000 */
[----:B------:R-:W-:Y:S01]  /*7300*/  LEA R174, P0, R68, R106, 0x1 ;  /* 0x0000006a44ae7211 */ /* 0x000fe200078008ff */
        /* <DEDUP_REMOVED lines=18> */
[C---:B------:R-:W-:Y:S02]  /*7430*/  LEA R18, P0, R172.reuse, R174, 0x1 ;  /* 0x000000aeac127211 */ /* 0x040fe400078008ff */
[C---:B------:R-:W-:Y:S02]  /*7440*/  IADD3 R166, P2, R145.reuse, R168, RZ ;  /* 0x000000a891a67210 */ /* 0x040fe40007f5e0ff */
[----:B------:R-:W-:Y:S02]  /*7450*/  LEA.HI.X.SX32 R19, R172, R175, 0x1, P0 ;  /* 0x000000afac137211 */ /* 0x000fe400000f0eff */
[----:B-1----:R-:W-:Y:S02]  /*7460*/  LEA R174, P0, R166, R108, 0x1 ;  /* 0x0000006ca6ae7211 */ /* 0x002fe400078008ff */
[----:B------:R-:W-:Y:S01]  /*7470*/  LEA.HI.X.SX32 R168, R168, R120, 0x1, P2 ;  /* 0x00000078a8a87211 */ /* 0x000fe200010f0eff */
[----:B------:R-:W4:Y:S03]  /*7480*/  LDG.E.128 R28, desc[UR6][R18.64] ;  /* 0x00000006121c7981 */ /* 0x000f26000c1e1d00 */
[----:B------:R-:W-:Y:S02]  /*7490*/  LEA.HI.X R175, R166, R109, R168, 0x1, P0 ;  /* 0x0000006da6af7211 */ /* 0x000fe400000f0ca8 */
[----:B------:R-:W-:Y:S02]  /*74a0*/  MOV R166, RZ ;  /* 0x000000ff00a67202 */ /* 0x000fe40000000f00 */
[----:B------:R-:W-:Y:S02]  /*74b0*/  @P1 IADD3 R166, RZ, -UR27, RZ ;  /* 0x8000001bffa61c10 */ /* 0x000fe4000fffe0ff */
[----:B------:R-:W3:Y:S02]  /*74c0*/  LDG.E.128 R172, desc[UR6][R174.64] ;  /* 0x00000006aeac7981 */ /* 0x000ee4000c1e1d00 */
[----:B------:R-:W-:Y:S04]  /*74d0*/  IADD3 R177, P0, R145, R166, RZ ;  /* 0x000000a691b17210 */ /* 0x000fe80007f1e0ff */
[----:B------:R-:W-:Y:S02]  /*74e0*/  LEA.HI.X.SX32 R166, R166, R120, 0x1, P0 ;  /* 0x00000078a6a67211 */ /* 0x000fe400000f0eff */
[C---:B------:R-:W-:Y:S04]  /*74f0*/  LEA R36, P0, R177.reuse, R110, 0x1 ;  /* 0x0000006eb1247211 */ /* 0x040fe800078008ff */
[----:B------:R-:W-:Y:S05]  /*7500*/  LEA.HI.X R37, R177, R111, R166, 0x1, P0 ;  /* 0x0000006fb1257211 */ /* 0x000fea00000f0ca6 */
[----:B------:R1:W3:Y:S02]  /*7510*/  LDG.E.128 R52, desc[UR6][R36.64] ;  /* 0x0000000624347981 */ /* 0x0002e4000c1e1d00 */
[----:B-1----:R-:W-:Y:S02]  /*7520*/  HADD2.F32 R37, -RZ, R56.H1_H1 ;  /* 0x30000038ff257230 */ /* 0x002fe40000004100 */
[--C-:B----4-:R-:W-:Y:S01]  /*7530*/  HADD2.F32 R34, -RZ, R28.reuse.H0_H0 ;  /* 0x2000001cff227230 */ /* 0x110fe20000004100 */
[----:B--2---:R-:W-:Y:S01]  /*7540*/  MOV R26, R30 ;  /* 0x0000001e001a7202 */ /* 0x004fe20000000f00 */
        /* <DEDUP_REMOVED lines=14> */
[--C-:B------:R-:W-:Y:S02]  /*7630*/  HADD2.F32 R20, -RZ, R175.reuse.H0_H0 ;  /* 0x200000afff147230 */ /* 0x100fe40000004100 */
[----:B------:R-:W-:Y:S01]  /*7640*/  FMUL.FTZ R0, R34, R27 ;  /* 0x0000001b22007220 */ /* 0x000fe20000410000 */
[----:B------:R-:W-:Y:S02]  /*7650*/  HADD2.F32 R18, -RZ, R175.H1_H1 ;  /* 0x300000afff127230 */ /* 0x000fe40000004100 */
[----:B------:R-:W-:Y:S01]  /*7660*/  FMUL.FTZ R2, R32, R25 ;  /* 0x0000001920027220 */ /* 0x000fe20000410000 */
[----:B------:R-:W-:Y:S02]  /*7670*/  HADD2.F32 R25, -RZ, R26.H0_H0 ;  /* 0x2000001aff197230 */ /* 0x000fe40000004100 */
[----:B------:R-:W-:Y:S01]  /*7680*/  FMUL.FTZ R3, R30, R23 ;  /* 0x000000171e037220 */ /* 0x000fe20000410000 */
[--C-:B------:R-:W-:Y:S02]  /*7690*/  HADD2.F32 R35, -RZ, R52.reuse.H0_H0 ;  /* 0x20000034ff237230 */ /* 0x100fe40000004100 */
[----:B------:R-:W-:Y:S01]  /*76a0*/  FMUL.FTZ R4, R28, R21 ;  /* 0x000000151c047220 */ /* 0x000fe20000410000 */
[----:B------:R-:W-:Y:S02]  /*76b0*/  HADD2.F32 R36, -RZ, R52.H1_H1 ;  /* 0x30000034ff247230 */ /* 0x000fe40000004100 */
        /* <DEDUP_REMOVED lines=34> */
.L_x_1594:
[----:B------:R-:W-:Y:S05]  /*78e0*/  BSYNC B0 ;  /* 0x0000000000007941 */ /* 0x000fea0003800000 */
.L_x_1593:
[----:B-----5:R4:W-:Y:S02]  /*78f0*/  STG.E.128 desc[UR6][R170.64], R56 ;  /* 0x00000038aa007986 */ /* 0x0209e4000c101d06 */
.L_x_1592:
[----:B------:R-:W-:Y:S05]  /*7900*/  BSYNC B1 ;  /* 0x0000000000017941 */ /* 0x000fea0003800000 */
.L_x_1591:
        /* <DEDUP_REMOVED lines=8> */
[C---:B----4-:R-:W-:Y:S03]  /*7990*/  LEA R170, P0, R77.reuse, R100, 0x1 ;  /* 0x000000644daa7211 */ /* 0x050fe600078008ff */
        /* <DEDUP_REMOVED lines=89> */
.L_x_1598:
[----:B------:R-:W-:Y:S05]  /*7f30*/  BSYNC B0 ;  /* 0x0000000000007941 */ /* 0x000fea0003800000 */
.L_x_1597:
[----:B-----5:R4:W-:Y:S02]  /*7f40*/  STG.E.128 desc[UR6][R170.64], R56 ;  /* 0x00000038aa007986 */ /* 0x0209e4000c101d06 */
.L_x_1596:
[----:B------:R-:W-:Y:S05]  /*7f50*/  BSYNC B1 ;  /* 0x0000000000017941 */ /* 0x000fea0003800000 */
.L_x_1595:
[----:B------:R-:W-:Y:S11]  /*7f60*/  ISETP.GE.AND P0, PT, R10, R101, PT ;  /* 0x000000650a00720c */ /* 0x000ff60003f06270 */
[----:B------:R-:W-:Y:S02]  /*7f70*/  @!UPT UIADD3 URZ, URZ, URZ, URZ ;  /* 0x0000003f3f3ff290 */ /* 0x000fe4000fffe03f */
[----:B------:R-:W-:Y:S05]  /*7f80*/  @P0 BRA `(.L_x_1590) ;  /* 0x0000000400800947 */ /* 0x000fea0003800000 */
[C---:B-1----:R-:W-:Y:S01]  /*7f90*/  LEA R174, P0, R81.reuse, R106, 0x1 ;  /* 0x0000006a51ae7211 */ /* 0x042fe200078008ff */
        /* <DEDUP_REMOVED lines=24> */
[----:B------:R-:W4:Y:S01]  /*8120*/  LDG.E.128 R28, desc[UR6][R18.64] ;  /* 0x00000006121c7981 */ /* 0x000f22000c1e1d00 */
[----:B------:R-:W-:Y:S02]  /*8130*/  @P1 IADD3 R177, RZ, -UR27, RZ ;  /* 0x8000001bffb11c10 */ /* 0x000fe4000fffe0ff */
[----:B------:R-:W-:Y:S02]  /*8140*/  LEA.HI.X R175, R101, R109, R166, 0x1, P0 ;  /* 0x0000006d65af7211 */ /* 0x000fe400000f0ca6 */
[----:B------:R-:W-:Y:S04]  /*8150*/  IADD3 R101, P0, R128, R177, RZ ;  /* 0x000000b180657210 */ /* 0x000fe80007f1e0ff */
[----:B------:R-:W-:Y:S01]  /*8160*/  LEA.HI.X.SX32 R166, R177, R116, 0x1, P0 ;  /* 0x00000074b1a67211 */ /* 0x000fe200000f0eff */
[----:B------:R-:W3:Y:S01]  /*8170*/  LDG.E.128 R172, desc[UR6][R174.64] ;  /* 0x00000006aeac7981 */ /* 0x000ee2000c1e1d00 */
        /* <DEDUP_REMOVED lines=63> */
.L_x_1600:
[----:B------:R-:W-:Y:S05]  /*8570*/  BSYNC B0 ;  /* 0x0000000000007941 */ /* 0x000fea0003800000 */
.L_x_1599:
[----:B-----5:R4:W-:Y:S02]  /*8580*/  STG.E.128 desc[UR6][R170.64], R56 ;  /* 0x00000038aa007986 */ /* 0x0209e4000c101d06 */
.L_x_1590:
[----:B------:R-:W-:Y:S05]  /*8590*/  BSYNC B2 ;  /* 0x0000000000027941 */ /* 0x000fea0003800000 */
.L_x_1589:
        /* <DEDUP_REMOVED lines=104> */
.L_x_1606:
[----:B------:R-:W-:Y:S05]  /*8c20*/  BSYNC B0 ;  /* 0x0000000000007941 */ /* 0x000fea0003800000 */
.L_x_1605:
[----:B-----5:R4:W-:Y:S02]  /*8c30*/  STG.E.128 desc[UR6][R170.64], R56 ;  /* 0x00000038aa007986 */ /* 0x0209e4000c101d06 */
.L_x_1604:
[----:B------:R-:W-:Y:S05]  /*8c40*/  BSYNC B1 ;  /* 0x0000000000017941 */ /* 0x000fea0003800000 */
.L_x_1603:
        /* <DEDUP_REMOVED lines=98> */
.L_x_1610:
[----:B------:R-:W-:Y:S05]  /*9270*/  BSYNC B0 ;  /* 0x0000000000007941 */ /* 0x000fea0003800000 */
.L_x_1609:
[----:B-----5:R4:W-:Y:S02]  /*9280*/  STG.E.128 desc[UR6][R170.64], R56 ;  /* 0x00000038aa007986 */ /* 0x0209e4000c101d06 */
.L_x_1608:
[----:B------:R-:W-:Y:S05]  /*9290*/  BSYNC B1 ;  /* 0x0000000000017941 */ /* 0x000fea0003800000 */
.L_x_1607:
        /* <DEDUP_REMOVED lines=97> */
.L_x_1612:
[----:B------:R-:W-:Y:S05]  /*98b0*/  BSYNC B0 ;  /* 0x0000000000007941 */ /* 0x000fea0003800000 */
.L_x_1611:
[----:B-----5:R4:W-:Y:S02]  /*98c0*/  STG.E.128 desc[UR6][R170.64], R56 ;  /* 0x00000038aa007986 */ /* 0x0209e4000c101d06 */
.L_x_1602:
[----:B------:R-:W-:Y:S05]  /*98d0*/  BSYNC B2 ;  /* 0x0000000000027941 */ /* 0x000fea0003800000 */
.L_x_1601:
        /* <DEDUP_REMOVED lines=10> */
[----:B------:R-:W2:Y:S01]  /*9980*/  LDC.64 R2, c[0x0][0x338] ;  /* 0x0000ce00ff027b82 */ /* 0x000ea20000000a00 */
[----:B------:R-:W-:Y:S01]  /*9990*/  ISETP.GE.AND P0, PT, R14, UR4, PT ;  /* 0x000000040e007c0c */ /* 0x000fe2000bf06270 */
[----:B------:R-:W-:Y:S01]  /*99a0*/  BSSY B0, `(.L_x_1617) ;  /* 0x0000061000007945 */ /* 0x000fe20003800000 */
[----:B-1--4-:R-:W-:Y:S01]  /*99b0*/  MOV R101, R99 ;  /* 0x0000006300657202 */ /* 0x012fe20000000f00 */
[----:B--2---:R-:W-:Y:S04]  /*99c0*/  IMAD.WIDE.U32 R170, R2, 0x60, R106 ;  /* 0x0000006002aa7825 */ /* 0x004fe800078e006a */
[----:B------:R-:W-:Y:S05]  /*99d0*/  IMAD R3, R3, 0x60, RZ ;  /* 0x0000006003037824 */ /* 0x000fea00078e02ff */
[----:B------:R-:W-:Y:S02]  /*99e0*/  IADD3 R171, R171, R3, RZ ;  /* 0x00000003abab7210 */ /* 0x000fe40007ffe0ff */
[----:B------:R-:W1:Y:S03]  /*99f0*/  LDC.64 R2, c[0x0][0x248] ;  /* 0x00009200ff027b82 */ /* 0x000e660000000a00 */
[----:B------:R2:W5:Y:S01]  /*9a00*/  LDG.E.128 R56, desc[UR6][R170.64] ;  /* 0x00000006aa387981 */ /* 0x000562000c1e1d00 */
[----:B-1----:R-:W-:Y:S04]  /*9a10*/  IMAD.WIDE.U32 R172, R2, 0x60, R100 ;  /* 0x0000006002ac7825 */ /* 0x002fe800078e0064 */
[----:B------:R-:W-:Y:S05]  /*9a20*/  IMAD R3, R3, 0x60, RZ ;  /* 0x0000006003037824 */ /* 0x000fea00078e02ff */
[----:B------:R-:W-:Y:S01]  /*9a30*/  IADD3 R173, R173, R3, RZ ;  /* 0x00000003adad7210 */ /* 0x000fe20007ffe0ff */
[----:B--2---:R-:W-:Y:S06]  /*9a40*/  @P0 BRA `(.L_x_1618) ;  /* 0x0000000400580947 */ /* 0x004fec0003800000 */
        /* <DEDUP_REMOVED lines=14> */
[C---:B------:R-:W-:Y:S02]  /*9b30*/  LEA R170, P0, R101.reuse, R108, 0x1 ;  /* 0x0000006c65aa7211 */ /* 0x040fe400078008ff */
[----:B------:R-:W-:Y:S01]  /*9b40*/  LEA.HI.X.SX32 R166, R166, R117, 0x1, P2 ;  /* 0x00000075a6a67211 */ /* 0x000fe200010f0eff */
[----:B------:R-:W2:Y:S03]  /*9b50*/  LDG.E.128 R28, desc[UR6][R18.64] ;  /* 0x00000006121c7981 */ /* 0x000ea6000c1e1d00 */
[----:B------:R-:W-:Y:S02]  /*9b60*/  LEA.HI.X R171, R101, R109, R166, 0x1, P0 ;  /* 0x0000006d65ab7211 */ /* 0x000fe400000f0ca6 */
[----:B------:R-:W-:Y:S02]  /*9b70*/  MOV R166, RZ ;  /* 0x000000ff00a67202 */ /* 0x000fe40000000f00 */
[----:B------:R-:W-:Y:S02]  /*9b80*/  @P1 IADD3 R166, RZ, -UR27, RZ ;  /* 0x8000001bffa61c10 */ /* 0x000fe4000fffe0ff */
[----:B------:R-:W4:Y:S02]  /*9b90*/  LDG.E.128 R168, desc[UR6][R170.64] ;  /* 0x00000006aaa87981 */ /* 0x000f24000c1e1d00 */
[----:B------:R-:W-:Y:S04]  /*9ba0*/  IADD3 R101, P0, R130, R166, RZ ;  /* 0x000000a682657210 */ /* 0x000fe80007f1e0ff */
[----:B------:R-:W-:Y:S02]  /*9bb0*/  LEA.HI.X.SX32 R166, R166, R117, 0x1, P0 ;  /* 0x00000075a6a67211 */ /* 0x000fe400000f0eff */
[C---:B------:R-:W-:Y:S04]  /*9bc0*/  LEA R36, P0, R101.reuse, R110, 0x1 ;  /* 0x0000006e65247211 */ /* 0x040fe800078008ff */
[----:B------:R-:W-:Y:S05]  /*9bd0*/  LEA.HI.X R37, R101, R111, R166, 0x1, P0 ;  /* 0x0000006f65257211 */ /* 0x000fea00000f0ca6 */
[----:B------:R1:W3:Y:S02]  /*9be0*/  LDG.E.128 R52, desc[UR6][R36.64] ;  /* 0x0000000624347981 */ /* 0x0002e4000c1e1d00 */
[----:B-1----:R-:W-:Y:S02]  /*9bf0*/  HADD2.F32 R37, -RZ, R56.H1_H1 ;  /* 0x30000038ff257230 */ /* 0x002fe40000004100 */
[--C-:B--2---:R-:W-:Y:S01]  /*9c00*/  HADD2.F32 R34, -RZ, R28.reuse.H0_H0 ;  /* 0x2000001cff227230 */ /* 0x104fe20000004100 */
[----:B------:R-:W-:Y:S01]  /*9c10*/  MOV R26, R30 ;  /* 0x0000001e001a7202 */ /* 0x000fe20000000f00 */
[----:B------:R-:W-:Y:S01]  /*9c20*/  HADD2.F32 R32, -RZ, R28.H1_H1 ;  /* 0x3000001cff207230 */ /* 0x000fe20000004100 */
[----:B------:R-:W-:Y:S01]  /*9c30*/  MOV R19, R31 ;  /* 0x0000001f00137202 */ /* 0x000fe20000000f00 */
[--C-:B------:R-:W-:Y:S02]  /*9c40*/  HADD2.F32 R30, -RZ, R29.reuse.H0_H0 ;  /* 0x2000001dff1e7230 */ /* 0x100fe40000004100 */
[----:B------:R-:W-:Y:S02]  /*9c50*/  HADD2.F32 R28, -RZ, R29.H1_H1 ;  /* 0x3000001dff1c7230 */ /* 0x000fe40000004100 */
[--C-:B----4-:R-:W-:Y:S02]  /*9c60*/  HADD2.F32 R27, -RZ, R168.reuse.H0_H0 ;  /* 0x200000a8ff1b7230 */ /* 0x110fe40000004100 */
        /* <DEDUP_REMOVED lines=15> */
[--C-:B---3--:R-:W-:Y:S02]  /*9d60*/  HADD2.F32 R35, -RZ, R52.reuse.H0_H0 ;  /* 0x20000034ff237230 */ /* 0x108fe40000004100 */
        /* <DEDUP_REMOVED lines=36> */
.L_x_1618:
[----:B------:R-:W-:Y:S05]  /*9fb0*/  BSYNC B0 ;  /* 0x0000000000007941 */ /* 0x000fea0003800000 */
.L_x_1617:
[----:B-----5:R1:W-:Y:S02]  /*9fc0*/  STG.E.128 desc[UR6][R172.64], R56 ;  /* 0x00000038ac007986 */ /* 0x0203e4000c101d06 */
.L_x_1616:
[----:B------:R-:W-:Y:S05]  /*9fd0*/  BSYNC B1 ;  /* 0x0000000000017941 */ /* 0x000fea0003800000 */
.L_x_1615:
[----:B------:R-:W-:Y:S01]  /*9fe0*/  ISETP.GE.AND P0, PT, R11, R167, PT ;  /* 0x000000a70b00720c */ /* 0x000fe20003f06270 */
[----:B------:R-:W-:Y:S11]  /*9ff0*/  BSSY B1, `(.L_x_1619) ;  /* 0x0000063000017945 */ /* 0x000ff60003800000 */
[----:B------:R-:W-:Y:S01]  /*a000*/  @!UPT UIADD3 URZ, URZ, URZ, URZ ;  /* 0x0000003f3f3ff290 */ /* 0x000fe2000fffe03f */
[----:B------:R-:W-:Y:S05]  /*a010*/  @P0 BRA `(.L_x_1620) ;  /* 0x0000000400800947 */ /* 0x000fea0003800000 */
[----:B----4-:R-:W-:Y:S01]  /*a020*/  LEA R170, P0, R89, R106, 0x1 ;  /* 0x0000006a59aa7211 */ /* 0x010fe200078008ff */
[----:B------:R-:W-:Y:S01]  /*a030*/  BSSY B0, `(.L_x_1621) ;  /* 0x000005d000007945 */ /* 0x000fe20003800000 */
[----:B------:R-:W-:Y:S02]  /*a040*/  ISETP.GE.AND P1, PT, R11, UR4, PT ;  /* 0x000000040b007c0c */ /* 0x000fe4000bf26270 */
[----:B------:R-:W-:Y:S02]  /*a050*/  LEA.HI.X R171, R89, R107, R88, 0x1, P0 ;  /* 0x0000006b59ab7211 */ /* 0x000fe400000f0c58 */
[C---:B-1----:R-:W-:Y:S03]  /*a060*/  LEA R172, P0, R91.reuse, R100, 0x1 ;  /* 0x000000645bac7211 */ /* 0x042fe600078008ff */
        /* <DEDUP_REMOVED lines=15> */
[----:B------:R-:W-:Y:S02]  /*a160*/  IADD3 R101, P2, R125, R166, RZ ;  /* 0x000000a67d657210 */ /* 0x000fe40007f5e0ff */
[----:B------:R-:W-:Y:S02]  /*a170*/  LEA.HI.X.SX32 R19, R168, R171, 0x1, P0 ;  /* 0x000000aba8137211 */ /* 0x000fe400000f0eff */
[C---:B-1----:R-:W-:Y:S02]  /*a180*/  LEA R170, P0, R101.reuse, R108, 0x1 ;  /* 0x0000006c65aa7211 */ /* 0x042fe400078008ff */
        /* <DEDUP_REMOVED lines=71> */
.L_x_1622:
[----:B------:R-:W-:Y:S05]  /*a600*/  BSYNC B0 ;  /* 0x0000000000007941 */ /* 0x000fea0003800000 */
.L_x_1621:
[----:B-----5:R4:W-:Y:S02]  /*a610*/  STG.E.128 desc[UR6][R172.64], R56 ;  /* 0x00000038ac007986 */ /* 0x0209e4000c101d06 */
.L_x_1620:
[----:B------:R-:W-:Y:S05]  /*a620*/  BSYNC B1 ;  /* 0x0000000000017941 */ /* 0x000fea0003800000 */
.L_x_1619:
[----:B------:R-:W-:Y:S11]  /*a630*/  ISETP.GE.AND P0, PT, R10, R167, PT ;  /* 0x000000a70a00720c */ /* 0x000ff60003f06270 */
[----:B------:R-:W-:Y:S02]  /*a640*/  @!UPT UIADD3 URZ, URZ, URZ, URZ ;  /* 0x0000003f3f3ff290 */ /* 0x000fe4000fffe03f */
[----:B------:R-:W-:Y:S05]  /*a650*/  @P0 BRA `(.L_x_1614) ;  /* 0x0000000400800947 */ /* 0x000fea0003800000 */
[C---:B-1--4-:R-:W-:Y:S01]  /*a660*/  LEA R170, P0, R93.reuse, R106, 0x1 ;  /* 0x0000006a5daa7211 */ /* 0x052fe200078008ff */
        /* <DEDUP_REMOVED lines=93> */
.L_x_1624:
[----:B------:R-:W-:Y:S05]  /*ac40*/  BSYNC B0 ;  /* 0x0000000000007941 */ /* 0x000fea0003800000 */
.L_x_1623:
[----:B-----5:R4:W-:Y:S02]  /*ac50*/  STG.E.128 desc[UR6][R166.64], R56 ;  /* 0x00000038a6007986 */ /* 0x0209e4000c101d06 */
.L_x_1614:
[----:B------:R-:W-:Y:S05]  /*ac60*/  BSYNC B2 ;  /* 0x0000000000027941 */ /* 0x000fea0003800000 */
.L_x_1613:
        /* <DEDUP_REMOVED lines=8> */
.L_x_1550:
[-C--:B------:R-:W-:Y:S01]  /*acf0*/  ISETP.GE.AND P2, PT, R140, R169.reuse, PT ;  /* 0x000000a98c00720c */ /* 0x080fe20003f46270 */
[----:B------:R-:W-:Y:S01]  /*ad00*/  BSSY B0, `(.L_x_1625) ;  /* 0x0000014000007945 */ /* 0x000fe20003800000 */
[-C--:B------:R-:W-:Y:S02]  /*ad10*/  ISETP.GE.AND P1, PT, R138, R169.reuse, PT ;  /* 0x000000a98a00720c */ /* 0x080fe40003f26270 */
[C---:B------:R-:W-:Y:S02]  /*ad20*/  ISETP.GE.AND P0, PT, R131.reuse, R169, PT ;  /* 0x000000a98300720c */ /* 0x040fe40003f06270 */
[-C--:B------:R-:W-:Y:S02]  /*ad30*/  ISETP.GE.AND P2, PT, R140, R167.reuse, !P2 ;  /* 0x000000a78c00720c */ /* 0x080fe40005746270 */
[-C--:B------:R-:W-:Y:S02]  /*ad40*/  ISETP.GE.AND P1, PT, R138, R167.reuse, !P1 ;  /* 0x000000a78a00720c */ /* 0x080fe40004f26270 */
[----:B------:R-:W-:Y:S01]  /*ad50*/  ISETP.GE.AND P0, PT, R131, R167, !P0 ;  /* 0x000000a78300720c */ /* 0x000fe20004706270 */
[----:B------:R-:W-:Y:S01]  /*ad60*/  @!UPT UIADD3 URZ, URZ, URZ, URZ ;  /* 0x0000003f3f3ff290 */ /* 0x000fe2000fffe03f */
[----:B------:R-:W-:Y:S11]  /*ad70*/  @!P4 BRA `(.L_x_1626) ;  /* 0x000000000030c947 */ /* 0x000ff60003800000 */
[----:B------:R-:W-:Y:S02]  /*ad80*/  ISETP.NE.AND P4, PT, R141, RZ, PT ;  /* 0x000000ff8d00720c */ /* 0x000fe40003f85270 */
[----:B------:R-:W-:Y:S11]  /*ad90*/  ISETP.NE.AND P5, PT, R139, RZ, PT ;  /* 0x000000ff8b00720c */ /* 0x000ff60003fa5270 */
[----:B-12---:R-:W2:Y:S01]  /*ada0*/  @P4 LDG.E.128 R24, desc[UR6][R106.64] ;  /* 0x000000066a184981 */ /* 0x006ea2000c1e1d00 */
[--C-:B------:R-:W-:Y:S05]  /*adb0*/  @P4 IMAD.MOV.U32 R101, RZ, RZ, R99.reuse ;  /* 0x000000ffff654224 */ /* 0x100fea00078e0063 */
[----:B--2---:R1:W-:Y:S01]  /*adc0*/  @P4 STG.E.128 desc[UR6][R100.64], R24 ;  /* 0x0000001864004986 */ /* 0x0043e2000c101d06 */
[----:B------:R-:W-:Y:S03]  /*add0*/  ISETP.NE.AND P4, PT, R134, RZ, PT ;  /* 0x000000ff8600720c */ /* 0x000fe60003f85270 */
[----:B------:R-:W2:Y:S01]  /*ade0*/  @P5 LDG.E.128 R20, desc[UR6][R106.64+0x80] ;  /* 0x000080066a145981 */ /* 0x000ea2000c1e1d00 */
[--C-:B-1----:R-:W-:Y:S05]  /*adf0*/  @P5 IMAD.MOV.U32 R101, RZ, RZ, R99.reuse ;  /* 0x000000ffff655224 */ /* 0x102fea00078e0063 */
[----:B--2---:R1:W-:Y:S04]  /*ae00*/  @P5 STG.E.128 desc[UR6][R100.64+0x80], R20 ;  /* 0x0000801464005986 */ /* 0x0043e8000c101d06 */
[----:B------:R-:W2:Y:S01]  /*ae10*/  @P4 LDG.E.128 R4, desc[UR6][R106.64+0x100] ;  /* 0x000100066a044981 */ /* 0x000ea2000c1e1d00 */
[----:B-1----:R-:W-:Y:S05]  /*ae20*/  @P4 IMAD.MOV.U32 R101, RZ, RZ, R99 ;  /* 0x000000ffff654224 */ /* 0x002fea00078e0063 */
[----:B--2---:R3:W-:Y:S02]  /*ae30*/  @P4 STG.E.128 desc[UR6][R100.64+0x100], R4 ;  /* 0x0001000464004986 */ /* 0x0047e4000c101d06 */
.L_x_1626:
[----:B------:R-:W-:Y:S05]  /*ae40*/  BSYNC B0 ;  /* 0x0000000000007941 */ /* 0x000fea0003800000 */
.L_x_1625:
[----:B------:R-:W-:Y:S04]  /*ae50*/  BSSY B0, `(.L_x_1627) ;  /* 0x0000018000007945 */ /* 0x000fe80003800000 */
[----:B------:R-:W-:Y:S05]  /*ae60*/  @!P2 BRA `(.L_x_1628) ;  /* 0x000000000058a947 */ /* 0x000fea0003800000 */
[----:B------:R-:W-:Y:S02]  /*ae70*/  ISETP.NE.AND P5, PT, R141, RZ, PT ;  /* 0x000000ff8d00720c */ /* 0x000fe40003fa5270 */
[----:B------:R-:W-:Y:S11]  /*ae80*/  ISETP.NE.AND P6, PT, R139, RZ, PT ;  /* 0x000000ff8b00720c */ /* 0x000ff60003fc5270 */
[----:B-123--:R-:W-:Y:S02]  /*ae90*/  @P5 LEA R4, P2, R68, R106, 0x1 ;  /* 0x0000006a44045211 */ /* 0x00efe400078408ff */
[----:B------:R-:W-:Y:S02]  /*aea0*/  @P5 LEA R30, P4, R200, R100, 0x1 ;  /* 0x00000064c81e5211 */ /* 0x000fe400078808ff */
[----:B------:R-:W-:Y:S02]  /*aeb0*/  @P5 LEA.HI.X R5, R68, R107, R67, 0x1, P2 ;  /* 0x0000006b44055211 */ /* 0x000fe400010f0c43 */
[CC--:B------:R-:W-:Y:S02]  /*aec0*/  @P6 LEA R28, P2, R73.reuse, R106.reuse, 0x1 ;  /* 0x0000006a491c6211 */ /* 0x0c0fe400078408ff */
        /* <DEDUP_REMOVED lines=16> */
.L_x_1628:
[----:B------:R-:W-:Y:S05]  /*afd0*/  BSYNC B0 ;  /* 0x0000000000007941 */ /* 0x000fea0003800000 */
.L_x_1627:
[----:B------:R-:W-:Y:S04]  /*afe0*/  BSSY B0, `(.L_x_1629) ;  /* 0x0000018000007945 */ /* 0x000fe80003800000 */
[----:B------:R-:W-:Y:S05]  /*aff0*/  @!P1 BRA `(.L_x_1630) ;  /* 0x0000000000589947 */ /* 0x000fea0003800000 */
[----:B------:R-:W-:Y:S02]  /*b000*/  ISETP.NE.AND P4, PT, R141, RZ, PT ;  /* 0x000000ff8d00720c */ /* 0x000fe40003f85270 */
[----:B------:R-:W-:Y:S11]  /*b010*/  ISETP.NE.AND P5, PT, R139, RZ, PT ;  /* 0x000000ff8b00720c */ /* 0x000ff60003fa5270 */
[----:B-1234-:R-:W-:Y:S02]  /*b020*/  @P4 LEA R4, P1, R70, R106, 0x1 ;  /* 0x0000006a46044211 */ /* 0x01efe400078208ff */
        /* <DEDUP_REMOVED lines=19> */
.L_x_1630:
[----:B------:R-:W-:Y:S05]  /*b160*/  BSYNC B0 ;  /* 0x0000000000007941 */ /* 0x000fea0003800000 */
.L_x_1629:
[----:B------:R-:W-:Y:S01]  /*b170*/  UMOV UR4, URZ ;  /* 0x0000003f00047c82 */ /* 0x000fe20008000000 */
[----:B------:R-:W-:Y:S04]  /*b180*/  BSSY B0, `(.L_x_1576) ;  /* 0x000001c000007945 */ /* 0x000fe80003800000 */
[----:B------:R-:W-:Y:S05]  /*b190*/  @!P0 BRA `(.L_x_1631) ;  /* 0x0000000000688947 */ /* 0x000fea0003800000 */
[----:B------:R-:W-:Y:S02]  /*b1a0*/  ISETP.NE.AND P1, PT, R141, RZ, PT ;  /* 0x000000ff8d00720c */ /* 0x000fe40003f25270 */
[----:B------:R-:W-:Y:S11]  /*b1b0*/  ISETP.NE.AND P4, PT, R139, RZ, PT ;  /* 0x000000ff8b00720c */ /* 0x000ff60003f85270 */
[----:B------:R-:W2:Y:S01]  /*b1c0*/  @P1 LDC.64 R2, c[0x0][0x338] ;  /* 0x0000ce00ff021b82 */ /* 0x000ea20000000a00 */
[----:B---3--:R-:W-:Y:S01]  /*b1d0*/  @P1 IMAD.MOV.U32 R101, RZ, RZ, R99 ;  /* 0x000000ffff651224 */ /* 0x008fe200078e0063 */
[----:B------:R-:W-:Y:S02]  /*b1e0*/  @P4 LEA R28, P0, R89, R106, 0x1 ;  /* 0x0000006a591c4211 */ /* 0x000fe400078008ff */
[----:B-1--4-:R-:W-:Y:S02]  /*b1f0*/  @P4 LEA R30, P2, R91, R100, 0x1 ;  /* 0x000000645b1e4211 */ /* 0x012fe400078408ff */
[----:B------:R-:W-:Y:S02]  /*b200*/  @P4 LEA.HI.X R29, R89, R107, R88, 0x1, P0 ;  /* 0x0000006b591d4211 */ /* 0x000fe400000f0c58 */
[----:B------:R-:W-:Y:S01]  /*b210*/  @P4 LEA.HI.X R31, R91, R99, R90, 0x1, P2 ;  /* 0x000000635b1f4211 */ /* 0x000fe200010f0c5a */
[----:B--2---:R-:W-:Y:S04]  /*b220*/  @P1 IMAD.WIDE.U32 R4, R2, 0x60, R106 ;  /* 0x0000006002041825 */ /* 0x004fe800078e006a */
        /* <DEDUP_REMOVED lines=8> */
[----:B------:R-:W-:Y:S04]  /*b2b0*/  ISETP.NE.AND P1, PT, R134, RZ, PT ;  /* 0x000000ff8600720c */ /* 0x000fe80003f25270 */
[----:B------:R-:W2:Y:S09]  /*b2c0*/  @P4 LDG.E.128 R24, desc[UR6][R28.64] ;  /* 0x000000061c184981 */ /* 0x000eb2000c1e1d00 */
[C---:B------:R-:W-:Y:S04]  /*b2d0*/  @P1 LEA R2, P0, R93.reuse, R106, 0x1 ;  /* 0x0000006a5d021211 */ /* 0x040fe800078008ff */
[----:B------:R-:W-:Y:S02]  /*b2e0*/  @P1 LEA.HI.X R3, R93, R107, R92, 0x1, P0 ;  /* 0x0000006b5d031211 */ /* 0x000fe400000f0c5c */
[C---:B------:R-:W-:Y:S04]  /*b2f0*/  @P1 LEA R32, P0, R95.reuse, R100, 0x1 ;  /* 0x000000645f201211 */ /* 0x040fe800078008ff */
[----:B------:R-:W-:Y:S01]  /*b300*/  @P1 LEA.HI.X R33, R95, R99, R94, 0x1, P0 ;  /* 0x000000635f211211 */ /* 0x000fe200000f0c5e */
[----:B--2---:R1:W-:Y:S05]  /*b310*/  @P4 STG.E.128 desc[UR6][R30.64], R24 ;  /* 0x000000181e004986 */ /* 0x0043ea000c101d06 */
[----:B------:R-:W2:Y:S05]  /*b320*/  @P1 LDG.E.128 R20, desc[UR6][R2.64] ;  /* 0x0000000602141981 */ /* 0x000eaa000c1e1d00 */
[----:B--2---:R1:W-:Y:S02]  /*b330*/  @P1 STG.E.128 desc[UR6][R32.64], R20 ;  /* 0x0000001420001986 */ /* 0x0043e4000c101d06 */
.L_x_1631:
[----:B------:R-:W-:Y:S05]  /*b340*/  BSYNC B0 ;  /* 0x0000000000007941 */ /* 0x000fea0003800000 */
.L_x_1576:
        /* <DEDUP_REMOVED lines=81> */
.L_x_1632:
[----:B------:R-:W1:Y:S01]  /*b860*/  LDC R2, c[0x0][0x250] ;  /* 0x00009400ff027b82 */ /* 0x000e620000000800 */
[----:B------:R-:W-:Y:S07]  /*b870*/  IMAD.MOV.U32 R101, RZ, RZ, R99 ;  /* 0x000000ffff657224 */ /* 0x000fee00078e0063 */
[----:B------:R-:W2:Y:S02]  /*b880*/  LDC R0, c[0x0][0x248] ;  /* 0x00009200ff007b82 */ /* 0x000ea40000000800 */
[----:B--2---:R-:W-:Y:S02]  /*b890*/  IMAD.U32 R5, R0, -0x40, RZ ;  /* 0xffffffc000057824 */ /* 0x004fe400078e00ff */
[----:B-1----:R-:W-:Y:S03]  /*b8a0*/  IMAD.U32 R3, R2, -0x40, RZ ;  /* 0xffffffc002037824 */ /* 0x002fe600078e00ff */
[----:B------:R-:W-:Y:S02]  /*b8b0*/  LEA R100, P0, R5, R100, 0x1 ;  /* 0x0000006405647211 */ /* 0x000fe400078008ff */
[----:B------:R-:W-:Y:S02]  /*b8c0*/  LEA R102, P1, R3, R102, 0x1 ;  /* 0x0000006603667211 */ /* 0x000fe400078208ff */
[----:B------:R-:W-:Y:S02]  /*b8d0*/  LEA.HI.X.SX32 R99, R5, R101, 0x1, P0 ;  /* 0x0000006505637211 */ /* 0x000fe400000f0eff */
[----:B------:R-:W-:Y:S09]  /*b8e0*/  LEA.HI.X.SX32 R103, R3, R103, 0x1, P1 ;  /* 0x0000006703677211 */ /* 0x000ff200008f0eff */
.L_x_1633:
[----:B------:R-:W-:Y:S04]  /*b8f0*/  IADD3 R9, R9, -0x1, RZ ;  /* 0xffffffff09097810 */ /* 0x000fe80007ffe0ff */
[----:B------:R-:W-:Y:S11]  /*b900*/  ISETP.GT.AND P0, PT, R9, R66, PT ;  /* 0x000000420900720c */ /* 0x000ff60003f04270 */
[----:B------:R-:W-:Y:S02]  /*b910*/  @!UPT UIADD3 URZ, URZ, URZ, URZ ;  /* 0x0000003f3f3ff290 */ /* 0x000fe4000fffe03f */
[----:B------:R-:W-:Y:S05]  /*b920*/  @P0 BRA `(.L_x_1634) ;  /* 0xffffff7400240947 */ /* 0x000fea000383ffff */
.L_x_1541:
        /* <DEDUP_REMOVED lines=11> */
[C---:B--2--5:R-:W-:Y:S01]  /*b9e0*/  SHF.L.U64.HI R9, R4.reuse, 0x4, R5 ;  /* 0x0000000404097819 */ /* 0x064fe20000010205 */
        /* <DEDUP_REMOVED lines=94> */
.L_x_1643:
[----:B------:R-:W-:Y:S05]  /*bfd0*/  BSYNC B0 ;  /* 0x0000000000007941 */ /* 0x000fea0003800000 */
.L_x_1642:
[----:B-----5:R3:W-:Y:S02]  /*bfe0*/  STS.128 [R202], R20 ;  /* 0x00000014ca007388 */ /* 0x0207e40000000c00 */
.L_x_1641:
[----:B------:R-:W-:Y:S05]  /*bff0*/  BSYNC B1 ;  /* 0x0000000000017941 */ /* 0x000fea0003800000 */
.L_x_1640:
        /* <DEDUP_REMOVED lines=46> */
.L_x_1647:
[----:B------:R-:W-:Y:S05]  /*c2e0*/  BSYNC B0 ;  /* 0x0000000000007941 */ /* 0x000fea0003800000 */
.L_x_1646:
[----:B-----5:R1:W-:Y:S02]  /*c2f0*/  STS.128 [R202+0x2000], R20 ;  /* 0x00200014ca007388 */ /* 0x0203e40000000c00 */
.L_x_1645:
[----:B------:R-:W-:Y:S05]  /*c300*/  BSYNC B1 ;  /* 0x0000000000017941 */ /* 0x000fea0003800000 */
.L_x_1644:
        /* <DEDUP_REMOVED lines=14> */
[----:B------:R-:W-:Y:S02]  /*c3f0*/  HADD2.F32 R0, -RZ, R5.H1_H1 ;  /* 0x30000005ff007230 */ /* 0x000fe40000004100 */
[----:B--2---:R-:W-:Y:S02]  /*c400*/  HADD2.F32 R21, -RZ, R7.H1_H1 ;  /* 0x30000007ff157230 */ /* 0x004fe40000004100 */
[-C--:B------:R-:W-:Y:S01]  /*c410*/  FMUL.FTZ R19, R27, R2.reuse ;  /* 0x000000021b137220 */ /* 0x080fe20000410000 */
[----:B------:R-:W-:Y:S01]  /*c420*/  FMUL.FTZ R18, R26, R2 ;  /* 0x000000021a127220 */ /* 0x000fe20000410000 */
[-C--:B------:R-:W-:Y:S01]  /*c430*/  FMUL.FTZ R2, R23, R0.reuse ;  /* 0x0000000017027220 */ /* 0x080fe20000410000 */
[----:B------:R-:W-:Y:S01]  /*c440*/  FMUL.FTZ R0, R25, R0 ;  /* 0x0000000019007220 */ /* 0x000fe20000410000 */
[----:B------:R-:W-:-:S02]  /*c450*/  HADD2.F32 R22, -RZ, R6.H1_H1 ;  /* 0x30000006ff167230 */ /* 0x000fc40000004100 */
[-C--:B------:R-:W-:Y:S01]  /*c460*/  FFMA.FTZ R2, R25, R21.reuse, -R2 ;  /* 0x0000001519027223 */ /* 0x080fe20000010802 */
[----:B------:R-:W-:Y:S01]  /*c470*/  FFMA.FTZ R21, R23, R21, R0 ;  /* 0x0000001517157223 */ /* 0x000fe20000010000 */
[----:B------:R-:W-:Y:S02]  /*c480*/  HADD2.F32 R0, -RZ, R24.H0_H0 ;  /* 0x20000018ff007230 */ /* 0x000fe40000004100 */
[-C--:B------:R-:W-:Y:S01]  /*c490*/  FFMA.FTZ R18, R27, R22.reuse, R18 ;  /* 0x000000161b127223 */ /* 0x080fe20000010012 */
[----:B------:R-:W-:Y:S02]  /*c4a0*/  HADD2.F32 R4, -RZ, R4.H0_H0 ;  /* 0x20000004ff047230 */ /* 0x000fe40000004100 */
[----:B------:R-:W-:Y:S01]  /*c4b0*/  FFMA.FTZ R19, R26, R22, -R19 ;  /* 0x000000161a137223 */ /* 0x000fe20000010813 */
[----:B------:R-:W-:Y:S02]  /*c4c0*/  HADD2.F32 R5, -RZ, R5.H0_H0 ;  /* 0x20000005ff057230 */ /* 0x000fe40000004100 */
[----:B------:R-:W-:-:S02]  /*c4d0*/  HADD2.F32 R25, -RZ, R20.H1_H1 ;  /* 0x30000014ff197230 */ /* 0x000fc40000004100 */
[----:B------:R-:W-:Y:S01]  /*c4e0*/  HADD2.F32 R24, -RZ, R24.H1_H1 ;  /* 0x30000018ff187230 */ /* 0x000fe20000004100 */
[----:B------:R-:W-:Y:S01]  /*c4f0*/  F2FP.F16.F32.PACK_AB R18, R18, R19 ;  /* 0x000000131212723e */ /* 0x000fe200000000ff */
        /* <DEDUP_REMOVED lines=11> */
[----:B------:R-:W-:Y:S01]  /*c5b0*/  FFMA.FTZ R24, R24, R7, R5 ;  /* 0x0000000718187223 */ /* 0x000fe20000010005 */
[----:B------:R-:W-:-:S02]  /*c5c0*/  MOV R21, R18 ;  /* 0x0000001200157202 */ /* 0x000fc40000000f00 */
[----:B------:R-:W-:Y:S02]  /*c5d0*/  F2FP.F16.F32.PACK_AB R20, R25, R20 ;  /* 0x000000141914723e */ /* 0x000fe400000000ff */
[----:B------:R-:W-:Y:S02]  /*c5e0*/  F2FP.F16.F32.PACK_AB R22, R24, R27 ;  /* 0x0000001b1816723e */ /* 0x000fe400000000ff */
.L_x_1649:
[----:B------:R-:W-:Y:S05]  /*c5f0*/  BSYNC B0 ;  /* 0x0000000000007941 */ /* 0x000fea0003800000 */
.L_x_1648:
[----:B-----5:R3:W-:Y:S02]  /*c600*/  STS.128 [R202+0x4000], R20 ;  /* 0x00400014ca007388 */ /* 0x0207e40000000c00 */
.L_x_1639:
[----:B------:R-:W-:Y:S05]  /*c610*/  BSYNC B2 ;  /* 0x0000000000027941 */ /* 0x000fea0003800000 */
.L_x_1638:
[----:B-1-3--:R-:W-:Y:S01]  /*c620*/  VIADD R20, R154, 0x10 ;  /* 0x000000109a147836 */ /* 0x00afe20000000000 */
        /* <DEDUP_REMOVED lines=23> */
[----:B------:R-:W4:Y:S04]  /*c7a0*/  LDG.E.64 R4, desc[UR6][R36.64] ;  /* 0x0000000624047981 */ /* 0x000f28000c1e1b00 */
[----:B------:R-:W3:Y:S01]  /*c7b0*/  LDG.E.64 R6, desc[UR6][R18.64] ;  /* 0x0000000612067981 */ /* 0x000ee2000c1e1b00 */
[--C-:B--2--5:R-:W-:Y:S02]  /*c7c0*/  HADD2.F32 R29, -RZ, R27.reuse.H0_H0 ;  /* 0x2000001bff1d7230 */ /* 0x124fe40000004100 */
[----:B------:R-:W-:Y:S02]  /*c7d0*/  HADD2.F32 R27, -RZ, R27.H1_H1 ;  /* 0x3000001bff1b7230 */ /* 0x000fe40000004100 */
[--C-:B------:R-:W-:Y:S02]  /*c7e0*/  HADD2.F32 R28, -RZ, R25.reuse.H1_H1 ;  /* 0x30000019ff1c7230 */ /* 0x100fe40000004100 */
[----:B------:R-:W-:-:S02]  /*c7f0*/  HADD2.F32 R31, -RZ, R25.H0_H0 ;  /* 0x20000019ff1f7230 */ /* 0x000fc40000004100 */
[----:B----4-:R-:W-:Y:S02]  /*c800*/  HADD2.F32 R0, -RZ, R5.H1_H1 ;  /* 0x30000005ff007230 */ /* 0x010fe40000004100 */
[----:B------:R-:W-:Y:S02]  /*c810*/  HADD2.F32 R21, -RZ, R4.H1_H1 ;  /* 0x30000004ff157230 */ /* 0x000fe40000004100 */
[----:B---3--:R-:W-:Y:S02]  /*c820*/  HADD2.F32 R23, -RZ, R7.H1_H1 ;  /* 0x30000007ff177230 */ /* 0x008fe40000004100 */
[-C--:B------:R-:W-:Y:S01]  /*c830*/  FMUL.FTZ R2, R27, R0.reuse ;  /* 0x000000001b027220 */ /* 0x080fe20000410000 */
[----:B------:R-:W-:Y:S02]  /*c840*/  HADD2.F32 R25, -RZ, R6.H1_H1 ;  /* 0x30000006ff197230 */ /* 0x000fe40000004100 */
[CC--:B------:R-:W-:Y:S01]  /*c850*/  FMUL.FTZ R22, R28.reuse, R21.reuse ;  /* 0x000000151c167220 */ /* 0x0c0fe20000410000 */
[----:B------:R-:W-:Y:S01]  /*c860*/  FMUL.FTZ R0, R29, R0 ;  /* 0x000000001d007220 */ /* 0x000fe20000410000 */
[----:B------:R-:W-:Y:S01]  /*c870*/  FMUL.FTZ R21, R31, R21 ;  /* 0x000000151f157220 */ /* 0x000fe20000410000 */
[----:B------:R-:W-:Y:S01]  /*c880*/  FFMA.FTZ R2, R29, R23, -R2 ;  /* 0x000000171d027223 */ /* 0x000fe20000010802 */
[----:B------:R-:W-:Y:S01]  /*c890*/  FFMA.FTZ R22, R31, R25, -R22 ;  /* 0x000000191f167223 */ /* 0x000fe20000010816 */
[----:B------:R-:W-:Y:S01]  /*c8a0*/  FFMA.FTZ R23, R27, R23, R0 ;  /* 0x000000171b177223 */ /* 0x000fe20000010000 */
[----:B------:R-:W-:Y:S01]  /*c8b0*/  FFMA.FTZ R21, R28, R25, R21 ;  /* 0x000000191c157223 */ /* 0x000fe20000010015 */
[----:B------:R-:W-:-:S02]  /*c8c0*/  HADD2.F32 R4, -RZ, R4.H0_H0 ;  /* 0x20000004ff047230 */ /* 0x000fc40000004100 */
[----:B------:R-:W-:Y:S01]  /*c8d0*/  HADD2.F32 R27, -RZ, R24.H1_H1 ;  /* 0x30000018ff1b7230 */ /* 0x000fe20000004100 */
[----:B------:R-:W-:Y:S01]  /*c8e0*/  F2FP.F16.F32.PACK_AB R2, R23, R2 ;  /* 0x000000021702723e */ /* 0x000fe200000000ff */
[----:B------:R-:W-:Y:S02]  /*c8f0*/  HADD2.F32 R0, -RZ, R26.H0_H0 ;  /* 0x2000001aff007230 */ /* 0x000fe40000004100 */
[----:B------:R-:W-:Y:S02]  /*c900*/  HADD2.F32 R5, -RZ, R5.H0_H0 ;  /* 0x20000005ff057230 */ /* 0x000fe40000004100 */
[----:B------:R-:W-:Y:S02]  /*c910*/  HADD2.F32 R25, -RZ, R24.H0_H0 ;  /* 0x20000018ff197230 */ /* 0x000fe40000004100 */
[----:B------:R-:W-:Y:S01]  /*c920*/  FMUL.FTZ R24, R27, R4 ;  /* 0x000000041b187220 */ /* 0x000fe20000410000 */
[----:B------:R-:W-:Y:S02]  /*c930*/  HADD2.F32 R26, -RZ, R26.H1_H1 ;  /* 0x3000001aff1a7230 */ /* 0x000fe40000004100 */
[----:B------:R-:W-:-:S02]  /*c940*/  HADD2.F32 R6, -RZ, R6.H0_H0 ;  /* 0x20000006ff067230 */ /* 0x000fc40000004100 */
[C---:B------:R-:W-:Y:S01]  /*c950*/  FMUL.FTZ R4, R25.reuse, R4 ;  /* 0x0000000419047220 */ /* 0x040fe20000410000 */
[----:B------:R-:W-:Y:S02]  /*c960*/  HADD2.F32 R7, -RZ, R7.H0_H0 ;  /* 0x20000007ff077230 */ /* 0x000fe40000004100 */
[-C--:B------:R-:W-:Y:S01]  /*c970*/  FMUL.FTZ R29, R26, R5.reuse ;  /* 0x000000051a1d7220 */ /* 0x080fe20000410000 */
        /* <DEDUP_REMOVED lines=9> */
.L_x_1655:
[----:B------:R-:W-:Y:S05]  /*ca10*/  BSYNC B0 ;  /* 0x0000000000007941 */ /* 0x000fea0003800000 */
.L_x_1654:
[----:B-----5:R1:W-:Y:S02]  /*ca20*/  STS.128 [R202+0x800], R24 ;  /* 0x00080018ca007388 */ /* 0x0203e40000000c00 */
.L_x_1653:
[----:B------:R-:W-:Y:S05]  /*ca30*/  BSYNC B1 ;  /* 0x0000000000017941 */ /* 0x000fea0003800000 */
.L_x_1652:
[----:B------:R1:W-:Y:S01]  /*ca40*/  @P1 STS.128 [R202+0x2800], RZ ;  /* 0x002800ffca001388 */ /* 0x0003e20000000c00 */
[----:B------:R-:W-:Y:S04]  /*ca50*/  BSSY B1, `(.L_x_1656) ;  /* 0x000002f000017945 */ /* 0x000fe80003800000 */
[----:B------:R-:W-:Y:S05]  /*ca60*/  @P1 BRA `(.L_x_1657) ;  /* 0x0000000000b41947 */ /* 0x000fea0003800000 */
[----:B-1----:R1:W5:Y:S01]  /*ca70*/  LDG.E.128 R24, desc[UR6][R32.64+0x80] ;  /* 0x0000800620187981 */ /* 0x002362000c1e1d00 */
[----:B------:R-:W-:Y:S01]  /*ca80*/  ISETP.GE.AND P2, PT, R11, UR12, PT ;  /* 0x0000000c0b007c0c */ /* 0x000fe2000bf46270 */
[----:B------:R-:W-:-:S12]  /*ca90*/  BSSY B0, `(.L_x_1658) ;  /* 0x0000029000007945 */ /* 0x000fd80003800000 */
[----:B------:R-:W-:Y:S05]  /*caa0*/  @P2 BRA `(.L_x_1659) ;  /* 0x00000000009c2947 */ /* 0x000fea0003800000 */
[----:B------:R-:W3:Y:S04]  /*cab0*/  LDG.E.64 R4, desc[UR6][R36.64+0x40] ;  /* 0x0000400624047981 */ /* 0x000ee8000c1e1b00 */
[----:B------:R-:W4:Y:S01]  /*cac0*/  LDG.E.64 R6, desc[UR6][R18.64+0x40] ;  /* 0x0000400612067981 */ /* 0x000f22000c1e1b00 */
[--C-:B--2--5:R-:W-:Y:S02]  /*cad0*/  HADD2.F32 R29, -RZ, R27.reuse.H0_H0 ;  /* 0x2000001bff1d7230 */ /* 0x124fe40000004100 */
[----:B------:R-:W-:Y:S02]  /*cae0*/  HADD2.F32 R27, -RZ, R27.H1_H1 ;  /* 0x3000001bff1b7230 */ /* 0x000fe40000004100 */
[--C-:B------:R-:W-:Y:S02]  /*caf0*/  HADD2.F32 R28, -RZ, R25.reuse.H1_H1 ;  /* 0x30000019ff1c7230 */ /* 0x100fe40000004100 */
[----:B------:R-:W-:-:S02]  /*cb00*/  HADD2.F32 R31, -RZ, R25.H0_H0 ;  /* 0x20000019ff1f7230 */ /* 0x000fc40000004100 */
[----:B---3--:R-:W-:Y:S02]  /*cb10*/  HADD2.F32 R0, -RZ, R5.H1_H1 ;  /* 0x30000005ff007230 */ /* 0x008fe40000004100 */
[----:B------:R-:W-:Y:S02]  /*cb20*/  HADD2.F32 R21, -RZ, R4.H1_H1 ;  /* 0x30000004ff157230 */ /* 0x000fe40000004100 */
[----:B----4-:R-:W-:Y:S02]  /*cb30*/  HADD2.F32 R23, -RZ, R7.H1_H1 ;  /* 0x30000007ff177230 */ /* 0x010fe40000004100 */
        /* <DEDUP_REMOVED lines=30> */
.L_x_1659:
[----:B------:R-:W-:Y:S05]  /*cd20*/  BSYNC B0 ;  /* 0x0000000000007941 */ /* 0x000fea0003800000 */
.L_x_1658:
[----:B-----5:R1:W-:Y:S02]  /*cd30*/  STS.128 [R202+0x2800], R24 ;  /* 0x00280018ca007388 */ /* 0x0203e40000000c00 */
.L_x_1657:
[----:B------:R-:W-:Y:S05]  /*cd40*/  BSYNC B1 ;  /* 0x0000000000017941 */ /* 0x000fea0003800000 */
.L_x_1656:
[----:B------:R1:W-:Y:S01]  /*cd50*/  @P0 STS.128 [R202+0x4800], RZ ;  /* 0x004800ffca000388 */ /* 0x0003e20000000c00 */
[----:B------:R-:W-:Y:S05]  /*cd60*/  @P0 BRA `(.L_x_1651) ;  /* 0x0000000000b00947 */ /* 0x000fea0003800000 */
[----:B-1-3--:R-:W5:Y:S01]  /*cd70*/  LDG.E.128 R32, desc[UR6][R32.64+0x100] ;  /* 0x0001000620207981 */ /* 0x00af62000c1e1d00 */
[----:B------:R-:W-:Y:S01]  /*cd80*/  ISETP.GE.AND P2, PT, R10, UR12, PT ;  /* 0x0000000c0a007c0c */ /* 0x000fe2000bf46270 */
[----:B------:R-:W-:-:S12]  /*cd90*/  BSSY B0, `(.L_x_1660) ;  /* 0x0000028000007945 */ /* 0x000fd80003800000 */
[----:B------:R-:W-:Y:S05]  /*cda0*/  @P2 BRA `(.L_x_1661) ;  /* 0x0000000000982947 */ /* 0x000fea0003800000 */
[----:B------:R-:W3:Y:S04]  /*cdb0*/  LDG.E.64 R4, desc[UR6][R36.64+0x80] ;  /* 0x0000800624047981 */ /* 0x000ee8000c1e1b00 */
[----:B------:R-:W2:Y:S01]  /*cdc0*/  LDG.E.64 R6, desc[UR6][R18.64+0x80] ;  /* 0x0000800612067981 */ /* 0x000ea2000c1e1b00 */
[--C-:B-----5:R-:W-:Y:S02]  /*cdd0*/  HADD2.F32 R24, -RZ, R33.reuse.H0_H0 ;  /* 0x20000021ff187230 */ /* 0x120fe40000004100 */
[----:B------:R-:W-:Y:S02]  /*cde0*/  HADD2.F32 R27, -RZ, R33.H1_H1 ;  /* 0x30000021ff1b7230 */ /* 0x000fe40000004100 */
[--C-:B------:R-:W-:Y:S02]  /*cdf0*/  HADD2.F32 R23, -RZ, R35.reuse.H1_H1 ;  /* 0x30000023ff177230 */ /* 0x100fe40000004100 */
[----:B------:R-:W-:-:S02]  /*ce00*/  HADD2.F32 R25, -RZ, R35.H0_H0 ;  /* 0x20000023ff197230 */ /* 0x000fc40000004100 */
        /* <DEDUP_REMOVED lines=11> */
[-C--:B------:R-:W-:Y:S01]  /*cec0*/  FFMA.FTZ R19, R24, R22.reuse, -R19 ;  /* 0x0000001618137223 */ /* 0x080fe20000010813 */
[----:B------:R-:W-:Y:S02]  /*ced0*/  HADD2.F32 R4, -RZ, R4.H0_H0 ;  /* 0x20000004ff047230 */ /* 0x000fe40000004100 */
[----:B------:R-:W-:Y:S01]  /*cee0*/  FFMA.FTZ R18, R27, R22, R18 ;  /* 0x000000161b127223 */ /* 0x000fe20000010012 */
[----:B------:R-:W-:Y:S01]  /*cef0*/  HADD2.F32 R5, -RZ, R5.H0_H0 ;  /* 0x20000005ff057230 */ /* 0x000fe20000004100 */
[----:B------:R-:W-:Y:S01]  /*cf00*/  F2FP.F16.F32.PACK_AB R35, R21, R2 ;  /* 0x000000021523723e */ /* 0x000fe200000000ff */
        /* <DEDUP_REMOVED lines=9> */
[----:B------:R-:W-:Y:S01]  /*cfa0*/  FMUL.FTZ R5, R0, R5 ;  /* 0x0000000500057220 */ /* 0x000fe20000410000 */
[----:B------:R-:W-:-:S02]  /*cfb0*/  FFMA.FTZ R22, R23, R6, -R22 ;  /* 0x0000000617167223 */ /* 0x000fc40000010816 */
[----:B------:R-:W-:Y:S01]  /*cfc0*/  FFMA.FTZ R25, R25, R6, R4 ;  /* 0x0000000619197223 */ /* 0x000fe20000010004 */
[-C--:B------:R-:W-:Y:S01]  /*cfd0*/  FFMA.FTZ R27, R0, R7.reuse, -R27 ;  /* 0x00000007001b7223 */ /* 0x080fe2000001081b */
[----:B------:R-:W-:-:S03]  /*cfe0*/  FFMA.FTZ R34, R34, R7, R5 ;  /* 0x0000000722227223 */ /* 0x000fc60000010005 */
[----:B------:R-:W-:Y:S02]  /*cff0*/  F2FP.F16.F32.PACK_AB R32, R25, R22 ;  /* 0x000000161920723e */ /* 0x000fe400000000ff */
[----:B------:R-:W-:Y:S02]  /*d000*/  F2FP.F16.F32.PACK_AB R34, R34, R27 ;  /* 0x0000001b2222723e */ /* 0x000fe400000000ff */
.L_x_1661:
[----:B------:R-:W-:Y:S05]  /*d010*/  BSYNC B0 ;  /* 0x0000000000007941 */ /* 0x000fea0003800000 */
.L_x_1660:
[----:B-----5:R1:W-:Y:S02]  /*d020*/  STS.128 [R202+0x4800], R32 ;  /* 0x00480020ca007388 */ /* 0x0203e40000000c00 */
.L_x_1651:
[----:B------:R-:W-:Y:S05]  /*d030*/  BSYNC B2 ;  /* 0x0000000000027941 */ /* 0x000fea0003800000 */
.L_x_1650:
        /* <DEDUP_REMOVED lines=13> */
[----:B--2---:R-:W-:-:S03]  /*d110*/  IMAD.SHL.U32 R28, R5, 0x2, RZ ;  /* 0x00000002051c7824 */ /* 0x004fc600078e00ff */
[----:B------:R-:W-:Y:S01]  /*d120*/  SHF.L.U64.HI R0, R5, 0x1, R0 ;  /* 0x0000000105007819 */ /* 0x000fe20000010200 */
[----:B------:R2:W-:Y:S01]  /*d130*/  @P2 STS.128 [R202+0x1000], RZ ;  /* 0x001000ffca002388 */ /* 0x0005e20000000c00 */
[C---:B------:R-:W-:Y:S02]  /*d140*/  IADD3 R18, P5, R28.reuse, UR10, RZ ;  /* 0x0000000a1c127c10 */ /* 0x040fe4000ffbe0ff */
[----:B------:R-:W-:Y:S02]  /*d150*/  IADD3 R28, P4, R28, UR8, RZ ;  /* 0x000000081c1c7c10 */ /* 0x000fe4000ff9e0ff */
[C---:B------:R-:W-:Y:S02]  /*d160*/  IADD3.X R19, R0.reuse, UR11, RZ, P5, !PT ;  /* 0x0000000b00137c10 */ /* 0x040fe4000affe4ff */
[----:B------:R-:W-:Y:S01]  /*d170*/  IADD3.X R29, R0, UR9, RZ, P4, !PT ;  /* 0x00000009001d7c10 */ /* 0x000fe2000a7fe4ff */
[----:B------:R-:W-:Y:S08]  /*d180*/  @P2 BRA `(.L_x_1665) ;  /* 0x0000000000bc2947 */ /* 0x000ff00003800000 */
[----:B-1----:R1:W5:Y:S01]  /*d190*/  LDG.E.128 R24, desc[UR6][R12.64] ;  /* 0x000000060c187981 */ /* 0x002362000c1e1d00 */
[----:B------:R-:W-:Y:S01]  /*d1a0*/  ISETP.GE.AND P2, PT, R14, UR12, PT ;  /* 0x0000000c0e007c0c */ /* 0x000fe2000bf46270 */
[----:B------:R-:W-:-:S12]  /*d1b0*/  BSSY B0, `(.L_x_1666) ;  /* 0x000002b000007945 */ /* 0x000fd80003800000 */
[----:B------:R-:W-:Y:S05]  /*d1c0*/  @P2 BRA `(.L_x_1667) ;  /* 0x0000000000a42947 */ /* 0x000fea0003800000 */
[----:B------:R-:W2:Y:S04]  /*d1d0*/  LDG.E.64 R4, desc[UR6][R28.64] ;  /* 0x000000061c047981 */ /* 0x000ea8000c1e1b00 */
[----:B------:R-:W4:Y:S01]  /*d1e0*/  LDG.E.64 R6, desc[UR6][R18.64] ;  /* 0x0000000612067981 */ /* 0x000f22000c1e1b00 */
[--C-:B-----5:R-:W-:Y:S01]  /*d1f0*/  HADD2.F32 R31, -RZ, R27.reuse.H0_H0 ;  /* 0x2000001bff1f7230 */ /* 0x120fe20000004100 */
[----:B------:R-:W-:Y:S01]  /*d200*/  MOV R30, R26 ;  /* 0x0000001a001e7202 */ /* 0x000fe20000000f00 */
[----:B------:R-:W-:Y:S02]  /*d210*/  HADD2.F32 R27, -RZ, R27.H1_H1 ;  /* 0x3000001bff1b7230 */ /* 0x000fe40000004100 */
[--C-:B---3--:R-:W-:Y:S02]  /*d220*/  HADD2.F32 R32, -RZ, R25.reuse.H1_H1 ;  /* 0x30000019ff207230 */ /* 0x108fe40000004100 */
[----:B------:R-:W-:-:S02]  /*d230*/  HADD2.F32 R34, -RZ, R25.H0_H0 ;  /* 0x20000019ff227230 */ /* 0x000fc40000004100 */
[----:B--2---:R-:W-:Y:S02]  /*d240*/  HADD2.F32 R0, -RZ, R5.H1_H1 ;  /* 0x30000005ff007230 */ /* 0x004fe40000004100 */
[----:B------:R-:W-:Y:S02]  /*d250*/  HADD2.F32 R21, -RZ, R4.H1_H1 ;  /* 0x30000004ff157230 */ /* 0x000fe40000004100 */
[----:B----4-:R-:W-:Y:S02]  /*d260*/  HADD2.F32 R25, -RZ, R7.H1_H1 ;  /* 0x30000007ff197230 */ /* 0x010fe40000004100 */
[-C--:B------:R-:W-:Y:S01]  /*d270*/  FMUL.FTZ R2, R27, R0.reuse ;  /* 0x000000001b027220 */ /* 0x080fe20000410000 */
[----:B------:R-:W-:Y:S02]  /*d280*/  HADD2.F32 R26, -RZ, R6.H1_H1 ;  /* 0x30000006ff1a7230 */ /* 0x000fe40000004100 */
[-C--:B------:R-:W-:Y:S01]  /*d290*/  FMUL.FTZ R23, R32, R21.reuse ;  /* 0x0000001520177220 */ /* 0x080fe20000410000 */
[C---:B------:R-:W-:Y:S01]  /*d2a0*/  FMUL.FTZ R0, R31.reuse, R0 ;  /* 0x000000001f007220 */ /* 0x040fe20000410000 */
[C---:B------:R-:W-:Y:S01]  /*d2b0*/  FMUL.FTZ R21, R34.reuse, R21 ;  /* 0x0000001522157220 */ /* 0x040fe20000410000 */
[-C--:B------:R-:W-:Y:S01]  /*d2c0*/  FFMA.FTZ R2, R31, R25.reuse, -R2 ;  /* 0x000000191f027223 */ /* 0x080fe20000010802 */
[-C--:B------:R-:W-:Y:S01]  /*d2d0*/  FFMA.FTZ R23, R34, R26.reuse, -R23 ;  /* 0x0000001a22177223 */ /* 0x080fe20000010817 */
[----:B------:R-:W-:Y:S01]  /*d2e0*/  FFMA.FTZ R25, R27, R25, R0 ;  /* 0x000000191b197223 */ /* 0x000fe20000010000 */
[----:B------:R-:W-:Y:S01]  /*d2f0*/  FFMA.FTZ R26, R32, R26, R21 ;  /* 0x0000001a201a7223 */ /* 0x000fe20000010015 */
[----:B------:R-:W-:-:S02]  /*d300*/  HADD2.F32 R4, -RZ, R4.H0_H0 ;  /* 0x20000004ff047230 */ /* 0x000fc40000004100 */
[----:B------:R-:W-:Y:S01]  /*d310*/  HADD2.F32 R27, -RZ, R24.H1_H1 ;  /* 0x30000018ff1b7230 */ /* 0x000fe20000004100 */
[----:B------:R-:W-:Y:S01]  /*d320*/  F2FP.F16.F32.PACK_AB R2, R25, R2 ;  /* 0x000000021902723e */ /* 0x000fe200000000ff */
[----:B------:R-:W-:Y:S01]  /*d330*/  HADD2.F32 R0, -RZ, R30.H0_H0 ;  /* 0x2000001eff007230 */ /* 0x000fe20000004100 */
[----:B------:R-:W-:Y:S01]  /*d340*/  F2FP.F16.F32.PACK_AB R23, R26, R23 ;  /* 0x000000171a17723e */ /* 0x000fe200000000ff */
[----:B------:R-:W-:Y:S02]  /*d350*/  HADD2.F32 R5, -RZ, R5.H0_H0 ;  /* 0x20000005ff057230 */ /* 0x000fe40000004100 */
[----:B------:R-:W-:Y:S02]  /*d360*/  HADD2.F32 R21, -RZ, R24.H0_H0 ;  /* 0x20000018ff157230 */ /* 0x000fe40000004100 */
[----:B------:R-:W-:Y:S01]  /*d370*/  FMUL.FTZ R24, R27, R4 ;  /* 0x000000041b187220 */ /* 0x000fe20000410000 */
[----:B------:R-:W-:Y:S01]  /*d380*/  HADD2.F32 R30, -RZ, R30.H1_H1 ;  /* 0x3000001eff1e7230 */ /* 0x000fe20000004100 */
[----:B------:R-:W-:Y:S01]  /*d390*/  MOV R25, R23 ;  /* 0x0000001700197202 */ /* 0x000fe20000000f00 */
        /* <DEDUP_REMOVED lines=8> */
[----:B------:R-:W-:-:S03]  /*d420*/  FFMA.FTZ R30, R30, R7, R5 ;  /* 0x000000071e1e7223 */ /* 0x000fc60000010005 */
[----:B------:R-:W-:Y:S02]  /*d430*/  F2FP.F16.F32.PACK_AB R24, R27, R24 ;  /* 0x000000181b18723e */ /* 0x000fe400000000ff */
[----:B------:R-:W-:Y:S02]  /*d440*/  F2FP.F16.F32.PACK_AB R26, R30, R31 ;  /* 0x0000001f1e1a723e */ /* 0x000fe400000000ff */
[----:B------:R-:W-:Y:S02]  /*d450*/  MOV R27, R2 ;  /* 0x00000002001b7202 */ /* 0x000fe40000000f00 */
.L_x_1667:
[----:B------:R-:W-:Y:S05]  /*d460*/  BSYNC B0 ;  /* 0x0000000000007941 */ /* 0x000fea0003800000 */
.L_x_1666:
[----:B-----5:R1:W-:Y:S02]  /*d470*/  STS.128 [R202+0x1000], R24 ;  /* 0x00100018ca007388 */ /* 0x0203e40000000c00 */
.L_x_1665:
[----:B------:R-:W-:Y:S05]  /*d480*/  BSYNC B1 ;  /* 0x0000000000017941 */ /* 0x000fea0003800000 */
.L_x_1664:
        /* <DEDUP_REMOVED lines=48> */
.L_x_1671:
[----:B------:R-:W-:Y:S05]  /*d790*/  BSYNC B0 ;  /* 0x0000000000007941 */ /* 0x000fea0003800000 */
.L_x_1670:
[----:B-----5:R1:W-:Y:S02]  /*d7a0*/  STS.128 [R202+0x3000], R24 ;  /* 0x00300018ca007388 */ /* 0x0203e40000000c00 */
.L_x_1669:
[----:B------:R-:W-:Y:S05]  /*d7b0*/  BSYNC B1 ;  /* 0x0000000000017941 */ /* 0x000fea0003800000 */
.L_x_1668:
[----:B------:R1:W-:Y:S01]  /*d7c0*/  @P0 STS.128 [R202+0x5000], RZ ;  /* 0x005000ffca000388 */ /* 0x0003e20000000c00 */
[----:B------:R-:W-:Y:S05]  /*d7d0*/  @P0 BRA `(.L_x_1663) ;  /* 0x0000000000b40947 */ /* 0x000fea0003800000 */
[----:B-1----:R1:W5:Y:S01]  /*d7e0*/  LDG.E.128 R24, desc[UR6][R12.64+0x100] ;  /* 0x000100060c187981 */ /* 0x002362000c1e1d00 */
[----:B------:R-:W-:Y:S01]  /*d7f0*/  ISETP.GE.AND P2, PT, R10, UR12, PT ;  /* 0x0000000c0a007c0c */ /* 0x000fe2000bf46270 */
[----:B------:R-:W-:-:S12]  /*d800*/  BSSY B0, `(.L_x_1672) ;  /* 0x0000029000007945 */ /* 0x000fd80003800000 */
[----:B------:R-:W-:Y:S05]  /*d810*/  @P2 BRA `(.L_x_1673) ;  /* 0x00000000009c2947 */ /* 0x000fea0003800000 */
[----:B------:R-:W2:Y:S04]  /*d820*/  LDG.E.64 R4, desc[UR6][R28.64+0x80] ;  /* 0x000080061c047981 */ /* 0x000ea8000c1e1b00 */
[----:B------:R-:W3:Y:S01]  /*d830*/  LDG.E.64 R6, desc[UR6][R18.64+0x80] ;  /* 0x0000800612067981 */ /* 0x000ee2000c1e1b00 */
[--C-:B-----5:R-:W-:Y:S02]  /*d840*/  HADD2.F32 R21, -RZ, R27.reuse.H1_H1 ;  /* 0x3000001bff157230 */ /* 0x120fe40000004100 */
[----:B------:R-:W-:Y:S02]  /*d850*/  HADD2.F32 R23, -RZ, R27.H0_H0 ;  /* 0x2000001bff177230 */ /* 0x000fe40000004100 */
[--C-:B------:R-:W-:Y:S02]  /*d860*/  HADD2.F32 R30, -RZ, R25.reuse.H0_H0 ;  /* 0x20000019ff1e7230 */ /* 0x100fe40000004100 */
[----:B------:R-:W-:-:S02]  /*d870*/  HADD2.F32 R25, -RZ, R25.H1_H1 ;  /* 0x30000019ff197230 */ /* 0x000fc40000004100 */
[----:B--2---:R-:W-:Y:S02]  /*d880*/  HADD2.F32 R0, -RZ, R5.H1_H1 ;  /* 0x30000005ff007230 */ /* 0x004fe40000004100 */
[----:B-1----:R-:W-:Y:S02]  /*d890*/  HADD2.F32 R12, -RZ, R4.H1_H1 ;  /* 0x30000004ff0c7230 */ /* 0x002fe40000004100 */
[----:B---3--:R-:W-:Y:S02]  /*d8a0*/  HADD2.F32 R19, -RZ, R7.H1_H1 ;  /* 0x30000007ff137230 */ /* 0x008fe40000004100 */
        /* <DEDUP_REMOVED lines=10> */
[----:B------:R-:W-:Y:S02]  /*d950*/  HADD2.F32 R26, -RZ, R26.H1_H1 ;  /* 0x3000001aff1a7230 */ /* 0x000fe40000004100 */
[----:B------:R-:W-:Y:S01]  /*d960*/  FFMA.FTZ R12, R25, R18, R12 ;  /* 0x00000012190c7223 */ /* 0x000fe2000001000c */
[----:B------:R-:W-:Y:S01]  /*d970*/  HADD2.F32 R4, -RZ, R4.H0_H0 ;  /* 0x20000004ff047230 */ /* 0x000fe20000004100 */
[----:B------:R-:W-:Y:S01]  /*d980*/  F2FP.F16.F32.PACK_AB R27, R19, R2 ;  /* 0x00000002131b723e */ /* 0x000fe200000000ff */
[--C-:B------:R-:W-:Y:S02]  /*d990*/  HADD2.F32 R23, -RZ, R24.reuse.H1_H1 ;  /* 0x30000018ff177230 */ /* 0x100fe40000004100 */
[----:B------:R-:W-:Y:S01]  /*d9a0*/  FMUL.FTZ R25, R26, R5 ;  /* 0x000000051a197220 */ /* 0x000fe20000410000 */
[----:B------:R-:W-:-:S02]  /*d9b0*/  HADD2.F32 R21, -RZ, R24.H0_H0 ;  /* 0x20000018ff157230 */ /* 0x000fc40000004100 */
[----:B------:R-:W-:Y:S01]  /*d9c0*/  FMUL.FTZ R5, R0, R5 ;  /* 0x0000000500057220 */ /* 0x000fe20000410000 */
[----:B------:R-:W-:Y:S02]  /*d9d0*/  HADD2.F32 R7, -RZ, R7.H0_H0 ;  /* 0x20000007ff077230 */ /* 0x000fe40000004100 */
[-C--:B------:R-:W-:Y:S01]  /*d9e0*/  FMUL.FTZ R18, R23, R4.reuse ;  /* 0x0000000417127220 */ /* 0x080fe20000410000 */
[----:B------:R-:W-:Y:S02]  /*d9f0*/  HADD2.F32 R6, -RZ, R6.H0_H0 ;  /* 0x20000006ff067230 */ /* 0x000fe40000004100 */
[C---:B------:R-:W-:Y:S01]  /*da00*/  FMUL.FTZ R4, R21.reuse, R4 ;  /* 0x0000000415047220 */ /* 0x040fe20000410000 */
[----:B------:R-:W-:Y:S01]  /*da10*/  F2FP.F16.F32.PACK_AB R12, R12, R13 ;  /* 0x0000000d0c0c723e */ /* 0x000fe200000000ff */
[-C--:B------:R-:W-:Y:S01]  /*da20*/  FFMA.FTZ R25, R0, R7.reuse, -R25 ;  /* 0x0000000700197223 */ /* 0x080fe20000010819 */
[----:B------:R-:W-:Y:S01]  /*da30*/  FFMA.FTZ R26, R26, R7, R5 ;  /* 0x000000071a1a7223 */ /* 0x000fe20000010005 */
[-C--:B------:R-:W-:Y:S01]  /*da40*/  FFMA.FTZ R18, R21, R6.reuse, -R18 ;  /* 0x0000000615127223 */ /* 0x080fe20000010812 */
[----:B------:R-:W-:-:S03]  /*da50*/  FFMA.FTZ R23, R23, R6, R4 ;  /* 0x0000000617177223 */ /* 0x000fc60000010004 */
[----:B------:R-:W-:Y:S02]  /*da60*/  F2FP.F16.F32.PACK_AB R26, R26, R25 ;  /* 0x000000191a1a723e */ /* 0x000fe400000000ff */
[----:B------:R-:W-:Y:S02]  /*da70*/  F2FP.F16.F32.PACK_AB R24, R23, R18 ;  /* 0x000000121718723e */ /* 0x000fe400000000ff */
[----:B------:R-:W-:Y:S02]  /*da80*/  MOV R25, R12 ;  /* 0x0000000c00197202 */ /* 0x000fe40000000f00 */
.L_x_1673:
[----:B------:R-:W-:Y:S05]  /*da90*/  BSYNC B0 ;  /* 0x0000000000007941 */ /* 0x000fea0003800000 */
.L_x_1672:
[----:B-----5:R1:W-:Y:S02]  /*daa0*/  STS.128 [R202+0x5000], R24 ;  /* 0x00500018ca007388 */ /* 0x0203e40000000c00 */
.L_x_1663:
[----:B------:R-:W-:Y:S05]  /*dab0*/  BSYNC B2 ;  /* 0x0000000000027941 */ /* 0x000fea0003800000 */
.L_x_1662:
[----:B--2---:R-:W-:-:S05]  /*dac0*/  VIADD R28, R154, 0x30 ;  /* 0x000000309a1c7836 */ /* 0x004fca0000000000 */
        /* <DEDUP_REMOVED lines=11> */
[----:B-1----:R-:W-:-:S03]  /*db80*/  IMAD.SHL.U32 R24, R0, 0x2, RZ ;  /* 0x0000000200187824 */ /* 0x002fc600078e00ff */
[----:B------:R-:W-:Y:S01]  /*db90*/  SHF.L.U64.HI R0, R0, 0x1, R17 ;  /* 0x0000000100007819 */ /* 0x000fe20000010211 */
[----:B------:R1:W-:Y:S01]  /*dba0*/  @P2 STS.128 [R202+0x1800], RZ ;  /* 0x001800ffca002388 */ /* 0x0003e20000000c00 */
[C---:B------:R-:W-:Y:S02]  /*dbb0*/  IADD3 R6, P5, R24.reuse, UR10, RZ ;  /* 0x0000000a18067c10 */ /* 0x040fe4000ffbe0ff */
[----:B------:R-:W-:Y:S02]  /*dbc0*/  IADD3 R24, P4, R24, UR8, RZ ;  /* 0x0000000818187c10 */ /* 0x000fe4000ff9e0ff */
[C---:B------:R-:W-:Y:S02]  /*dbd0*/  IADD3.X R7, R0.reuse, UR11, RZ, P5, !PT ;  /* 0x0000000b00077c10 */ /* 0x040fe4000affe4ff */
        /* <DEDUP_REMOVED lines=8> */
[--C-:B-----5:R-:W-:Y:S02]  /*dc60*/  HADD2.F32 R21, -RZ, R19.reuse.H0_H0 ;  /* 0x20000013ff157230 */ /* 0x120fe40000004100 */
        /* <DEDUP_REMOVED lines=36> */
.L_x_1678:
[----:B------:R-:W-:Y:S05]  /*deb0*/  BSYNC B0 ;  /* 0x0000000000007941 */ /* 0x000fea0003800000 */
.L_x_1677:
[----:B-----5:R1:W-:Y:S02]  /*dec0*/  STS.128 [R202+0x1800], R16 ;  /* 0x00180010ca007388 */ /* 0x0203e40000000c00 */
.L_x_1676:
[----:B------:R-:W-:Y:S05]  /*ded0*/  BSYNC B1 ;  /* 0x0000000000017941 */ /* 0x000fea0003800000 */
.L_x_1675:
[----:B------:R1:W-:Y:S01]  /*dee0*/  @P1 STS.128 [R202+0x3800], RZ ;  /* 0x003800ffca001388 */ /* 0x0003e20000000c00 */
[----:B------:R-:W-:Y:S04]  /*def0*/  BSSY B1, `(.L_x_1679) ;  /* 0x000002f000017945 */ /* 0x000fe80003800000 */
[----:B------:R-:W-:Y:S05]  /*df00*/  @P1 BRA `(.L_x_1680) ;  /* 0x0000000000b41947 */ /* 0x000fea0003800000 */
[----:B------:R1:W5:Y:S01]  /*df10*/  LDG.E.128 R12, desc[UR6][R8.64+0x80] ;  /* 0x00008006080c7981 */ /* 0x000362000c1e1d00 */
[----:B------:R-:W-:Y:S01]  /*df20*/  ISETP.GE.AND P1, PT, R11, UR12, PT ;  /* 0x0000000c0b007c0c */ /* 0x000fe2000bf26270 */
[----:B------:R-:W-:-:S12]  /*df30*/  BSSY B0, `(.L_x_1681) ;  /* 0x0000029000007945 */ /* 0x000fd80003800000 */
[----:B------:R-:W-:Y:S05]  /*df40*/  @P1 BRA `(.L_x_1682) ;  /* 0x00000000009c1947 */ /* 0x000fea0003800000 */
[----:B------:R-:W2:Y:S04]  /*df50*/  LDG.E.64 R2, desc[UR6][R24.64+0x40] ;  /* 0x0000400618027981 */ /* 0x000ea8000c1e1b00 */
[----:B------:R-:W3:Y:S01]  /*df60*/  LDG.E.64 R4, desc[UR6][R6.64+0x40] ;  /* 0x0000400606047981 */ /* 0x000ee2000c1e1b00 */
[--C-:B-----5:R-:W-:Y:S01]  /*df70*/  HADD2.F32 R21, -RZ, R13.reuse.H0_H0 ;  /* 0x2000000dff157230 */ /* 0x120fe20000004100 */
[----:B-1----:R-:W-:Y:S01]  /*df80*/  MOV R19, R14 ;  /* 0x0000000e00137202 */ /* 0x002fe20000000f00 */
[----:B------:R-:W-:Y:S02]  /*df90*/  HADD2.F32 R26, -RZ, R13.H1_H1 ;  /* 0x3000000dff1a7230 */ /* 0x000fe40000004100 */
[--C-:B------:R-:W-:Y:S02]  /*dfa0*/  HADD2.F32 R17, -RZ, R15.reuse.H1_H1 ;  /* 0x3000000fff117230 */ /* 0x100fe40000004100 */
[----:B------:R-:W-:-:S02]  /*dfb0*/  HADD2.F32 R18, -RZ, R15.H0_H0 ;  /* 0x2000000fff127230 */ /* 0x000fc40000004100 */
[----:B--2---:R-:W-:Y:S02]  /*dfc0*/  HADD2.F32 R13, -RZ, R2.H1_H1 ;  /* 0x30000002ff0d7230 */ /* 0x004fe40000004100 */
[----:B------:R-:W-:Y:S02]  /*dfd0*/  HADD2.F32 R0, -RZ, R3.H1_H1 ;  /* 0x30000003ff007230 */ /* 0x000fe40000004100 */
[----:B---3--:R-:W-:Y:S02]  /*dfe0*/  HADD2.F32 R16, -RZ, R4.H1_H1 ;  /* 0x30000004ff107230 */ /* 0x008fe40000004100 */
        /* <DEDUP_REMOVED lines=10> */
[----:B------:R-:W-:Y:S01]  /*e090*/  HADD2.F32 R3, -RZ, R3.H0_H0 ;  /* 0x20000003ff037230 */ /* 0x000fe20000004100 */
[----:B------:R-:W-:Y:S01]  /*e0a0*/  F2FP.F16.F32.PACK_AB R13, R13, R14 ;  /* 0x0000000e0d0d723e */ /* 0x000fe200000000ff */
[--C-:B------:R-:W-:Y:S02]  /*e0b0*/  HADD2.F32 R15, -RZ, R12.reuse.H0_H0 ;  /* 0x2000000cff0f7230 */ /* 0x100fe40000004100 */
[----:B------:R-:W-:Y:S02]  /*e0c0*/  HADD2.F32 R17, -RZ, R12.H1_H1 ;  /* 0x3000000cff117230 */ /* 0x000fe40000004100 */
[--C-:B------:R-:W-:Y:S02]  /*e0d0*/  HADD2.F32 R16, -RZ, R19.reuse.H1_H1 ;  /* 0x30000013ff107230 */ /* 0x100fe40000004100 */
[----:B------:R-:W-:Y:S02]  /*e0e0*/  HADD2.F32 R12, -RZ, R19.H0_H0 ;  /* 0x20000013ff0c7230 */ /* 0x000fe40000004100 */
[----:B------:R-:W-:Y:S01]  /*e0f0*/  FMUL.FTZ R18, R17, R2 ;  /* 0x0000000211127220 */ /* 0x000fe20000410000 */
[----:B------:R-:W-:-:S02]  /*e100*/  HADD2.F32 R4, -RZ, R4.H0_H0 ;  /* 0x20000004ff047230 */ /* 0x000fc40000004100 */
        /* <DEDUP_REMOVED lines=11> */
.L_x_1682:
[----:B------:R-:W-:Y:S05]  /*e1c0*/  BSYNC B0 ;  /* 0x0000000000007941 */ /* 0x000fea0003800000 */
.L_x_1681:
[----:B-----5:R1:W-:Y:S02]  /*e1d0*/  STS.128 [R202+0x3800], R12 ;  /* 0x0038000cca007388 */ /* 0x0203e40000000c00 */
.L_x_1680:
[----:B------:R-:W-:Y:S05]  /*e1e0*/  BSYNC B1 ;  /* 0x0000000000017941 */ /* 0x000fea0003800000 */
.L_x_1679:
[----:B------:R1:W-:Y:S01]  /*e1f0*/  @P0 STS.128 [R202+0x5800], RZ ;  /* 0x005800ffca000388 */ /* 0x0003e20000000c00 */
[----:B------:R-:W-:Y:S05]  /*e200*/  @P0 BRA `(.L_x_1674) ;  /* 0x0000005000f80947 */ /* 0x000fea0003800000 */
[----:B-1----:R1:W5:Y:S01]  /*e210*/  LDG.E.128 R12, desc[UR6][R8.64+0x100] ;  /* 0x00010006080c7981 */ /* 0x002362000c1e1d00 */
[----:B------:R-:W-:Y:S01]  /*e220*/  ISETP.GE.AND P0, PT, R10, UR12, PT ;  /* 0x0000000c0a007c0c */ /* 0x000fe2000bf06270 */
[----:B------:R-:W-:-:S12]  /*e230*/  BSSY B0, `(.L_x_1683) ;  /* 0x000002b000007945 */ /* 0x000fd80003800000 */
[----:B------:R-:W-:Y:S05]  /*e240*/  @P0 BRA `(.L_x_1684) ;  /* 0x0000000000a40947 */ /* 0x000fea0003800000 */
[----:B------:R-:W2:Y:S04]  /*e250*/  LDG.E.64 R2, desc[UR6][R24.64+0x80] ;  /* 0x0000800618027981 */ /* 0x000ea8000c1e1b00 */
[----:B------:R-:W1:Y:S01]  /*e260*/  LDG.E.64 R4, desc[UR6][R6.64+0x80] ;  /* 0x0000800606047981 */ /* 0x000e62000c1e1b00 */
[----:B-----5:R-:W-:Y:S01]  /*e270*/  MOV R11, R15 ;  /* 0x0000000f000b7202 */ /* 0x020fe20000000f00 */
[--C-:B------:R-:W-:Y:S02]  /*e280*/  HADD2.F32 R15, -RZ, R13.reuse.H0_H0 ;  /* 0x2000000dff0f7230 */ /* 0x100fe40000004100 */
[----:B------:R-:W-:Y:S02]  /*e290*/  HADD2.F32 R16, -RZ, R13.H1_H1 ;  /* 0x3000000dff107230 */ /* 0x000fe40000004100 */
[----:B------:R-:W-:-:S02]  /*e2a0*/  HADD2.F32 R13, -RZ, R11.H0_H0 ;  /* 0x2000000bff0d7230 */ /* 0x000fc40000004100 */
[----:B------:R-:W-:Y:S02]  /*e2b0*/  HADD2.F32 R11, -RZ, R11.H1_H1 ;  /* 0x3000000bff0b7230 */ /* 0x000fe40000004100 */
[----:B--2---:R-:W-:Y:S02]  /*e2c0*/  HADD2.F32 R0, -RZ, R3.H1_H1 ;  /* 0x30000003ff007230 */ /* 0x004fe40000004100 */
[----:B------:R-:W-:Y:S02]  /*e2d0*/  HADD2.F32 R17, -RZ, R2.H1_H1 ;  /* 0x30000002ff117230 */ /* 0x000fe40000004100 */
[----:B-1----:R-:W-:Y:S02]  /*e2e0*/  HADD2.F32 R9, -RZ, R5.H1_H1 ;  /* 0x30000005ff097230 */ /* 0x002fe40000004100 */
        /* <DEDUP_REMOVED lines=31> */
.L_x_1684:
[----:B------:R-:W-:Y:S05]  /*e4e0*/  BSYNC B0 ;  /* 0x0000000000007941 */ /* 0x000fea0003800000 */
.L_x_1683:
[----:B-----5:R1:W-:Y:S01]  /*e4f0*/  STS.128 [R202+0x5800], R12 ;  /* 0x0058000cca007388 */ /* 0x0203e20000000c00 */
[----:B------:R-:W-:Y:S05]  /*e500*/  BRA `(.L_x_1674) ;  /* 0x0000005000387947 */ /* 0x000fea0003800000 */
.L_x_1637:
        /* <DEDUP_REMOVED lines=33> */
[----:B---3--:R-:W-:Y:S01]  /*e720*/  MOV R30, R23 ;  /* 0x00000017001e7202 */ /* 0x008fe20000000f00 */
[----:B------:R-:W-:Y:S02]  /*e730*/  HADD2.F32 R36, -RZ, R20.H0_H0 ;  /* 0x20000014ff247230 */ /* 0x000fe40000004100 */
[--C-:B----4-:R-:W-:Y:S02]  /*e740*/  HADD2.F32 R23, -RZ, R4.reuse.H0_H0 ;  /* 0x20000004ff177230 */ /* 0x110fe40000004100 */
[----:B------:R-:W-:Y:S02]  /*e750*/  HADD2.F32 R31, -RZ, R4.H1_H1 ;  /* 0x30000004ff1f7230 */ /* 0x000fe40000004100 */
[--C-:B------:R-:W-:Y:S02]  /*e760*/  HADD2.F32 R4, -RZ, R5.reuse.H0_H0 ;  /* 0x20000005ff047230 */ /* 0x100fe40000004100 */
[----:B------:R-:W-:Y:S01]  /*e770*/  @!P4 FADD.FTZ R23, -R23, -RZ ;  /* 0x800000ff1717c221 */ /* 0x000fe20000010100 */
[----:B------:R-:W-:-:S02]  /*e780*/  HADD2.F32 R34, -RZ, R5.H1_H1 ;  /* 0x30000005ff227230 */ /* 0x000fc40000004100 */
[--C-:B------:R-:W-:Y:S02]  /*e790*/  HADD2.F32 R5, -RZ, R6.reuse.H0_H0 ;  /* 0x20000006ff057230 */ /* 0x100fe40000004100 */
[----:B------:R-:W-:Y:S01]  /*e7a0*/  @!P4 FADD.FTZ R4, -R4, -RZ ;  /* 0x800000ff0404c221 */ /* 0x000fe20000010100 */
[----:B------:R-:W-:Y:S02]  /*e7b0*/  HADD2.F32 R35, -RZ, R6.H1_H1 ;  /* 0x30000006ff237230 */ /* 0x000fe40000004100 */
[----:B------:R-:W-:Y:S02]  /*e7c0*/  HADD2.F32 R37, -RZ, R21.H0_H0 ;  /* 0x20000015ff257230 */ /* 0x000fe40000004100 */
[----:B------:R-:W-:Y:S02]  /*e7d0*/  HADD2.F32 R6, -RZ, R7.H0_H0 ;  /* 0x20000007ff067230 */ /* 0x000fe40000004100 */
[----:B------:R-:W-:Y:S01]  /*e7e0*/  FMUL.FTZ R36, R36, R23 ;  /* 0x0000001724247220 */ /* 0x000fe20000410000 */
[----:B------:R-:W-:-:S02]  /*e7f0*/  HADD2.F32 R20, -RZ, R20.H1_H1 ;  /* 0x30000014ff147230 */ /* 0x000fc40000004100 */
[----:B------:R-:W-:Y:S01]  /*e800*/  FMUL.FTZ R37, R37, R4 ;  /* 0x0000000425257220 */ /* 0x000fe20000410000 */
[----:B------:R-:W-:Y:S02]  /*e810*/  HADD2.F32 R23, -RZ, R30.H0_H0 ;  /* 0x2000001eff177230 */ /* 0x000fe40000004100 */
[----:B------:R-:W-:Y:S01]  /*e820*/  @!P4 FADD.FTZ R31, -R31, -RZ ;  /* 0x800000ff1f1fc221 */ /* 0x000fe20000010100 */
[--C-:B------:R-:W-:Y:S02]  /*e830*/  HADD2.F32 R4, -RZ, R22.reuse.H0_H0 ;  /* 0x20000016ff047230 */ /* 0x100fe40000004100 */
[----:B------:R-:W-:Y:S01]  /*e840*/  @!P4 FADD.FTZ R6, -R6, -RZ ;  /* 0x800000ff0606c221 */ /* 0x000fe20000010100 */
[----:B------:R-:W-:Y:S02]  /*e850*/  HADD2.F32 R22, -RZ, R22.H1_H1 ;  /* 0x30000016ff167230 */ /* 0x000fe40000004100 */
[----:B------:R-:W-:Y:S01]  /*e860*/  @!P4 FADD.FTZ R5, -R5, -RZ ;  /* 0x800000ff0505c221 */ /* 0x000fe20000010100 */
[----:B------:R-:W-:-:S02]  /*e870*/  HADD2.F32 R7, -RZ, R7.H1_H1 ;  /* 0x30000007ff077230 */ /* 0x000fc40000004100 */
[----:B------:R-:W-:Y:S01]  /*e880*/  @!P4 FADD.FTZ R35, -R35, -RZ ;  /* 0x800000ff2323c221 */ /* 0x000fe20000010100 */
[----:B------:R-:W-:Y:S01]  /*e890*/  FMUL.FTZ R20, R20, R31 ;  /* 0x0000001f14147220 */ /* 0x000fe20000410000 */
[----:B------:R-:W-:Y:S01]  /*e8a0*/  FMUL.FTZ R6, R23, R6 ;  /* 0x0000000617067220 */ /* 0x000fe20000410000 */
[----:B------:R-:W-:Y:S02]  /*e8b0*/  HADD2.F32 R21, -RZ, R21.H1_H1 ;  /* 0x30000015ff157230 */ /* 0x000fe40000004100 */
[----:B------:R-:W-:Y:S01]  /*e8c0*/  FMUL.FTZ R5, R4, R5 ;  /* 0x0000000504057220 */ /* 0x000fe20000410000 */
[--C-:B-----5:R-:W-:Y:S02]  /*e8d0*/  HADD2.F32 R23, -RZ, R24.reuse.H0_H0 ;  /* 0x20000018ff177230 */ /* 0x120fe40000004100 */
[----:B------:R-:W-:Y:S01]  /*e8e0*/  @!P4 FADD.FTZ R34, -R34, -RZ ;  /* 0x800000ff2222c221 */ /* 0x000fe20000010100 */
[----:B------:R-:W-:Y:S02]  /*e8f0*/  HADD2.F32 R31, -RZ, R24.H1_H1 ;  /* 0x30000018ff1f7230 */ /* 0x000fe40000004100 */
[----:B------:R-:W-:Y:S01]  /*e900*/  FMUL.FTZ R35, R22, R35 ;  /* 0x0000002316237220 */ /* 0x000fe20000410000 */
[----:B------:R-:W-:-:S02]  /*e910*/  HADD2.F32 R30, -RZ, R30.H1_H1 ;  /* 0x3000001eff1e7230 */ /* 0x000fc40000004100 */
[----:B------:R-:W-:Y:S01]  /*e920*/  @!P4 FADD.FTZ R7, -R7, -RZ ;  /* 0x800000ff0707c221 */ /* 0x000fe20000010100 */
[--C-:B--2---:R-:W-:Y:S02]  /*e930*/  HADD2.F32 R4, -RZ, R16.reuse.H0_H0 ;  /* 0x20000010ff047230 */ /* 0x104fe40000004100 */
[----:B------:R-:W-:Y:S02]  /*e940*/  HADD2.F32 R24, -RZ, R16.H1_H1 ;  /* 0x30000010ff187230 */ /* 0x000fe40000004100 */
[----:B------:R-:W-:Y:S02]  /*e950*/  HADD2.F32 R22, -RZ, R25.H0_H0 ;  /* 0x20000019ff167230 */ /* 0x000fe40000004100 */
[--C-:B------:R-:W-:Y:S02]  /*e960*/  HADD2.F32 R16, -RZ, R17.reuse.H0_H0 ;  /* 0x20000011ff107230 */ /* 0x100fe40000004100 */
[----:B------:R-:W-:Y:S01]  /*e970*/  FMUL.FTZ R21, R21, R34 ;  /* 0x0000002215157220 */ /* 0x000fe20000410000 */
[----:B------:R-:W-:Y:S01]  /*e980*/  FMUL.FTZ R7, R30, R7 ;  /* 0x000000071e077220 */ /* 0x000fe20000410000 */
        /* <DEDUP_REMOVED lines=22> */
.L_x_1690:
[----:B------:R-:W-:Y:S05]  /*eaf0*/  BSYNC B0 ;  /* 0x0000000000007941 */ /* 0x000fea0003800000 */
.L_x_1689:
[----:B-----5:R3:W-:Y:S02]  /*eb00*/  STS.128 [R202], R24 ;  /* 0x00000018ca007388 */ /* 0x0207e40000000c00 */
.L_x_1688:
[----:B------:R-:W-:Y:S05]  /*eb10*/  BSYNC B1 ;  /* 0x0000000000017941 */ /* 0x000fea0003800000 */
.L_x_1687:
        /* <DEDUP_REMOVED lines=29> */
[----:B--2---:R-:W-:Y:S01]  /*ecf0*/  MOV R30, R23 ;  /* 0x00000017001e7202 */ /* 0x004fe20000000f00 */
        /* <DEDUP_REMOVED lines=32> */
[--C-:B---3--:R-:W-:Y:S02]  /*ef00*/  HADD2.F32 R4, -RZ, R16.reuse.H0_H0 ;  /* 0x20000010ff047230 */ /* 0x108fe40000004100 */
        /* <DEDUP_REMOVED lines=27> */
.L_x_1694:
[----:B------:R-:W-:Y:S05]  /*f0c0*/  BSYNC B0 ;  /* 0x0000000000007941 */ /* 0x000fea0003800000 */
.L_x_1693:
[----:B-----5:R1:W-:Y:S02]  /*f0d0*/  STS.128 [R202+0x2000], R24 ;  /* 0x00200018ca007388 */ /* 0x0203e40000000c00 */
.L_x_1692:
[----:B------:R-:W-:Y:S05]  /*f0e0*/  BSYNC B1 ;  /* 0x0000000000017941 */ /* 0x000fea0003800000 */
.L_x_1691:
        /* <DEDUP_REMOVED lines=19> */
[----:B------:R-:W1:Y:S01]  /*f220*/  LDG.E.128 R20, desc[UR6][R20.64+0x100] ;  /* 0x0001000614147981 */ /* 0x000e62000c1e1d00 */
        /* <DEDUP_REMOVED lines=8> */
[----:B-12---:R-:W-:Y:S01]  /*f2b0*/  MOV R28, R23 ;  /* 0x00000017001c7202 */ /* 0x006fe20000000f00 */
[----:B------:R-:W-:Y:S02]  /*f2c0*/  HADD2.F32 R34, -RZ, R20.H0_H0 ;  /* 0x20000014ff227230 */ /* 0x000fe40000004100 */
[--C-:B---3--:R-:W-:Y:S02]  /*f2d0*/  HADD2.F32 R23, -RZ, R4.reuse.H0_H0 ;  /* 0x20000004ff177230 */ /* 0x108fe40000004100 */
        /* <DEDUP_REMOVED lines=30> */
[--C-:B----4-:R-:W-:Y:S02]  /*f4c0*/  HADD2.F32 R4, -RZ, R16.reuse.H0_H0 ;  /* 0x20000010ff047230 */ /* 0x110fe40000004100 */
        /* <DEDUP_REMOVED lines=27> */
.L_x_1696:
[----:B------:R-:W-:Y:S05]  /*f680*/  BSYNC B0 ;  /* 0x0000000000007941 */ /* 0x000fea0003800000 */
.L_x_1695:
[----:B-----5:R3:W-:Y:S02]  /*f690*/  STS.128 [R202+0x4000], R24 ;  /* 0x00400018ca007388 */ /* 0x0207e40000000c00 */
.L_x_1686:
[----:B------:R-:W-:Y:S05]  /*f6a0*/  BSYNC B2 ;  /* 0x0000000000027941 */ /* 0x000fea0003800000 */
.L_x_1685:
[----:B------:R-:W-:Y:S01]  /*f6b0*/  VIADD R20, R154, 0x10 ;  /* 0x000000109a147836 */ /* 0x000fe20000000000 */
        /* <DEDUP_REMOVED lines=9> */
[----:B-123--:R1:W5:Y:S01]  /*f750*/  LDG.E.128 R28, desc[UR6][R32.64] ;  /* 0x00000006201c7981 */ /* 0x00e362000c1e1d00 */
        /* <DEDUP_REMOVED lines=40> */
[----:B------:R-:W-:Y:S01]  /*f9e0*/  @!P2 FADD.FTZ R22, -R22, -RZ ;  /* 0x800000ff1616a221 */ /* 0x000fe20000010100 */
[----:B------:R-:W-:-:S02]  /*f9f0*/  HADD2.F32 R6, -RZ, R7.H0_H0 ;  /* 0x20000007ff067230 */ /* 0x000fc40000004100 */
[----:B------:R-:W-:Y:S02]  /*fa00*/  HADD2.F32 R7, -RZ, R7.H1_H1 ;  /* 0x30000007ff077230 */ /* 0x000fe40000004100 */
[----:B------:R-:W-:Y:S01]  /*fa10*/  FMUL.FTZ R36, R36, R21 ;  /* 0x0000001524247220 */ /* 0x000fe20000410000 */
[----:B------:R-:W-:Y:S01]  /*fa20*/  FMUL.FTZ R35, R35, R4 ;  /* 0x0000000423237220 */ /* 0x000fe20000410000 */
[----:B------:R-:W-:Y:S01]  /*fa30*/  FMUL.FTZ R24, R24, R23 ;  /* 0x0000001718187220 */ /* 0x000fe20000410000 */
[----:B------:R-:W-:Y:S01]  /*fa40*/  FMUL.FTZ R37, R37, R22 ;  /* 0x0000001625257220 */ /* 0x000fe20000410000 */
[----:B------:R-:W-:Y:S02]  /*fa50*/  HADD2.F32 R23, -RZ, R26.H1_H1 ;  /* 0x3000001aff177230 */ /* 0x000fe40000004100 */
[----:B------:R-:W-:Y:S01]  /*fa60*/  @!P2 FADD.FTZ R34, -R34, -RZ ;  /* 0x800000ff2222a221 */ /* 0x000fe20000010100 */
[--C-:B------:R-:W-:Y:S02]  /*fa70*/  HADD2.F32 R21, -RZ, R27.reuse.H0_H0 ;  /* 0x2000001bff157230 */ /* 0x100fe40000004100 */
[----:B------:R-:W-:Y:S01]  /*fa80*/  @!P2 FADD.FTZ R6, -R6, -RZ ;  /* 0x800000ff0606a221 */ /* 0x000fe20000010100 */
[----:B------:R-:W-:-:S02]  /*fa90*/  HADD2.F32 R4, -RZ, R27.H1_H1 ;  /* 0x3000001bff047230 */ /* 0x000fc40000004100 */
[----:B------:R-:W-:Y:S01]  /*faa0*/  @!P2 FADD.FTZ R7, -R7, -RZ ;  /* 0x800000ff0707a221 */ /* 0x000fe20000010100 */
[----:B------:R-:W-:Y:S02]  /*fab0*/  HADD2.F32 R22, -RZ, R26.H0_H0 ;  /* 0x2000001aff167230 */ /* 0x000fe40000004100 */
[----:B------:R-:W-:Y:S01]  /*fac0*/  @!P2 FADD.FTZ R5, -R5, -RZ ;  /* 0x800000ff0505a221 */ /* 0x000fe20000010100 */
[----:B------:R-:W-:Y:S01]  /*fad0*/  FMUL.FTZ R34, R23, R34 ;  /* 0x0000002217227220 */ /* 0x000fe20000410000 */
[----:B------:R-:W-:Y:S01]  /*fae0*/  FMUL.FTZ R6, R21, R6 ;  /* 0x0000000615067220 */ /* 0x000fe20000410000 */
[----:B------:R-:W-:Y:S01]  /*faf0*/  FMUL.FTZ R7, R4, R7 ;  /* 0x0000000704077220 */ /* 0x000fe20000410000 */
[----:B------:R-:W-:Y:S01]  /*fb00*/  FMUL.FTZ R5, R22, R5 ;  /* 0x0000000516057220 */ /* 0x000fe20000410000 */
[----:B-----5:R-:W-:Y:S02]  /*fb10*/  HADD2.F32 R21, -RZ, R28.H0_H0 ;  /* 0x2000001cff157230 */ /* 0x020fe40000004100 */
[----:B----4-:R-:W-:-:S02]  /*fb20*/  HADD2.F32 R4, -RZ, R16.H0_H0 ;  /* 0x20000010ff047230 */ /* 0x010fc40000004100 */
[----:B------:R-:W-:Y:S02]  /*fb30*/  HADD2.F32 R23, -RZ, R16.H1_H1 ;  /* 0x30000010ff177230 */ /* 0x000fe40000004100 */
[----:B------:R-:W-:Y:S02]  /*fb40*/  HADD2.F32 R28, -RZ, R28.H1_H1 ;  /* 0x3000001cff1c7230 */ /* 0x000fe40000004100 */
[----:B------:R-:W-:Y:S02]  /*fb50*/  HADD2.F32 R22, -RZ, R29.H0_H0 ;  /* 0x2000001dff167230 */ /* 0x000fe40000004100 */
[----:B------:R-:W-:Y:S02]  /*fb60*/  HADD2.F32 R16, -RZ, R17.H0_H0 ;  /* 0x20000011ff107230 */ /* 0x000fe40000004100 */
[----:B------:R-:W-:Y:S01]  /*fb70*/  FFMA.FTZ R4, R21, R4, R36 ;  /* 0x0000000415047223 */ /* 0x000fe20000010024 */
[--C-:B------:R-:W-:Y:S02]  /*fb80*/  HADD2.F32 R26, -RZ, R18.reuse.H0_H0 ;  /* 0x20000012ff1a7230 */ /* 0x100fe40000004100 */
[----:B------:R-:W-:Y:S01]  /*fb90*/  FFMA.FTZ R23, R28, R23, R37 ;  /* 0x000000171c177223 */ /* 0x000fe20000010025 */
[----:B------:R-:W-:-:S02]  /*fba0*/  HADD2.F32 R27, -RZ, R18.H1_H1 ;  /* 0x30000012ff1b7230 */ /* 0x000fc40000004100 */
[----:B------:R-:W-:Y:S01]  /*fbb0*/  FFMA.FTZ R16, R22, R16, R35 ;  /* 0x0000001016107223 */ /* 0x000fe20000010023 */
[--C-:B------:R-:W-:Y:S02]  /*fbc0*/  HADD2.F32 R25, -RZ, R19.reuse.H0_H0 ;  /* 0x20000013ff197230 */ /* 0x100fe40000004100 */
[----:B------:R-:W-:Y:S02]  /*fbd0*/  HADD2.F32 R18, -RZ, R19.H1_H1 ;  /* 0x30000013ff127230 */ /* 0x000fe40000004100 */
[----:B------:R-:W-:Y:S02]  /*fbe0*/  HADD2.F32 R17, -RZ, R17.H1_H1 ;  /* 0x30000011ff117230 */ /* 0x000fe40000004100 */
[----:B------:R-:W-:Y:S02]  /*fbf0*/  HADD2.F32 R29, -RZ, R29.H1_H1 ;  /* 0x3000001dff1d7230 */ /* 0x000fe40000004100 */
[--C-:B------:R-:W-:Y:S02]  /*fc00*/  HADD2.F32 R22, -RZ, R30.reuse.H0_H0 ;  /* 0x2000001eff167230 */ /* 0x100fe40000004100 */
[----:B------:R-:W-:-:S02]  /*fc10*/  HADD2.F32 R21, -RZ, R30.H1_H1 ;  /* 0x3000001eff157230 */ /* 0x000fc40000004100 */
[--C-:B------:R-:W-:Y:S02]  /*fc20*/  HADD2.F32 R19, -RZ, R31.reuse.H0_H0 ;  /* 0x2000001fff137230 */ /* 0x100fe40000004100 */
        /* <DEDUP_REMOVED lines=10> */
.L_x_1702:
[----:B------:R-:W-:Y:S05]  /*fcd0*/  BSYNC B0 ;  /* 0x0000000000007941 */ /* 0x000fea0003800000 */
.L_x_1701:
[----:B-----5:R2:W-:Y:S02]  /*fce0*/  STS.128 [R202+0x800], R28 ;  /* 0x0008001cca007388 */ /* 0x0205e40000000c00 */
.L_x_1700:
[----:B------:R-:W-:Y:S05]  /*fcf0*/  BSYNC B1 ;  /* 0x0000000000017941 */ /* 0x000fea0003800000 */
.L_x_1699:
[----:B------:R1:W-:Y:S01]  /*fd00*/  @P1 STS.128 [R202+0x2800], RZ ;  /* 0x002800ffca001388 */ /* 0x0003e20000000c00 */
[----:B------:R-:W-:Y:S04]  /*fd10*/  BSSY B1, `(.L_x_1703) ;  /* 0x000005d000017945 */ /* 0x000fe80003800000 */
        /* <DEDUP_REMOVED lines=90> */
.L_x_1706:
[----:B------:R-:W-:Y:S05]  /*102c0*/  BSYNC B0 ;  /* 0x0000000000007941 */ /* 0x000fea0003800000 */
.L_x_1705:
[----:B-----5:R2:W-:Y:S02]  /*102d0*/  STS.128 [R202+0x2800], R28 ;  /* 0x0028001cca007388 */ /* 0x0205e40000000c00 */
.L_x_1704:
[----:B------:R-:W-:Y:S05]  /*102e0*/  BSYNC B1 ;  /* 0x0000000000017941 */ /* 0x000fea0003800000 */
.L_x_1703:
        /* <DEDUP_REMOVED lines=19> */
[----:B--2---:R-:W-:Y:S01]  /*10420*/  IMAD.WIDE R28, R5, 0x2, R32 ;  /* 0x00000002051c7825 */ /* 0x004fe200078e0220 */
        /* <DEDUP_REMOVED lines=20> */
[----:B-1----:R-:W-:Y:S02]  /*10570*/  HADD2.F32 R32, -RZ, R6.H1_H1 ;  /* 0x30000006ff207230 */ /* 0x002fe40000004100 */
        /* <DEDUP_REMOVED lines=50> */
.L_x_1708:
[----:B------:R-:W-:Y:S05]  /*108a0*/  BSYNC B0 ;  /* 0x0000000000007941 */ /* 0x000fea0003800000 */
.L_x_1707:
[----:B-----5:R3:W-:Y:S02]  /*108b0*/  STS.128 [R202+0x4800], R24 ;  /* 0x00480018ca007388 */ /* 0x0207e40000000c00 */
.L_x_1698:
[----:B------:R-:W-:Y:S05]  /*108c0*/  BSYNC B2 ;  /* 0x0000000000027941 */ /* 0x000fea0003800000 */
.L_x_1697:
        /* <DEDUP_REMOVED lines=30> */
[----:B------:R-:W2:Y:S03]  /*10ab0*/  LDG.E.128 R24, desc[UR6][R24.64] ;  /* 0x0000000618187981 */ /* 0x000ea6000c1e1d00 */
        /* <DEDUP_REMOVED lines=14> */
[--C-:B------:R-:W-:Y:S02]  /*10ba0*/  HADD2.F32 R5, -RZ, R6.reuse.H0_H0 ;  /* 0x20000006ff057230 */ /* 0x100fe40000004100 */
[----:B------:R-:W-:Y:S01]  /*10bb0*/  @!P2 FADD.FTZ R4, -R4, -RZ ;  /* 0x800000ff0404a221 */ /* 0x000fe20000010100 */
[----:B------:R-:W-:Y:S02]  /*10bc0*/  HADD2.F32 R33, -RZ, R6.H1_H1 ;  /* 0x30000006ff217230 */ /* 0x000fe40000004100 */
[----:B------:R-:W-:Y:S01]  /*10bd0*/  @!P2 FADD.FTZ R32, -R32, -RZ ;  /* 0x800000ff2020a221 */ /* 0x000fe20000010100 */
[--C-:B------:R-:W-:Y:S02]  /*10be0*/  HADD2.F32 R6, -RZ, R7.reuse.H0_H0 ;  /* 0x20000007ff067230 */ /* 0x100fe40000004100 */
[----:B------:R-:W-:Y:S01]  /*10bf0*/  @!P2 FADD.FTZ R21, -R21, -RZ ;  /* 0x800000ff1515a221 */ /* 0x000fe20000010100 */
[----:B------:R-:W-:Y:S02]  /*10c00*/  HADD2.F32 R34, -RZ, R24.H0_H0 ;  /* 0x20000018ff227230 */ /* 0x000fe40000004100 */
[----:B------:R-:W-:-:S02]  /*10c10*/  HADD2.F32 R7, -RZ, R7.H1_H1 ;  /* 0x30000007ff077230 */ /* 0x000fc40000004100 */
[----:B------:R-:W-:Y:S01]  /*10c20*/  FMUL.FTZ R35, R35, R4 ;  /* 0x0000000423237220 */ /* 0x000fe20000410000 */
[----:B------:R-:W-:Y:S01]  /*10c30*/  FMUL.FTZ R25, R25, R32 ;  /* 0x0000002019197220 */ /* 0x000fe20000410000 */
[----:B------:R-:W-:Y:S02]  /*10c40*/  HADD2.F32 R24, -RZ, R24.H1_H1 ;  /* 0x30000018ff187230 */ /* 0x000fe40000004100 */
[----:B------:R-:W-:Y:S01]  /*10c50*/  FMUL.FTZ R34, R34, R21 ;  /* 0x0000001522227220 */ /* 0x000fe20000410000 */
[--C-:B------:R-:W-:Y:S02]  /*10c60*/  HADD2.F32 R32, -RZ, R26.reuse.H0_H0 ;  /* 0x2000001aff207230 */ /* 0x100fe40000004100 */
[----:B------:R-:W-:Y:S01]  /*10c70*/  @!P2 FADD.FTZ R23, -R23, -RZ ;  /* 0x800000ff1717a221 */ /* 0x000fe20000010100 */
[----:B------:R-:W-:Y:S02]  /*10c80*/  HADD2.F32 R4, -RZ, R27.H1_H1 ;  /* 0x3000001bff047230 */ /* 0x000fe40000004100 */
[----:B------:R-:W-:Y:S01]  /*10c90*/  @!P2 FADD.FTZ R7, -R7, -RZ ;  /* 0x800000ff0707a221 */ /* 0x000fe20000010100 */
[----:B------:R-:W-:-:S02]  /*10ca0*/  HADD2.F32 R26, -RZ, R26.H1_H1 ;  /* 0x3000001aff1a7230 */ /* 0x000fc40000004100 */
[----:B------:R-:W-:Y:S01]  /*10cb0*/  @!P2 FADD.FTZ R33, -R33, -RZ ;  /* 0x800000ff2121a221 */ /* 0x000fe20000010100 */
[----:B------:R-:W-:Y:S02]  /*10cc0*/  HADD2.F32 R21, -RZ, R27.H0_H0 ;  /* 0x2000001bff157230 */ /* 0x000fe40000004100 */
[----:B------:R-:W-:Y:S01]  /*10cd0*/  @!P2 FADD.FTZ R6, -R6, -RZ ;  /* 0x800000ff0606a221 */ /* 0x000fe20000010100 */
[----:B------:R-:W-:Y:S01]  /*10ce0*/  FMUL.FTZ R24, R24, R23 ;  /* 0x0000001718187220 */ /* 0x000fe20000410000 */
[----:B------:R-:W-:Y:S01]  /*10cf0*/  FMUL.FTZ R7, R4, R7 ;  /* 0x0000000704077220 */ /* 0x000fe20000410000 */
[----:B------:R-:W-:Y:S01]  /*10d00*/  @!P2 FADD.FTZ R5, -R5, -RZ ;  /* 0x800000ff0505a221 */ /* 0x000fe20000010100 */
[----:B------:R-:W-:Y:S01]  /*10d10*/  FMUL.FTZ R33, R26, R33 ;  /* 0x000000211a217220 */ /* 0x000fe20000410000 */
[----:B------:R-:W-:Y:S01]  /*10d20*/  FMUL.FTZ R6, R21, R6 ;  /* 0x0000000615067220 */ /* 0x000fe20000410000 */
[----:B-----5:R-:W-:Y:S02]  /*10d30*/  HADD2.F32 R23, -RZ, R28.H1_H1 ;  /* 0x3000001cff177230 */ /* 0x020fe40000004100 */
[----:B----4-:R-:W-:-:S02]  /*10d40*/  HADD2.F32 R4, -RZ, R16.H0_H0 ;  /* 0x20000010ff047230 */ /* 0x010fc40000004100 */
[----:B------:R-:W-:Y:S02]  /*10d50*/  HADD2.F32 R27, -RZ, R16.H1_H1 ;  /* 0x30000010ff1b7230 */ /* 0x000fe40000004100 */
[----:B------:R-:W-:Y:S02]  /*10d60*/  HADD2.F32 R21, -RZ, R28.H0_H0 ;  /* 0x2000001cff157230 */ /* 0x000fe40000004100 */
        /* <DEDUP_REMOVED lines=25> */
.L_x_1714:
[----:B------:R-:W-:Y:S05]  /*10f00*/  BSYNC B0 ;  /* 0x0000000000007941 */ /* 0x000fea0003800000 */
.L_x_1713:
[----:B-----5:R2:W-:Y:S02]  /*10f10*/  STS.128 [R202+0x1000], R28 ;  /* 0x0010001cca007388 */ /* 0x0205e40000000c00 */
.L_x_1712:
[----:B------:R-:W-:Y:S05]  /*10f20*/  BSYNC B1 ;  /* 0x0000000000017941 */ /* 0x000fea0003800000 */
.L_x_1711:
        /* <DEDUP_REMOVED lines=92> */
.L_x_1718:
[----:B------:R-:W-:Y:S05]  /*114f0*/  BSYNC B0 ;  /* 0x0000000000007941 */ /* 0x000fea0003800000 */
.L_x_1717:
[----:B-----5:R2:W-:Y:S02]  /*11500*/  STS.128 [R202+0x3000], R28 ;  /* 0x0030001cca007388 */ /* 0x0205e40000000c00 */
.L_x_1716:
[----:B------:R-:W-:Y:S05]  /*11510*/  BSYNC B1 ;  /* 0x0000000000017941 */ /* 0x000fea0003800000 */
.L_x_1715:
        /* <DEDUP_REMOVED lines=26> */
[----:B------:R-:W1:Y:S01]  /*116c0*/  LDG.E.128 R4, desc[UR6][R6.64] ;  /* 0x0000000606047981 */ /* 0x000e62000c1e1d00 */
[----:B------:R-:W-:Y:S02]  /*116d0*/  LEA.HI.X.SX32 R16, R18, R16, 0x1, P4 ;  /* 0x0000001012107211 */ /* 0x000fe400020f0eff */
[----:B------:R-:W-:-:S04]  /*116e0*/  LEA R18, P4, R17, UR8, 0x1 ;  /* 0x0000000811127c11 */ /* 0x000fc8000f8808ff */
[----:B------:R-:W-:-:S06]  /*116f0*/  LEA.HI.X R19, R17, UR9, R16, 0x1, P4 ;  /* 0x0000000911137c11 */ /* 0x000fcc000a0f0c10 */
[----:B------:R-:W3:Y:S01]  /*11700*/  LDG.E.128 R16, desc[UR6][R18.64] ;  /* 0x0000000612107981 */ /* 0x000ee2000c1e1d00 */
[--C-:B--2---:R-:W-:Y:S02]  /*11710*/  HADD2.F32 R33, -RZ, R28.reuse.H0_H0 ;  /* 0x2000001cff217230 */ /* 0x104fe40000004100 */
[----:B------:R-:W-:Y:S02]  /*11720*/  HADD2.F32 R28, -RZ, R28.H1_H1 ;  /* 0x3000001cff1c7230 */ /* 0x000fe40000004100 */
[----:B------:R-:W-:Y:S02]  /*11730*/  HADD2.F32 R35, -RZ, R29.H0_H0 ;  /* 0x2000001dff237230 */ /* 0x000fe40000004100 */
[--C-:B-1----:R-:W-:Y:S02]  /*11740*/  HADD2.F32 R12, -RZ, R4.reuse.H0_H0 ;  /* 0x20000004ff0c7230 */ /* 0x102fe40000004100 */
        /* <DEDUP_REMOVED lines=13> */
[----:B------:R-:W-:Y:S02]  /*11820*/  HADD2.F32 R32, -RZ, R29.H1_H1 ;  /* 0x3000001dff207230 */ /* 0x000fe40000004100 */
[----:B------:R-:W-:Y:S01]  /*11830*/  @!P2 FADD.FTZ R21, -R21, -RZ ;  /* 0x800000ff1515a221 */ /* 0x000fe20000010100 */
[----:B------:R-:W-:Y:S02]  /*11840*/  HADD2.F32 R12, -RZ, R30.H0_H0 ;  /* 0x2000001eff0c7230 */ /* 0x000fe40000004100 */
[----:B------:R-:W-:Y:S01]  /*11850*/  @!P2 FADD.FTZ R5, -R5, -RZ ;  /* 0x800000ff0505a221 */ /* 0x000fe20000010100 */
[--C-:B------:R-:W-:Y:S02]  /*11860*/  HADD2.F32 R13, -RZ, R31.reuse.H0_H0 ;  /* 0x2000001fff0d7230 */ /* 0x100fe40000004100 */
[----:B------:R-:W-:Y:S01]  /*11870*/  @!P2 FADD.FTZ R6, -R6, -RZ ;  /* 0x800000ff0606a221 */ /* 0x000fe20000010100 */
[----:B------:R-:W-:-:S02]  /*11880*/  HADD2.F32 R4, -RZ, R31.H1_H1 ;  /* 0x3000001fff047230 */ /* 0x000fc40000004100 */
[----:B------:R-:W-:Y:S01]  /*11890*/  @!P2 FADD.FTZ R7, -R7, -RZ ;  /* 0x800000ff0707a221 */ /* 0x000fe20000010100 */
[----:B------:R-:W-:Y:S01]  /*118a0*/  FMUL.FTZ R32, R32, R21 ;  /* 0x0000001520207220 */ /* 0x000fe20000410000 */
[----:B------:R-:W-:Y:S01]  /*118b0*/  FMUL.FTZ R5, R12, R5 ;  /* 0x000000050c057220 */ /* 0x000fe20000410000 */
[----:B------:R-:W-:Y:S01]  /*118c0*/  FMUL.FTZ R6, R13, R6 ;  /* 0x000000060d067220 */ /* 0x000fe20000410000 */
[----:B------:R-:W-:Y:S01]  /*118d0*/  FMUL.FTZ R7, R4, R7 ;  /* 0x0000000704077220 */ /* 0x000fe20000410000 */
[----:B------:R-:W-:Y:S02]  /*118e0*/  HADD2.F32 R30, -RZ, R30.H1_H1 ;  /* 0x3000001eff1e7230 */ /* 0x000fe40000004100 */
[----:B------:R-:W-:Y:S01]  /*118f0*/  @!P2 FADD.FTZ R23, -R23, -RZ ;  /* 0x800000ff1717a221 */ /* 0x000fe20000010100 */
[--C-:B-----5:R-:W-:Y:S02]  /*11900*/  HADD2.F32 R4, -RZ, R24.reuse.H0_H0 ;  /* 0x20000018ff047230 */ /* 0x120fe40000004100 */
[----:B------:R-:W-:-:S02]  /*11910*/  HADD2.F32 R13, -RZ, R24.H1_H1 ;  /* 0x30000018ff0d7230 */ /* 0x000fc40000004100 */
[--C-:B---3--:R-:W-:Y:S02]  /*11920*/  HADD2.F32 R12, -RZ, R16.reuse.H0_H0 ;  /* 0x20000010ff0c7230 */ /* 0x108fe40000004100 */
[----:B------:R-:W-:Y:S02]  /*11930*/  HADD2.F32 R21, -RZ, R16.H1_H1 ;  /* 0x30000010ff157230 */ /* 0x000fe40000004100 */
[----:B------:R-:W-:Y:S02]  /*11940*/  HADD2.F32 R24, -RZ, R25.H0_H0 ;  /* 0x20000019ff187230 */ /* 0x000fe40000004100 */
[----:B------:R-:W-:Y:S02]  /*11950*/  HADD2.F32 R16, -RZ, R17.H0_H0 ;  /* 0x20000011ff107230 */ /* 0x000fe40000004100 */
[----:B------:R-:W-:Y:S01]  /*11960*/  FMUL.FTZ R23, R30, R23 ;  /* 0x000000171e177220 */ /* 0x000fe20000410000 */
[----:B------:R-:W-:Y:S01]  /*11970*/  FFMA.FTZ R4, R4, R12, R33 ;  /* 0x0000000c04047223 */ /* 0x000fe20000010021 */
[----:B------:R-:W-:-:S02]  /*11980*/  HADD2.F32 R30, -RZ, R18.H0_H0 ;  /* 0x20000012ff1e7230 */ /* 0x000fc40000004100 */
[--C-:B------:R-:W-:Y:S02]  /*11990*/  HADD2.F32 R29, -RZ, R19.reuse.H0_H0 ;  /* 0x20000013ff1d7230 */ /* 0x100fe40000004100 */
[----:B------:R-:W-:Y:S01]  /*119a0*/  FFMA.FTZ R16, R24, R16, R35 ;  /* 0x0000001018107223 */ /* 0x000fe20000010023 */
        /* <DEDUP_REMOVED lines=18> */
.L_x_1720:
[----:B------:R-:W-:Y:S05]  /*11ad0*/  BSYNC B0 ;  /* 0x0000000000007941 */ /* 0x000fea0003800000 */
.L_x_1719:
[----:B-----5:R3:W-:Y:S02]  /*11ae0*/  STS.128 [R202+0x5000], R24 ;  /* 0x00500018ca007388 */ /* 0x0207e40000000c00 */
.L_x_1710:
[----:B------:R-:W-:Y:S05]  /*11af0*/  BSYNC B2 ;  /* 0x0000000000027941 */ /* 0x000fea0003800000 */
.L_x_1709:
[----:B-123--:R-:W-:-:S05]  /*11b00*/  VIADD R28, R154, 0x30 ;  /* 0x000000309a1c7836 */ /* 0x00efca0000000000 */
        /* <DEDUP_REMOVED lines=23> */
[----:B------:R-:W-:-:S03]  /*11c80*/  IMAD.WIDE R24, R7, 0x2, R8 ;  /* 0x0000000207187825 */ /* 0x000fc600078e0208 */
        /* <DEDUP_REMOVED lines=24> */
[--C-:B------:R-:W-:Y:S02]  /*11e10*/  HADD2.F32 R6, -RZ, R7.reuse.H0_H0 ;  /* 0x20000007ff067230 */ /* 0x100fe40000004100 */
[----:B------:R-:W-:-:S02]  /*11e20*/  HADD2.F32 R7, -RZ, R7.H1_H1 ;  /* 0x30000007ff077230 */ /* 0x000fc40000004100 */
[----:B------:R-:W-:Y:S01]  /*11e30*/  FMUL.FTZ R30, R30, R3 ;  /* 0x000000031e1e7220 */ /* 0x000fe20000410000 */
[----:B------:R-:W-:Y:S01]  /*11e40*/  FMUL.FTZ R31, R31, R4 ;  /* 0x000000041f1f7220 */ /* 0x000fe20000410000 */
[----:B------:R-:W-:Y:S02]  /*11e50*/  HADD2.F32 R32, -RZ, R25.H1_H1 ;  /* 0x30000019ff207230 */ /* 0x000fe40000004100 */
[----:B------:R-:W-:Y:S01]  /*11e60*/  @!P2 FADD.FTZ R21, -R21, -RZ ;  /* 0x800000ff1515a221 */ /* 0x000fe20000010100 */
[--C-:B------:R-:W-:Y:S02]  /*11e70*/  HADD2.F32 R3, -RZ, R27.reuse.H0_H0 ;  /* 0x2000001bff037230 */ /* 0x100fe40000004100 */
[----:B------:R-:W-:Y:S01]  /*11e80*/  @!P2 FADD.FTZ R23, -R23, -RZ ;  /* 0x800000ff1717a221 */ /* 0x000fe20000010100 */
[----:B------:R-:W-:Y:S02]  /*11e90*/  HADD2.F32 R4, -RZ, R27.H1_H1 ;  /* 0x3000001bff047230 */ /* 0x000fe40000004100 */
[----:B------:R-:W-:Y:S01]  /*11ea0*/  @!P2 FADD.FTZ R6, -R6, -RZ ;  /* 0x800000ff0606a221 */ /* 0x000fe20000010100 */
[----:B------:R-:W-:Y:S01]  /*11eb0*/  @!P2 FADD.FTZ R7, -R7, -RZ ;  /* 0x800000ff0707a221 */ /* 0x000fe20000010100 */
[----:B------:R-:W-:Y:S01]  /*11ec0*/  FMUL.FTZ R24, R24, R21 ;  /* 0x0000001518187220 */ /* 0x000fe20000410000 */
[----:B------:R-:W-:Y:S01]  /*11ed0*/  FMUL.FTZ R32, R32, R23 ;  /* 0x0000001720207220 */ /* 0x000fe20000410000 */
[----:B------:R-:W-:-:S02]  /*11ee0*/  HADD2.F32 R34, -RZ, R26.H0_H0 ;  /* 0x2000001aff227230 */ /* 0x000fc40000004100 */
[----:B------:R-:W-:Y:S01]  /*11ef0*/  FMUL.FTZ R6, R3, R6 ;  /* 0x0000000603067220 */ /* 0x000fe20000410000 */
[----:B------:R-:W-:Y:S01]  /*11f00*/  FMUL.FTZ R7, R4, R7 ;  /* 0x0000000704077220 */ /* 0x000fe20000410000 */
[----:B------:R-:W-:Y:S02]  /*11f10*/  HADD2.F32 R26, -RZ, R26.H1_H1 ;  /* 0x3000001aff1a7230 */ /* 0x000fe40000004100 */
[----:B------:R-:W-:Y:S01]  /*11f20*/  @!P2 FADD.FTZ R5, -R5, -RZ ;  /* 0x800000ff0505a221 */ /* 0x000fe20000010100 */
[--C-:B-----5:R-:W-:Y:S02]  /*11f30*/  HADD2.F32 R3, -RZ, R16.reuse.H0_H0 ;  /* 0x20000010ff037230 */ /* 0x120fe40000004100 */
[----:B------:R-:W-:Y:S01]  /*11f40*/  @!P2 FADD.FTZ R29, -R29, -RZ ;  /* 0x800000ff1d1da221 */ /* 0x000fe20000010100 */
[----:B------:R-:W-:Y:S02]  /*11f50*/  HADD2.F32 R21, -RZ, R16.H1_H1 ;  /* 0x30000010ff157230 */ /* 0x000fe40000004100 */
[----:B--2---:R-:W-:-:S02]  /*11f60*/  HADD2.F32 R4, -RZ, R12.H0_H0 ;  /* 0x2000000cff047230 */ /* 0x004fc40000004100 */
[----:B------:R-:W-:Y:S02]  /*11f70*/  HADD2.F32 R23, -RZ, R12.H1_H1 ;  /* 0x3000000cff177230 */ /* 0x000fe40000004100 */
[----:B------:R-:W-:Y:S02]  /*11f80*/  HADD2.F32 R16, -RZ, R17.H0_H0 ;  /* 0x20000011ff107230 */ /* 0x000fe40000004100 */
[----:B------:R-:W-:Y:S02]  /*11f90*/  HADD2.F32 R12, -RZ, R13.H0_H0 ;  /* 0x2000000dff0c7230 */ /* 0x000fe40000004100 */
[----:B------:R-:W-:Y:S01]  /*11fa0*/  FMUL.FTZ R5, R34, R5 ;  /* 0x0000000522057220 */ /* 0x000fe20000410000 */
[----:B------:R-:W-:Y:S01]  /*11fb0*/  FMUL.FTZ R29, R26, R29 ;  /* 0x0000001d1a1d7220 */ /* 0x000fe20000410000 */
[----:B------:R-:W-:Y:S01]  /*11fc0*/  FFMA.FTZ R3, R3, R4, R30 ;  /* 0x0000000403037223 */ /* 0x000fe2000001001e */
[----:B------:R-:W-:Y:S02]  /*11fd0*/  HADD2.F32 R26, -RZ, R14.H0_H0 ;  /* 0x2000000eff1a7230 */ /* 0x000fe40000004100 */
[----:B------:R-:W-:Y:S01]  /*11fe0*/  FFMA.FTZ R12, R16, R12, R31 ;  /* 0x0000000c100c7223 */ /* 0x000fe2000001001f */
[----:B------:R-:W-:-:S02]  /*11ff0*/  HADD2.F32 R25, -RZ, R15.H0_H0 ;  /* 0x2000000fff197230 */ /* 0x000fc40000004100 */
[----:B------:R-:W-:Y:S02]  /*12000*/  HADD2.F32 R34, -RZ, R15.H1_H1 ;  /* 0x3000000fff227230 */ /* 0x000fe40000004100 */
[----:B------:R-:W-:Y:S02]  /*12010*/  HADD2.F32 R4, -RZ, R18.H0_H0 ;  /* 0x20000012ff047230 */ /* 0x000fe40000004100 */
[----:B------:R-:W-:Y:S02]  /*12020*/  HADD2.F32 R13, -RZ, R13.H1_H1 ;  /* 0x3000000dff0d7230 */ /* 0x000fe40000004100 */
[----:B------:R-:W-:Y:S02]  /*12030*/  HADD2.F32 R14, -RZ, R14.H1_H1 ;  /* 0x3000000eff0e7230 */ /* 0x000fe40000004100 */
[----:B------:R-:W-:Y:S02]  /*12040*/  HADD2.F32 R17, -RZ, R17.H1_H1 ;  /* 0x30000011ff117230 */ /* 0x000fe40000004100 */
        /* <DEDUP_REMOVED lines=13> */
.L_x_1724:
[----:B------:R-:W-:Y:S05]  /*12120*/  BSYNC B0 ;  /* 0x0000000000007941 */ /* 0x000fea0003800000 */
.L_x_1723:
[----:B-----5:R3:W-:Y:S02]  /*12130*/  STS.128 [R202+0x1800], R16 ;  /* 0x00180010ca007388 */ /* 0x0207e40000000c00 */
.L_x_1722:
[----:B------:R-:W-:Y:S05]  /*12140*/  BSYNC B1 ;  /* 0x0000000000017941 */ /* 0x000fea0003800000 */
.L_x_1721:
        /* <DEDUP_REMOVED lines=17> */
[----:B------:R-:W-:Y:S01]  /*12260*/  IMAD.WIDE R24, R7, 0x2, R8 ;  /* 0x0000000207187825 */ /* 0x000fe200078e0208 */
[----:B------:R-:W-:Y:S02]  /*12270*/  IADD3 R11, P2, R3, R0, RZ ;  /* 0x00000000030b7210 */ /* 0x000fe40007f5e0ff */
[----:B------:R-:W-:Y:S02]  /*12280*/  @P1 IADD3 R12, -R147, RZ, RZ ;  /* 0x000000ff930c1210 */ /* 0x000fe40007ffe1ff */
[----:B------:R-:W-:Y:S01]  /*12290*/  LEA.HI.X.SX32 R3, R3, R2, 0x1, P2 ;  /* 0x0000000203037211 */ /* 0x000fe200010f0eff */
[----:B------:R-:W2:Y:S01]  /*122a0*/  LDG.E.128 R24, desc[UR6][R24.64+0x80] ;  /* 0x0000800618187981 */ /* 0x000ea2000c1e1d00 */
        /* <DEDUP_REMOVED lines=12> */
[--C-:B------:R-:W-:Y:S02]  /*12370*/  HADD2.F32 R29, -RZ, R25.reuse.H0_H0 ;  /* 0x20000019ff1d7230 */ /* 0x100fe40000004100 */
[----:B------:R-:W-:Y:S02]  /*12380*/  HADD2.F32 R24, -RZ, R24.H1_H1 ;  /* 0x30000018ff187230 */ /* 0x000fe40000004100 */
[----:B------:R-:W-:Y:S02]  /*12390*/  HADD2.F32 R32, -RZ, R25.H1_H1 ;  /* 0x30000019ff207230 */ /* 0x000fe40000004100 */
[--C-:B----4-:R-:W-:Y:S02]  /*123a0*/  HADD2.F32 R3, -RZ, R4.reuse.H0_H0 ;  /* 0x20000004ff037230 */ /* 0x110fe40000004100 */
[----:B------:R-:W-:-:S02]  /*123b0*/  HADD2.F32 R11, -RZ, R4.H1_H1 ;  /* 0x30000004ff0b7230 */ /* 0x000fc40000004100 */
[--C-:B------:R-:W-:Y:S02]  /*123c0*/  HADD2.F32 R4, -RZ, R5.reuse.H0_H0 ;  /* 0x20000005ff047230 */ /* 0x100fe40000004100 */
[----:B------:R-:W-:Y:S02]  /*123d0*/  HADD2.F32 R21, -RZ, R5.H1_H1 ;  /* 0x30000005ff157230 */ /* 0x000fe40000004100 */
[----:B------:R-:W-:Y:S01]  /*123e0*/  @!P1 FADD.FTZ R3, -R3, -RZ ;  /* 0x800000ff03039221 */ /* 0x000fe20000010100 */
[--C-:B------:R-:W-:Y:S02]  /*123f0*/  HADD2.F32 R5, -RZ, R6.reuse.H0_H0 ;  /* 0x20000006ff057230 */ /* 0x100fe40000004100 */
[----:B------:R-:W-:Y:S01]  /*12400*/  @!P1 FADD.FTZ R4, -R4, -RZ ;  /* 0x800000ff04049221 */ /* 0x000fe20000010100 */
[----:B------:R-:W-:Y:S02]  /*12410*/  HADD2.F32 R23, -RZ, R6.H1_H1 ;  /* 0x30000006ff177230 */ /* 0x000fe40000004100 */
[----:B------:R-:W-:-:S02]  /*12420*/  HADD2.F32 R6, -RZ, R7.H0_H0 ;  /* 0x20000007ff067230 */ /* 0x000fc40000004100 */
[----:B------:R-:W-:Y:S02]  /*12430*/  HADD2.F32 R7, -RZ, R7.H1_H1 ;  /* 0x30000007ff077230 */ /* 0x000fe40000004100 */
[----:B------:R-:W-:Y:S01]  /*12440*/  FMUL.FTZ R30, R30, R3 ;  /* 0x000000031e1e7220 */ /* 0x000fe20000410000 */
[----:B------:R-:W-:Y:S01]  /*12450*/  FMUL.FTZ R29, R29, R4 ;  /* 0x000000041d1d7220 */ /* 0x000fe20000410000 */
[--C-:B------:R-:W-:Y:S02]  /*12460*/  HADD2.F32 R3, -RZ, R27.reuse.H0_H0 ;  /* 0x2000001bff037230 */ /* 0x100fe40000004100 */
[----:B------:R-:W-:Y:S01]  /*12470*/  @!P1 FADD.FTZ R11, -R11, -RZ ;  /* 0x800000ff0b0b9221 */ /* 0x000fe20000010100 */
[----:B------:R-:W-:Y:S02]  /*12480*/  HADD2.F32 R4, -RZ, R27.H1_H1 ;  /* 0x3000001bff047230 */ /* 0x000fe40000004100 */
[----:B------:R-:W-:Y:S01]  /*12490*/  @!P1 FADD.FTZ R21, -R21, -RZ ;  /* 0x800000ff15159221 */ /* 0x000fe20000010100 */
        /* <DEDUP_REMOVED lines=10> */
[----:B------:R-:W-:Y:S02]  /*12540*/  HADD2.F32 R11, -RZ, R16.H1_H1 ;  /* 0x30000010ff0b7230 */ /* 0x000fe40000004100 */
[--C-:B---3--:R-:W-:Y:S02]  /*12550*/  HADD2.F32 R4, -RZ, R12.reuse.H0_H0 ;  /* 0x2000000cff047230 */ /* 0x108fe40000004100 */
[----:B------:R-:W-:-:S02]  /*12560*/  HADD2.F32 R21, -RZ, R12.H1_H1 ;  /* 0x3000000cff157230 */ /* 0x000fc40000004100 */
[----:B------:R-:W-:Y:S01]  /*12570*/  @!P1 FADD.FTZ R5, -R5, -RZ ;  /* 0x800000ff05059221 */ /* 0x000fe20000010100 */
[----:B------:R-:W-:Y:S02]  /*12580*/  HADD2.F32 R16, -RZ, R17.H0_H0 ;  /* 0x20000011ff107230 */ /* 0x000fe40000004100 */
[----:B------:R-:W-:Y:S02]  /*12590*/  HADD2.F32 R12, -RZ, R13.H0_H0 ;  /* 0x2000000dff0c7230 */ /* 0x000fe40000004100 */
[----:B------:R-:W-:Y:S01]  /*125a0*/  FMUL.FTZ R23, R26, R23 ;  /* 0x000000171a177220 */ /* 0x000fe20000410000 */
[----:B------:R-:W-:Y:S01]  /*125b0*/  FFMA.FTZ R3, R3, R4, R30 ;  /* 0x0000000403037223 */ /* 0x000fe2000001001e */
[----:B------:R-:W-:Y:S01]  /*125c0*/  FMUL.FTZ R5, R34, R5 ;  /* 0x0000000522057220 */ /* 0x000fe20000410000 */
[----:B------:R-:W-:Y:S02]  /*125d0*/  HADD2.F32 R26, -RZ, R14.H0_H0 ;  /* 0x2000000eff1a7230 */ /* 0x000fe40000004100 */
[----:B------:R-:W-:Y:S01]  /*125e0*/  FFMA.FTZ R24, R11, R21, R24 ;  /* 0x000000150b187223 */ /* 0x000fe20000010018 */
[----:B------:R-:W-:Y:S01]  /*125f0*/  FFMA.FTZ R12, R16, R12, R29 ;  /* 0x0000000c100c7223 */ /* 0x000fe2000001001d */
[----:B------:R-:W-:-:S02]  /*12600*/  HADD2.F32 R4, -RZ, R18.H0_H0 ;  /* 0x20000012ff047230 */ /* 0x000fc40000004100 */
[----:B------:R-:W-:Y:S02]  /*12610*/  HADD2.F32 R13, -RZ, R13.H1_H1 ;  /* 0x3000000dff0d7230 */ /* 0x000fe40000004100 */
[----:B------:R-:W-:Y:S02]  /*12620*/  HADD2.F32 R14, -RZ, R14.H1_H1 ;  /* 0x3000000eff0e7230 */ /* 0x000fe40000004100 */
[--C-:B------:R-:W-:Y:S02]  /*12630*/  HADD2.F32 R25, -RZ, R15.reuse.H0_H0 ;  /* 0x2000000fff197230 */ /* 0x100fe40000004100 */
        /* <DEDUP_REMOVED lines=14> */
.L_x_1728:
[----:B------:R-:W-:Y:S05]  /*12720*/  BSYNC B0 ;  /* 0x0000000000007941 */ /* 0x000fea0003800000 */
.L_x_1727:
[----:B-----5:R1:W-:Y:S02]  /*12730*/  STS.128 [R202+0x3800], R16 ;  /* 0x00380010ca007388 */ /* 0x0203e40000000c00 */
.L_x_1726:
[----:B------:R-:W-:Y:S05]  /*12740*/  BSYNC B1 ;  /* 0x0000000000017941 */ /* 0x000fea0003800000 */
.L_x_1725:
[----:B------:R1:W-:Y:S01]  /*12750*/  @P0 STS.128 [R202+0x5800], RZ ;  /* 0x005800ffca000388 */ /* 0x0003e20000000c00 */
[----:B------:R-:W-:Y:S05]  /*12760*/  @P0 BRA `(.L_x_1674) ;  /* 0x0000000c00a00947 */ /* 0x000fea0003800000 */
[----:B------:R2:W5:Y:S01]  /*12770*/  LDG.E.128 R12, desc[UR6][R8.64+0x100] ;  /* 0x00010006080c7981 */ /* 0x000562000c1e1d00 */
[----:B------:R-:W-:Y:S01]  /*12780*/  ISETP.GE.AND P0, PT, R10, UR12, PT ;  /* 0x0000000c0a007c0c */ /* 0x000fe2000bf06270 */
[----:B------:R-:W-:Y:S01]  /*12790*/  BSSY B0, `(.L_x_1729) ;  /* 0x000005c000007945 */ /* 0x000fe20003800000 */
[----:B-1-3--:R-:W-:-:S05]  /*127a0*/  IADD3 R16, P1, R8, 0x100, RZ ;  /* 0x0000010008107810 */ /* 0x00afca0007f3e0ff */
        /* <DEDUP_REMOVED lines=13> */
[----:B------:R-:W-:Y:S01]  /*12880*/  IMAD.WIDE R16, R4, 0x2, R16 ;  /* 0x0000000204107825 */ /* 0x000fe200078e0210 */
[----:B------:R-:W-:-:S04]  /*12890*/  IADD3 R0, P1, R7, R0, RZ ;  /* 0x0000000007007210 */ /* 0x000fc80007f3e0ff */
[----:B------:R-:W-:Y:S01]  /*128a0*/  LEA.HI.X.SX32 R2, R7, R2, 0x1, P1 ;  /* 0x0000000207027211 */ /* 0x000fe200008f0eff */
[----:B------:R-:W3:Y:S01]  /*128b0*/  LDG.E.128 R16, desc[UR6][R16.64] ;  /* 0x0000000610107981 */ /* 0x000ee2000c1e1d00 */
[----:B------:R-:W-:-:S04]  /*128c0*/  IADD3 R5, P1, R3, R0, RZ ;  /* 0x0000000003057210 */ /* 0x000fc80007f3e0ff */
[----:B------:R-:W-:Y:S02]  /*128d0*/  LEA.HI.X.SX32 R6, R3, R2, 0x1, P1 ;  /* 0x0000000203067211 */ /* 0x000fe400008f0eff */
[C---:B------:R-:W-:Y:S02]  /*128e0*/  LEA R24, P1, R5.reuse, UR8, 0x1 ;  /* 0x0000000805187c11 */ /* 0x040fe4000f8208ff */
[----:B------:R-:W-:Y:S02]  /*128f0*/  MOV R3, RZ ;  /* 0x000000ff00037202 */ /* 0x000fe40000000f00 */
[----:B------:R-:W-:Y:S01]  /*12900*/  LEA.HI.X R25, R5, UR9, R6, 0x1, P1 ;  /* 0x0000000905197c11 */ /* 0x000fe200088f0c06 */
[----:B------:R-:W-:Y:S01]  /*12910*/  ULDC.64 UR8, c[0x0][0x358] ;  /* 0x0000d60000087ab9 */ /* 0x000fe20000000a00 */
[----:B------:R-:W-:-:S03]  /*12920*/  @P0 IADD3 R3, -R144, RZ, RZ ;  /* 0x000000ff90030210 */ /* 0x000fc60007ffe1ff */
[----:B------:R1:W4:Y:S01]  /*12930*/  LDG.E.128 R4, desc[UR6][R24.64] ;  /* 0x0000000618047981 */ /* 0x000322000c1e1d00 */
[----:B------:R-:W-:-:S04]  /*12940*/  IADD3 R0, P1, R3, R0, RZ ;  /* 0x0000000003007210 */ /* 0x000fc80007f3e0ff */
[----:B------:R-:W-:Y:S02]  /*12950*/  LEA.HI.X.SX32 R3, R3, R2, 0x1, P1 ;  /* 0x0000000203037211 */ /* 0x000fe400008f0eff */
[----:B--2---:R-:W-:-:S04]  /*12960*/  LEA R8, P1, R0, UR8, 0x1 ;  /* 0x0000000800087c11 */ /* 0x004fc8000f8208ff */
[----:B------:R-:W-:-:S06]  /*12970*/  LEA.HI.X R9, R0, UR9, R3, 0x1, P1 ;  /* 0x0000000900097c11 */ /* 0x000fcc00088f0c03 */
[----:B------:R-:W2:Y:S01]  /*12980*/  LDG.E.128 R8, desc[UR6][R8.64] ;  /* 0x0000000608087981 */ /* 0x000ea2000c1e1d00 */
[--C-:B---3--:R-:W-:Y:S02]  /*12990*/  HADD2.F32 R23, -RZ, R17.reuse.H0_H0 ;  /* 0x20000011ff177230 */ /* 0x108fe40000004100 */
[----:B-1----:R-:W-:Y:S02]  /*129a0*/  HADD2.F32 R24, -RZ, R17.H1_H1 ;  /* 0x30000011ff187230 */ /* 0x002fe40000004100 */
[----:B------:R-:W-:Y:S02]  /*129b0*/  HADD2.F32 R17, -RZ, R16.H0_H0 ;  /* 0x20000010ff117230 */ /* 0x000fe40000004100 */
[--C-:B----4-:R-:W-:Y:S02]  /*129c0*/  HADD2.F32 R0, -RZ, R5.reuse.H0_H0 ;  /* 0x20000005ff007230 */ /* 0x110fe40000004100 */
        /* <DEDUP_REMOVED lines=25> */
[----:B--2---:R-:W-:Y:S02]  /*12b60*/  HADD2.F32 R2, -RZ, R9.H0_H0 ;  /* 0x20000009ff027230 */ /* 0x004fe40000004100 */
        /* <DEDUP_REMOVED lines=30> */
.L_x_1730:
[----:B------:R-:W-:Y:S05]  /*12d50*/  BSYNC B0 ;  /* 0x0000000000007941 */ /* 0x000fea0003800000 */
.L_x_1729:
[----:B-----5:R1:W-:Y:S01]  /*12d60*/  STS.128 [R202+0x5800], R12 ;  /* 0x0058000cca007388 */ /* 0x0203e20000000c00 */
[----:B------:R-:W-:Y:S05]  /*12d70*/  BRA `(.L_x_1674) ;  /* 0x00000008001c7947 */ /* 0x000fea0003800000 */
.L_x_1636:
        /* <DEDUP_REMOVED lines=36> */
.L_x_1732:
[----:B------:R-:W-:Y:S05]  /*12fc0*/  BSYNC B0 ;  /* 0x0000000000007941 */ /* 0x000fea0003800000 */
.L_x_1731:
        /* <DEDUP_REMOVED lines=32> */
.L_x_1734:
[----:B------:R-:W-:Y:S05]  /*131d0*/  BSYNC B0 ;  /* 0x0000000000007941 */ /* 0x000fea0003800000 */
.L_x_1733:
        /* <DEDUP_REMOVED lines=31> */
.L_x_1736:
[----:B------:R-:W-:Y:S05]  /*133d0*/  BSYNC B0 ;  /* 0x0000000000007941 */ /* 0x000fea0003800000 */
.L_x_1735:
        /* <DEDUP_REMOVED lines=33> */
.L_x_1674:
[----:B------:R-:W-:Y:S05]  /*135f0*/  BSYNC B3 ;  /* 0x0000000000037941 */ /* 0x000fea0003800000 */
.L_x_1635:
[----:B------:R-:W-:Y:S01]  /*13600*/  VIADD R207, R135, 0xffffffff ;  /* 0xffffffff87cf7836 */ /* 0x000fe20000000000 */
[----:B------:R-:W-:Y:S01]  /*13610*/  ULDC.64 UR10, c[0x0][0x218] ;  /* 0x00008600000a7ab9 */ /* 0x000fe20000000a00 */
[----:B------:R-:W-:Y:S01]  /*13620*/  BSSY B0, `(.L_x_1737) ;  /* 0x0000022000007945 */ /* 0x000fe20003800000 */
[----:B------:R-:W-:Y:S01]  /*13630*/  LEA R206, P0, R150, UR10, 0x1 ;  /* 0x0000000a96ce7c11 */ /* 0x000fe2000f8008ff */
[----:B------:R-:W-:Y:S01]  /*13640*/  IMAD.SHL.U32 R44, R207, 0x40, RZ ;  /* 0x00000040cf2c7824 */ /* 0x000fe200078e00ff */
[----:B------:R-:W-:Y:S02]  /*13650*/  LOP3.LUT R208, R146, 0xff, RZ, 0xc0, !PT ;  /* 0x000000ff92d07812 */ /* 0x000fe400078ec0ff */
[----:B------:R-:W-:Y:S01]  /*13660*/  LEA.HI.X R209, R150, UR11, R153, 0x1, P0 ;  /* 0x0000000b96d17c11 */ /* 0x000fe200080f0c99 */
[----:B---34-:R-:W-:-:S05]  /*13670*/  IMAD.IADD R7, R61, 0x1, -R44 ;  /* 0x000000013d077824 */ /* 0x018fca00078e0a2c */
[----:B------:R-:W-:-:S13]  /*13680*/  ISETP.GE.AND P1, PT, R154, R7, PT ;  /* 0x000000079a00720c */ /* 0x000fda0003f26270 */
[----:B------:R-:W-:Y:S05]  /*13690*/  @P1 BRA `(.L_x_1738) ;  /* 0x0000000000681947 */ /* 0x000fea0003800000 */
[C---:B------:R-:W-:Y:S02]  /*136a0*/  LOP3.LUT R0, R208.reuse, 0x1, RZ, 0xc0, !PT ;  /* 0x00000001d0007812 */ /* 0x040fe400078ec0ff */
[----:B------:R-:W-:Y:S02]  /*136b0*/  R2P PR, R208, 0x6 ;  /* 0x00000006d0007804 */ /* 0x000fe40000000000 */
[----:B------:R-:W-:-:S11]  /*136c0*/  ISETP.NE.U32.AND P0, PT, R0, 0x1, PT ;  /* 0x000000010000780c */ /* 0x000fd60003f05070 */
[----:B-12---:R-:W-:Y:S02]  /*136d0*/  @P1 IMAD.MOV.U32 R2, RZ, RZ, R206 ;  /* 0x000000ffff021224 */ /* 0x006fe400078e00ce */
        /* <DEDUP_REMOVED lines=21> */
.L_x_1739:
[----:B------:R3:W-:Y:S02]  /*13830*/  STS.128 [R202+0xa000], RZ ;  /* 0x00a000ffca007388 */ /* 0x0007e40000000c00 */
.L_x_1738:
[----:B------:R-:W-:Y:S05]  /*13840*/  BSYNC B0 ;  /* 0x0000000000007941 */ /* 0x000fea0003800000 */
.L_x_1737:
[----:B------:R-:W-:Y:S01]  /*13850*/  ISETP.GE.AND P0, PT, R20, R7, PT ;  /* 0x000000071400720c */ /* 0x000fe20003f06270 */
[----:B------:R-:W-:-:S12]  /*13860*/  BSSY B0, `(.L_x_1740) ;  /* 0x000001f000007945 */ /* 0x000fd80003800000 */
[----:B------:R-:W-:Y:S05]  /*13870*/  @P0 BRA `(.L_x_1741) ;  /* 0x0000000000740947 */ /* 0x000fea0003800000 */
[C---:B------:R-:W-:Y:S02]  /*13880*/  LOP3.LUT R0, R208.reuse, 0x1, RZ, 0xc0, !PT ;  /* 0x00000001d0007812 */ /* 0x040fe400078ec0ff */
[----:B------:R-:W-:Y:S02]  /*13890*/  LOP3.LUT P0, RZ, R208, 0x2, RZ, 0xc0, !PT ;  /* 0x00000002d0ff7812 */ /* 0x000fe4000780c0ff */
[----:B------:R-:W-:Y:S02]  /*138a0*/  ISETP.NE.U32.AND P1, PT, R0, 0x1, PT ;  /* 0x000000010000780c */ /* 0x000fe40003f25070 */
[----:B-12-4-:R-:W-:-:S05]  /*138b0*/  IADD3 R3, P2, R200, R150, RZ ;  /* 0x00000096c8037210 */ /* 0x016fca0007f5e0ff */
        /* <DEDUP_REMOVED lines=24> */
.L_x_1742:
[----:B------:R2:W-:Y:S02]  /*13a40*/  STS.128 [R202+0xa800], RZ ;  /* 0x00a800ffca007388 */ /* 0x0005e40000000c00 */
.L_x_1741:
[----:B------:R-:W-:Y:S05]  /*13a50*/  BSYNC B0 ;  /* 0x0000000000007941 */ /* 0x000fea0003800000 */
.L_x_1740:
[----:B------:R-:W-:Y:S01]  /*13a60*/  ISETP.GE.AND P0, PT, R22, R7, PT ;  /* 0x000000071600720c */ /* 0x000fe20003f06270 */
[----:B------:R-:W-:-:S12]  /*13a70*/  BSSY B0, `(.L_x_1743) ;  /* 0x0000022000007945 */ /* 0x000fd80003800000 */
[----:B------:R-:W-:Y:S05]  /*13a80*/  @P0 BRA `(.L_x_1744) ;  /* 0x0000000000800947 */ /* 0x000fea0003800000 */
[----:B-12-4-:R-:W1:Y:S01]  /*13a90*/  LDC.64 R2, c[0x0][0x248] ;  /* 0x00009200ff027b82 */ /* 0x016e620000000a00 */
        /* <DEDUP_REMOVED lines=30> */
.L_x_1745:
[----:B------:R2:W-:Y:S02]  /*13c80*/  STS.128 [R202+0xb000], RZ ;  /* 0x00b000ffca007388 */ /* 0x0005e40000000c00 */
.L_x_1744:
[----:B------:R-:W-:Y:S05]  /*13c90*/  BSYNC B0 ;  /* 0x0000000000007941 */ /* 0x000fea0003800000 */
.L_x_1743:
[----:B------:R-:W-:Y:S01]  /*13ca0*/  ISETP.GE.AND P0, PT, R28, R7, PT ;  /* 0x000000071c00720c */ /* 0x000fe20003f06270 */
[----:B------:R-:W-:-:S12]  /*13cb0*/  BSSY B0, `(.L_x_1746) ;  /* 0x0000023000007945 */ /* 0x000fd80003800000 */
[----:B------:R-:W-:Y:S05]  /*13cc0*/  @P0 BRA `(.L_x_1747) ;  /* 0x0000000000840947 */ /* 0x000fea0003800000 */
[----:B-12-4-:R-:W1:Y:S01]  /*13cd0*/  LDC.64 R2, c[0x0][0x248] ;  /* 0x00009200ff027b82 */ /* 0x016e620000000a00 */
        /* <DEDUP_REMOVED lines=32> */
.L_x_1747:
[----:B------:R-:W-:Y:S05]  /*13ee0*/  BSYNC B0 ;  /* 0x0000000000007941 */ /* 0x000fea0003800000 */
.L_x_1746:
[----:B------:R-:W0:Y:S01]  /*13ef0*/  LDGDEPBAR ;  /* 0x00000000000079af */ /* 0x000e220000000000 */
[----:B------:R-:W-:Y:S01]  /*13f00*/  ISETP.GE.AND P1, PT, R154, R7, PT ;  /* 0x000000079a00720c */ /* 0x000fe20003f26270 */
[----:B------:R-:W-:Y:S01]  /*13f10*/  ULDC.64 UR8, c[0x0][0x220] ;  /* 0x0000880000087ab9 */ /* 0x000fe20000000a00 */
[----:B-1----:R-:W-:Y:S01]  /*13f20*/  SHF.R.S32.HI R5, RZ, 0x1f, R148 ;  /* 0x0000001fff057819 */ /* 0x002fe20000011494 */
[----:B--2-4-:R-:W-:Y:S01]  /*13f30*/  IMAD.SHL.U32 R3, R123, 0x2, RZ ;  /* 0x000000027b037824 */ /* 0x014fe200078e00ff */
[C---:B------:R-:W-:Y:S01]  /*13f40*/  LEA R164, P0, R136.reuse, UR8, 0x1 ;  /* 0x0000000888a47c11 */ /* 0x040fe2000f8008ff */
        /* <DEDUP_REMOVED lines=14> */
[----:B------:R-:W-:Y:S02]  /*14030*/  @!P0 IMAD.MOV.U32 R4, RZ, RZ, R164 ;  /* 0x000000ffff048224 */ /* 0x000fe400078e00a4 */
        /* <DEDUP_REMOVED lines=17> */
.L_x_1750:
[----:B------:R4:W-:Y:S02]  /*14150*/  STS.128 [R202+0x10000], RZ ;  /* 0x010000ffca007388 */ /* 0x0009e40000000c00 */
.L_x_1749:
[----:B------:R-:W-:Y:S05]  /*14160*/  BSYNC B0 ;  /* 0x0000000000007941 */ /* 0x000fea0003800000 */
.L_x_1748:
        /* <DEDUP_REMOVED lines=9> */
[CC--:B--2---:R-:W-:Y:S02]  /*14200*/  @P1 LEA R4, P0, R198.reuse, R164.reuse, 0x1 ;  /* 0x000000a4c6041211 */ /* 0x0c4fe400078008ff */
        /* <DEDUP_REMOVED lines=15> */
[----:B--2---:R-:W-:-:S04]  /*14300*/  LEA R4, P0, R198, R164, 0x1 ;  /* 0x000000a4c6047211 */ /* 0x004fc800078008ff */
[----:B------:R-:W-:-:S05]  /*14310*/  LEA.HI.X R5, R198, R165, R197, 0x1, P0 ;  /* 0x000000a5c6057211 */ /* 0x000fca00000f0cc5 */
[----:B------:R-:W-:Y:S01]  /*14320*/  @!PT LDS RZ, [RZ] ;  /* 0x00000000fffff984 */ /* 0x000fe20000000800 */
[----:B------:R-:W-:Y:S01]  /*14330*/  @!PT LDS RZ, [RZ] ;  /* 0x00000000fffff984 */ /* 0x000fe20000000800 */
[----:B------:R-:W-:Y:S01]  /*14340*/  @!PT LDS RZ, [RZ] ;  /* 0x00000000fffff984 */ /* 0x000fe20000000800 */
[----:B------:R2:W-:Y:S01]  /*14350*/  LDGSTS.E.BYPASS.LTC128B.128 [R202+0x10800], desc[UR6][R4.64+0x100] ;  /* 0x1080010004ca7fae */ /* 0x0005e2000b901d46 */
[----:B------:R-:W-:Y:S05]  /*14360*/  BRA `(.L_x_1752) ;  /* 0x0000000000047947 */ /* 0x000fea0003800000 */
.L_x_1753:
[----:B------:R1:W-:Y:S02]  /*14370*/  STS.128 [R202+0x10800], RZ ;  /* 0x010800ffca007388 */ /* 0x0003e40000000c00 */
.L_x_1752:
[----:B------:R-:W-:Y:S05]  /*14380*/  BSYNC B0 ;  /* 0x0000000000007941 */ /* 0x000fea0003800000 */
.L_x_1751:
[----:B------:R-:W-:Y:S01]  /*14390*/  ISETP.GE.AND P0, PT, R22, R7, PT ;  /* 0x000000071600720c */ /* 0x000fe20003f06270 */
[----:B------:R-:W-:-:S12]  /*143a0*/  BSSY B0, `(.L_x_1754) ;  /* 0x0000023000007945 */ /* 0x000fd80003800000 */
[----:B------:R1:W-:Y:S04]  /*143b0*/  @P0 STS.128 [R202+0xd000], RZ ;  /* 0x00d000ffca000388 */ /* 0x0003e80000000c00 */
[----:B------:R1:W-:Y:S04]  /*143c0*/  @P0 STS.128 [R202+0xf000], RZ ;  /* 0x00f000ffca000388 */ /* 0x0003e80000000c00 */
[----:B------:R1:W-:Y:S01]  /*143d0*/  @P0 STS.128 [R202+0x11000], RZ ;  /* 0x011000ffca000388 */ /* 0x0003e20000000c00 */
[----:B------:R-:W-:Y:S05]  /*143e0*/  @P0 BRA `(.L_x_1755) ;  /* 0x0000000000780947 */ /* 0x000fea0003800000 */
[----:B--2---:R-:W2:Y:S01]  /*143f0*/  LDC.64 R4, c[0x0][0x250] ;  /* 0x00009400ff047b82 */ /* 0x004ea20000000a00 */
[C---:B------:R-:W-:Y:S02]  /*14400*/  LOP3.LUT R0, R208.reuse, 0x1, RZ, 0xc0, !PT ;  /* 0x00000001d0007812 */ /* 0x040fe400078ec0ff */
[----:B------:R-:W-:Y:S02]  /*14410*/  LOP3.LUT P1, RZ, R208, 0x2, RZ, 0xc0, !PT ;  /* 0x00000002d0ff7812 */ /* 0x000fe4000782c0ff */
[----:B------:R-:W-:Y:S01]  /*14420*/  ISETP.NE.U32.AND P2, PT, R0, 0x1, PT ;  /* 0x000000010000780c */ /* 0x000fe20003f45070 */
[C---:B--2---:R-:W-:Y:S01]  /*14430*/  IMAD.SHL.U32 R0, R4.reuse, 0x20, RZ ;  /* 0x0000002004007824 */ /* 0x044fe200078e00ff */
        /* <DEDUP_REMOVED lines=24> */
.L_x_1756:
[----:B------:R1:W-:Y:S02]  /*145c0*/  STS.128 [R202+0x11000], RZ ;  /* 0x011000ffca007388 */ /* 0x0003e40000000c00 */
.L_x_1755:
[----:B------:R-:W-:Y:S05]  /*145d0*/  BSYNC B0 ;  /* 0x0000000000007941 */ /* 0x000fea0003800000 */
.L_x_1754:
        /* <DEDUP_REMOVED lines=9> */
[----:B-12---:R-:W1:Y:S08]  /*14670*/  @P1 LDC.64 R4, c[0x0][0x250] ;  /* 0x00009400ff041b82 */ /* 0x006e700000000a00 */
[----:B------:R-:W2:Y:S01]  /*14680*/  @!P0 LDC.64 R6, c[0x0][0x250] ;  /* 0x00009400ff068b82 */ /* 0x000ea20000000a00 */
[----:B-1----:R-:W-:-:S04]  /*14690*/  @P1 IMAD.WIDE.U32 R8, R4, 0x60, R164 ;  /* 0x0000006004081825 */ /* 0x002fc800078e00a4 */
[----:B------:R-:W-:Y:S01]  /*146a0*/  @P1 IMAD R5, R5, 0x60, RZ ;  /* 0x0000006005051824 */ /* 0x000fe200078e02ff */
[----:B------:R-:W-:Y:S01]  /*146b0*/  @P1 MOV R4, R8 ;  /* 0x0000000800041202 */ /* 0x000fe20000000f00 */
[----:B--2---:R-:W-:-:S03]  /*146c0*/  @!P0 IMAD.WIDE.U32 R10, R6, 0x60, R164 ;  /* 0x00000060060a8825 */ /* 0x004fc600078e00a4 */
        /* <DEDUP_REMOVED lines=23> */
.L_x_1759:
[----:B------:R2:W-:Y:S02]  /*14840*/  STS.128 [R202+0x11800], RZ ;  /* 0x011800ffca007388 */ /* 0x0005e40000000c00 */
.L_x_1758:
[----:B------:R-:W-:Y:S05]  /*14850*/  BSYNC B0 ;  /* 0x0000000000007941 */ /* 0x000fea0003800000 */
.L_x_1757:
[C---:B------:R-:W-:Y:S01]  /*14860*/  IMAD.SHL.U32 R0, R63.reuse, 0x40, RZ ;  /* 0x000000403f007824 */ /* 0x040fe200078e00ff */
[----:B------:R-:W-:Y:S01]  /*14870*/  R2P PR, R63, 0x6 ;  /* 0x000000063f007804 */ /* 0x000fe20000000000 */
[----:B------:R-:W-:Y:S01]  /*14880*/  IMAD.SHL.U32 R154, R154, 0x8, RZ ;  /* 0x000000089a9a7824 */ /* 0x000fe200078e00ff */
[----:B------:R-:W0:Y:S01]  /*14890*/  LDGDEPBAR ;  /* 0x00000000000079af */ /* 0x000e220000000000 */
[----:B------:R-:W-:Y:S01]  /*148a0*/  IMAD R195, R60, 0x400, R47 ;  /* 0x000004003cc37824 */ /* 0x000fe200078e022f */
[----:B-12---:R-:W-:Y:S01]  /*148b0*/  LOP3.LUT R5, R0, 0x1c0, RZ, 0xc0, !PT ;  /* 0x000001c000057812 */ /* 0x006fe200078ec0ff */
[----:B------:R-:W-:Y:S01]  /*148c0*/  ULDC UR5, c[0x0][0x398] ;  /* 0x0000e60000057ab9 */ /* 0x000fe20000000800 */
[----:B------:R-:W-:Y:S02]  /*148d0*/  ISETP.GT.AND P6, PT, R207, R196, PT ;  /* 0x000000c4cf00720c */ /* 0x000fe40003fc4270 */
[----:B------:R-:W-:Y:S02]  /*148e0*/  LOP3.LUT R154, R5, 0x8, R154, 0xf8, !PT ;  /* 0x00000008059a7812 */ /* 0x000fe400078ef89a */
[----:B------:R-:W-:-:S02]  /*148f0*/  SHF.R.U32.HI R5, RZ, 0x3, R5 ;  /* 0x00000003ff057819 */ /* 0x000fc40000011605 */
[----:B------:R-:W-:Y:S02]  /*14900*/  LEA R195, R195, UR4, 0x1 ;  /* 0x00000004c3c37c11 */ /* 0x000fe4000f8e08ff */
[----:B------:R-:W-:Y:S02]  /*14910*/  LOP3.LUT R5, R154, R5, RZ, 0x3c, !PT ;  /* 0x000000059a057212 */ /* 0x000fe400078e3cff */
[----:B------:R-:W-:Y:S01]  /*14920*/  LEA R210, R46, R195, 0x1 ;  /* 0x000000c32ed27211 */ /* 0x000fe200078e08ff */
[----:B------:R-:W-:Y:S01]  /*14930*/  LDSM.16.M88.4 R12, [R195] ;  /* 0x00000000c30c783b */ /* 0x000fe20000000200 */
[----:B------:R-:W-:Y:S02]  /*14940*/  LEA R194, R64, R5, 0x9 ;  /* 0x0000000540c27211 */ /* 0x000fe400078e48ff */
[C---:B------:R-:W-:Y:S01]  /*14950*/  LEA R84, R45.reuse, R195, 0x1 ;  /* 0x000000c32d547211 */ /* 0x040fe200078e08ff */
[----:B------:R-:W-:Y:S01]  /*14960*/  LDSM.16.M88.4 R56, [R210] ;  /* 0x00000000d238783b */ /* 0x000fe20000000200 */
[----:B------:R-:W-:Y:S01]  /*14970*/  LEA R194, R194, UR4, 0x1 ;  /* 0x00000004c2c27c11 */ /* 0x000fe2000f8e08ff */
[----:B------:R-:W-:-:S02]  /*14980*/  IMAD R63, R45, 0x2, R210 ;  /* 0x000000022d3f7824 */ /* 0x000fc400078e02d2 */
[----:B------:R-:W-:Y:S02]  /*14990*/  LDSM.16.M88.4 R72, [R84] ;  /* 0x000000005448783b */ /* 0x000fe40000000200 */
[C---:B------:R-:W-:Y:S02]  /*149a0*/  VIADD R0, R194.reuse, 0x6000 ;  /* 0x00006000c2007836 */ /* 0x040fe40000000000 */
[----:B------:R-:W1:Y:S01]  /*149b0*/  LDSM.16.M88.4 R28, [R194+0x6800] ;  /* 0x00680000c21c783b */ /* 0x000e620000000200 */
[----:B------:R-:W-:Y:S02]  /*149c0*/  VIADD R193, R194, 0x6020 ;  /* 0x00006020c2c17836 */ /* 0x000fe40000000000 */
[----:B------:R-:W-:Y:S01]  /*149d0*/  @P1 VIADD R193, R0, 0xffffffe0 ;  /* 0xffffffe000c11836 */ /* 0x000fe20000000000 */
[----:B------:R-:W2:Y:S01]  /*149e0*/  LDSM.16.M88.4 R36, [R194+0x6000] ;  /* 0x00600000c224783b */ /* 0x000ea20000000200 */
[----:B------:R-:W-:Y:S02]  /*149f0*/  IMAD.MOV.U32 R0, RZ, RZ, 0x40 ;  /* 0x00000040ff007424 */ /* 0x000fe400078e00ff */
[C---:B------:R-:W-:Y:S01]  /*14a00*/  VIADD R186, R193.reuse, 0x1000 ;  /* 0x00001000c1ba7836 */ /* 0x040fe20000000000 */
[----:B------:R-:W5:Y:S01]  /*14a10*/  LDSM.16.M88.4 R20, [R194+0x7000] ;  /* 0x00700000c214783b */ /* 0x000f620000000200 */
[C---:B------:R-:W-:Y:S01]  /*14a20*/  IADD3 R187, R193.reuse, 0x800, RZ ;  /* 0x00000800c1bb7810 */ /* 0x040fe20007ffe0ff */
[C---:B------:R-:W-:Y:S01]  /*14a30*/  VIADD R185, R193.reuse, 0x1800 ;  /* 0x00001800c1b97836 */ /* 0x040fe20000000000 */
[----:B------:R-:W-:Y:S01]  /*14a40*/  SEL R0, R0, 0xffffffc0, !P2 ;  /* 0xffffffc000007807 */ /* 0x000fe20005000000 */
[----:B------:R-:W3:Y:S01]  /*14a50*/  LDSM.16.M88.4 R76, [R194+0x7800] ;  /* 0x00780000c24c783b */ /* 0x000ee20000000200 */
[C---:B------:R-:W-:Y:S01]  /*14a60*/  IADD3 R183, R193.reuse, 0x2000, RZ ;  /* 0x00002000c1b77810 */ /* 0x040fe20007ffe0ff */
[C---:B------:R-:W-:Y:S01]  /*14a70*/  VIADD R182, R193.reuse, 0x2800 ;  /* 0x00002800c1b67836 */ /* 0x040fe20000000000 */
        /* <DEDUP_REMOVED lines=16> */
[C---:B------:R-:W-:Y:S06]  /*14b80*/  HMMA.16816.F32 R28, R12.reuse, R30, RZ ;  /* 0x0000001e0c1c723c */ /* 0x040fec00000018ff */
[C---:B--2---:R-:W-:Y:S06]  /*14b90*/  HMMA.16816.F32 R40, R12.reuse, R36, RZ ;  /* 0x000000240c28723c */ /* 0x044fec00000018ff */
[C---:B------:R-:W-:Y:S06]  /*14ba0*/  HMMA.16816.F32 R36, R12.reuse, R38, RZ ;  /* 0x000000260c24723c */ /* 0x040fec00000018ff */
[C---:B-----5:R-:W-:Y:S06]  /*14bb0*/  HMMA.16816.F32 R24, R12.reuse, R20, RZ ;  /* 0x000000140c18723c */ /* 0x060fec00000018ff */
[C---:B------:R-:W-:Y:S06]  /*14bc0*/  HMMA.16816.F32 R20, R12.reuse, R22, RZ ;  /* 0x000000160c14723c */ /* 0x040fec00000018ff */
[C---:B---3--:R-:W-:Y:S06]  /*14bd0*/  HMMA.16816.F32 R16, R12.reuse, R76, RZ ;  /* 0x0000004c0c10723c */ /* 0x048fec00000018ff */
[----:B------:R-:W-:Y:S01]  /*14be0*/  HMMA.16816.F32 R12, R12, R78, RZ ;  /* 0x0000004e0c0c723c */ /* 0x000fe200000018ff */
[----:B------:R-:W-:Y:S05]  /*14bf0*/  LDSM.16.M88.4 R76, [R184+0x800] ;  /* 0x00080000b84c783b */ /* 0x000fea0000000200 */
[C---:B----4-:R-:W-:Y:S06]  /*14c00*/  HMMA.16816.F32 R32, R56.reuse, R8, R32 ;  /* 0x000000083820723c */ /* 0x050fec0000001820 */
[C---:B------:R-:W-:Y:S01]  /*14c10*/  HMMA.16816.F32 R28, R56.reuse, R10, R28 ;  /* 0x0000000a381c723c */ /* 0x040fe2000000181c */
[----:B------:R-:W1:Y:S05]  /*14c20*/  LDSM.16.M88.4 R8, [R191+0x7000] ;  /* 0x00700000bf08783b */ /* 0x000e6a0000000200 */
[C---:B------:R-:W-:Y:S06]  /*14c30*/  HMMA.16816.F32 R40, R56.reuse, R68, R40 ;  /* 0x000000443828723c */ /* 0x040fec0000001828 */
[C---:B------:R-:W-:Y:S01]  /*14c40*/  HMMA.16816.F32 R36, R56.reuse, R70, R36 ;  /* 0x000000463824723c */ /* 0x040fe20000001824 */
[----:B------:R-:W-:Y:S05]  /*14c50*/  LDSM.16.M88.4 R68, [R184] ;  /* 0x00000000b844783b */ /* 0x000fea0000000200 */
        /* <DEDUP_REMOVED lines=25> */
[----:B------:R-:W-:Y:S04]  /*14df0*/  LDSM.16.M88.4 R76, [R84+0x2000] ;  /* 0x00200000544c783b */ /* 0x000fe80000000200 */
[----:B------:R-:W-:Y:S01]  /*14e00*/  LDSM.16.M88.4 R84, [R84+0x4000] ;  /* 0x004000005454783b */ /* 0x000fe20000000200 */
        /* <DEDUP_REMOVED lines=12> */
[----:B------:R-:W4:Y:S05]  /*14ed0*/  LDSM.16.M88.4 R52, [R193+0x3800] ;  /* 0x00380000c134783b */ /* 0x000f2a0000000200 */
[C---:B-----5:R-:W-:Y:S06]  /*14ee0*/  HMMA.16816.F32 R24, R8.reuse, R12, R24 ;  /* 0x0000000c0818723c */ /* 0x060fec0000001818 */
[C---:B------:R-:W-:Y:S01]  /*14ef0*/  HMMA.16816.F32 R20, R8.reuse, R14, R20 ;  /* 0x0000000e0814723c */ /* 0x040fe20000001814 */
[----:B------:R-:W5:Y:S05]  /*14f00*/  LDSM.16.M88.4 R12, [R191+0x8000] ;  /* 0x00800000bf0c783b */ /* 0x000f6a0000000200 */
[C---:B--2---:R-:W-:Y:S06]  /*14f10*/  HMMA.16816.F32 R16, R8.reuse, R68, R16 ;  /* 0x000000440810723c */ /* 0x044fec0000001810 */
[----:B------:R-:W-:Y:S01]  /*14f20*/  HMMA.16816.F32 R72, R8, R70, R72 ;  /* 0x000000460848723c */ /* 0x000fe20000001848 */
[----:B------:R-:W2:Y:S04]  /*14f30*/  LDSM.16.M88.4 R8, [R191+0x8800] ;  /* 0x00880000bf08783b */ /* 0x000ea80000000200 */
[----:B------:R-:W-:Y:S01]  /*14f40*/  LDSM.16.M88.4 R68, [R63+0x2000] ;  /* 0x002000003f44783b */ /* 0x000fe20000000200 */
[C---:B---3--:R-:W-:Y:S06]  /*14f50*/  HMMA.16816.F32 R40, R48.reuse, R4, R40 ;  /* 0x000000043028723c */ /* 0x048fec0000001828 */
[C---:B------:R-:W-:Y:S01]  /*14f60*/  HMMA.16816.F32 R36, R48.reuse, R6, R36 ;  /* 0x000000063024723c */ /* 0x040fe20000001824 */
[----:B------:R-:W3:Y:S05]  /*14f70*/  LDSM.16.M88.4 R4, [R191+0x9000] ;  /* 0x00900000bf04783b */ /* 0x000eea0000000200 */
[C---:B------:R-:W-:Y:S06]  /*14f80*/  HMMA.16816.F32 R32, R48.reuse, R64, R32 ;  /* 0x000000403020723c */ /* 0x040fec0000001820 */
[C---:B------:R-:W-:Y:S01]  /*14f90*/  HMMA.16816.F32 R28, R48.reuse, R66, R28 ;  /* 0x00000042301c723c */ /* 0x040fe2000000181c */
[----:B------:R-:W3:Y:S05]  /*14fa0*/  LDSM.16.M88.4 R64, [R184+0x2000] ;  /* 0x00200000b840783b */ /* 0x000eea0000000200 */
[C---:B-1----:R-:W-:Y:S06]  /*14fb0*/  HMMA.16816.F32 R24, R48.reuse, R56, R24 ;  /* 0x000000383018723c */ /* 0x042fec0000001818 */
[C---:B------:R-:W-:Y:S01]  /*14fc0*/  HMMA.16816.F32 R20, R48.reuse, R58, R20 ;  /* 0x0000003a3014723c */ /* 0x040fe20000001814 */
[----:B------:R-:W1:Y:S05]  /*14fd0*/  LDSM.16.M88.4 R56, [R184+0x2800] ;  /* 0x00280000b838783b */ /* 0x000e6a0000000200 */
[C---:B----4-:R-:W-:Y:S06]  /*14fe0*/  HMMA.16816.F32 R16, R48.reuse, R52, R16 ;  /* 0x000000343010723c */ /* 0x050fec0000001810 */
[----:B------:R-:W-:Y:S01]  /*14ff0*/  HMMA.16816.F32 R72, R48, R54, R72 ;  /* 0x000000363048723c */ /* 0x000fe20000001848 */
[----:B------:R-:W4:Y:S04]  /*15000*/  LDSM.16.M88.4 R52, [R184+0x3000] ;  /* 0x00300000b834783b */ /* 0x000f280000000200 */
        /* <DEDUP_REMOVED lines=12> */
[----:B------:R-:W5:Y:S05]  /*150d0*/  LDSM.16.M88.4 R76, [R194+0xb000] ;  /* 0x00b00000c24c783b */ /* 0x000f6a0000000200 */
[C---:B------:R-:W-:Y:S06]  /*150e0*/  HMMA.16816.F32 R40, R68.reuse, R64, R40 ;  /* 0x000000404428723c */ /* 0x040fec0000001828 */
[C---:B------:R-:W-:Y:S01]  /*150f0*/  HMMA.16816.F32 R36, R68.reuse, R66, R36 ;  /* 0x000000424424723c */ /* 0x040fe20000001824 */
[----:B------:R-:W-:Y:S05]  /*15100*/  LDSM.16.M88.4 R64, [R193+0x4800] ;  /* 0x00480000c140783b */ /* 0x000fea0000000200 */
[C---:B-1----:R-:W-:Y:S06]  /*15110*/  HMMA.16816.F32 R32, R68.reuse, R56, R32 ;  /* 0x000000384420723c */ /* 0x042fec0000001820 */
[C---:B------:R-:W-:Y:S01]  /*15120*/  HMMA.16816.F32 R28, R68.reuse, R58, R28 ;  /* 0x0000003a441c723c */ /* 0x040fe2000000181c */
[----:B------:R-:W-:Y:S05]  /*15130*/  LDSM.16.M88.4 R56, [R210+0x4000] ;  /* 0x00400000d238783b */ /* 0x000fea0000000200 */
[C---:B----4-:R-:W-:Y:S06]  /*15140*/  HMMA.16816.F32 R24, R68.reuse, R52, R24 ;  /* 0x000000344418723c */ /* 0x050fec0000001818 */
[C---:B------:R-:W-:Y:S01]  /*15150*/  HMMA.16816.F32 R20, R68.reuse, R54, R20 ;  /* 0x000000364414723c */ /* 0x040fe20000001814 */
[----:B------:R-:W1:Y:S05]  /*15160*/  LDSM.16.M88.4 R52, [R194+0xb800] ;  /* 0x00b80000c234783b */ /* 0x000e6a0000000200 */
[C---:B------:R-:W-:Y:S06]  /*15170*/  HMMA.16816.F32 R16, R68.reuse, R48, R16 ;  /* 0x000000304410723c */ /* 0x040fec0000001810 */
[----:B------:R-:W-:Y:S01]  /*15180*/  HMMA.16816.F32 R72, R68, R50, R72 ;  /* 0x000000324448723c */ /* 0x000fe20000001848 */
[----:B------:R-:W4:Y:S04]  /*15190*/  LDSM.16.M88.4 R48, [R193+0x4000] ;  /* 0x00400000c130783b */ /* 0x000f280000000200 */
[----:B------:R-:W-:Y:S01]  /*151a0*/  LDSM.16.M88.4 R68, [R191+0xa000] ;  /* 0x00a00000bf44783b */ /* 0x000fe20000000200 */
[C---:B--2---:R-:W-:Y:S06]  /*151b0*/  HMMA.16816.F32 R40, R12.reuse, R8, R40 ;  /* 0x000000080c28723c */ /* 0x044fec0000001828 */
[C---:B------:R-:W-:Y:S01]  /*151c0*/  HMMA.16816.F32 R36, R12.reuse, R10, R36 ;  /* 0x0000000a0c24723c */ /* 0x040fe20000001824 */
[----:B------:R-:W2:Y:S05]  /*151d0*/  LDSM.16.M88.4 R8, [R193+0x5000] ;  /* 0x00500000c108783b */ /* 0x000eaa0000000200 */
[C---:B---3--:R-:W-:Y:S06]  /*151e0*/  HMMA.16816.F32 R32, R12.reuse, R4, R32 ;  /* 0x000000040c20723c */ /* 0x048fec0000001820 */
[C---:B------:R-:W-:Y:S01]  /*151f0*/  HMMA.16816.F32 R28, R12.reuse, R6, R28 ;  /* 0x000000060c1c723c */ /* 0x040fe2000000181c */
[----:B------:R-:W3:Y:S05]  /*15200*/  LDSM.16.M88.4 R4, [R193+0x5800] ;  /* 0x00580000c104783b */ /* 0x000eea0000000200 */
[C---:B-----5:R-:W-:Y:S06]  /*15210*/  HMMA.16816.F32 R24, R12.reuse, R76, R24 ;  /* 0x0000004c0c18723c */ /* 0x060fec0000001818 */
[C---:B-1----:R-:W-:Y:S06]  /*15220*/  HMMA.16816.F32 R16, R12.reuse, R52, R16 ;  /* 0x000000340c10723c */ /* 0x042fec0000001810 */
[----:B------:R-:W-:Y:S01]  /*15230*/  HMMA.16816.F32 R72, R12, R54, R72 ;  /* 0x000000360c48723c */ /* 0x000fe20000001848 */
[----:B------:R-:W-:Y:S05]  /*15240*/  LDSM.16.M88.4 R52, [R191+0xb800] ;  /* 0x00b80000bf34783b */ /* 0x000fea0000000200 */
[C---:B----4-:R-:W-:Y:S06]  /*15250*/  HMMA.16816.F32 R40, R56.reuse, R48, R40 ;  /* 0x000000303828723c */ /* 0x050fec0000001828 */
[----:B------:R-:W-:Y:S01]  /*15260*/  HMMA.16816.F32 R36, R56, R50, R36 ;  /* 0x000000323824723c */ /* 0x000fe20000001824 */
[----:B------:R-:W1:Y:S05]  /*15270*/  LDSM.16.M88.4 R48, [R191+0xb000] ;  /* 0x00b00000bf30783b */ /* 0x000e6a0000000200 */
[----:B------:R-:W-:Y:S01]  /*15280*/  HMMA.16816.F32 R20, R12, R78, R20 ;  /* 0x0000004e0c14723c */ /* 0x000fe20000001814 */
[----:B------:R-:W4:Y:S05]  /*15290*/  LDSM.16.M88.4 R12, [R191+0xa800] ;  /* 0x00a80000bf0c783b */ /* 0x000f2a0000000200 */
[C---:B--2---:R-:W-:Y:S06]  /*152a0*/  HMMA.16816.F32 R24, R56.reuse, R8, R24 ;  /* 0x000000083818723c */ /* 0x044fec0000001818 */
[C---:B------:R-:W-:Y:S06]  /*152b0*/  HMMA.16816.F32 R32, R56.reuse, R64, R32 ;  /* 0x000000403820723c */ /* 0x040fec0000001820 */
[C---:B------:R-:W-:Y:S01]  /*152c0*/  HMMA.16816.F32 R28, R56.reuse, R66, R28 ;  /* 0x00000042381c723c */ /* 0x040fe2000000181c */
[----:B------:R-:W-:Y:S05]  /*152d0*/  LDSM.16.M88.4 R64, [R63+0x4000] ;  /* 0x004000003f40783b */ /* 0x000fea0000000200 */
[C---:B---3--:R-:W-:Y:S01]  /*152e0*/  HMMA.16816.F32 R76, R56.reuse, R4, R16 ;  /* 0x00000004384c723c */ /* 0x048fe20000001810 */
[----:B------:R-:W-:Y:S05]  /*152f0*/  LDSM.16.M88.4 R16, [R184+0x4800] ;  /* 0x00480000b810783b */ /* 0x000fea0000000200 */
[C---:B------:R-:W-:Y:S01]  /*15300*/  HMMA.16816.F32 R72, R56.reuse, R6, R72 ;  /* 0x000000063848723c */ /* 0x040fe20000001848 */
[----:B------:R-:W2:Y:S05]  /*15310*/  LDSM.16.M88.4 R4, [R184+0x5000] ;  /* 0x00500000b804783b */ /* 0x000eaa0000000200 */
[----:B------:R-:W-:Y:S01]  /*15320*/  HMMA.16816.F32 R20, R56, R10, R20 ;  /* 0x0000000a3814723c */ /* 0x000fe20000001814 */
[----:B------:R-:W3:Y:S04]  /*15330*/  LDSM.16.M88.4 R8, [R184+0x4000] ;  /* 0x00400000b808783b */ /* 0x000ee80000000200 */
[----:B------:R-:W5:Y:S01]  /*15340*/  LDSM.16.M88.4 R56, [R184+0x5800] ;  /* 0x00580000b838783b */ /* 0x000f620000000200 */
[----:B-1----:R-:W-:Y:S01]  /*15350*/  HMMA.16816.F32 R24, R84, R48, R24 ;  /* 0x000000305418723c */ /* 0x002fe20000001818 */
[----:B------:R-:W-:-:S05]  /*15360*/  DEPBAR.LE SB0, 0x0 ;  /* 0x000080000000791a */ /* 0x000fca0000000000 */
[C---:B------:R-:W-:Y:S06]  /*15370*/  HMMA.16816.F32 R40, R84.reuse, R68, R40 ;  /* 0x000000445428723c */ /* 0x040fec0000001828 */
[C---:B------:R-:W-:Y:S06]  /*15380*/  HMMA.16816.F32 R36, R84.reuse, R70, R36 ;  /* 0x000000465424723c */ /* 0x040fec0000001824 */
[C---:B----4-:R-:W-:Y:S06]  /*15390*/  HMMA.16816.F32 R32, R84.reuse, R12, R32 ;  /* 0x0000000c5420723c */ /* 0x050fec0000001820 */
[C---:B------:R-:W-:Y:S06]  /*153a0*/  HMMA.16816.F32 R28, R84.reuse, R14, R28 ;  /* 0x0000000e541c723c */ /* 0x040fec000000181c */
[C---:B------:R-:W-:Y:S06]  /*153b0*/  HMMA.16816.F32 R20, R84.reuse, R50, R20 ;  /* 0x000000325414723c */ /* 0x040fec0000001814 */
[C---:B------:R-:W-:Y:S06]  /*153c0*/  HMMA.16816.F32 R76, R84.reuse, R52, R76 ;  /* 0x00000034544c723c */ /* 0x040fec000000184c */
[----:B------:R-:W-:Y:S06]  /*153d0*/  HMMA.16816.F32 R72, R84, R54, R72 ;  /* 0x000000365448723c */ /* 0x000fec0000001848 */
[C---:B--2---:R-:W-:Y:S06]  /*153e0*/  HMMA.16816.F32 R24, R64.reuse, R4, R24 ;  /* 0x000000044018723c */ /* 0x044fec0000001818 */
[----:B---3--:R-:W-:Y:S01]  /*153f0*/  HMMA.16816.F32 R40, R64, R8, R40 ;  /* 0x000000084028723c */ /* 0x008fe20000001828 */
[----:B------:R-:W-:-:S05]  /*15400*/  IMAD R5, R60, 0x10, R62 ;  /* 0x000000103c057824 */ /* 0x000fca00078e023e */
[----:B------:R-:W-:Y:S01]  /*15410*/  IADD3 R2, R5, 0x1, R2 ;  /* 0x0000000105027810 */ /* 0x000fe20007ffe002 */
[----:B------:R-:W-:Y:S03]  /*15420*/  HMMA.16816.F32 R36, R64, R10, R36 ;  /* 0x0000000a4024723c */ /* 0x000fe60000001824 */
[----:B------:R-:W-:-:S03]  /*15430*/  IADD3 R2, R61, R2, -R201 ;  /* 0x000000023d027210 */ /* 0x000fc60007ffe8c9 */
[----:B------:R-:W-:Y:S02]  /*15440*/  HMMA.16816.F32 R32, R64, R16, R32 ;  /* 0x000000104020723c */ /* 0x000fe40000001820 */
[----:B------:R-:W-:-:S04]  /*15450*/  VIADD R2, R2, UR5 ;  /* 0x0000000502027c36 */ /* 0x000fc80008000000 */
[----:B------:R-:W-:Y:S01]  /*15460*/  HMMA.16816.F32 R28, R64, R18, R28 ;  /* 0x00000012401c723c */ /* 0x000fe2000000181c */
[C---:B------:R-:W-:Y:S02]  /*15470*/  VIMNMX R0, R2.reuse, R61, PT ;  /* 0x0000003d02007248 */ /* 0x040fe40003fe0100 */
[----:B------:R-:W-:-:S03]  /*15480*/  VIADDMNMX R2, R2, 0x8, R61, PT ;  /* 0x0000000802027846 */ /* 0x000fc6000380013d */
[C---:B------:R-:W-:Y:S06]  /*15490*/  HMMA.16816.F32 R20, R64.reuse, R6, R20 ;  /* 0x000000064014723c */ /* 0x040fec0000001814 */
[C---:B-----5:R-:W-:Y:S06]  /*154a0*/  HMMA.16816.F32 R76, R64.reuse, R56, R76 ;  /* 0x00000038404c723c */ /* 0x060fec000000184c */
        /* <DEDUP_REMOVED lines=21> */
[----:B------:R-:W-:Y:S01]  /*15600*/  IMAD.HI.U32 R11, R7, R8, RZ ;  /* 0x00000008070b7227 */ /* 0x000fe200078e00ff */
[----:B------:R-:W-:-:S03]  /*15610*/  IADD3 R7, -R10, RZ, RZ ;  /* 0x000000ff0a077210 */ /* 0x000fc60007ffe1ff */
[----:B------:R-:W-:Y:S02]  /*15620*/  IMAD.MOV R9, RZ, RZ, -R11 ;  /* 0x000000ffff097224 */ /* 0x000fe400078e0a0b */
[C---:B------:R-:W-:Y:S01]  /*15630*/  IMAD R7, R4.reuse, R7, R6 ;  /* 0x0000000704077224 */ /* 0x040fe200078e0206 */
[----:B------:R-:W-:Y:S01]  /*15640*/  LOP3.LUT R6, RZ, R5, RZ, 0x33, !PT ;  /* 0x00000005ff067212 */ /* 0x000fe200078e33ff */
        /* <DEDUP_REMOVED lines=27> */
[C---:B------:R-:W-:Y:S01]  /*15800*/  IMAD R5, R6.reuse, UR9, R5 ;  /* 0x0000000906057c24 */ /* 0x040fe2000f8e0205 */
        /* <DEDUP_REMOVED lines=11> */
.L_x_1761:
[----:B------:R-:W1:Y:S02]  /*158c0*/  LDC R5, c[0x0][0x248] ;  /* 0x00009200ff057b82 */ /* 0x000e640000000800 */
[----:B-1----:R-:W-:-:S04]  /*158d0*/  LEA R5, -R5, RZ, 0x6 ;  /* 0x000000ff05057211 */ /* 0x002fc800078e31ff */
[----:B------:R-:W-:-:S07]  /*158e0*/  SHF.R.S32.HI R6, RZ, 0x1f, R5 ;  /* 0x0000001fff067819 */ /* 0x000fce0000011405 */
.L_x_1762:
[C---:B------:R-:W-:Y:S02]  /*158f0*/  LOP3.LUT P2, RZ, R208.reuse, 0x2, RZ, 0xc0, !PT ;  /* 0x00000002d0ff7812 */ /* 0x040fe4000784c0ff */
[C---:B------:R-:W-:Y:S02]  /*15900*/  LOP3.LUT P1, RZ, R208.reuse, 0x4, RZ, 0xc0, !PT ;  /* 0x00000004d0ff7812 */ /* 0x040fe4000782c0ff */
[C---:B------:R-:W-:Y:S02]  /*15910*/  LEA R18, P4, R5.reuse, R206, 0x1 ;  /* 0x000000ce05127211 */ /* 0x040fe400078808ff */
[----:B------:R-:W-:Y:S02]  /*15920*/  LOP3.LUT P5, RZ, R208, 0x1, RZ, 0xc0, !PT ;  /* 0x00000001d0ff7812 */ /* 0x000fe400078ac0ff */
[----:B------:R-:W-:-:S05]  /*15930*/  LEA.HI.X R19, R5, R209, R6, 0x1, P4 ;  /* 0x000000d105137211 */ /* 0x000fca00020f0c06 */
[----:B------:R-:W-:-:S04]  /*15940*/  @P2 IADD3 R9, P0, R5, R150, RZ ;  /* 0x0000009605092210 */ /* 0x000fc80007f1e0ff */
[----:B------:R-:W-:Y:S01]  /*15950*/  @P2 LEA R16, P4, R9, UR10, 0x1 ;  /* 0x0000000a09102c11 */ /* 0x000fe2000f8808ff */
[C-C-:B------:R-:W-:Y:S01]  /*15960*/  @P2 IMAD.X R4, R6.reuse, 0x1, R153.reuse, P0 ;  /* 0x0000000106042824 */ /* 0x140fe200000e0699 */
        /* <DEDUP_REMOVED lines=104> */
.L_x_1760:
        /* <DEDUP_REMOVED lines=11> */
[C---:B------:R-:W-:Y:S01]  /*160a0*/  ISETP.GE.AND P0, PT, R5.reuse, R0, PT ;  /* 0x000000000500720c */ /* 0x040fe20003f06270 */
        /* <DEDUP_REMOVED lines=106> */
[----:B------:R-:W-:Y:S02]  /*16750*/  FSEL R175, R79, -INF , !P1 ;  /* 0xff8000004faf7808 */ /* 0x000fe40004800000 */
[----:B------:R-:W-:Y:S01]  /*16760*/  FMNMX.FTZ R8, R213, R8, !PT ;  /* 0x00000008d5087209 */ /* 0x000fe20007810000 */
[----:B------:R-:W-:Y:S01]  /*16770*/  LDSM.16.MT88.4 R76, [R190+0xe000] ;  /* 0x00e00000be4c783b */ /* 0x000fe20000004200 */
[----:B------:R-:W-:-:S02]  /*16780*/  ISETP.GE.AND P1, PT, R51, R2, PT ;  /* 0x000000023300720c */ /* 0x000fc40003f26270 */
[----:B------:R-:W-:Y:S02]  /*16790*/  FSEL R173, R74, -INF , !P0 ;  /* 0xff8000004aad7808 */ /* 0x000fe40004000000 */
        /* <DEDUP_REMOVED lines=58> */
[----:B------:R-:W5:Y:S01]  /*16b40*/  LDSM.16.MT88.4 R16, [R188+0xe800] ;  /* 0x00e80000bc10783b */ /* 0x000f620000004200 */
[--C-:B------:R-:W-:Y:S01]  /*16b50*/  FFMA.FTZ R172, R213, UR5, -R168.reuse ;  /* 0x00000005d5ac7c23 */ /* 0x100fe200080108a8 */
[--C-:B------:R-:W-:Y:S01]  /*16b60*/  FFMA.FTZ R175, R175, UR5, -R168.reuse ;  /* 0x00000005afaf7c23 */ /* 0x100fe200080108a8 */
[----:B------:R-:W2:Y:S01]  /*16b70*/  MUFU.EX2 R161, R161 ;  /* 0x000000a100a17308 */ /* 0x000ea20000000800 */
[----:B---3--:R-:W-:Y:S01]  /*16b80*/  F2FP.F16.F32.PACK_AB R118, R152, R155 ;  /* 0x0000009b9876723e */ /* 0x008fe200000000ff */
[----:B------:R-:W-:Y:S01]  /*16b90*/  LDSM.16.MT88.4 R32, [R189+0xc800] ;  /* 0x00c80000bd20783b */ /* 0x000fe20000004200 */
[--C-:B------:R-:W-:Y:S01]  /*16ba0*/  FFMA.FTZ R173, R173, UR5, -R168.reuse ;  /* 0x00000005adad7c23 */ /* 0x100fe200080108a8 */
[----:B------:R-:W-:Y:S01]  /*16bb0*/  FFMA.FTZ R168, R171, UR5, -R168 ;  /* 0x00000005aba87c23 */ /* 0x000fe200080108a8 */
[----:B------:R-:W-:-:S03]  /*16bc0*/  FADD.FTZ R156, R159, R156 ;  /* 0x0000009c9f9c7221 */ /* 0x000fc60000010000 */
[----:B------:R-:W-:Y:S01]  /*16bd0*/  MUFU.EX2 R157, R157 ;  /* 0x0000009d009d7308 */ /* 0x000fe20000000800 */
[----:B------:R-:W-:-:S04]  /*16be0*/  FADD.FTZ R155, R155, R156 ;  /* 0x0000009c9b9b7221 */ /* 0x000fc80000010000 */
[----:B------:R-:W-:-:S03]  /*16bf0*/  FADD.FTZ R152, R152, R155 ;  /* 0x0000009b98987221 */ /* 0x000fc60000010000 */
[----:B------:R-:W3:Y:S01]  /*16c00*/  MUFU.EX2 R154, R154 ;  /* 0x0000009a009a7308 */ /* 0x000ee20000000800 */
[----:B--2---:R-:W-:Y:S01]  /*16c10*/  F2FP.F16.F32.PACK_AB R117, R161, R158 ;  /* 0x0000009ea175723e */ /* 0x004fe200000000ff */
[----:B------:R-:W-:-:S06]  /*16c20*/  FADD.FTZ R158, R158, R161 ;  /* 0x000000a19e9e7221 */ /* 0x000fcc0000010000 */
[----:B------:R-:W-:Y:S08]  /*16c30*/  MUFU.EX2 R153, R153 ;  /* 0x0000009900997308 */ /* 0x000ff00000000800 */
[----:B------:R-:W2:Y:S01]  /*16c40*/  MUFU.EX2 R150, R150 ;  /* 0x0000009600967308 */ /* 0x000ea20000000800 */
[----:B---3--:R-:W-:Y:S01]  /*16c50*/  F2FP.F16.F32.PACK_AB R119, R154, R157 ;  /* 0x0000009d9a77723e */ /* 0x008fe200000000ff */
[----:B------:R-:W-:-:S04]  /*16c60*/  FADD.FTZ R157, R157, R158 ;  /* 0x0000009e9d9d7221 */ /* 0x000fc80000010000 */
[----:B------:R-:W-:Y:S02]  /*16c70*/  FADD.FTZ R154, R154, R157 ;  /* 0x0000009d9a9a7221 */ /* 0x000fe40000010000 */
[C---:B------:R-:W-:Y:S01]  /*16c80*/  HMMA.16816.F32 R64, R116.reuse, R68, RZ ;  /* 0x000000447440723c */ /* 0x040fe200000018ff */
[----:B------:R-:W-:Y:S05]  /*16c90*/  MUFU.EX2 R149, R149 ;  /* 0x0000009500957308 */ /* 0x000fea0000000800 */
[C---:B------:R-:W-:Y:S03]  /*16ca0*/  HMMA.16816.F32 R40, R116.reuse, R4, RZ ;  /* 0x000000047428723c */ /* 0x040fe600000018ff */
[----:B------:R-:W3:Y:S03]  /*16cb0*/  MUFU.EX2 R134, R134 ;  /* 0x0000008600867308 */ /* 0x000ee60000000800 */
[----:B------:R-:W-:Y:S01]  /*16cc0*/  HMMA.16816.F32 R44, R116, R6, RZ ;  /* 0x00000006742c723c */ /* 0x000fe200000018ff */
[----:B--2---:R-:W-:Y:S01]  /*16cd0*/  F2FP.F16.F32.PACK_AB R4, R150, R153 ;  /* 0x000000999604723e */ /* 0x004fe200000000ff */
[----:B------:R-:W-:-:S03]  /*16ce0*/  FADD.FTZ R153, R153, R152 ;  /* 0x0000009899997221 */ /* 0x000fc60000010000 */
[----:B------:R-:W-:Y:S01]  /*16cf0*/  MUFU.EX2 R151, R151 ;  /* 0x0000009700977308 */ /* 0x000fe20000000800 */
[----:B------:R-:W-:Y:S01]  /*16d00*/  HMMA.16816.F32 R68, R116, R70, RZ ;  /* 0x000000467444723c */ /* 0x000fe200000018ff */
[----:B------:R-:W-:-:S05]  /*16d10*/  FADD.FTZ R150, R150, R153 ;  /* 0x0000009996967221 */ /* 0x000fca0000010000 */
[----:B------:R-:W-:Y:S01]  /*16d20*/  HMMA.16816.F32 R80, R116, R84, RZ ;  /* 0x000000547450723c */ /* 0x000fe200000018ff */
[----:B------:R-:W2:Y:S01]  /*16d30*/  MUFU.EX2 R148, R148 ;  /* 0x0000009400947308 */ /* 0x000ea20000000800 */
[----:B---3--:R-:W-:Y:S01]  /*16d40*/  F2FP.F16.F32.PACK_AB R6, R134, R149 ;  /* 0x000000958606723e */ /* 0x008fe200000000ff */
[----:B------:R-:W-:-:S03]  /*16d50*/  FADD.FTZ R149, R149, R150 ;  /* 0x0000009695957221 */ /* 0x000fc60000010000 */
[C---:B------:R-:W-:Y:S01]  /*16d60*/  HMMA.16816.F32 R88, R116.reuse, R92, RZ ;  /* 0x0000005c7458723c */ /* 0x040fe200000018ff */
[----:B------:R-:W-:Y:S02]  /*16d70*/  FADD.FTZ R149, R134, R149 ;  /* 0x0000009586957221 */ /* 0x000fe40000010000 */
[----:B------:R-:W-:Y:S03]  /*16d80*/  MUFU.EX2 R139, R139 ;  /* 0x0000008b008b7308 */ /* 0x000fe60000000800 */
[C---:B------:R-:W-:Y:S05]  /*16d90*/  HMMA.16816.F32 R84, R116.reuse, R86, RZ ;  /* 0x000000567454723c */ /* 0x040fea00000018ff */
[----:B------:R-:W3:Y:S01]  /*16da0*/  MUFU.EX2 R138, R138 ;  /* 0x0000008a008a7308 */ /* 0x000ee20000000800 */
[----:B--2---:R-:W-:Y:S01]  /*16db0*/  F2FP.F16.F32.PACK_AB R5, R148, R151 ;  /* 0x000000979405723e */ /* 0x004fe200000000ff */
[----:B------:R-:W-:Y:S01]  /*16dc0*/  HMMA.16816.F32 R92, R116, R94, RZ ;  /* 0x0000005e745c723c */ /* 0x000fe200000018ff */
[----:B------:R-:W-:-:S04]  /*16dd0*/  FADD.FTZ R151, R151, R154 ;  /* 0x0000009a97977221 */ /* 0x000fc80000010000 */
[----:B------:R-:W-:Y:S01]  /*16de0*/  FADD.FTZ R148, R148, R151 ;  /* 0x0000009794947221 */ /* 0x000fe20000010000 */
[C---:B------:R-:W-:Y:S01]  /*16df0*/  HMMA.16816.F32 R96, R116.reuse, R100, RZ ;  /* 0x000000647460723c */ /* 0x040fe200000018ff */
[----:B------:R-:W-:Y:S05]  /*16e00*/  MUFU.EX2 R160, R160 ;  /* 0x000000a000a07308 */ /* 0x000fea0000000800 */
[----:B------:R-:W-:Y:S01]  /*16e10*/  HMMA.16816.F32 R104, R116, R124, RZ ;  /* 0x0000007c7468723c */ /* 0x000fe200000018ff */
[----:B---3--:R-:W-:Y:S02]  /*16e20*/  F2FP.F16.F32.PACK_AB R7, R138, R139 ;  /* 0x0000008b8a07723e */ /* 0x008fe400000000ff */
        /* <DEDUP_REMOVED lines=14> */
[----:B------:R-:W4:Y:S05]  /*16f10*/  MUFU.EX2 R169, R169 ;  /* 0x000000a900a97308 */ /* 0x000f2a0000000800 */
[----:B------:R-:W-:Y:S03]  /*16f20*/  HMMA.16816.F32 R48, R116, R52, RZ ;  /* 0x000000347430723c */ /* 0x000fe600000018ff */
[----:B------:R-:W-:Y:S03]  /*16f30*/  MUFU.EX2 R170, R170 ;  /* 0x000000aa00aa7308 */ /* 0x000fe60000000800 */
[C---:B------:R-:W-:Y:S05]  /*16f40*/  HMMA.16816.F32 R80, R4.reuse, R20, R80 ;  /* 0x000000140450723c */ /* 0x040fea0000001850 */
[----:B------:R-:W4:Y:S01]  /*16f50*/  MUFU.EX2 R211, R211 ;  /* 0x000000d300d37308 */ /* 0x000f220000000800 */
[C---:B------:R-:W-:Y:S01]  /*16f60*/  HMMA.16816.F32 R84, R4.reuse, R22, R84 ;  /* 0x000000160454723c */ /* 0x040fe20000001854 */
[----:B------:R-:W2:Y:S05]  /*16f70*/  LDSM.16.MT88.4 R20, [R189+0x10800] ;  /* 0x01080000bd14783b */ /* 0x000eaa0000004200 */
[C---:B-----5:R-:W-:Y:S01]  /*16f80*/  HMMA.16816.F32 R88, R4.reuse, R16, R88 ;  /* 0x000000100458723c */ /* 0x060fe20000001858 */
[----:B------:R-:W-:Y:S05]  /*16f90*/  MUFU.EX2 R174, R174 ;  /* 0x000000ae00ae7308 */ /* 0x000fea0000000800 */
[----:B------:R-:W-:Y:S01]  /*16fa0*/  HMMA.16816.F32 R92, R4, R18, R92 ;  /* 0x00000012045c723c */ /* 0x000fe2000000185c */
[----:B------:R-:W5:Y:S02]  /*16fb0*/  LDSM.16.MT88.4 R16, [R188+0x10800] ;  /* 0x01080000bc10783b */ /* 0x000f640000004200 */
[----:B------:R-:W4:Y:S03]  /*16fc0*/  MUFU.EX2 R219, R219 ;  /* 0x000000db00db7308 */ /* 0x000f260000000800 */
        /* <DEDUP_REMOVED lines=40> */
[----:B------:R-:W-:Y:S01]  /*17250*/  HMMA.16816.F32 R116, R4, R18, R116 ;  /* 0x000000120474723c */ /* 0x000fe20000001874 */
[----:B------:R-:W5:Y:S06]  /*17260*/  LDSM.16.MT88.4 R16, [R192+0x11000] ;  /* 0x01100000c010783b */ /* 0x000f6c0000004200 */
[----:B------:R-:W-:Y:S01]  /*17270*/  F2FP.F16.F32.PACK_AB R4, R163, R160 ;  /* 0x000000a0a304723e */ /* 0x000fe200000000ff */
[----:B------:R-:W-:Y:S01]  /*17280*/  FADD.FTZ R160, R160, R149 ;  /* 0x00000095a0a07221 */ /* 0x000fe20000010000 */
[----:B----4-:R-:W-:-:S02]  /*17290*/  F2FP.F16.F32.PACK_AB R6, R167, R162 ;  /* 0x000000a2a706723e */ /* 0x010fc400000000ff */
[----:B------:R-:W-:Y:S01]  /*172a0*/  F2FP.F16.F32.PACK_AB R5, R169, R166 ;  /* 0x000000a6a905723e */ /* 0x000fe200000000ff */
        /* <DEDUP_REMOVED lines=17> */
[C---:B-----5:R-:W-:Y:S06]  /*173c0*/  HMMA.16816.F32 R96, R4.reuse, R16, R96 ;  /* 0x000000100460723c */ /* 0x060fec0000001860 */
        /* <DEDUP_REMOVED lines=127> */
[----:B------:R-:W-:Y:S02]  /*17bc0*/  IMAD R5, R5, UR4, RZ ;  /* 0x0000000405057c24 */ /* 0x000fe4000f8e02ff */
[----:B------:R-:W-:-:S04]  /*17bd0*/  IMAD.WIDE.U32 R8, R6, UR4, R8 ;  /* 0x0000000406087c25 */ /* 0x000fc8000f8e0008 */
[----:B------:R-:W-:Y:S02]  /*17be0*/  IMAD R5, R6, UR5, R5 ;  /* 0x0000000506057c24 */ /* 0x000fe4000f8e0205 */
[----:B------:R-:W-:-:S03]  /*17bf0*/  IMAD.MOV.U32 R7, RZ, RZ, R8 ;  /* 0x000000ffff077224 */ /* 0x000fc600078e0008 */
[----:B------:R-:W-:Y:S01]  /*17c00*/  IADD3 R6, R9, R5, RZ ;  /* 0x0000000509067210 */ /* 0x000fe20007ffe0ff */
[----:B------:R-:W-:Y:S06]  /*17c10*/  BRA `(.L_x_1765) ;  /* 0x00000000000c7947 */ /* 0x000fec0003800000 */
.L_x_1764:
[----:B------:R-:W1:Y:S02]  /*17c20*/  LDC R7, c[0x0][0x250] ;  /* 0x00009400ff077b82 */ /* 0x000e640000000800 */
[----:B-1----:R-:W-:-:S04]  /*17c30*/  LEA R7, -R7, RZ, 0x6 ;  /* 0x000000ff07077211 */ /* 0x002fc800078e31ff */
[----:B------:R-:W-:-:S07]  /*17c40*/  SHF.R.S32.HI R6, RZ, 0x1f, R7 ;  /* 0x0000001fff067819 */ /* 0x000fce0000011407 */
.L_x_1765:
[C---:B------:R-:W-:Y:S01]  /*17c50*/  LOP3.LUT P5, RZ, R208.reuse, 0x2, RZ, 0xc0, !PT ;  /* 0x00000002d0ff7812 */ /* 0x040fe200078ac0ff */
[----:B------:R-:W-:Y:S01]  /*17c60*/  ULDC.64 UR4, c[0x0][0x220] ;  /* 0x0000880000047ab9 */ /* 0x000fe20000000a00 */
[C---:B------:R-:W-:Y:S01]  /*17c70*/  LOP3.LUT P4, RZ, R208.reuse, 0x4, RZ, 0xc0, !PT ;  /* 0x00000004d0ff7812 */ /* 0x040fe2000788c0ff */
[----:B------:R-:W-:Y:S01]  /*17c80*/  IMAD.MOV.U32 R211, RZ, RZ, 0x20 ;  /* 0x00000020ffd37424 */ /* 0x000fe200078e00ff */
[----:B------:R-:W-:Y:S02]  /*17c90*/  LOP3.LUT P1, RZ, R208, 0x1, RZ, 0xc0, !PT ;  /* 0x00000001d0ff7812 */ /* 0x000fe4000782c0ff */
[----:B------:R-:W-:-:S04]  /*17ca0*/  LEA R134, P6, R7, R164, 0x1 ;  /* 0x000000a407867211 */ /* 0x000fc800078c08ff */
[----:B------:R-:W-:-:S03]  /*17cb0*/  LEA.HI.X R135, R7, R165, R6, 0x1, P6 ;  /* 0x000000a507877211 */ /* 0x000fc600030f0c06 */
[CC--:B------:R-:W-:Y:S02]  /*17cc0*/  @P5 IADD3 R9, P2, R7.reuse, R136.reuse, RZ ;  /* 0x0000008807095210 */ /* 0x0c0fe40007f5e0ff */
[----:B------:R-:W-:Y:S02]  /*17cd0*/  @P4 IADD3 R5, P0, R7, R136, RZ ;  /* 0x0000008807054210 */ /* 0x000fe40007f1e0ff */
[----:B------:R-:W-:Y:S01]  /*17ce0*/  @!PT LDS RZ, [RZ] ;  /* 0x00000000fffff984 */ /* 0x000fe20000000800 */
[----:B------:R-:W-:Y:S01]  /*17cf0*/  @!PT LDS RZ, [RZ] ;  /* 0x00000000fffff984 */ /* 0x000fe20000000800 */
[----:B------:R-:W-:Y:S01]  /*17d00*/  @!PT LDS RZ, [RZ] ;  /* 0x00000000fffff984 */ /* 0x000fe20000000800 */
[----:B------:R-:W-:Y:S01]  /*17d10*/  @P1 LDGSTS.E.BYPASS.LTC128B.128 [R202+0xc000], desc[UR6][R134.64] ;  /* 0x0c00000086ca1fae */ /* 0x000fe2000b901d46 */
[C-C-:B------:R-:W-:Y:S01]  /*17d20*/  @P5 IMAD.X R8, R6.reuse, 0x1, R133.reuse, P2 ;  /* 0x0000000106085824 */ /* 0x140fe200010e0685 */
[----:B------:R-:W-:Y:S01]  /*17d30*/  @P5 LEA R20, P2, R9, UR4, 0x1 ;  /* 0x0000000409145c11 */ /* 0x000fe2000f8408ff */
[----:B------:R-:W-:Y:S01]  /*17d40*/  @P4 IMAD.X R4, R6, 0x1, R133, P0 ;  /* 0x0000000106044824 */ /* 0x000fe200000e0685 */
[----:B------:R-:W-:Y:S01]  /*17d50*/  @P4 LEA R14, P0, R5, UR4, 0x1 ;  /* 0x00000004050e4c11 */ /* 0x000fe2000f8008ff */
[----:B------:R-:W-:Y:S01]  /*17d60*/  @!P1 STS.128 [R202+0xc000], RZ ;  /* 0x00c000ffca009388 */ /* 0x000fe20000000c00 */
[----:B------:R-:W-:-:S02]  /*17d70*/  @P5 LEA.HI.X R21, R9, UR5, R8, 0x1, P2 ;  /* 0x0000000509155c11 */ /* 0x000fc400090f0c08 */
[----:B------:R-:W-:Y:S02]  /*17d80*/  IADD3 R9, P2, R198, R7, RZ ;  /* 0x00000007c6097210 */ /* 0x000fe40007f5e0ff */
[----:B------:R-:W-:Y:S01]  /*17d90*/  @P4 LEA.HI.X R15, R5, UR5, R4, 0x1, P0 ;  /* 0x00000005050f4c11 */ /* 0x000fe200080f0c04 */
[----:B------:R-:W-:Y:S01]  /*17da0*/  @!PT LDS RZ, [RZ] ;  /* 0x00000000fffff984 */ /* 0x000fe20000000800 */
[----:B------:R-:W-:Y:S01]  /*17db0*/  @!PT LDS RZ, [RZ] ;  /* 0x00000000fffff984 */ /* 0x000fe20000000800 */
[----:B------:R-:W-:Y:S01]  /*17dc0*/  @!PT LDS RZ, [RZ] ;  /* 0x00000000fffff984 */ /* 0x000fe20000000800 */
[----:B------:R-:W-:Y:S01]  /*17dd0*/  @P5 LDGSTS.E.BYPASS.LTC128B.128 [R202+0xe000], desc[UR6][R20.64+0x80] ;  /* 0x0e00008014ca5fae */ /* 0x000fe2000b901d46 */
[----:B------:R-:W-:Y:S01]  /*17de0*/  @P5 IADD3 R7, P0, R9, R136, RZ ;  /* 0x0000008809075210 */ /* 0x000fe20007f1e0ff */
[----:B------:R-:W-:Y:S01]  /*17df0*/  IMAD.X R6, R197, 0x1, R6, P2 ;  /* 0x00000001c5067824 */ /* 0x000fe200010e0606 */
[----:B------:R-:W-:Y:S01]  /*17e00*/  @P1 LEA R18, P2, R9, R164, 0x1 ;  /* 0x000000a409121211 */ /* 0x000fe200078408ff */
[----:B------:R-:W-:Y:S01]  /*17e10*/  @!P5 STS.128 [R202+0xe000], RZ ;  /* 0x00e000ffca00d388 */ /* 0x000fe20000000c00 */
[----:B------:R-:W-:Y:S01]  /*17e20*/  @P5 LEA R16, P6, R7, UR4, 0x1 ;  /* 0x0000000407105c11 */ /* 0x000fe2000f8c08ff */
[----:B------:R-:W-:Y:S01]  /*17e30*/  @P5 IMAD.X R4, R6, 0x1, R133, P0 ;  /* 0x0000000106045824 */ /* 0x000fe200000e0685 */
[C---:B------:R-:W-:Y:S01]  /*17e40*/  @P1 LEA.HI.X R19, R9.reuse, R165, R6, 0x1, P2 ;  /* 0x000000a509131211 */ /* 0x040fe200010f0c06 */
[----:B------:R-:W-:Y:S01]  /*17e50*/  @!PT LDS RZ, [RZ] ;  /* 0x00000000fffff984 */ /* 0x000fe20000000800 */
[----:B------:R-:W-:Y:S01]  /*17e60*/  @!PT LDS RZ, [RZ] ;  /* 0x00000000fffff984 */ /* 0x000fe20000000800 */
[----:B------:R-:W-:Y:S01]  /*17e70*/  @!PT LDS RZ, [RZ] ;  /* 0x00000000fffff984 */ /* 0x000fe20000000800 */
[----:B------:R-:W-:Y:S01]  /*17e80*/  @P4 LDGSTS.E.BYPASS.LTC128B.128 [R202+0x10000], desc[UR6][R14.64+0x100] ;  /* 0x100001000eca4fae */ /* 0x000fe2000b901d46 */
[----:B------:R-:W-:-:S02]  /*17e90*/  @P4 IADD3 R5, P0, R9, R136, RZ ;  /* 0x0000008809054210 */ /* 0x000fc40007f1e0ff */
[----:B------:R-:W-:Y:S01]  /*17ea0*/  IADD3 R9, P2, R198, R9, RZ ;  /* 0x00000009c6097210 */ /* 0x000fe20007f5e0ff */
[----:B------:R-:W-:Y:S01]  /*17eb0*/  @!P4 STS.128 [R202+0x10000], RZ ;  /* 0x010000ffca00c388 */ /* 0x000fe20000000c00 */
[----:B------:R-:W-:Y:S01]  /*17ec0*/  @P5 LEA.HI.X R17, R7, UR5, R4, 0x1, P6 ;  /* 0x0000000507115c11 */ /* 0x000fe2000b0f0c04 */
[--C-:B------:R-:W-:Y:S01]  /*17ed0*/  @P4 IMAD.X R4, R6, 0x1, R133.reuse, P0 ;  /* 0x0000000106044824 */ /* 0x100fe200000e0685 */
[----:B------:R-:W-:Y:S01]  /*17ee0*/  @P4 LEA R12, P0, R5, UR4, 0x1 ;  /* 0x00000004050c4c11 */ /* 0x000fe2000f8008ff */
[----:B------:R-:W-:Y:S01]  /*17ef0*/  IMAD.X R6, R197, 0x1, R6, P2 ;  /* 0x00000001c5067824 */ /* 0x000fe200010e0606 */
[-C--:B------:R-:W-:Y:S01]  /*17f00*/  @P5 IADD3 R7, P2, R9, R136.reuse, RZ ;  /* 0x0000008809075210 */ /* 0x080fe20007f5e0ff */
[----:B------:R-:W-:Y:S01]  /*17f10*/  @!PT LDS RZ, [RZ] ;  /* 0x00000000fffff984 */ /* 0x000fe20000000800 */
[----:B------:R-:W-:Y:S01]  /*17f20*/  @!PT LDS RZ, [RZ] ;  /* 0x00000000fffff984 */ /* 0x000fe20000000800 */
[----:B------:R-:W-:Y:S01]  /*17f30*/  @!PT LDS RZ, [RZ] ;  /* 0x00000000fffff984 */ /* 0x000fe20000000800 */
[----:B------:R-:W-:Y:S01]  /*17f40*/  @P1 LDGSTS.E.BYPASS.LTC128B.128 [R202+0xc800], desc[UR6][R18.64] ;  /* 0x0c80000012ca1fae */ /* 0x000fe2000b901d46 */
[----:B------:R-:W-:Y:S02]  /*17f50*/  @P4 LEA.HI.X R13, R5, UR5, R4, 0x1, P0 ;  /* 0x00000005050d4c11 */ /* 0x000fe400080f0c04 */
[----:B------:R-:W-:Y:S01]  /*17f60*/  @P4 IADD3 R5, P0, R9, R136, RZ ;  /* 0x0000008809054210 */ /* 0x000fe20007f1e0ff */
[----:B------:R-:W-:Y:S01]  /*17f70*/  @P5 IMAD.X R4, R6, 0x1, R133, P2 ;  /* 0x0000000106045824 */ /* 0x000fe200010e0685 */
[----:B------:R-:W-:Y:S01]  /*17f80*/  @P5 LEA R10, P2, R7, UR4, 0x1 ;  /* 0x00000004070a5c11 */ /* 0x000fe2000f8408ff */
[----:B------:R-:W-:Y:S01]  /*17f90*/  @!P1 STS.128 [R202+0xc800], RZ ;  /* 0x00c800ffca009388 */ /* 0x000fe20000000c00 */
[----:B------:R-:W-:-:S02]  /*17fa0*/  @P1 LEA R8, P6, R9, R164, 0x1 ;  /* 0x000000a409081211 */ /* 0x000fc400078c08ff */
[----:B------:R-:W-:Y:S01]  /*17fb0*/  @P5 LEA.HI.X R11, R7, UR5, R4, 0x1, P2 ;  /* 0x00000005070b5c11 */ /* 0x000fe200090f0c04 */
[----:B------:R-:W-:Y:S01]  /*17fc0*/  @P4 IMAD.X R4, R6, 0x1, R133, P0 ;  /* 0x0000000106044824 */ /* 0x000fe200000e0685 */
[----:B------:R-:W-:Y:S01]  /*17fd0*/  IADD3 R7, P2, R198, R9, RZ ;  /* 0x00000009c6077210 */ /* 0x000fe20007f5e0ff */
[----:B------:R-:W-:Y:S01]  /*17fe0*/  @!PT LDS RZ, [RZ] ;  /* 0x00000000fffff984 */ /* 0x000fe20000000800 */
[----:B------:R-:W-:Y:S01]  /*17ff0*/  @!PT LDS RZ, [RZ] ;  /* 0x00000000fffff984 */ /* 0x000fe20000000800 */
[----:B------:R-:W-:Y:S01]  /*18000*/  @!PT LDS RZ, [RZ] ;  /* 0x00000000fffff984 */ /* 0x000fe20000000800 */
[----:B------:R-:W-:Y:S01]  /*18010*/  @P5 LDGSTS.E.BYPASS.LTC128B.128 [R202+0xe800], desc[UR6][R16.64+0x80] ;  /* 0x0e80008010ca5fae */ /* 0x000fe2000b901d46 */
[----:B------:R-:W-:Y:S02]  /*18020*/  @P4 LEA R22, P0, R5, UR4, 0x1 ;  /* 0x0000000405164c11 */ /* 0x000fe4000f8008ff */
[--C-:B------:R-:W-:Y:S01]  /*18030*/  @P1 LEA.HI.X R9, R9, R165, R6.reuse, 0x1, P6 ;  /* 0x000000a509091211 */ /* 0x100fe200030f0c06 */
[----:B------:R-:W-:Y:S01]  /*18040*/  IMAD.X R6, R197, 0x1, R6, P2 ;  /* 0x00000001c5067824 */ /* 0x000fe200010e0606 */
[----:B------:R-:W-:Y:S01]  /*18050*/  @P4 LEA.HI.X R23, R5, UR5, R4, 0x1, P0 ;  /* 0x0000000505174c11 */ /* 0x000fe200080f0c04 */
[----:B------:R-:W-:Y:S01]  /*18060*/  @!P5 STS.128 [R202+0xe800], RZ ;  /* 0x00e800ffca00d388 */ /* 0x000fe20000000c00 */
[----:B------:R-:W-:-:S02]  /*18070*/  @P5 IADD3 R4, P2, R7, R136, RZ ;  /* 0x0000008807045210 */ /* 0x000fc40007f5e0ff */
[C---:B------:R-:W-:Y:S01]  /*18080*/  @P4 IADD3 R136, P0, R7.reuse, R136, RZ ;  /* 0x0000008807884210 */ /* 0x040fe20007f1e0ff */
[----:B------:R-:W-:Y:S01]  /*18090*/  @!PT LDS RZ, [RZ] ;  /* 0x00000000fffff984 */ /* 0x000fe20000000800 */
[----:B------:R-:W-:Y:S01]  /*180a0*/  @!PT LDS RZ, [RZ] ;  /* 0x00000000fffff984 */ /* 0x000fe20000000800 */
[----:B------:R-:W-:Y:S01]  /*180b0*/  @!PT LDS RZ, [RZ] ;  /* 0x00000000fffff984 */ /* 0x000fe20000000800 */
[----:B------:R-:W-:Y:S01]  /*180c0*/  @P4 LDGSTS.E.BYPASS.LTC128B.128 [R202+0x10800], desc[UR6][R12.64+0x100] ;  /* 0x108001000cca4fae */ /* 0x000fe2000b901d46 */
[C---:B------:R-:W-:Y:S01]  /*180d0*/  @P1 LEA R24, P6, R7.reuse, R164, 0x1 ;  /* 0x000000a407181211 */ /* 0x040fe200078c08ff */
[--C-:B------:R-:W-:Y:S01]  /*180e0*/  @P5 IMAD.X R5, R6, 0x1, R133.reuse, P2 ;  /* 0x0000000106055824 */ /* 0x100fe200010e0685 */
[----:B------:R-:W-:Y:S01]  /*180f0*/  @P5 LEA R26, P2, R4, UR4, 0x1 ;  /* 0x00000004041a5c11 */ /* 0x000fe2000f8408ff */
[----:B------:R-:W-:Y:S01]  /*18100*/  @P4 IMAD.X R133, R6, 0x1, R133, P0 ;  /* 0x0000000106854824 */ /* 0x000fe200000e0685 */
[----:B------:R-:W-:Y:S01]  /*18110*/  @P1 LEA.HI.X R25, R7, R165, R6, 0x1, P6 ;  /* 0x000000a507191211 */ /* 0x000fe200030f0c06 */
[----:B------:R-:W-:Y:S01]  /*18120*/  @!P4 STS.128 [R202+0x10800], RZ ;  /* 0x010800ffca00c388 */ /* 0x000fe20000000c00 */
[----:B------:R-:W-:Y:S02]  /*18130*/  @P4 LEA R6, P0, R136, UR4, 0x1 ;  /* 0x0000000488064c11 */ /* 0x000fe4000f8008ff */
[----:B------:R-:W-:Y:S01]  /*18140*/  @P5 LEA.HI.X R27, R4, UR5, R5, 0x1, P2 ;  /* 0x00000005041b5c11 */ /* 0x000fe200090f0c05 */
[----:B------:R-:W-:Y:S01]  /*18150*/  @!PT LDS RZ, [RZ] ;  /* 0x00000000fffff984 */ /* 0x000fe20000000800 */
[----:B------:R-:W-:Y:S01]  /*18160*/  @!PT LDS RZ, [RZ] ;  /* 0x00000000fffff984 */ /* 0x000fe20000000800 */
[----:B------:R-:W-:Y:S01]  /*18170*/  @!PT LDS RZ, [RZ] ;  /* 0x00000000fffff984 */ /* 0x000fe20000000800 */
[----:B------:R1:W-:Y:S01]  /*18180*/  @P1 LDGSTS.E.BYPASS.LTC128B.128 [R202+0xd000], desc[UR6][R8.64] ;  /* 0x0d00000008ca1fae */ /* 0x0003e2000b901d46 */
[----:B------:R-:W-:-:S02]  /*18190*/  @P4 LEA.HI.X R7, R136, UR5, R133, 0x1, P0 ;  /* 0x0000000588074c11 */ /* 0x000fc400080f0c85 */
[----:B------:R-:W2:Y:S01]  /*181a0*/  S2R R133, SR_TID.X ;  /* 0x0000000000857919 */ /* 0x000ea20000002100 */
        /* <DEDUP_REMOVED lines=19> */
[----:B------:R3:W-:Y:S01]  /*182e0*/  @P5 LDGSTS.E.BYPASS.LTC128B.128 [R202+0xf800], desc[UR6][R26.64+0x80] ;  /* 0x0f8000801aca5fae */ /* 0x0007e2000b901d46 */
[----:B--2---:R-:W-:-:S03]  /*182f0*/  SHF.R.S32.HI R4, RZ, 0x1f, R133 ;  /* 0x0000001fff047819 */ /* 0x004fc60000011485 */
[----:B------:R-:W-:Y:S01]  /*18300*/  @!P5 STS.128 [R202+0xf800], RZ ;  /* 0x00f800ffca00d388 */ /* 0x000fe20000000c00 */
[----:B------:R-:W-:-:S03]  /*18310*/  LEA.HI R4, R4, R133, RZ, 0x4 ;  /* 0x0000008504047211 */ /* 0x000fc600078f20ff */
[----:B------:R-:W-:Y:S01]  /*18320*/  @!PT LDS RZ, [RZ] ;  /* 0x00000000fffff984 */ /* 0x000fe20000000800 */
[----:B------:R-:W-:Y:S01]  /*18330*/  @!PT LDS RZ, [RZ] ;  /* 0x00000000fffff984 */ /* 0x000fe20000000800 */
[----:B------:R-:W-:Y:S01]  /*18340*/  @!PT LDS RZ, [RZ] ;  /* 0x00000000fffff984 */ /* 0x000fe20000000800 */
[----:B------:R2:W-:Y:S01]  /*18350*/  @P4 LDGSTS.E.BYPASS.LTC128B.128 [R202+0x11800], desc[UR6][R6.64+0x100] ;  /* 0x1180010006ca4fae */ /* 0x0005e2000b901d46 */
[----:B------:R-:W-:-:S03]  /*18360*/  LOP3.LUT R4, R4, 0xfffffff0, RZ, 0xc0, !PT ;  /* 0xfffffff004047812 */ /* 0x000fc600078ec0ff */
[----:B------:R-:W-:Y:S02]  /*18370*/  @!P4 STS.128 [R202+0x11800], RZ ;  /* 0x011800ffca00c388 */ /* 0x000fe40000000c00 */
[C---:B-1----:R-:W-:Y:S02]  /*18380*/  IMAD.IADD R9, R133.reuse, 0x1, -R4 ;  /* 0x0000000185097824 */ /* 0x042fe400078e0a04 */
[----:B------:R-:W-:Y:S01]  /*18390*/  LDSM.16.M88.4 R140, [R195] ;  /* 0x00000000c38c783b */ /* 0x000fe20000000200 */
[----:B------:R-:W-:Y:S02]  /*183a0*/  IMAD.SHL.U32 R133, R133, 0x2, RZ ;  /* 0x0000000285857824 */ /* 0x000fe400078e00ff */
[----:B------:R-:W-:Y:S01]  /*183b0*/  SHF.R.S32.HI R8, RZ, 0x1f, R9 ;  /* 0x0000001fff087819 */ /* 0x000fe20000011409 */
[----:B------:R-:W1:Y:S03]  /*183c0*/  LDSM.16.M88.4 R156, [R194+0x6800] ;  /* 0x00680000c29c783b */ /* 0x000e660000000200 */
[----:B------:R-:W-:Y:S01]  /*183d0*/  LEA.HI R8, R8, R9, RZ, 0x3 ;  /* 0x0000000908087211 */ /* 0x000fe200078f18ff */
[----:B------:R-:W4:Y:S03]  /*183e0*/  LDSM.16.M88.4 R12, [R194+0x6000] ;  /* 0x00600000c20c783b */ /* 0x000f260000000200 */
[----:B------:R-:W-:Y:S01]  /*183f0*/  LOP3.LUT R8, R8, 0xfffffff8, RZ, 0xc0, !PT ;  /* 0xfffffff808087812 */ /* 0x000fe200078ec0ff */
[----:B------:R-:W5:Y:S04]  /*18400*/  LDSM.16.M88.4 R148, [R194+0x7000] ;  /* 0x00700000c294783b */ /* 0x000f680000000200 */
[----:B---3--:R-:W3:Y:S01]  /*18410*/  LDSM.16.M88.4 R24, [R194+0x7800] ;  /* 0x00780000c218783b */ /* 0x008ee20000000200 */
[----:B------:R-:W-:-:S03]  /*18420*/  IMAD.IADD R8, R9, 0x1, -R8 ;  /* 0x0000000109087824 */ /* 0x000fc600078e0a08 */
[----:B------:R-:W-:Y:S02]  /*18430*/  LDSM.16.M88.4 R32, [R210] ;  /* 0x00000000d220783b */ /* 0x000fe40000000200 */
[----:B------:R-:W-:Y:S02]  /*18440*/  LOP3.LUT P0, RZ, R8, 0x4, RZ, 0xc0, !PT ;  /* 0x0000000408ff7812 */ /* 0x000fe4000780c0ff */
[----:B--2---:R-:W2:Y:S02]  /*18450*/  LDSM.16.M88.4 R4, [R187] ;  /* 0x00000000bb04783b */ /* 0x004ea40000000200 */
[----:B------:R-:W-:Y:S02]  /*18460*/  SEL R211, R211, 0xffffffe0, !P0 ;  /* 0xffffffe0d3d37807 */ /* 0x000fe40004000000 */
[----:B------:R-:W2:Y:S03]  /*18470*/  LDSM.16.M88.4 R20, [R193] ;  /* 0x00000000c114783b */ /* 0x000ea60000000200 */
[C---:B------:R-:W-:Y:S01]  /*18480*/  IMAD R212, R211.reuse, 0x2, R195 ;  /* 0x00000002d3d47824 */ /* 0x040fe200078e02c3 */
[----:B------:R-:W2:Y:S01]  /*18490*/  LDSM.16.M88.4 R216, [R186] ;  /* 0x00000000bad8783b */ /* 0x000ea20000000200 */
[----:B------:R-:W-:-:S03]  /*184a0*/  IMAD R211, R211, 0x2, R210 ;  /* 0x00000002d3d37824 */ /* 0x000fc600078e02d2 */
[----:B------:R-:W2:Y:S04]  /*184b0*/  LDSM.16.M88.4 R168, [R185] ;  /* 0x00000000b9a8783b */ /* 0x000ea80000000200 */
[----:B------:R-:W-:Y:S01]  /*184c0*/  LDSM.16.M88.4 R136, [R212] ;  /* 0x00000000d488783b */ /* 0x000fe20000000200 */
[C---:B-1----:R-:W-:Y:S03]  /*184d0*/  HMMA.16816.F32 R160, R140.reuse, R156, RZ ;  /* 0x0000009c8ca0723c */ /* 0x042fe600000018ff */
[----:B------:R-:W1:Y:S04]  /*184e0*/  LDSM.16.M88.4 R8, [R191+0x6800] ;  /* 0x00680000bf08783b */ /* 0x000e680000000200 */
[----:B------:R-:W1:Y:S01]  /*184f0*/  LDSM.16.M88.4 R28, [R191+0x6000] ;  /* 0x00600000bf1c783b */ /* 0x000e620000000200 */
[C---:B------:R-:W-:Y:S03]  /*18500*/  HMMA.16816.F32 R156, R140.reuse, R158, RZ ;  /* 0x0000009e8c9c723c */ /* 0x040fe600000018ff */
[----:B------:R-:W1:Y:S03]  /*18510*/  LDSM.16.M88.4 R220, [R191+0x7000] ;  /* 0x00700000bfdc783b */ /* 0x000e660000000200 */
[C---:B----4-:R-:W-:Y:S01]  /*18520*/  HMMA.16816.F32 R16, R140.reuse, R12, RZ ;  /* 0x0000000c8c10723c */ /* 0x050fe200000018ff */
[----:B------:R-:W4:Y:S04]  /*18530*/  LDSM.16.M88.4 R172, [R191+0x7800] ;  /* 0x00780000bfac783b */ /* 0x000f280000000200 */
[----:B------:R-:W-:Y:S01]  /*18540*/  LDSM.16.M88.4 R164, [R211] ;  /* 0x00000000d3a4783b */ /* 0x000fe20000000200 */
[C---:B------:R-:W-:Y:S03]  /*18550*/  HMMA.16816.F32 R12, R140.reuse, R14, RZ ;  /* 0x0000000e8c0c723c */ /* 0x040fe600000018ff */
[----:B------:R-:W0:Y:S03]  /*18560*/  LDGDEPBAR ;  /* 0x00000000000079af */ /* 0x000e260000000000 */
[C---:B-----5:R-:W-:Y:S06]  /*18570*/  HMMA.16816.F32 R152, R140.reuse, R148, RZ ;  /* 0x000000948c98723c */ /* 0x060fec00000018ff */
[C---:B------:R-:W-:Y:S06]  /*18580*/  HMMA.16816.F32 R148, R140.reuse, R150, RZ ;  /* 0x000000968c94723c */ /* 0x040fec00000018ff */
[C---:B---3--:R-:W-:Y:S06]  /*18590*/  HMMA.16816.F32 R144, R140.reuse, R24, RZ ;  /* 0x000000188c90723c */ /* 0x048fec00000018ff */
[----:B------:R-:W-:Y:S01]  /*185a0*/  HMMA.16816.F32 R140, R140, R26, RZ ;  /* 0x0000001a8c8c723c */ /* 0x000fe200000018ff */
[----:B------:R-:W-:Y:S05]  /*185b0*/  LDSM.16.M88.4 R24, [R184] ;  /* 0x00000000b818783b */ /* 0x000fea0000000200 */
[C---:B--2---:R-:W-:Y:S06]  /*185c0*/  HMMA.16816.F32 R160, R32.reuse, R4, R160 ;  /* 0x0000000420a0723c */ /* 0x044fec00000018a0 */
[C---:B------:R-:W-:Y:S01]  /*185d0*/  HMMA.16816.F32 R156, R32.reuse, R6, R156 ;  /* 0x00000006209c723c */ /* 0x040fe2000000189c */
[----:B------:R-:W-:Y:S05]  /*185e0*/  LDSM.16.M88.4 R4, [R184+0x1000] ;  /* 0x00100000b804783b */ /* 0x000fea0000000200 */
[C---:B------:R-:W-:Y:S06]  /*185f0*/  HMMA.16816.F32 R16, R32.reuse, R20, R16 ;  /* 0x000000142010723c */ /* 0x040fec0000001810 */
[C---:B------:R-:W-:Y:S01]  /*18600*/  HMMA.16816.F32 R12, R32.reuse, R22, R12 ;  /* 0x00000016200c723c */ /* 0x040fe2000000180c */
[----:B------:R-:W2:Y:S05]  /*18610*/  LDSM.16.M88.4 R20, [R184+0x800] ;  /* 0x00080000b814783b */ /* 0x000eaa0000000200 */
[C---:B------:R-:W-:Y:S06]  /*18620*/  HMMA.16816.F32 R152, R32.reuse, R216, R152 ;  /* 0x000000d82098723c */ /* 0x040fec0000001898 */
[C---:B------:R-:W-:Y:S01]  /*18630*/  HMMA.16816.F32 R148, R32.reuse, R218, R148 ;  /* 0x000000da2094723c */ /* 0x040fe20000001894 */
        /* <DEDUP_REMOVED lines=8> */
[C---:B------:R-:W-:Y:S06]  /*186c0*/  HMMA.16816.F32 R16, R136.reuse, R28, R16 ;  /* 0x0000001c8810723c */ /* 0x040fec0000001810 */
[C---:B------:R-:W-:Y:S01]  /*186d0*/  HMMA.16816.F32 R12, R136.reuse, R30, R12 ;  /* 0x0000001e880c723c */ /* 0x040fe2000000180c */
[----:B------:R-:W5:Y:S05]  /*186e0*/  LDSM.16.M88.4 R28, [R194+0x9000] ;  /* 0x00900000c21c783b */ /* 0x000f6a0000000200 */
[C---:B------:R-:W-:Y:S06]  /*186f0*/  HMMA.16816.F32 R152, R136.reuse, R220, R152 ;  /* 0x000000dc8898723c */ /* 0x040fec0000001898 */
[C---:B------:R-:W-:Y:S06]  /*18700*/  HMMA.16816.F32 R148, R136.reuse, R222, R148 ;  /* 0x000000de8894723c */ /* 0x040fec0000001894 */
[C---:B----4-:R-:W-:Y:S06]  /*18710*/  HMMA.16816.F32 R144, R136.reuse, R172, R144 ;  /* 0x000000ac8890723c */ /* 0x050fec0000001890 */
[----:B------:R-:W-:Y:S01]  /*18720*/  HMMA.16816.F32 R140, R136, R174, R140 ;  /* 0x000000ae888c723c */ /* 0x000fe2000000188c */
[----:B------:R-:W4:Y:S04]  /*18730*/  LDSM.16.M88.4 R172, [R194+0x9800] ;  /* 0x00980000c2ac783b */ /* 0x000f280000000200 */
[----:B------:R-:W-:Y:S01]  /*18740*/  LDSM.16.M88.4 R136, [R210+0x2000] ;  /* 0x00200000d288783b */ /* 0x000fe20000000200 */
[C---:B--2---:R-:W-:Y:S06]  /*18750*/  HMMA.16816.F32 R160, R164.reuse, R20, R160 ;  /* 0x00000014a4a0723c */ /* 0x044fec00000018a0 */
[C---:B------:R-:W-:Y:S01]  /*18760*/  HMMA.16816.F32 R156, R164.reuse, R22, R156 ;  /* 0x00000016a49c723c */ /* 0x040fe2000000189c */
[----:B------:R-:W2:Y:S05]  /*18770*/  LDSM.16.M88.4 R20, [R182] ;  /* 0x00000000b614783b */ /* 0x000eaa0000000200 */
[C---:B------:R-:W-:Y:S06]  /*18780*/  HMMA.16816.F32 R16, R164.reuse, R24, R16 ;  /* 0x00000018a410723c */ /* 0x040fec0000001810 */
[C---:B------:R-:W-:Y:S01]  /*18790*/  HMMA.16816.F32 R12, R164.reuse, R26, R12 ;  /* 0x0000001aa40c723c */ /* 0x040fe2000000180c */
[----:B------:R-:W2:Y:S05]  /*187a0*/  LDSM.16.M88.4 R24, [R183] ;  /* 0x00000000b718783b */ /* 0x000eaa0000000200 */
[C---:B------:R-:W-:Y:S06]  /*187b0*/  HMMA.16816.F32 R152, R164.reuse, R4, R152 ;  /* 0x00000004a498723c */ /* 0x040fec0000001898 */
[C---:B------:R-:W-:Y:S01]  /*187c0*/  HMMA.16816.F32 R148, R164.reuse, R6, R148 ;  /* 0x00000006a494723c */ /* 0x040fe20000001894 */
[----:B------:R-:W2:Y:S05]  /*187d0*/  LDSM.16.M88.4 R4, [R181] ;  /* 0x00000000b504783b */ /* 0x000eaa0000000200 */
[C---:B---3--:R-:W-:Y:S06]  /*187e0*/  HMMA.16816.F32 R144, R164.reuse, R216, R144 ;  /* 0x000000d8a490723c */ /* 0x048fec0000001890 */
[----:B------:R-:W-:Y:S01]  /*187f0*/  HMMA.16816.F32 R140, R164, R218, R140 ;  /* 0x000000daa48c723c */ /* 0x000fe2000000188c */
[----:B------:R-:W3:Y:S04]  /*18800*/  LDSM.16.M88.4 R164, [R180] ;  /* 0x00000000b4a4783b */ /* 0x000ee80000000200 */
[----:B------:R-:W-:Y:S01]  /*18810*/  LDSM.16.M88.4 R216, [R211+0x2000] ;  /* 0x00200000d3d8783b */ /* 0x000fe20000000200 */
[C---:B-1----:R-:W-:Y:S06]  /*18820*/  HMMA.16816.F32 R160, R168.reuse, R8, R160 ;  /* 0x00000008a8a0723c */ /* 0x042fec00000018a0 */
[C---:B------:R-:W-:Y:S01]  /*18830*/  HMMA.16816.F32 R156, R168.reuse, R10, R156 ;  /* 0x0000000aa89c723c */ /* 0x040fe2000000189c */
[----:B------:R-:W-:Y:S05]  /*18840*/  LDSM.16.M88.4 R8, [R212+0x2000] ;  /* 0x00200000d408783b */ /* 0x000fea0000000200 */
[C---:B------:R-:W-:Y:S06]  /*18850*/  HMMA.16816.F32 R16, R168.reuse, R32, R16 ;  /* 0x00000020a810723c */ /* 0x040fec0000001810 */
[C---:B------:R-:W-:Y:S01]  /*18860*/  HMMA.16816.F32 R12, R168.reuse, R34, R12 ;  /* 0x00000022a80c723c */ /* 0x040fe2000000180c */
[----:B------:R-:W1:Y:S05]  /*18870*/  LDSM.16.M88.4 R32, [R191+0x8000] ;  /* 0x00800000bf20783b */ /* 0x000e6a0000000200 */
[C---:B-----5:R-:W-:Y:S06]  /*18880*/  HMMA.16816.F32 R152, R168.reuse, R28, R152 ;  /* 0x0000001ca898723c */ /* 0x060fec0000001898 */
[C---:B------:R-:W-:Y:S01]  /*18890*/  HMMA.16816.F32 R148, R168.reuse, R30, R148 ;  /* 0x0000001ea894723c */ /* 0x040fe20000001894 */
[----:B------:R-:W5:Y:S05]  /*188a0*/  LDSM.16.M88.4 R28, [R191+0x8800] ;  /* 0x00880000bf1c783b */ /* 0x000f6a0000000200 */
[C---:B----4-:R-:W-:Y:S06]  /*188b0*/  HMMA.16816.F32 R144, R168.reuse, R172, R144 ;  /* 0x000000aca890723c */ /* 0x050fec0000001890 */
        /* <DEDUP_REMOVED lines=8> */
[----:B------:R-:W4:Y:S05]  /*18940*/  LDSM.16.M88.4 R24, [R191+0x9000] ;  /* 0x00900000bf18783b */ /* 0x000f2a0000000200 */
[C---:B------:R-:W-:Y:S06]  /*18950*/  HMMA.16816.F32 R152, R136.reuse, R4, R152 ;  /* 0x000000048898723c */ /* 0x040fec0000001898 */
[C---:B------:R-:W-:Y:S01]  /*18960*/  HMMA.16816.F32 R148, R136.reuse, R6, R148 ;  /* 0x000000068894723c */ /* 0x040fe20000001894 */
[----:B------:R-:W4:Y:S05]  /*18970*/  LDSM.16.M88.4 R4, [R184+0x2000] ;  /* 0x00200000b804783b */ /* 0x000f2a0000000200 */
[C---:B---3--:R-:W-:Y:S06]  /*18980*/  HMMA.16816.F32 R144, R136.reuse, R164, R144 ;  /* 0x000000a48890723c */ /* 0x048fec0000001890 */
[----:B------:R-:W-:Y:S01]  /*18990*/  HMMA.16816.F32 R140, R136, R166, R140 ;  /* 0x000000a6888c723c */ /* 0x000fe2000000188c */
[----:B------:R-:W3:Y:S04]  /*189a0*/  LDSM.16.M88.4 R164, [R184+0x3800] ;  /* 0x00380000b8a4783b */ /* 0x000ee80000000200 */
[----:B------:R-:W-:Y:S01]  /*189b0*/  LDSM.16.M88.4 R136, [R195+0x4000] ;  /* 0x00400000c388783b */ /* 0x000fe20000000200 */
[C---:B-1----:R-:W-:Y:S06]  /*189c0*/  HMMA.16816.F32 R16, R8.reuse, R32, R16 ;  /* 0x000000200810723c */ /* 0x042fec0000001810 */
[C---:B------:R-:W-:Y:S01]  /*189d0*/  HMMA.16816.F32 R12, R8.reuse, R34, R12 ;  /* 0x00000022080c723c */ /* 0x040fe2000000180c */
[----:B------:R-:W1:Y:S05]  /*189e0*/  LDSM.16.M88.4 R32, [R194+0xa000] ;  /* 0x00a00000c220783b */ /* 0x000e6a0000000200 */
[C---:B-----5:R-:W-:Y:S06]  /*189f0*/  HMMA.16816.F32 R160, R8.reuse, R28, R160 ;  /* 0x0000001c08a0723c */ /* 0x060fec00000018a0 */
[C---:B--2---:R-:W-:Y:S06]  /*18a00*/  HMMA.16816.F32 R144, R8.reuse, R20, R144 ;  /* 0x000000140890723c */ /* 0x044fec0000001890 */
[C---:B------:R-:W-:Y:S01]  /*18a10*/  HMMA.16816.F32 R140, R8.reuse, R22, R140 ;  /* 0x00000016088c723c */ /* 0x040fe2000000188c */
[----:B------:R-:W-:Y:S05]  /*18a20*/  LDSM.16.M88.4 R20, [R194+0xb800] ;  /* 0x00b80000c214783b */ /* 0x000fea0000000200 */
[C---:B------:R-:W-:Y:S01]  /*18a30*/  HMMA.16816.F32 R156, R8.reuse, R30, R156 ;  /* 0x0000001e089c723c */ /* 0x040fe2000000189c */
[----:B------:R-:W2:Y:S05]  /*18a40*/  LDSM.16.M88.4 R28, [R194+0xa800] ;  /* 0x00a80000c21c783b */ /* 0x000eaa0000000200 */
[C---:B----4-:R-:W-:Y:S06]  /*18a50*/  HMMA.16816.F32 R152, R8.reuse, R24, R152 ;  /* 0x000000180898723c */ /* 0x050fec0000001898 */
[----:B------:R-:W-:Y:S01]  /*18a60*/  HMMA.16816.F32 R148, R8, R26, R148 ;  /* 0x0000001a0894723c */ /* 0x000fe20000001894 */
[----:B------:R-:W4:Y:S04]  /*18a70*/  LDSM.16.M88.4 R24, [R194+0xb000] ;  /* 0x00b00000c218783b */ /* 0x000f280000000200 */
[----:B------:R-:W-:Y:S01]  /*18a80*/  LDSM.16.M88.4 R8, [R210+0x4000] ;  /* 0x00400000d208783b */ /* 0x000fe20000000200 */
[C---:B------:R-:W-:Y:S06]  /*18a90*/  HMMA.16816.F32 R16, R216.reuse, R4, R16 ;  /* 0x00000004d810723c */ /* 0x040fec0000001810 */
[C---:B------:R-:W-:Y:S01]  /*18aa0*/  HMMA.16816.F32 R12, R216.reuse, R6, R12 ;  /* 0x00000006d80c723c */ /* 0x040fe2000000180c */
[----:B------:R-:W5:Y:S05]  /*18ab0*/  LDSM.16.M88.4 R4, [R179] ;  /* 0x00000000b304783b */ /* 0x000f6a0000000200 */
[C---:B------:R-:W-:Y:S06]  /*18ac0*/  HMMA.16816.F32 R160, R216.reuse, R172, R160 ;  /* 0x000000acd8a0723c */ /* 0x040fec00000018a0 */
[C---:B---3--:R-:W-:Y:S06]  /*18ad0*/  HMMA.16816.F32 R144, R216.reuse, R164, R144 ;  /* 0x000000a4d890723c */ /* 0x048fec0000001890 */
[C---:B------:R-:W-:Y:S01]  /*18ae0*/  HMMA.16816.F32 R164, R216.reuse, R166, R140 ;  /* 0x000000a6d8a4723c */ /* 0x040fe2000000188c */
[----:B------:R-:W3:Y:S05]  /*18af0*/  LDSM.16.M88.4 R140, [R178] ;  /* 0x00000000b28c783b */ /* 0x000eea0000000200 */
[C---:B------:R-:W-:Y:S06]  /*18b00*/  HMMA.16816.F32 R152, R216.reuse, R168, R152 ;  /* 0x000000a8d898723c */ /* 0x040fec0000001898 */
[C---:B------:R-:W-:Y:S01]  /*18b10*/  HMMA.16816.F32 R148, R216.reuse, R170, R148 ;  /* 0x000000aad894723c */ /* 0x040fe20000001894 */
[----:B------:R-:W-:Y:S05]  /*18b20*/  LDSM.16.M88.4 R168, [R212+0x4000] ;  /* 0x00400000d4a8783b */ /* 0x000fea0000000200 */
[----:B------:R-:W-:Y:S06]  /*18b30*/  HMMA.16816.F32 R156, R216, R174, R156 ;  /* 0x000000aed89c723c */ /* 0x000fec000000189c */
[C---:B-1----:R-:W-:Y:S06]  /*18b40*/  HMMA.16816.F32 R16, R136.reuse, R32, R16 ;  /* 0x000000208810723c */ /* 0x042fec0000001810 */
[C---:B------:R-:W-:Y:S01]  /*18b50*/  HMMA.16816.F32 R12, R136.reuse, R34, R12 ;  /* 0x00000022880c723c */ /* 0x040fe2000000180c */
[----:B------:R-:W1:Y:S05]  /*18b60*/  LDSM.16.M88.4 R32, [R177] ;  /* 0x00000000b120783b */ /* 0x000e6a0000000200 */
[C---:B--2---:R-:W-:Y:S01]  /*18b70*/  HMMA.16816.F32 R172, R136.reuse, R28, R160 ;  /* 0x0000001c88ac723c */ /* 0x044fe200000018a0 */
[----:B------:R-:W2:Y:S05]  /*18b80*/  LDSM.16.M88.4 R160, [R191+0xa000] ;  /* 0x00a00000bfa0783b */ /* 0x000eaa0000000200 */
[C---:B------:R-:W-:Y:S06]  /*18b90*/  HMMA.16816.F32 R144, R136.reuse, R20, R144 ;  /* 0x000000148890723c */ /* 0x040fec0000001890 */
[C---:B------:R-:W-:Y:S01]  /*18ba0*/  HMMA.16816.F32 R164, R136.reuse, R22, R164 ;  /* 0x0000001688a4723c */ /* 0x040fe200000018a4 */
[----:B------:R-:W2:Y:S05]  /*18bb0*/  LDSM.16.M88.4 R20, [R176] ;  /* 0x00000000b014783b */ /* 0x000eaa0000000200 */
[C---:B----4-:R-:W-:Y:S06]  /*18bc0*/  HMMA.16816.F32 R152, R136.reuse, R24, R152 ;  /* 0x000000188898723c */ /* 0x050fec0000001898 */
[C---:B------:R-:W-:Y:S01]  /*18bd0*/  HMMA.16816.F32 R148, R136.reuse, R26, R148 ;  /* 0x0000001a8894723c */ /* 0x040fe20000001894 */
[----:B------:R-:W4:Y:S05]  /*18be0*/  LDSM.16.M88.4 R24, [R191+0xa800] ;  /* 0x00a80000bf18783b */ /* 0x000f2a0000000200 */
[----:B------:R-:W-:Y:S01]  /*18bf0*/  HMMA.16816.F32 R156, R136, R30, R156 ;  /* 0x0000001e889c723c */ /* 0x000fe2000000189c */
[----:B------:R-:W-:Y:S04]  /*18c00*/  LDSM.16.M88.4 R136, [R211+0x4000] ;  /* 0x00400000d388783b */ /* 0x000fe80000000200 */
[----:B------:R-:W-:Y:S01]  /*18c10*/  LDSM.16.M88.4 R28, [R184+0x4000] ;  /* 0x00400000b81c783b */ /* 0x000fe20000000200 */
[C---:B-----5:R-:W-:Y:S06]  /*18c20*/  HMMA.16816.F32 R16, R8.reuse, R4, R16 ;  /* 0x000000040810723c */ /* 0x060fec0000001810 */
[C---:B------:R-:W-:Y:S01]  /*18c30*/  HMMA.16816.F32 R12, R8.reuse, R6, R12 ;  /* 0x00000006080c723c */ /* 0x040fe2000000180c */
[----:B------:R-:W5:Y:S05]  /*18c40*/  LDSM.16.M88.4 R4, [R191+0xb000] ;  /* 0x00b00000bf04783b */ /* 0x000f6a0000000200 */
[C---:B---3--:R-:W-:Y:S06]  /*18c50*/  HMMA.16816.F32 R172, R8.reuse, R140, R172 ;  /* 0x0000008c08ac723c */ /* 0x048fec00000018ac */
[C---:B-1----:R-:W-:Y:S06]  /*18c60*/  HMMA.16816.F32 R152, R8.reuse, R32, R152 ;  /* 0x000000200898723c */ /* 0x042fec0000001898 */
[C---:B------:R-:W-:Y:S01]  /*18c70*/  HMMA.16816.F32 R148, R8.reuse, R34, R148 ;  /* 0x000000220894723c */ /* 0x040fe20000001894 */
[----:B------:R-:W1:Y:S05]  /*18c80*/  LDSM.16.M88.4 R32, [R184+0x4800] ;  /* 0x00480000b820783b */ /* 0x000e6a0000000200 */
[----:B------:R-:W-:Y:S06]  /*18c90*/  HMMA.16816.F32 R156, R8, R142, R156 ;  /* 0x0000008e089c723c */ /* 0x000fec000000189c */
[----:B--2---:R-:W-:Y:S06]  /*18ca0*/  HMMA.16816.F32 R16, R168, R160, R16 ;  /* 0x000000a0a810723c */ /* 0x004fec0000001810 */
[C---:B------:R-:W-:Y:S06]  /*18cb0*/  HMMA.16816.F32 R144, R8.reuse, R20, R144 ;  /* 0x000000140890723c */ /* 0x040fec0000001890 */
[----:B------:R-:W-:Y:S01]  /*18cc0*/  HMMA.16816.F32 R164, R8, R22, R164 ;  /* 0x0000001608a4723c */ /* 0x000fe200000018a4 */
[----:B------:R-:W2:Y:S04]  /*18cd0*/  LDSM.16.M88.4 R8, [R191+0xb800] ;  /* 0x00b80000bf08783b */ /* 0x000ea80000000200 */
[----:B------:R-:W3:Y:S01]  /*18ce0*/  LDSM.16.M88.4 R20, [R184+0x5000] ;  /* 0x00500000b814783b */ /* 0x000ee20000000200 */
[C---:B------:R-:W-:Y:S06]  /*18cf0*/  HMMA.16816.F32 R12, R168.reuse, R162, R12 ;  /* 0x000000a2a80c723c */ /* 0x040fec000000180c */
[C---:B----4-:R-:W-:Y:S06]  /*18d00*/  HMMA.16816.F32 R172, R168.reuse, R24, R172 ;  /* 0x00000018a8ac723c */ /* 0x050fec00000018ac */
[C---:B------:R-:W-:Y:S06]  /*18d10*/  HMMA.16816.F32 R156, R168.reuse, R26, R156 ;  /* 0x0000001aa89c723c */ /* 0x040fec000000189c */
[----:B-----5:R-:W-:Y:S06]  /*18d20*/  HMMA.16816.F32 R152, R168, R4, R152 ;  /* 0x00000004a898723c */ /* 0x020fec0000001898 */
[----:B------:R-:W-:Y:S01]  /*18d30*/  HMMA.16816.F32 R16, R136, R28, R16 ;  /* 0x0000001c8810723c */ /* 0x000fe20000001810 */
[----:B------:R-:W-:-:S05]  /*18d40*/  LOP3.LUT R4, R133, 0x6, RZ, 0xc0, !PT ;  /* 0x0000000685047812 */ /* 0x000fca00078ec0ff */
[----:B------:R-:W-:Y:S01]  /*18d50*/  HMMA.16816.F32 R148, R168, R6, R148 ;  /* 0x00000006a894723c */ /* 0x000fe20000001894 */
[----:B------:R-:W-:Y:S02]  /*18d60*/  IMAD R25, R207, 0x40, R4 ;  /* 0x00000040cf197824 */ /* 0x000fe400078e0204 */
[----:B------:R-:W4:Y:S01]  /*18d70*/  LDSM.16.M88.4 R4, [R184+0x5800] ;  /* 0x00580000b804783b */ /* 0x000f220000000200 */
[----:B------:R-:W-:-:S04]  /*18d80*/  DEPBAR.LE SB0, 0x0 ;  /* 0x000080000000791a */ /* 0x000fc80000000000 */
[----:B------:R-:W-:Y:S01]  /*18d90*/  HMMA.16816.F32 R12, R136, R30, R12 ;  /* 0x0000001e880c723c */ /* 0x000fe2000000180c */
[C---:B------:R-:W-:Y:S02]  /*18da0*/  VIADD R29, R25.reuse, 0x8 ;  /* 0x00000008191d7836 */ /* 0x040fe40000000000 */
[----:B------:R-:W-:-:S03]  /*18db0*/  VIADD R27, R25, 0x1 ;  /* 0x00000001191b7836 */ /* 0x000fc60000000000 */
[----:B-1----:R-:W-:Y:S01]  /*18dc0*/  HMMA.16816.F32 R172, R136, R32, R172 ;  /* 0x0000002088ac723c */ /* 0x002fe200000018ac */
[C---:B------:R-:W-:Y:S02]  /*18dd0*/  ISETP.GE.AND P2, PT, R29.reuse, R0, PT ;  /* 0x000000001d00720c */ /* 0x040fe40003f46270 */
[----:B------:R-:W-:Y:S01]  /*18de0*/  ISETP.GE.AND P0, PT, R29, R2, PT ;  /* 0x000000021d00720c */ /* 0x000fe20003f06270 */
[----:B------:R-:W-:Y:S01]  /*18df0*/  VIADD R29, R25, 0x9 ;  /* 0x00000009191d7836 */ /* 0x000fe20000000000 */
[C---:B------:R-:W-:Y:S01]  /*18e00*/  ISETP.GE.AND P1, PT, R27.reuse, R0, PT ;  /* 0x000000001b00720c */ /* 0x040fe20003f26270 */
[----:B--2---:R-:W-:Y:S01]  /*18e10*/  HMMA.16816.F32 R144, R168, R8, R144 ;  /* 0x00000008a890723c */ /* 0x004fe20000001890 */
[----:B------:R-:W-:Y:S01]  /*18e20*/  ISETP.GE.AND P6, PT, R27, R2, PT ;  /* 0x000000021b00720c */ /* 0x000fe20003fc6270 */
[----:B------:R-:W-:Y:S01]  /*18e30*/  VIADD R27, R25, 0x10 ;  /* 0x00000010191b7836 */ /* 0x000fe20000000000 */
[----:B------:R-:W-:Y:S01]  /*18e40*/  FSEL R24, R17, -INF , !P1 ;  /* 0xff80000011187808 */ /* 0x000fe20004800000 */
[----:B------:R-:W-:Y:S01]  /*18e50*/  VIADD R17, R25, 0x18 ;  /* 0x0000001819117836 */ /* 0x000fe20000000000 */
[----:B------:R-:W-:Y:S01]  /*18e60*/  ISETP.GE.AND P1, PT, R29, R0, PT ;  /* 0x000000001d00720c */ /* 0x000fe20003f26270 */
[----:B------:R-:W-:Y:S01]  /*18e70*/  HMMA.16816.F32 R156, R136, R34, R156 ;  /* 0x00000022889c723c */ /* 0x000fe2000000189c */
[----:B------:R-:W-:-:S02]  /*18e80*/  FSEL R19, R19, -INF , !P6 ;  /* 0xff80000013137808 */ /* 0x000fc40007000000 */
[----:B------:R-:W-:-:S03]  /*18e90*/  ISETP.GE.AND P6, PT, R25, R0, PT ;  /* 0x000000001900720c */ /* 0x000fc60003fc6270 */
[----:B------:R-:W-:Y:S01]  /*18ea0*/  HMMA.16816.F32 R164, R168, R10, R164 ;  /* 0x0000000aa8a4723c */ /* 0x000fe200000018a4 */
[----:B------:R-:W-:Y:S02]  /*18eb0*/  FSEL R12, R12, -INF , !P2 ;  /* 0xff8000000c0c7808 */ /* 0x000fe40005000000 */
[----:B------:R-:W-:Y:S02]  /*18ec0*/  FSEL R9, R14, -INF , !P0 ;  /* 0xff8000000e097808 */ /* 0x000fe40004000000 */
[----:B------:R-:W-:Y:S01]  /*18ed0*/  FSEL R8, R13, -INF , !P1 ;  /* 0xff8000000d087808 */ /* 0x000fe20004800000 */
[C---:B---3--:R-:W-:Y:S01]  /*18ee0*/  HMMA.16816.F32 R152, R136.reuse, R20, R152 ;  /* 0x000000148898723c */ /* 0x048fe20000001898 */
[----:B------:R-:W-:Y:S01]  /*18ef0*/  ISETP.GE.AND P2, PT, R29, R2, PT ;  /* 0x000000021d00720c */ /* 0x000fe20003f46270 */
[----:B------:R-:W-:Y:S01]  /*18f00*/  VIADD R13, R25, 0x11 ;  /* 0x00000011190d7836 */ /* 0x000fe20000000000 */
[----:B------:R-:W-:Y:S01]  /*18f10*/  ISETP.GE.AND P0, PT, R27, R0, PT ;  /* 0x000000001b00720c */ /* 0x000fe20003f06270 */
[----:B------:R-:W-:Y:S01]  /*18f20*/  VIADD R11, R25, 0x19 ;  /* 0x00000019190b7836 */ /* 0x000fe20000000000 */
[----:B------:R-:W-:Y:S01]  /*18f30*/  FSEL R15, R15, -INF , !P2 ;  /* 0xff8000000f0f7808 */ /* 0x000fe20005000000 */
[----:B------:R-:W-:Y:S01]  /*18f40*/  HMMA.16816.F32 R148, R136, R22, R148 ;  /* 0x000000168894723c */ /* 0x000fe20000001894 */
[----:B------:R-:W-:Y:S01]  /*18f50*/  FSEL R162, R172, -INF , !P0 ;  /* 0xff800000aca27808 */ /* 0x000fe20004000000 */
[----:B------:R-:W-:Y:S01]  /*18f60*/  BAR.SYNC.DEFER_BLOCKING 0x0 ;  /* 0x0000000000007b1d */ /* 0x000fe20000010000 */
[----:B------:R-:W-:-:S02]  /*18f70*/  ISETP.GE.AND P1, PT, R27, R2, PT ;  /* 0x000000021b00720c */ /* 0x000fc40003f26270 */
[C---:B------:R-:W-:Y:S01]  /*18f80*/  ISETP.GE.AND P2, PT, R13.reuse, R0, PT ;  /* 0x000000000d00720c */ /* 0x040fe20003f46270 */
[C---:B----4-:R-:W-:Y:S01]  /*18f90*/  HMMA.16816.F32 R144, R136.reuse, R4, R144 ;  /* 0x000000048890723c */ /* 0x050fe20000001890 */
[----:B------:R-:W-:Y:S01]  /*18fa0*/  ISETP.GE.AND P0, PT, R13, R2, PT ;  /* 0x000000020d00720c */ /* 0x000fe20003f06270 */
[----:B------:R-:W-:Y:S01]  /*18fb0*/  VIADD R13, R25, 0x20 ;  /* 0x00000020190d7836 */ /* 0x000fe20000000000 */
[----:B------:R-:W-:Y:S02]  /*18fc0*/  FSEL R169, R174, -INF , !P1 ;  /* 0xff800000aea97808 */ /* 0x000fe40004800000 */
[----:B------:R-:W-:Y:S01]  /*18fd0*/  FSEL R160, R173, -INF , !P2 ;  /* 0xff800000ada07808 */ /* 0x000fe20005000000 */
[----:B------:R-:W-:Y:S01]  /*18fe0*/  HMMA.16816.F32 R164, R136, R6, R164 ;  /* 0x0000000688a4723c */ /* 0x000fe200000018a4 */
[----:B------:R-:W-:Y:S01]  /*18ff0*/  FSEL R133, R175, -INF , !P0 ;  /* 0xff800000af857808 */ /* 0x000fe20004000000 */
[----:B------:R-:W-:Y:S01]  /*19000*/  VIADD R5, R25, 0x29 ;  /* 0x0000002919057836 */ /* 0x000fe20000000000 */
[----:B------:R-:W-:-:S02]  /*19010*/  ISETP.GE.AND P1, PT, R17, R0, PT ;  /* 0x000000001100720c */ /* 0x000fc40003f26270 */
[----:B------:R-:W-:Y:S02]  /*19020*/  ISETP.GE.AND P2, PT, R17, R2, PT ;  /* 0x000000021100720c */ /* 0x000fe40003f46270 */
[----:B------:R-:W-:Y:S01]  /*19030*/  ISETP.GE.AND P0, PT, R11, R0, PT ;  /* 0x000000000b00720c */ /* 0x000fe20003f06270 */
[----:B------:R-:W-:Y:S01]  /*19040*/  VIADD R7, R25, 0x31 ;  /* 0x0000003119077836 */ /* 0x000fe20000000000 */
[----:B------:R-:W-:Y:S02]  /*19050*/  FSEL R140, R156, -INF , !P1 ;  /* 0xff8000009c8c7808 */ /* 0x000fe40004800000 */
[----:B------:R-:W-:Y:S02]  /*19060*/  FSEL R161, R158, -INF , !P2 ;  /* 0xff8000009ea17808 */ /* 0x000fe40005000000 */
[----:B------:R-:W-:Y:S02]  /*19070*/  FSEL R142, R157, -INF , !P0 ;  /* 0xff8000009d8e7808 */ /* 0x000fe40004000000 */
[----:B------:R-:W-:Y:S01]  /*19080*/  ISETP.GE.AND P1, PT, R11, R2, PT ;  /* 0x000000020b00720c */ /* 0x000fe20003f26270 */
[----:B------:R-:W-:Y:S01]  /*19090*/  VIADD R11, R25, 0x21 ;  /* 0x00000021190b7836 */ /* 0x000fe20000000000 */
[----:B------:R-:W-:-:S02]  /*190a0*/  ISETP.GE.AND P2, PT, R13, R0, PT ;  /* 0x000000000d00720c */ /* 0x000fc40003f46270 */
[----:B------:R-:W-:Y:S01]  /*190b0*/  ISETP.GE.AND P0, PT, R13, R2, PT ;  /* 0x000000020d00720c */ /* 0x000fe20003f06270 */
[----:B------:R-:W-:Y:S01]  /*190c0*/  VIADD R13, R25, 0x28 ;  /* 0x00000028190d7836 */ /* 0x000fe20000000000 */
[----:B------:R-:W-:Y:S02]  /*190d0*/  FSEL R163, R159, -INF , !P1 ;  /* 0xff8000009fa37808 */ /* 0x000fe40004800000 */
[----:B------:R-:W-:Y:S02]  /*190e0*/  FSEL R156, R152, -INF , !P2 ;  /* 0xff800000989c7808 */ /* 0x000fe40005000000 */
[----:B------:R-:W-:Y:S02]  /*190f0*/  FSEL R159, R154, -INF , !P0 ;  /* 0xff8000009a9f7808 */ /* 0x000fe40004000000 */
[C---:B------:R-:W-:Y:S02]  /*19100*/  ISETP.GE.AND P1, PT, R11.reuse, R0, PT ;  /* 0x000000000b00720c */ /* 0x040fe40003f26270 */
[----:B------:R-:W-:-:S02]  /*19110*/  ISETP.GE.AND P2, PT, R11, R2, PT ;  /* 0x000000020b00720c */ /* 0x000fc40003f46270 */
[----:B------:R-:W-:Y:S02]  /*19120*/  ISETP.GE.AND P0, PT, R13, R0, PT ;  /* 0x000000000d00720c */ /* 0x000fe40003f06270 */
[----:B------:R-:W-:Y:S02]  /*19130*/  FSEL R152, R153, -INF , !P1 ;  /* 0xff80000099987808 */ /* 0x000fe40004800000 */
[----:B------:R-:W-:Y:S02]  /*19140*/  FSEL R157, R155, -INF , !P2 ;  /* 0xff8000009b9d7808 */ /* 0x000fe40005000000 */
[----:B------:R-:W-:Y:S02]  /*19150*/  FSEL R148, R148, -INF , !P0 ;  /* 0xff80000094947808 */ /* 0x000fe40004000000 */
[----:B------:R-:W-:Y:S02]  /*19160*/  ISETP.GE.AND P1, PT, R13, R2, PT ;  /* 0x000000020d00720c */ /* 0x000fe40003f26270 */
[----:B------:R-:W-:-:S02]  /*19170*/  ISETP.GE.AND P2, PT, R5, R0, PT ;  /* 0x000000000500720c */ /* 0x000fc40003f46270 */
[----:B------:R-:W-:Y:S01]  /*19180*/  ISETP.GE.AND P0, PT, R5, R2, PT ;  /* 0x000000020500720c */ /* 0x000fe20003f06270 */
[----:B------:R-:W-:Y:S01]  /*19190*/  VIADD R5, R25, 0x30 ;  /* 0x0000003019057836 */ /* 0x000fe20000000000 */
[----:B------:R-:W-:Y:S02]  /*191a0*/  FSEL R155, R150, -INF , !P1 ;  /* 0xff800000969b7808 */ /* 0x000fe40004800000 */
[----:B------:R-:W-:Y:S02]  /*191b0*/  FSEL R150, R149, -INF , !P2 ;  /* 0xff80000095967808 */ /* 0x000fe40005000000 */
[C---:B------:R-:W-:Y:S02]  /*191c0*/  ISETP.GE.AND P1, PT, R5.reuse, R0, PT ;  /* 0x000000000500720c */ /* 0x040fe40003f26270 */
[----:B------:R-:W-:Y:S01]  /*191d0*/  ISETP.GE.AND P2, PT, R5, R2, PT ;  /* 0x000000020500720c */ /* 0x000fe20003f46270 */
[----:B------:R-:W-:Y:S01]  /*191e0*/  VIADD R5, R25, 0x38 ;  /* 0x0000003819057836 */ /* 0x000fe20000000000 */
[----:B------:R-:W-:-:S02]  /*191f0*/  FSEL R153, R151, -INF , !P0 ;  /* 0xff80000097997808 */ /* 0x000fc40004000000 */
[----:B------:R-:W-:Y:S02]  /*19200*/  ISETP.GE.AND P0, PT, R7, R0, PT ;  /* 0x000000000700720c */ /* 0x000fe40003f06270 */
[----:B------:R-:W-:Y:S02]  /*19210*/  FSEL R16, R16, -INF , !P6 ;  /* 0xff80000010107808 */ /* 0x000fe40007000000 */
[----:B------:R-:W-:Y:S02]  /*19220*/  ISETP.GT.AND P6, PT, R207, R196, PT ;  /* 0x000000c4cf00720c */ /* 0x000fe40003fc4270 */
[----:B------:R-:W-:Y:S02]  /*19230*/  FSEL R217, R146, -INF , !P2 ;  /* 0xff80000092d97808 */ /* 0x000fe40005000000 */
[----:B------:R-:W-:Y:S02]  /*19240*/  FSEL R220, R145, -INF , !P0 ;  /* 0xff80000091dc7808 */ /* 0x000fe40004000000 */
[----:B------:R-:W-:-:S02]  /*19250*/  ISETP.GE.AND P2, PT, R5, R0, PT ;  /* 0x000000000500720c */ /* 0x000fc40003f46270 */
[-C--:B------:R-:W-:Y:S01]  /*19260*/  ISETP.GE.AND P0, PT, R5, R2.reuse, PT ;  /* 0x000000020500720c */ /* 0x080fe20003f06270 */
[----:B------:R-:W-:Y:S01]  /*19270*/  VIADD R5, R25, 0x39 ;  /* 0x0000003919057836 */ /* 0x000fe20000000000 */
[----:B------:R-:W-:Y:S02]  /*19280*/  FSEL R222, R144, -INF , !P1 ;  /* 0xff80000090de7808 */ /* 0x000fe40004800000 */
[----:B------:R-:W-:Y:S02]  /*19290*/  ISETP.GE.AND P1, PT, R7, R2, PT ;  /* 0x000000020700720c */ /* 0x000fe40003f26270 */
[----:B------:R-:W-:Y:S01]  /*192a0*/  FSEL R218, R164, -INF , !P2 ;  /* 0xff800000a4da7808 */ /* 0x000fe20005000000 */
[----:B------:R-:W-:Y:S01]  /*192b0*/  IMAD.MOV.U32 R164, RZ, RZ, R134 ;  /* 0x000000ffffa47224 */ /* 0x000fe200078e0086 */
[----:B------:R-:W-:Y:S02]  /*192c0*/  FSEL R175, R147, -INF , !P1 ;  /* 0xff80000093af7808 */ /* 0x000fe40004800000 */
[----:B------:R-:W-:-:S02]  /*192d0*/  ISETP.GE.AND P2, PT, R5, R0, PT ;  /* 0x000000000500720c */ /* 0x000fc40003f46270 */
[----:B------:R-:W-:Y:S02]  /*192e0*/  FSEL R173, R166, -INF , !P0 ;  /* 0xff800000a6ad7808 */ /* 0x000fe40004000000 */
[-C--:B------:R-:W-:Y:S02]  /*192f0*/  ISETP.GE.AND P1, PT, R25, R2.reuse, PT ;  /* 0x000000021900720c */ /* 0x080fe40003f26270 */
[----:B------:R-:W-:Y:S02]  /*19300*/  ISETP.GE.AND P0, PT, R5, R2, PT ;  /* 0x000000020500720c */ /* 0x000fe40003f06270 */
[----:B------:R-:W-:Y:S01]  /*19310*/  FSEL R216, R165, -INF , !P2 ;  /* 0xff800000a5d87808 */ /* 0x000fe20005000000 */
[----:B------:R-:W-:Y:S01]  /*19320*/  IMAD.MOV.U32 R165, RZ, RZ, R135 ;  /* 0x000000ffffa57224 */ /* 0x000fe200078e0087 */
[----:B------:R-:W-:Y:S02]  /*19330*/  FSEL R11, R18, -INF , !P1 ;  /* 0xff800000120b7808 */ /* 0x000fe40004800000 */
[----:B------:R-:W-:Y:S01]  /*19340*/  FSEL R172, R167, -INF , !P0 ;  /* 0xff800000a7ac7808 */ /* 0x000fe20004000000 */
[----:B------:R-:W-:Y:S06]  /*19350*/  @!P6 BRA `(.L_x_1766) ;  /* 0x000000080090e947 */ /* 0x000fec0003800000 */
[----:B------:R-:W-:Y:S05]  /*19360*/  @!P3 BRA `(.L_x_1767) ;  /* 0x0000000000f4b947 */ /* 0x000fea0003800000 */
[----:B------:R-:W1:Y:S01]  /*19370*/  LDC R0, c[0x0][0x380] ;  /* 0x0000e000ff007b82 */ /* 0x000e620000000800 */
[----:B------:R-:W-:-:S04]  /*19380*/  SHF.L.U32 R5, R207, 0x6, RZ ;  /* 0x00000006cf057819 */ /* 0x000fc800000006ff */
[----:B------:R-:W-:Y:S01]  /*19390*/  IABS R17, R5 ;  /* 0x0000000500117213 */ /* 0x000fe20000000000 */
[C---:B------:R-:W-:Y:S01]  /*193a0*/  VIADD R21, R5.reuse, 0xffffffc0 ;  /* 0xffffffc005157836 */ /* 0x040fe20000000000 */
[-C--:B-1----:R-:W-:Y:S02]  /*193b0*/  IABS R4, R0.reuse ;  /* 0x0000000000047213 */ /* 0x082fe40000000000 */
[----:B------:R-:W-:Y:S02]  /*193c0*/  LOP3.LUT R5, R5, R0, RZ, 0x3c, !PT ;  /* 0x0000000005057212 */ /* 0x000fe400078e3cff */
[----:B------:R-:W1:Y:S08]  /*193d0*/  I2F.RP R10, R4 ;  /* 0x00000004000a7306 */ /* 0x000e700000209400 */
[----:B-1----:R-:W1:Y:S02]  /*193e0*/  MUFU.RCP R6, R10 ;  /* 0x0000000a00067308 */ /* 0x002e640000001000 */
[----:B-1----:R-:W-:-:S06]  /*193f0*/  VIADD R6, R6, 0xffffffe ;  /* 0x0ffffffe06067836 */ /* 0x002fcc0000000000 */
[----:B------:R-:W1:Y:S02]  /*19400*/  F2I.FTZ.U32.TRUNC.NTZ R7, R6 ;  /* 0x0000000600077305 */ /* 0x000e64000021f000 */
[----:B-1----:R-:W-:Y:S01]  /*19410*/  IMAD.MOV R13, RZ, RZ, -R7 ;  /* 0x000000ffff0d7224 */ /* 0x002fe200078e0a07 */
[----:B------:R-:W-:-:S03]  /*19420*/  MOV R6, RZ ;  /* 0x000000ff00067202 */ /* 0x000fc60000000f00 */
[----:B------:R-:W-:-:S04]  /*19430*/  IMAD R2, R13, R4, RZ ;  /* 0x000000040d027224 */ /* 0x000fc800078e02ff */
[----:B------:R-:W-:Y:S01]  /*19440*/  IMAD.HI.U32 R2, R7, R2, R6 ;  /* 0x0000000207027227 */ /* 0x000fe200078e0006 */
[----:B------:R-:W-:Y:S02]  /*19450*/  IABS R7, R21 ;  /* 0x0000001500077213 */ /* 0x000fe40000000000 */
[----:B------:R-:W-:-:S03]  /*19460*/  LOP3.LUT R21, R21, R0, RZ, 0x3c, !PT ;  /* 0x0000000015157212 */ /* 0x000fc600078e3cff */
[----:B------:R-:W-:-:S04]  /*19470*/  IMAD.HI.U32 R6, R2, R17, RZ ;  /* 0x0000001102067227 */ /* 0x000fc800078e00ff */
[----:B------:R-:W-:Y:S02]  /*19480*/  IMAD.MOV R13, RZ, RZ, -R6 ;  /* 0x000000ffff0d7224 */ /* 0x000fe400078e0a06 */
[----:B------:R-:W-:-:S04]  /*19490*/  IMAD.HI.U32 R2, R2, R7, RZ ;  /* 0x0000000702027227 */ /* 0x000fc800078e00ff */
[----:B------:R-:W-:Y:S01]  /*194a0*/  IMAD R13, R4, R13, R17 ;  /* 0x0000000d040d7224 */ /* 0x000fe200078e0211 */
[----:B------:R-:W-:-:S04]  /*194b0*/  IADD3 R10, -R2, RZ, RZ ;  /* 0x000000ff020a7210 */ /* 0x000fc80007ffe1ff */
[C---:B------:R-:W-:Y:S01]  /*194c0*/  ISETP.GT.U32.AND P0, PT, R4.reuse, R13, PT ;  /* 0x0000000d0400720c */ /* 0x040fe20003f04070 */
[----:B------:R-:W-:-:S05]  /*194d0*/  IMAD R7, R4, R10, R7 ;  /* 0x0000000a04077224 */ /* 0x000fca00078e0207 */
[----:B------:R-:W-:-:S07]  /*194e0*/  ISETP.GT.U32.AND P1, PT, R4, R7, PT ;  /* 0x000000070400720c */ /* 0x000fce0003f24070 */
[----:B------:R-:W-:Y:S02]  /*194f0*/  @!P0 IMAD.IADD R13, R13, 0x1, -R4 ;  /* 0x000000010d0d8824 */ /* 0x000fe400078e0a04 */
[----:B------:R-:W-:-:S03]  /*19500*/  @!P0 VIADD R6, R6, 0x1 ;  /* 0x0000000106068836 */ /* 0x000fc60000000000 */
[-C--:B------:R-:W-:Y:S01]  /*19510*/  ISETP.GE.U32.AND P2, PT, R13, R4.reuse, PT ;  /* 0x000000040d00720c */ /* 0x080fe20003f46070 */
[----:B------:R-:W-:Y:S01]  /*19520*/  @!P1 VIADD R2, R2, 0x1 ;  /* 0x0000000102029836 */ /* 0x000fe20000000000 */
[-C--:B------:R-:W-:Y:S02]  /*19530*/  @!P1 IADD3 R7, R7, -R4.reuse, RZ ;  /* 0x8000000407079210 */ /* 0x080fe40007ffe0ff */
[----:B------:R-:W-:Y:S02]  /*19540*/  ISETP.GE.AND P1, PT, R21, RZ, PT ;  /* 0x000000ff1500720c */ /* 0x000fe40003f26270 */
[----:B------:R-:W-:Y:S02]  /*19550*/  ISETP.GE.U32.AND P0, PT, R7, R4, PT ;  /* 0x000000040700720c */ /* 0x000fe40003f06070 */
[----:B------:R-:W-:-:S05]  /*19560*/  LOP3.LUT R4, RZ, R0, RZ, 0x33, !PT ;  /* 0x00000000ff047212 */ /* 0x000fca00078e33ff */
[----:B------:R-:W-:Y:S02]  /*19570*/  @P2 IADD3 R6, R6, 0x1, RZ ;  /* 0x0000000106062810 */ /* 0x000fe40007ffe0ff */
[----:B------:R-:W-:-:S04]  /*19580*/  ISETP.GE.AND P2, PT, R5, RZ, PT ;  /* 0x000000ff0500720c */ /* 0x000fc80003f46270 */
[----:B------:R-:W-:Y:S02]  /*19590*/  @P0 IADD3 R2, R2, 0x1, RZ ;  /* 0x0000000102020810 */ /* 0x000fe40007ffe0ff */
[----:B------:R-:W-:Y:S02]  /*195a0*/  ISETP.NE.AND P0, PT, R0, RZ, PT ;  /* 0x000000ff0000720c */ /* 0x000fe40003f05270 */
[----:B------:R-:W-:-:S05]  /*195b0*/  @!P1 IADD3 R2, -R2, RZ, RZ ;  /* 0x000000ff02029210 */ /* 0x000fca0007ffe1ff */
[----:B------:R-:W-:-:S05]  /*195c0*/  @!P2 IMAD.MOV R6, RZ, RZ, -R6 ;  /* 0x000000ffff06a224 */ /* 0x000fca00078e0a06 */
[C---:B------:R-:W-:Y:S02]  /*195d0*/  SEL R17, R4.reuse, R6, !P0 ;  /* 0x0000000604117207 */ /* 0x040fe40004000000 */
[----:B------:R-:W-:Y:S01]  /*195e0*/  SEL R4, R4, R2, !P0 ;  /* 0x0000000204047207 */ /* 0x000fe20004000000 */
[----:B------:R-:W1:Y:S02]  /*195f0*/  LDC.64 R6, c[0x0][0x248] ;  /* 0x00009200ff067b82 */ /* 0x000e640000000a00 */
        /* <DEDUP_REMOVED lines=16> */
[----:B------:R-:W-:Y:S02]  /*19700*/  IMAD R5, R2, R5, R13 ;  /* 0x0000000502057224 */ /* 0x000fe400078e020d */
[----:B------:R-:W-:-:S03]  /*19710*/  IMAD.MOV.U32 R13, RZ, RZ, R20 ;  /* 0x000000ffff0d7224 */ /* 0x000fc600078e0014 */
[----:B------:R-:W-:Y:S01]  /*19720*/  IADD3 R4, R21, R5, RZ ;  /* 0x0000000515047210 */ /* 0x000fe20007ffe0ff */
[----:B------:R-:W-:Y:S06]  /*19730*/  BRA `(.L_x_1768) ;  /* 0x00000000000c7947 */ /* 0x000fec0003800000 */
.L_x_1767:
[----:B------:R-:W1:Y:S02]  /*19740*/  LDC R13, c[0x0][0x248] ;  /* 0x00009200ff0d7b82 */ /* 0x000e640000000800 */
[----:B-1----:R-:W-:-:S04]  /*19750*/  LEA R13, -R13, RZ, 0x6 ;  /* 0x000000ff0d0d7211 */ /* 0x002fc800078e31ff */
[----:B------:R-:W-:-:S07]  /*19760*/  SHF.R.S32.HI R4, RZ, 0x1f, R13 ;  /* 0x0000001fff047819 */ /* 0x000fce000001140d */
.L_x_1768:
[----:B------:R-:W-:Y:S02]  /*19770*/  LOP3.LUT R0, R208, 0x1, RZ, 0xc0, !PT ;  /* 0x00000001d0007812 */ /* 0x000fe400078ec0ff */
[----:B------:R-:W-:Y:S02]  /*19780*/  @P5 IADD3 R7, P0, R200, R13, RZ ;  /* 0x0000000dc8075210 */ /* 0x000fe40007f1e0ff */
[-C--:B------:R-:W-:Y:S02]  /*19790*/  LEA R28, P1, R13, R206.reuse, 0x1 ;  /* 0x000000ce0d1c7211 */ /* 0x080fe400078208ff */
[----:B------:R-:W-:Y:S01]  /*197a0*/  ISETP.NE.U32.AND P2, PT, R0, 0x1, PT ;  /* 0x000000010000780c */ /* 0x000fe20003f45070 */
[--C-:B------:R-:W-:Y:S01]  /*197b0*/  @P5 IMAD.X R0, R199, 0x1, R4.reuse, P0 ;  /* 0x00000001c7005824 */ /* 0x100fe200000e0604 */
[----:B------:R-:W-:Y:S02]  /*197c0*/  LEA.HI.X R29, R13, R209, R4, 0x1, P1 ;  /* 0x000000d10d1d7211 */ /* 0x000fe400008f0c04 */
[----:B------:R-:W-:-:S02]  /*197d0*/  @P5 LEA R22, P1, R7, R206, 0x1 ;  /* 0x000000ce07165211 */ /* 0x000fc400078208ff */
[----:B------:R-:W-:Y:S02]  /*197e0*/  @P4 IADD3 R5, P0, R200, R13, RZ ;  /* 0x0000000dc8054210 */ /* 0x000fe40007f1e0ff */
[----:B------:R-:W-:-:S03]  /*197f0*/  @P5 LEA.HI.X R23, R7, R209, R0, 0x1, P1 ;  /* 0x000000d107175211 */ /* 0x000fc600008f0c00 */
[C---:B------:R-:W-:Y:S01]  /*19800*/  @P4 IMAD.X R0, R199.reuse, 0x1, R4, P0 ;  /* 0x00000001c7004824 */ /* 0x040fe200000e0604 */
[----:B------:R-:W-:Y:S01]  /*19810*/  IADD3 R7, P1, P0, R200, R13, R200 ;  /* 0x0000000dc8077210 */ /* 0x000fe2000783e0c8 */
[----:B------:R-:W-:Y:S01]  /*19820*/  @!PT LDS RZ, [RZ] ;  /* 0x00000000fffff984 */ /* 0x000fe20000000800 */
[----:B------:R-:W-:Y:S01]  /*19830*/  @!PT LDS RZ, [RZ] ;  /* 0x00000000fffff984 */ /* 0x000fe20000000800 */
[----:B------:R-:W-:Y:S01]  /*19840*/  @!PT LDS RZ, [RZ] ;  /* 0x00000000fffff984 */ /* 0x000fe20000000800 */
[----:B------:R-:W-:Y:S03]  /*19850*/  @!P2 LDGSTS.E.BYPASS.LTC128B.128 [R202+0x6000], desc[UR6][R28.64] ;  /* 0x060000001ccaafae */ /* 0x000fe6000b901d46 */
[----:B------:R-:W-:Y:S01]  /*19860*/  IADD3.X R2, R199, R4, R199, P1, P0 ;  /* 0x00000004c7027210 */ /* 0x000fe20000fe04c7 */
[----:B------:R1:W-:Y:S01]  /*19870*/  @P2 STS.128 [R202+0x6000], RZ ;  /* 0x006000ffca002388 */ /* 0x0003e20000000c00 */
[-C--:B------:R-:W-:Y:S02]  /*19880*/  @P4 LEA R20, P1, R5, R206.reuse, 0x1 ;  /* 0x000000ce05144211 */ /* 0x080fe400078208ff */
[-C--:B------:R-:W-:Y:S02]  /*19890*/  @!P2 LEA R26, P0, R7, R206.reuse, 0x1 ;  /* 0x000000ce071aa211 */ /* 0x080fe400078008ff */
[----:B------:R-:W-:Y:S01]  /*198a0*/  @P4 LEA.HI.X R21, R5, R209, R0, 0x1, P1 ;  /* 0x000000d105154211 */ /* 0x000fe200008f0c00 */
[----:B------:R-:W-:Y:S01]  /*198b0*/  @P5 IMAD.MOV.U32 R5, RZ, RZ, R29 ;  /* 0x000000ffff055224 */ /* 0x000fe200078e001d */
[----:B------:R-:W-:-:S02]  /*198c0*/  @P5 LEA R30, P1, R7, R206, 0x1 ;  /* 0x000000ce071e5211 */ /* 0x000fc400078208ff */
[CCC-:B------:R-:W-:Y:S02]  /*198d0*/  @!P2 LEA.HI.X R27, R7.reuse, R209.reuse, R2.reuse, 0x1, P0 ;  /* 0x000000d1071ba211 */ /* 0x1c0fe400000f0c02 */
[C-C-:B------:R-:W-:Y:S02]  /*198e0*/  @P5 LEA.HI.X R31, R7.reuse, R209, R2.reuse, 0x1, P1 ;  /* 0x000000d1071f5211 */ /* 0x140fe400008f0c02 */
[CC--:B------:R-:W-:Y:S02]  /*198f0*/  @P4 LEA R6, P0, R7.reuse, R206.reuse, 0x1 ;  /* 0x000000ce07064211 */ /* 0x0c0fe400078008ff */
[C---:B------:R-:W-:Y:S02]  /*19900*/  IADD3 R0, P1, R200.reuse, R7, RZ ;  /* 0x00000007c8007210 */ /* 0x040fe40007f3e0ff */
[--C-:B------:R-:W-:Y:S02]  /*19910*/  @P4 LEA.HI.X R7, R7, R209, R2.reuse, 0x1, P0 ;  /* 0x000000d107074211 */ /* 0x100fe400000f0c02 */
[----:B------:R-:W-:Y:S01]  /*19920*/  @!P2 IADD3 R13, P0, R200, R13, RZ ;  /* 0x0000000dc80da210 */ /* 0x000fe20007f1e0ff */
[----:B------:R-:W-:Y:S01]  /*19930*/  IMAD.X R2, R199, 0x1, R2, P1 ;  /* 0x00000001c7027824 */ /* 0x000fe200008e0602 */
[----:B------:R-:W-:-:S03]  /*19940*/  @P5 LEA R34, P1, R0, R206, 0x1 ;  /* 0x000000ce00225211 */ /* 0x000fc600078208ff */
[----:B------:R-:W-:Y:S01]  /*19950*/  @!P2 IMAD.X R4, R199, 0x1, R4, P0 ;  /* 0x00000001c704a824 */ /* 0x000fe200000e0604 */
[CC--:B------:R-:W-:Y:S02]  /*19960*/  @P5 LEA.HI.X R35, R0.reuse, R209.reuse, R2, 0x1, P1 ;  /* 0x000000d100235211 */ /* 0x0c0fe400008f0c02 */
[CC--:B------:R-:W-:Y:S02]  /*19970*/  @!P2 LEA R136, P1, R13.reuse, R206.reuse, 0x1 ;  /* 0x000000ce0d88a211 */ /* 0x0c0fe400078208ff */
[CC--:B------:R-:W-:Y:S02]  /*19980*/  @!P2 LEA R134, P0, R0.reuse, R206.reuse, 0x1 ;  /* 0x000000ce0086a211 */ /* 0x0c0fe400078008ff */
[-C--:B------:R-:W-:Y:S01]  /*19990*/  @!P2 LEA.HI.X R137, R13, R209.reuse, R4, 0x1, P1 ;  /* 0x000000d10d89a211 */ /* 0x080fe200008f0c04 */
[----:B------:R-:W-:Y:S01]  /*199a0*/  @P5 IMAD.MOV.U32 R4, RZ, RZ, R28 ;  /* 0x000000ffff045224 */ /* 0x000fe200078e001c */
[CC--:B------:R-:W-:Y:S02]  /*199b0*/  @!P2 LEA.HI.X R135, R0.reuse, R209.reuse, R2, 0x1, P0 ;  /* 0x000000d10087a211 */ /* 0x0c0fe400000f0c02 */
[C---:B------:R-:W-:Y:S01]  /*199c0*/  @P4 LEA R32, P0, R0.reuse, R206, 0x1 ;  /* 0x000000ce00204211 */ /* 0x040fe200078008ff */
[----:B------:R-:W-:Y:S01]  /*199d0*/  IMAD.MOV.U32 R206, RZ, RZ, R28 ;  /* 0x000000ffffce7224 */ /* 0x000fe200078e001c */
[----:B------:R-:W-:Y:S01]  /*199e0*/  @!PT LDS RZ, [RZ] ;  /* 0x00000000fffff984 */ /* 0x000fe20000000800 */
[----:B------:R-:W-:Y:S01]  /*199f0*/  @!PT LDS RZ, [RZ] ;  /* 0x00000000fffff984 */ /* 0x000fe20000000800 */
[----:B------:R-:W-:Y:S01]  /*19a00*/  @!PT LDS RZ, [RZ] ;  /* 0x00000000fffff984 */ /* 0x000fe20000000800 */
[----:B------:R2:W-:Y:S02]  /*19a10*/  @P5 LDGSTS.E.BYPASS.LTC128B.128 [R202+0x8000], desc[UR6][R4.64+0x80] ;  /* 0x0800008004ca5fae */ /* 0x0005e4000b901d46 */
[----:B------:R-:W-:Y:S01]  /*19a20*/  @P4 LEA.HI.X R33, R0, R209, R2, 0x1, P0 ;  /* 0x000000d100214211 */ /* 0x000fe200000f0c02 */
[----:B------:R-:W-:Y:S01]  /*19a30*/  IMAD.MOV.U32 R209, RZ, RZ, R29 ;  /* 0x000000ffffd17224 */ /* 0x000fe200078e001d */
[----:B------:R1:W-:Y:S01]  /*19a40*/  @!P5 STS.128 [R202+0x8000], RZ ;  /* 0x008000ffca00d388 */ /* 0x0003e20000000c00 */
[----:B--2---:R-:W-:-:S02]  /*19a50*/  @P4 IMAD.MOV.U32 R4, RZ, RZ, R28 ;  /* 0x000000ffff044224 */ /* 0x004fc400078e001c */
[----:B------:R-:W-:-:S05]  /*19a60*/  @P4 IMAD.MOV.U32 R5, RZ, RZ, R29 ;  /* 0x000000ffff054224 */ /* 0x000fca00078e001d */
        /* <DEDUP_REMOVED lines=51> */
.L_x_1766:
        /* <DEDUP_REMOVED lines=31> */
[----:B------:R-:W-:-:S04]  /*19f90*/  FMNMX.FTZ R5, R218, R5, !PT ;  /* 0x00000005da057209 */ /* 0x000fc80007810000 */
[----:B------:R-:W-:Y:S02]  /*19fa0*/  FMNMX.FTZ R2, R216, R5, !PT ;  /* 0x00000005d8027209 */ /* 0x000fe40007810000 */
[----:B------:R-:W-:-:S03]  /*19fb0*/  FMNMX.FTZ R5, R173, R0, !PT ;  /* 0x00000000ad057209 */ /* 0x000fc60007810000 */
[----:B------:R-:W1:Y:S01]  /*19fc0*/  SHFL.BFLY PT, R7, R2, 0x2, 0x1f ;  /* 0x0c401f0002077f89 */ /* 0x000e6200000e0000 */
        /* <DEDUP_REMOVED lines=8> */
[C---:B------:R-:W-:Y:S01]  /*1a050*/  FMUL.FTZ R219, R224.reuse, UR4 ;  /* 0x00000004e0db7c20 */ /* 0x040fe20008410000 */
[----:B--2---:R-:W-:Y:S02]  /*1a060*/  FMNMX.FTZ R214, R5, R214, !PT ;  /* 0x000000d605d67209 */ /* 0x004fe40007810000 */
[----:B------:R-:W-:Y:S02]  /*1a070*/  FSEL R5, R224, RZ, P1 ;  /* 0x000000ffe0057208 */ /* 0x000fe40000800000 */
[C---:B------:R-:W-:Y:S01]  /*1a080*/  FSETP.NEU.FTZ.AND P0, PT, R214.reuse, -INF , PT ;  /* 0xff800000d600780b */ /* 0x040fe20003f1d000 */
[----:B------:R-:W-:Y:S01]  /*1a090*/  FMUL.FTZ R174, R214, UR4 ;  /* 0x00000004d6ae7c20 */ /* 0x000fe20008410000 */
[----:B------:R-:W-:Y:S01]  /*1a0a0*/  FSEL R219, R219, RZ, P1 ;  /* 0x000000ffdbdb7208 */ /* 0x000fe20000800000 */
[----:B------:R-:W-:Y:S01]  /*1a0b0*/  FADD.FTZ R4, R132, -R5 ;  /* 0x8000000584047221 */ /* 0x000fe20000010000 */
[----:B------:R-:W-:-:S02]  /*1a0c0*/  FSEL R6, R214, RZ, P0 ;  /* 0x000000ffd6067208 */ /* 0x000fc40000000000 */
        /* <DEDUP_REMOVED lines=8> */
[----:B------:R-:W1:Y:S01]  /*1a150*/  LDSM.16.MT88.4 R8, [R192+0xc000] ;  /* 0x00c00000c008783b */ /* 0x000e620000004200 */
[--C-:B------:R-:W-:Y:S01]  /*1a160*/  FFMA.FTZ R210, R12, UR4, -R219.reuse ;  /* 0x000000040cd27c23 */ /* 0x100fe200080108db */
[--C-:B------:R-:W-:Y:S01]  /*1a170*/  FFMA.FTZ R225, R15, UR4, -R174.reuse ;  /* 0x000000040fe17c23 */ /* 0x100fe200080108ae */
[----:B------:R-:W-:Y:S01]  /*1a180*/  FMUL.FTZ R226, R4, UR4 ;  /* 0x0000000404e27c20 */ /* 0x000fe20008410000 */
[----:B------:R-:W2:Y:S01]  /*1a190*/  LDSM.16.MT88.4 R16, [R190+0xc000] ;  /* 0x00c00000be10783b */ /* 0x000ea20000004200 */
[----:B------:R-:W-:Y:S01]  /*1a1a0*/  FMUL.FTZ R3, R6, UR4 ;  /* 0x0000000406037c20 */ /* 0x000fe20008410000 */
[----:B------:R-:W-:Y:S01]  /*1a1b0*/  MUFU.EX2 R212, R212 ;  /* 0x000000d400d47308 */ /* 0x000fe20000000800 */
[--C-:B------:R-:W-:Y:S01]  /*1a1c0*/  FFMA.FTZ R228, R140, UR4, -R219.reuse ;  /* 0x000000048ce47c23 */ /* 0x100fe200080108db */
[----:B------:R-:W-:Y:S01]  /*1a1d0*/  LDSM.16.MT88.4 R24, [R189+0xc000] ;  /* 0x00c00000bd18783b */ /* 0x000fe20000004200 */
[--C-:B------:R-:W-:Y:S01]  /*1a1e0*/  FFMA.FTZ R229, R142, UR4, -R219.reuse ;  /* 0x000000048ee57c23 */ /* 0x100fe200080108db */
[--C-:B------:R-:W-:Y:S01]  /*1a1f0*/  FFMA.FTZ R227, R162, UR4, -R219.reuse ;  /* 0x00000004a2e37c23 */ /* 0x100fe200080108db */
[--C-:B------:R-:W-:Y:S01]  /*1a200*/  FFMA.FTZ R230, R160, UR4, -R219.reuse ;  /* 0x00000004a0e67c23 */ /* 0x100fe200080108db */
[----:B------:R-:W-:Y:S01]  /*1a210*/  LDSM.16.MT88.4 R140, [R188+0x10000] ;  /* 0x01000000bc8c783b */ /* 0x000fe20000004200 */
        /* <DEDUP_REMOVED lines=10> */
[----:B------:R-:W-:Y:S01]  /*1a2c0*/  LDSM.16.MT88.4 R168, [R192+0xd000] ;  /* 0x00d00000c0a8783b */ /* 0x000fe20000004200 */
[--C-:B------:R-:W-:Y:S01]  /*1a2d0*/  FFMA.FTZ R238, R150, UR4, -R219.reuse ;  /* 0x0000000496ee7c23 */ /* 0x100fe200080108db */
[--C-:B------:R-:W-:Y:S01]  /*1a2e0*/  FFMA.FTZ R239, R159, UR4, -R174.reuse ;  /* 0x000000049fef7c23 */ /* 0x100fe200080108ae */
[--C-:B------:R-:W-:Y:S01]  /*1a2f0*/  FFMA.FTZ R240, R157, UR4, -R174.reuse ;  /* 0x000000049df07c23 */ /* 0x100fe200080108ae */
[--C-:B------:R-:W-:Y:S01]  /*1a300*/  FFMA.FTZ R241, R155, UR4, -R174.reuse ;  /* 0x000000049bf17c23 */ /* 0x100fe200080108ae */
[--C-:B------:R-:W-:Y:S01]  /*1a310*/  FFMA.FTZ R242, R153, UR4, -R174.reuse ;  /* 0x0000000499f27c23 */ /* 0x100fe200080108ae */
[----:B------:R-:W-:Y:S01]  /*1a320*/  LDSM.16.MT88.4 R148, [R189+0xd000] ;  /* 0x00d00000bd94783b */ /* 0x000fe20000004200 */
[----:B------:R-:W4:Y:S01]  /*1a330*/  MUFU.EX2 R167, R167 ;  /* 0x000000a700a77308 */ /* 0x000f220000000800 */
[----:B---3--:R-:W-:Y:S01]  /*1a340*/  F2FP.F16.F32.PACK_AB R4, R211, R212 ;  /* 0x000000d4d304723e */ /* 0x008fe200000000ff */
[--C-:B------:R-:W-:Y:S01]  /*1a350*/  FFMA.FTZ R243, R222, UR4, -R219.reuse ;  /* 0x00000004def37c23 */ /* 0x100fe200080108db */
        /* <DEDUP_REMOVED lines=10> */
[----:B------:R-:W3:Y:S01]  /*1a400*/  MUFU.EX2 R2, R2 ;  /* 0x0000000200027308 */ /* 0x000ee20000000800 */
[----:B----4-:R-:W-:-:S02]  /*1a410*/  F2FP.F16.F32.PACK_AB R6, R167, R210 ;  /* 0x000000d2a706723e */ /* 0x010fc400000000ff */
[----:B------:R-:W-:Y:S05]  /*1a420*/  LDSM.16.MT88.4 R220, [R192+0x11800] ;  /* 0x01180000c0dc783b */ /* 0x000fea0000004200 */
[----:B------:R-:W-:Y:S08]  /*1a430*/  MUFU.EX2 R0, R0 ;  /* 0x0000000000007308 */ /* 0x000ff00000000800 */
[----:B------:R-:W4:Y:S01]  /*1a440*/  MUFU.EX2 R225, R225 ;  /* 0x000000e100e17308 */ /* 0x000f220000000800 */
[----:B---3--:R-:W-:-:S07]  /*1a450*/  F2FP.F16.F32.PACK_AB R5, R2, R166 ;  /* 0x000000a60205723e */ /* 0x008fce00000000ff */
[----:B------:R-:W3:Y:S08]  /*1a460*/  MUFU.EX2 R226, R226 ;  /* 0x000000e200e27308 */ /* 0x000ef00000000800 */
[----:B------:R-:W5:Y:S01]  /*1a470*/  MUFU.EX2 R3, R3 ;  /* 0x0000000300037308 */ /* 0x000f620000000800 */
[----:B----4-:R-:W-:-:S07]  /*1a480*/  F2FP.F16.F32.PACK_AB R7, R225, R0 ;  /* 0x00000000e107723e */ /* 0x010fce00000000ff */
[----:B------:R-:W4:Y:S01]  /*1a490*/  MUFU.EX2 R227, R227 ;  /* 0x000000e300e37308 */ /* 0x000f220000000800 */
        /* <DEDUP_REMOVED lines=16> */
[----:B------:R-:W3:Y:S01]  /*1a5a0*/  LDSM.16.MT88.4 R40, [R192+0xe000] ;  /* 0x00e00000c028783b */ /* 0x000ee20000004200 */
        /* <DEDUP_REMOVED lines=37> */
[----:B------:R-:W5:Y:S01]  /*1a800*/  LDSM.16.MT88.4 R48, [R190+0xe000] ;  /* 0x00e00000be30783b */ /* 0x000f620000004200 */
        /* <DEDUP_REMOVED lines=36> */
[----:B------:R-:W-:Y:S01]  /*1aa50*/  LDSM.16.MT88.4 R72, [R192+0x10000] ;  /* 0x01000000c048783b */ /* 0x000fe20000004200 */
[C---:B--2---:R-:W-:Y:S01]  /*1aa60*/  HMMA.16816.F32 R68, R4.reuse, R64, R68 ;  /* 0x000000400444723c */ /* 0x044fe20000001844 */
[-C--:B------:R-:W-:Y:S01]  /*1aa70*/  FMUL.FTZ R122, R122, R3.reuse ;  /* 0x000000037a7a7220 */ /* 0x080fe20000410000 */
[-C--:B------:R-:W-:Y:S01]  /*1aa80*/  FMUL.FTZ R123, R123, R3.reuse ;  /* 0x000000037b7b7220 */ /* 0x080fe20000410000 */
[----:B------:R-:W-:Y:S01]  /*1aa90*/  LDSM.16.MT88.4 R104, [R189+0xe800] ;  /* 0x00e80000bd68783b */ /* 0x000fe20000004200 */
[-C--:B------:R-:W-:Y:S01]  /*1aaa0*/  FMUL.FTZ R76, R76, R226.reuse ;  /* 0x000000e24c4c7220 */ /* 0x080fe20000410000 */
[-C--:B------:R-:W-:Y:S01]  /*1aab0*/  FMUL.FTZ R77, R77, R226.reuse ;  /* 0x000000e24d4d7220 */ /* 0x080fe20000410000 */
[C---:B------:R-:W-:Y:S01]  /*1aac0*/  HMMA.16816.F32 R64, R4.reuse, R66, R92 ;  /* 0x000000420440723c */ /* 0x040fe2000000185c */
[----:B------:R-:W2:Y:S01]  /*1aad0*/  LDSM.16.MT88.4 R92, [R189+0x10000] ;  /* 0x01000000bd5c783b */ /* 0x000ea20000004200 */
[-C--:B------:R-:W-:Y:S01]  /*1aae0*/  FMUL.FTZ R78, R78, R3.reuse ;  /* 0x000000034e4e7220 */ /* 0x080fe20000410000 */
[-C--:B------:R-:W-:Y:S01]  /*1aaf0*/  FMUL.FTZ R79, R79, R3.reuse ;  /* 0x000000034f4f7220 */ /* 0x080fe20000410000 */
[----:B------:R-:W3:Y:S01]  /*1ab00*/  MUFU.EX2 R230, R230 ;  /* 0x000000e600e67308 */ /* 0x000ee20000000800 */
[-C--:B------:R-:W-:Y:S01]  /*1ab10*/  FMUL.FTZ R100, R100, R226.reuse ;  /* 0x000000e264647220 */ /* 0x080fe20000410000 */
[C---:B-----5:R-:W-:Y:S01]  /*1ab20*/  HMMA.16816.F32 R52, R4.reuse, R48, R52 ;  /* 0x000000300434723c */ /* 0x060fe20000001834 */
[-C--:B------:R-:W-:Y:S01]  /*1ab30*/  FMUL.FTZ R101, R101, R226.reuse ;  /* 0x000000e265657220 */ /* 0x080fe20000410000 */
[-C--:B------:R-:W-:Y:S01]  /*1ab40*/  FMUL.FTZ R102, R102, R3.reuse ;  /* 0x0000000366667220 */ /* 0x080fe20000410000 */
[-C--:B------:R-:W-:Y:S01]  /*1ab50*/  FMUL.FTZ R103, R103, R3.reuse ;  /* 0x0000000367677220 */ /* 0x080fe20000410000 */
[-C--:B------:R-:W-:Y:S01]  /*1ab60*/  FMUL.FTZ R116, R116, R226.reuse ;  /* 0x000000e274747220 */ /* 0x080fe20000410000 */
[-C--:B------:R-:W-:Y:S01]  /*1ab70*/  FMUL.FTZ R117, R117, R226.reuse ;  /* 0x000000e275757220 */ /* 0x080fe20000410000 */
[----:B------:R-:W-:Y:S01]  /*1ab80*/  MUFU.EX2 R228, R228 ;  /* 0x000000e400e47308 */ /* 0x000fe20000000800 */
[----:B------:R-:W-:Y:S01]  /*1ab90*/  HMMA.16816.F32 R48, R4, R50, R76 ;  /* 0x000000320430723c */ /* 0x000fe2000000184c */
[-C--:B------:R-:W-:Y:S01]  /*1aba0*/  FMUL.FTZ R118, R118, R3.reuse ;  /* 0x0000000376767220 */ /* 0x080fe20000410000 */
[----:B------:R-:W-:Y:S01]  /*1abb0*/  FMUL.FTZ R119, R119, R3 ;  /* 0x0000000377777220 */ /* 0x000fe20000410000 */
[----:B------:R-:W-:Y:S01]  /*1abc0*/  LDSM.16.MT88.4 R128, [R189+0xc800] ;  /* 0x00c80000bd80783b */ /* 0x000fe20000004200 */
[----:B------:R-:W-:-:S03]  /*1abd0*/  FFMA.FTZ R212, R215, R226, R212 ;  /* 0x000000e2d7d47223 */ /* 0x000fc600000100d4 */
        /* <DEDUP_REMOVED lines=8> */
[----:B------:R-:W-:Y:S01]  /*1ac60*/  MUFU.EX2 R231, R231 ;  /* 0x000000e700e77308 */ /* 0x000fe20000000800 */
[----:B-1----:R-:W-:Y:S01]  /*1ac70*/  HMMA.16816.F32 R80, R4, R84, R80 ;  /* 0x000000540450723c */ /* 0x002fe20000001850 */
[-C--:B------:R-:W-:Y:S01]  /*1ac80*/  FMUL.FTZ R99, R115, R3.reuse ;  /* 0x0000000373637220 */ /* 0x080fe20000410000 */
[----:B------:R-:W-:Y:S01]  /*1ac90*/  LDSM.16.MT88.4 R124, [R188+0xc800] ;  /* 0x00c80000bc7c783b */ /* 0x000fe20000004200 */
[----:B------:R-:W-:Y:S01]  /*1aca0*/  FFMA.FTZ R3, R213, R3, R166 ;  /* 0x00000003d5037223 */ /* 0x000fe200000100a6 */
[----:B------:R-:W-:-:S02]  /*1acb0*/  FADD.FTZ R211, R211, R212 ;  /* 0x000000d4d3d37221 */ /* 0x000fc40000010000 */
[C---:B------:R-:W-:Y:S01]  /*1acc0*/  HMMA.16816.F32 R88, R4.reuse, R86, R88 ;  /* 0x000000560458723c */ /* 0x040fe20000001858 */
[----:B------:R-:W1:Y:S01]  /*1acd0*/  MUFU.EX2 R234, R234 ;  /* 0x000000ea00ea7308 */ /* 0x000e620000000800 */
[----:B------:R-:W-:Y:S01]  /*1ace0*/  LDSM.16.MT88.4 R112, [R188+0xe800] ;  /* 0x00e80000bc70783b */ /* 0x000fe20000004200 */
[----:B------:R-:W-:Y:S01]  /*1acf0*/  FADD.FTZ R3, R2, R3 ;  /* 0x0000000302037221 */ /* 0x000fe20000010000 */
[----:B------:R-:W-:Y:S02]  /*1ad00*/  FADD.FTZ R210, R210, R211 ;  /* 0x000000d3d2d27221 */ /* 0x000fe40000010000 */
[----:B--2---:R-:W-:Y:S01]  /*1ad10*/  HMMA.16816.F32 R84, R4, R92, R108 ;  /* 0x0000005c0454723c */ /* 0x004fe2000000186c */
[----:B------:R-:W2:Y:S01]  /*1ad20*/  LDSM.16.MT88.4 R108, [R190+0xe800] ;  /* 0x00e80000be6c783b */ /* 0x000ea20000004200 */
[----:B------:R-:W-:Y:S01]  /*1ad30*/  FADD.FTZ R0, R0, R3 ;  /* 0x0000000300007221 */ /* 0x000fe20000010000 */
[----:B------:R-:W-:Y:S01]  /*1ad40*/  MUFU.EX2 R232, R232 ;  /* 0x000000e800e87308 */ /* 0x000fe20000000800 */
[----:B------:R-:W-:-:S02]  /*1ad50*/  FADD.FTZ R210, R167, R210 ;  /* 0x000000d2a7d27221 */ /* 0x000fc40000010000 */
[C---:B------:R-:W-:Y:S01]  /*1ad60*/  HMMA.16816.F32 R92, R4.reuse, R94, R120 ;  /* 0x0000005e045c723c */ /* 0x040fe20000001878 */
[----:B------:R-:W5:Y:S01]  /*1ad70*/  LDSM.16.MT88.4 R120, [R192+0xe800] ;  /* 0x00e80000c078783b */ /* 0x000f620000004200 */
[----:B------:R-:W-:Y:S01]  /*1ad80*/  FADD.FTZ R0, R225, R0 ;  /* 0x00000000e1007221 */ /* 0x000fe20000010000 */
[----:B----4-:R-:W-:Y:S02]  /*1ad90*/  FADD.FTZ R3, R227, R210 ;  /* 0x000000d2e3037221 */ /* 0x010fe40000010000 */
[----:B------:R-:W4:Y:S01]  /*1ada0*/  MUFU.EX2 R233, R233 ;  /* 0x000000e900e97308 */ /* 0x000f220000000800 */
[----:B------:R-:W-:Y:S01]  /*1adb0*/  HMMA.16816.F32 R76, R4, R72, R76 ;  /* 0x00000048044c723c */ /* 0x000fe2000000184c */
[----:B---3--:R-:W-:-:S05]  /*1adc0*/  FADD.FTZ R3, R230, R3 ;  /* 0x00000003e6037221 */ /* 0x008fca0000010000 */
[C---:B------:R-:W-:Y:S01]  /*1add0*/  HMMA.16816.F32 R72, R4.reuse, R74, R100 ;  /* 0x0000004a0448723c */ /* 0x040fe20000001864 */
[----:B------:R-:W-:Y:S05]  /*1ade0*/  MUFU.EX2 R235, R235 ;  /* 0x000000eb00eb7308 */ /* 0x000fea0000000800 */
[C---:B------:R-:W-:Y:S01]  /*1adf0*/  HMMA.16816.F32 R96, R4.reuse, R140, R96 ;  /* 0x0000008c0460723c */ /* 0x040fe20000001860 */
[----:B------:R-:W-:Y:S02]  /*1ae00*/  F2FP.F16.F32.PACK_AB R100, R230, R227 ;  /* 0x000000e3e664723e */ /* 0x000fe400000000ff */
[----:B-1----:R-:W-:Y:S01]  /*1ae10*/  F2FP.F16.F32.PACK_AB R101, R234, R231 ;  /* 0x000000e7ea65723e */ /* 0x002fe200000000ff */
[----:B------:R-:W-:Y:S01]  /*1ae20*/  MUFU.EX2 R236, R236 ;  /* 0x000000ec00ec7308 */ /* 0x000fe20000000800 */
[----:B------:R-:W-:Y:S01]  /*1ae30*/  F2FP.F16.F32.PACK_AB R102, R229, R228 ;  /* 0x000000e4e566723e */ /* 0x000fe200000000ff */
[----:B------:R-:W-:Y:S01]  /*1ae40*/  HMMA.16816.F32 R4, R4, R142, R116 ;  /* 0x0000008e0404723c */ /* 0x000fe20000001874 */
[----:B----4-:R-:W-:Y:S01]  /*1ae50*/  F2FP.F16.F32.PACK_AB R103, R233, R232 ;  /* 0x000000e8e967723e */ /* 0x010fe200000000ff */
[----:B------:R-:W-:Y:S04]  /*1ae60*/  LDSM.16.MT88.4 R116, [R188+0x10800] ;  /* 0x01080000bc74783b */ /* 0x000fe80000004200 */
[----:B------:R-:W-:Y:S01]  /*1ae70*/  LDSM.16.MT88.4 R140, [R188+0xd000] ;  /* 0x00d00000bc8c783b */ /* 0x000fe20000004200 */
[----:B------:R-:W-:Y:S01]  /*1ae80*/  MUFU.EX2 R237, R237 ;  /* 0x000000ed00ed7308 */ /* 0x000fe20000000800 */
[C---:B------:R-:W-:Y:S06]  /*1ae90*/  HMMA.16816.F32 R60, R100.reuse, R104, R60 ;  /* 0x00000068643c723c */ /* 0x040fec000000183c */
[C---:B--2---:R-:W-:Y:S01]  /*1aea0*/  HMMA.16816.F32 R52, R100.reuse, R108, R52 ;  /* 0x0000006c6434723c */ /* 0x044fe20000001834 */
[----:B------:R-:W-:Y:S05]  /*1aeb0*/  MUFU.EX2 R238, R238 ;  /* 0x000000ee00ee7308 */ /* 0x000fea0000000800 */
[C---:B-----5:R-:W-:Y:S03]  /*1aec0*/  HMMA.16816.F32 R44, R100.reuse, R120, R44 ;  /* 0x00000078642c723c */ /* 0x060fe6000000182c */
[----:B------:R-:W-:Y:S03]  /*1aed0*/  MUFU.EX2 R239, R239 ;  /* 0x000000ef00ef7308 */ /* 0x000fe60000000800 */
[C---:B------:R-:W-:Y:S01]  /*1aee0*/  HMMA.16816.F32 R40, R100.reuse, R122, R40 ;  /* 0x0000007a6428723c */ /* 0x040fe20000001828 */
[----:B------:R-:W1:Y:S04]  /*1aef0*/  LDSM.16.MT88.4 R120, [R192+0x10800] ;  /* 0x01080000c078783b */ /* 0x000e680000004200 */
[----:B------:R-:W-:Y:S01]  /*1af00*/  MUFU.EX2 R240, R240 ;  /* 0x000000f000f07308 */ /* 0x000fe20000000800 */
[C---:B------:R-:W-:Y:S01]  /*1af10*/  HMMA.16816.F32 R48, R100.reuse, R110, R48 ;  /* 0x0000006e6430723c */ /* 0x040fe20000001830 */
[----:B------:R-:W2:Y:S05]  /*1af20*/  LDSM.16.MT88.4 R108, [R190+0x10800] ;  /* 0x01080000be6c783b */ /* 0x000eaa0000004200 */
[C---:B------:R-:W-:Y:S01]  /*1af30*/  HMMA.16816.F32 R56, R100.reuse, R106, R56 ;  /* 0x0000006a6438723c */ /* 0x040fe20000001838 */
[----:B------:R-:W3:Y:S01]  /*1af40*/  LDSM.16.MT88.4 R104, [R189+0x10800] ;  /* 0x01080000bd68783b */ /* 0x000ee20000004200 */
[----:B------:R-:W-:Y:S04]  /*1af50*/  MUFU.EX2 R241, R241 ;  /* 0x000000f100f17308 */ /* 0x000fe80000000800 */
[C---:B------:R-:W-:Y:S04]  /*1af60*/  HMMA.16816.F32 R12, R100.reuse, R136, R12 ;  /* 0x00000088640c723c */ /* 0x040fe8000000180c */
[----:B------:R-:W-:Y:S02]  /*1af70*/  MUFU.EX2 R242, R242 ;  /* 0x000000f200f27308 */ /* 0x000fe40000000800 */
[C---:B------:R-:W-:Y:S06]  /*1af80*/  HMMA.16816.F32 R8, R100.reuse, R138, R8 ;  /* 0x0000008a6408723c */ /* 0x040fec0000001808 */
[C---:B------:R-:W-:Y:S01]  /*1af90*/  HMMA.16816.F32 R20, R100.reuse, R132, R20 ;  /* 0x000000846414723c */ /* 0x040fe20000001814 */
[----:B------:R-:W-:Y:S05]  /*1afa0*/  MUFU.EX2 R243, R243 ;  /* 0x000000f300f37308 */ /* 0x000fea0000000800 */
[C---:B------:R-:W-:Y:S01]  /*1afb0*/  HMMA.16816.F32 R16, R100.reuse, R134, R16 ;  /* 0x000000866410723c */ /* 0x040fe20000001810 */
[----:B------:R-:W-:Y:S02]  /*1afc0*/  LDSM.16.MT88.4 R132, [R192+0xf000] ;  /* 0x00f00000c084783b */ /* 0x000fe40000004200 */
[----:B------:R-:W4:Y:S03]  /*1afd0*/  MUFU.EX2 R244, R244 ;  /* 0x000000f400f47308 */ /* 0x000f260000000800 */
[C---:B-1----:R-:W-:Y:S05]  /*1afe0*/  HMMA.16816.F32 R76, R100.reuse, R120, R76 ;  /* 0x00000078644c723c */ /* 0x042fea000000184c */
[----:B------:R-:W-:Y:S01]  /*1aff0*/  MUFU.EX2 R245, R245 ;  /* 0x000000f500f57308 */ /* 0x000fe20000000800 */
[C---:B------:R-:W-:Y:S01]  /*1b000*/  HMMA.16816.F32 R72, R100.reuse, R122, R72 ;  /* 0x0000007a6448723c */ /* 0x040fe20000001848 */
[----:B------:R-:W1:Y:S05]  /*1b010*/  LDSM.16.MT88.4 R120, [R190+0xf000] ;  /* 0x00f00000be78783b */ /* 0x000e6a0000004200 */
[----:B------:R-:W-:Y:S01]  /*1b020*/  HMMA.16816.F32 R28, R100, R128, R28 ;  /* 0x00000080641c723c */ /* 0x000fe2000000181c */
[----:B------:R-:W5:Y:S01]  /*1b030*/  MUFU.EX2 R246, R246 ;  /* 0x000000f600f67308 */ /* 0x000f620000000800 */
[----:B----4-:R-:W-:-:S04]  /*1b040*/  F2FP.F16.F32.PACK_AB R172, R244, R243 ;  /* 0x000000f3f4ac723e */ /* 0x010fc800000000ff */
[C---:B------:R-:W-:Y:S03]  /*1b050*/  HMMA.16816.F32 R24, R100.reuse, R130, R24 ;  /* 0x000000826418723c */ /* 0x040fe60000001818 */
[----:B------:R-:W-:Y:S03]  /*1b060*/  MUFU.EX2 R247, R247 ;  /* 0x000000f700f77308 */ /* 0x000fe60000000800 */
[C---:B------:R-:W-:Y:S05]  /*1b070*/  HMMA.16816.F32 R36, R100.reuse, R124, R36 ;  /* 0x0000007c6424723c */ /* 0x040fea0000001824 */
[----:B------:R-:W4:Y:S01]  /*1b080*/  MUFU.EX2 R248, R248 ;  /* 0x000000f800f87308 */ /* 0x000f220000000800 */
[----:B------:R-:W-:Y:S01]  /*1b090*/  HMMA.16816.F32 R32, R100, R126, R32 ;  /* 0x0000007e6420723c */ /* 0x000fe20000001820 */
[----:B------:R-:W-:Y:S01]  /*1b0a0*/  LDSM.16.MT88.4 R124, [R190+0x11000] ;  /* 0x01100000be7c783b */ /* 0x000fe20000004200 */
[----:B-----5:R-:W-:-:S04]  /*1b0b0*/  F2FP.F16.F32.PACK_AB R174, R246, R245 ;  /* 0x000000f5f6ae723e */ /* 0x020fc800000000ff */
[C---:B------:R-:W-:Y:S01]  /*1b0c0*/  HMMA.16816.F32 R68, R100.reuse, R112, R68 ;  /* 0x000000706444723c */ /* 0x040fe20000001844 */
[----:B------:R-:W-:Y:S05]  /*1b0d0*/  MUFU.EX2 R249, R249 ;  /* 0x000000f900f97308 */ /* 0x000fea0000000800 */
[----:B------:R-:W-:Y:S01]  /*1b0e0*/  HMMA.16816.F32 R64, R100, R114, R64 ;  /* 0x000000726440723c */ /* 0x000fe20000001840 */
[----:B------:R-:W-:Y:S02]  /*1b0f0*/  LDSM.16.MT88.4 R112, [R188+0xf000] ;  /* 0x00f00000bc70783b */ /* 0x000fe40000004200 */
[----:B------:R-:W5:Y:S01]  /*1b100*/  MUFU.EX2 R250, R250 ;  /* 0x000000fa00fa7308 */ /* 0x000f620000000800 */
[----:B----4-:R-:W-:-:S02]  /*1b110*/  F2FP.F16.F32.PACK_AB R173, R248, R247 ;  /* 0x000000f7f8ad723e */ /* 0x010fc400000000ff */
[C---:B--2---:R-:W-:Y:S06]  /*1b120*/  HMMA.16816.F32 R80, R100.reuse, R108, R80 ;  /* 0x0000006c6450723c */ /* 0x044fec0000001850 */
[C---:B------:R-:W-:Y:S01]  /*1b130*/  HMMA.16816.F32 R88, R100.reuse, R110, R88 ;  /* 0x0000006e6458723c */ /* 0x040fe20000001858 */
[----:B------:R-:W-:Y:S05]  /*1b140*/  LDSM.16.MT88.4 R108, [R189+0xf000] ;  /* 0x00f00000bd6c783b */ /* 0x000fea0000004200 */
[----:B---3--:R-:W-:Y:S01]  /*1b150*/  HMMA.16816.F32 R84, R100, R104, R84 ;  /* 0x000000686454723c */ /* 0x008fe20000001854 */
[----:B-----5:R-:W-:-:S05]  /*1b160*/  F2FP.F16.F32.PACK_AB R175, R250, R249 ;  /* 0x000000f9faaf723e */ /* 0x020fca00000000ff */
[----:B------:R-:W-:Y:S01]  /*1b170*/  HMMA.16816.F32 R92, R100, R106, R92 ;  /* 0x0000006a645c723c */ /* 0x000fe2000000185c */
[----:B------:R-:W-:Y:S02]  /*1b180*/  F2FP.F16.F32.PACK_AB R104, R236, R235 ;  /* 0x000000ebec68723e */ /* 0x000fe400000000ff */
[----:B------:R-:W-:-:S03]  /*1b190*/  F2FP.F16.F32.PACK_AB R105, R240, R239 ;  /* 0x000000eff069723e */ /* 0x000fc600000000ff */
[----:B------:R-:W-:Y:S01]  /*1b1a0*/  HMMA.16816.F32 R96, R100, R116, R96 ;  /* 0x000000746460723c */ /* 0x000fe20000001860 */
[----:B------:R-:W-:Y:S02]  /*1b1b0*/  F2FP.F16.F32.PACK_AB R106, R238, R237 ;  /* 0x000000edee6a723e */ /* 0x000fe400000000ff */
[----:B------:R-:W-:-:S03]  /*1b1c0*/  F2FP.F16.F32.PACK_AB R107, R242, R241 ;  /* 0x000000f1f26b723e */ /* 0x000fc600000000ff */
[----:B------:R-:W-:Y:S01]  /*1b1d0*/  HMMA.16816.F32 R4, R100, R118, R4 ;  /* 0x000000766404723c */ /* 0x000fe20000001804 */
[----:B------:R-:W2:Y:S05]  /*1b1e0*/  LDSM.16.MT88.4 R100, [R192+0x11000] ;  /* 0x01100000c064783b */ /* 0x000eaa0000004200 */
[C---:B------:R-:W-:Y:S01]  /*1b1f0*/  HMMA.16816.F32 R144, R104.reuse, R140, R36 ;  /* 0x0000008c6890723c */ /* 0x040fe20000001824 */
[----:B------:R-:W-:Y:S05]  /*1b200*/  LDSM.16.MT88.4 R36, [R192+0xd800] ;  /* 0x00d80000c024783b */ /* 0x000fea0000004200 */
[C---:B------:R-:W-:Y:S06]  /*1b210*/  HMMA.16816.F32 R140, R104.reuse, R142, R32 ;  /* 0x0000008e688c723c */ /* 0x040fec0000001820 */
[C---:B------:R-:W-:Y:S06]  /*1b220*/  HMMA.16816.F32 R128, R104.reuse, R168, R12 ;  /* 0x000000a86880723c */ /* 0x040fec000000180c */
[C---:B-1----:R-:W-:Y:S01]  /*1b230*/  HMMA.16816.F32 R116, R104.reuse, R120, R52 ;  /* 0x000000786874723c */ /* 0x042fe20000001834 */
[----:B------:R-:W-:Y:S05]  /*1b240*/  LDSM.16.MT88.4 R52, [R189+0xd800] ;  /* 0x00d80000bd34783b */ /* 0x000fea0000004200 */
[C---:B------:R-:W-:Y:S01]  /*1b250*/  HMMA.16816.F32 R32, R104.reuse, R122, R48 ;  /* 0x0000007a6820723c */ /* 0x040fe20000001830 */
[----:B------:R-:W1:Y:S05]  /*1b260*/  LDSM.16.MT88.4 R120, [R189+0x11000] ;  /* 0x01100000bd78783b */ /* 0x000e6a0000004200 */
[C---:B------:R-:W-:Y:S01]  /*1b270*/  HMMA.16816.F32 R136, R104.reuse, R132, R44 ;  /* 0x000000846888723c */ /* 0x040fe2000000182c */
[----:B------:R-:W-:Y:S05]  /*1b280*/  LDSM.16.MT88.4 R44, [R190+0xd800] ;  /* 0x00d80000be2c783b */ /* 0x000fea0000004200 */
[C---:B--2---:R-:W-:Y:S01]  /*1b290*/  HMMA.16816.F32 R12, R104.reuse, R100, R76 ;  /* 0x00000064680c723c */ /* 0x044fe2000000184c */
[----:B------:R-:W2:Y:S05]  /*1b2a0*/  LDSM.16.MT88.4 R76, [R190+0xf800] ;  /* 0x00f80000be4c783b */ /* 0x000eaa0000004200 */
[C---:B------:R-:W-:Y:S01]  /*1b2b0*/  HMMA.16816.F32 R132, R104.reuse, R134, R40 ;  /* 0x000000866884723c */ /* 0x040fe20000001828 */
[----:B------:R-:W3:Y:S05]  /*1b2c0*/  LDSM.16.MT88.4 R40, [R188+0x11000] ;  /* 0x01100000bc28783b */ /* 0x000eea0000004200 */
[C---:B------:R-:W-:Y:S06]  /*1b2d0*/  HMMA.16816.F32 R152, R104.reuse, R148, R28 ;  /* 0x000000946898723c */ /* 0x040fec000000181c */
[C---:B------:R-:W-:Y:S06]  /*1b2e0*/  HMMA.16816.F32 R148, R104.reuse, R150, R24 ;  /* 0x000000966894723c */ /* 0x040fec0000001818 */
[C---:B------:R-:W-:Y:S06]  /*1b2f0*/  HMMA.16816.F32 R168, R104.reuse, R170, R8 ;  /* 0x000000aa68a8723c */ /* 0x040fec0000001808 */
[C---:B------:R-:W-:Y:S06]  /*1b300*/  HMMA.16816.F32 R8, R104.reuse, R124, R80 ;  /* 0x0000007c6808723c */ /* 0x040fec0000001850 */
[C---:B------:R-:W-:Y:S01]  /*1b310*/  HMMA.16816.F32 R28, R104.reuse, R108, R60 ;  /* 0x0000006c681c723c */ /* 0x040fe2000000183c */
[----:B------:R-:W4:Y:S05]  /*1b320*/  LDSM.16.MT88.4 R60, [R188+0xd800] ;  /* 0x00d80000bc3c783b */ /* 0x000f2a0000004200 */
[C---:B------:R-:W-:Y:S06]  /*1b330*/  HMMA.16816.F32 R24, R104.reuse, R110, R56 ;  /* 0x0000006e6818723c */ /* 0x040fec0000001838 */
[C---:B------:R-:W-:Y:S06]  /*1b340*/  HMMA.16816.F32 R100, R104.reuse, R102, R72 ;  /* 0x000000666864723c */ /* 0x040fec0000001848 */
[C---:B-1----:R-:W-:Y:S01]  /*1b350*/  HMMA.16816.F32 R108, R104.reuse, R120, R84 ;  /* 0x00000078686c723c */ /* 0x042fe20000001854 */
[----:B------:R-:W1:Y:S05]  /*1b360*/  LDSM.16.MT88.4 R84, [R189+0xf800] ;  /* 0x00f80000bd54783b */ /* 0x000e6a0000004200 */
[----:B------:R-:W-:Y:S01]  /*1b370*/  HMMA.16816.F32 R120, R104, R122, R92 ;  /* 0x0000007a6878723c */ /* 0x000fe2000000185c */
[----:B------:R-:W5:Y:S05]  /*1b380*/  LDSM.16.MT88.4 R92, [R188+0xf800] ;  /* 0x00f80000bc5c783b */ /* 0x000f6a0000004200 */
[C---:B------:R-:W-:Y:S06]  /*1b390*/  HMMA.16816.F32 R48, R172.reuse, R52, R152 ;  /* 0x00000034ac30723c */ /* 0x040fec0000001898 */
[C---:B--2---:R-:W-:Y:S01]  /*1b3a0*/  HMMA.16816.F32 R72, R172.reuse, R76, R116 ;  /* 0x0000004cac48723c */ /* 0x044fe20000001874 */
[----:B------:R-:W2:Y:S05]  /*1b3b0*/  LDSM.16.MT88.4 R116, [R188+0x11800] ;  /* 0x01180000bc74783b */ /* 0x000eaa0000004200 */
[----:B------:R-:W-:Y:S01]  /*1b3c0*/  HMMA.16816.F32 R52, R172, R54, R148 ;  /* 0x00000036ac34723c */ /* 0x000fe20000001894 */
[----:B------:R-:W2:Y:S05]  /*1b3d0*/  LDSM.16.MT88.4 R148, [R189+0x11800] ;  /* 0x01180000bd94783b */ /* 0x000eaa0000004200 */
[C---:B------:R-:W-:Y:S06]  /*1b3e0*/  HMMA.16816.F32 R160, R104.reuse, R156, R20 ;  /* 0x0000009c68a0723c */ /* 0x040fec0000001814 */
[C---:B------:R-:W-:Y:S06]  /*1b3f0*/  HMMA.16816.F32 R156, R104.reuse, R158, R16 ;  /* 0x0000009e689c723c */ /* 0x040fec0000001810 */
[C---:B------:R-:W-:Y:S01]  /*1b400*/  HMMA.16816.F32 R20, R104.reuse, R112, R68 ;  /* 0x000000706814723c */ /* 0x040fe20000001844 */
[----:B------:R-:W2:Y:S05]  /*1b410*/  LDSM.16.MT88.4 R68, [R192+0xf800] ;  /* 0x00f80000c044783b */ /* 0x000eaa0000004200 */
[C---:B------:R-:W-:Y:S06]  /*1b420*/  HMMA.16816.F32 R16, R104.reuse, R114, R64 ;  /* 0x000000726810723c */ /* 0x040fec0000001840 */
[C---:B------:R-:W-:Y:S06]  /*1b430*/  HMMA.16816.F32 R124, R104.reuse, R126, R88 ;  /* 0x0000007e687c723c */ /* 0x040fec0000001858 */
[C---:B---3--:R-:W-:Y:S06]  /*1b440*/  HMMA.16816.F32 R112, R104.reuse, R40, R96 ;  /* 0x000000286870723c */ /* 0x048fec0000001860 */
        /* <DEDUP_REMOVED lines=13> */
[----:B----4-:R-:W-:Y:S02]  /*1b520*/  HMMA.16816.F32 R56, R172, R60, R144 ;  /* 0x0000003cac38723c */ /* 0x010fe40000001890 */
[----:B------:R-:W-:Y:S01]  /*1b530*/  FADD.FTZ R239, R239, R2 ;  /* 0x00000002efef7221 */ /* 0x000fe20000010000 */
[----:B------:R-:W-:-:S03]  /*1b540*/  FADD.FTZ R237, R237, R236 ;  /* 0x000000eceded7221 */ /* 0x000fc60000010000 */
[----:B------:R-:W-:Y:S01]  /*1b550*/  FADD.FTZ R240, R240, R239 ;  /* 0x000000eff0f07221 */ /* 0x000fe20000010000 */
[C---:B-1----:R-:W-:Y:S01]  /*1b560*/  HMMA.16816.F32 R80, R172.reuse, R84, R28 ;  /* 0x00000054ac50723c */ /* 0x042fe2000000181c */
[----:B------:R-:W-:Y:S02]  /*1b570*/  FADD.FTZ R238, R238, R237 ;  /* 0x000000edeeee7221 */ /* 0x000fe40000010000 */
[----:B------:R-:W-:Y:S02]  /*1b580*/  FADD.FTZ R241, R241, R240 ;  /* 0x000000f0f1f17221 */ /* 0x000fe40000010000 */
[----:B------:R-:W-:Y:S01]  /*1b590*/  FADD.FTZ R243, R243, R238 ;  /* 0x000000eef3f37221 */ /* 0x000fe20000010000 */
[----:B-----5:R-:W-:Y:S01]  /*1b5a0*/  HMMA.16816.F32 R88, R172, R92, R20 ;  /* 0x0000005cac58723c */ /* 0x020fe20000001814 */
[----:B------:R-:W-:Y:S02]  /*1b5b0*/  FADD.FTZ R242, R242, R241 ;  /* 0x000000f1f2f27221 */ /* 0x000fe40000010000 */
[----:B------:R-:W-:-:S02]  /*1b5c0*/  FADD.FTZ R244, R244, R243 ;  /* 0x000000f3f4f47221 */ /* 0x000fc40000010000 */
[----:B------:R-:W-:Y:S01]  /*1b5d0*/  FADD.FTZ R247, R247, R242 ;  /* 0x000000f2f7f77221 */ /* 0x000fe20000010000 */
[C---:B--2---:R-:W-:Y:S01]  /*1b5e0*/  HMMA.16816.F32 R112, R172.reuse, R116, R112 ;  /* 0x00000074ac70723c */ /* 0x044fe20000001870 */
        /* <DEDUP_REMOVED lines=18> */
[----:B------:R-:W-:Y:S07]  /*1b710*/  HMMA.16816.F32 R68, R172, R70, R132 ;  /* 0x00000046ac44723c */ /* 0x000fee0000001884 */
[----:B------:R-:W-:-:S15]  /*1b720*/  MOV R132, R224 ;  /* 0x000000e000847202 */ /* 0x000fde0000000f00 */
[----:B------:R-:W-:-:S02]  /*1b730*/  NOP ;  /* 0x0000000000007918 */ /* 0x000fc40000000000 */
.L_x_1763:
        /* <DEDUP_REMOVED lines=13> */
.L_x_1773:
[----:B------:R-:W-:Y:S04]  /*1b810*/  DEPBAR.LE SB0, 0x0 ;  /* 0x000080000000791a */ /* 0x000fe80000000000 */
[----:B------:R-:W-:Y:S01]  /*1b820*/  BAR.SYNC.DEFER_BLOCKING 0x0 ;  /* 0x0000000000007b1d */ /* 0x000fe20000010000 */
[C---:B------:R-:W-:Y:S01]  /*1b830*/  LOP3.LUT P4, RZ, R208.reuse, 0x1, RZ, 0xc0, !PT ;  /* 0x00000001d0ff7812 */ /* 0x040fe2000788c0ff */
[----:B------:R-:W-:Y:S01]  /*1b840*/  VIADD R207, R207, 0xffffffff ;  /* 0xffffffffcfcf7836 */ /* 0x000fe20000000000 */
[C---:B------:R-:W-:Y:S01]  /*1b850*/  LOP3.LUT P2, RZ, R208.reuse, 0x2, RZ, 0xc0, !PT ;  /* 0x00000002d0ff7812 */ /* 0x040fe2000784c0ff */
[----:B------:R-:W-:Y:S01]  /*1b860*/  IMAD.MOV.U32 R7, RZ, RZ, R211 ;  /* 0x000000ffff077224 */ /* 0x000fe200078e00d3 */
[----:B------:R-:W-:Y:S01]  /*1b870*/  LOP3.LUT P1, RZ, R208, 0x4, RZ, 0xc0, !PT ;  /* 0x00000004d0ff7812 */ /* 0x000fe2000782c0ff */
[----:B------:R-:W-:Y:S01]  /*1b880*/  IMAD.MOV.U32 R6, RZ, RZ, R210 ;  /* 0x000000ffff067224 */ /* 0x000fe200078e00d2 */
        /* <DEDUP_REMOVED lines=63> */
.L_x_1770:
[CC--:B------:R-:W-:Y:S01]  /*1bc80*/  LEA R134, P0, R7.reuse, R164.reuse, 0x1 ;  /* 0x000000a407867211 */ /* 0x0c0fe200078008ff */
[----:B------:R-:W1:Y:S01]  /*1bc90*/  S2R R2, SR_TID.X ;  /* 0x0000000000027919 */ /* 0x000e620000002100 */
[C---:B------:R-:W-:Y:S02]  /*1bca0*/  IADD3 R5, P5, R198.reuse, R7, RZ ;  /* 0x00000007c6057210 */ /* 0x040fe40007fbe0ff */
        /* <DEDUP_REMOVED lines=47> */
[CCC-:B------:R-:W-:Y:S02]  /*1bfa0*/  @P2 LEA.HI.X R7, R5.reuse, R165.reuse, R4.reuse, 0x1, P5 ;  /* 0x000000a505072211 */ /* 0x1c0fe400028f0c04 */
[----:B------:R-:W-:Y:S01]  /*1bfb0*/  @P1 LEA.HI.X R21, R5, R165, R4, 0x1, P0 ;  /* 0x000000a505151211 */ /* 0x000fe200000f0c04 */
[----:B------:R-:W-:Y:S01]  /*1bfc0*/  @!PT LDS RZ, [RZ] ;  /* 0x00000000fffff984 */ /* 0x000fe20000000800 */
[----:B------:R-:W-:Y:S01]  /*1bfd0*/  @!PT LDS RZ, [RZ] ;  /* 0x00000000fffff984 */ /* 0x000fe20000000800 */
[----:B------:R-:W-:Y:S01]  /*1bfe0*/  @!PT LDS RZ, [RZ] ;  /* 0x00000000fffff984 */ /* 0x000fe20000000800 */
[----:B------:R-:W-:Y:S01]  /*1bff0*/  @P1 LDGSTS.E.BYPASS.LTC128B.128 [R202+0x10800], desc[UR8][R12.64+0x100] ;  /* 0x108001000cca1fae */ /* 0x000fe2000b901d48 */
[----:B-1----:R-:W-:Y:S01]  /*1c000*/  SHF.R.S32.HI R3, RZ, 0x1f, R2 ;  /* 0x0000001fff037819 */ /* 0x002fe20000011402 */
[----:B------:R-:W-:Y:S02]  /*1c010*/  IMAD.MOV.U32 R4, RZ, RZ, 0x10 ;  /* 0x00000010ff047424 */ /* 0x000fe400078e00ff */
[----:B------:R-:W-:Y:S01]  /*1c020*/  @!P1 STS.128 [R202+0x10800], RZ ;  /* 0x010800ffca009388 */ /* 0x000fe20000000c00 */
[----:B------:R-:W-:Y:S03]  /*1c030*/  LEA.HI R3, R3, R2, RZ, 0x4 ;  /* 0x0000000203037211 */ /* 0x000fe600078f20ff */
[----:B------:R-:W-:Y:S01]  /*1c040*/  @!PT LDS RZ, [RZ] ;  /* 0x00000000fffff984 */ /* 0x000fe20000000800 */
[----:B------:R-:W-:Y:S01]  /*1c050*/  @!PT LDS RZ, [RZ] ;  /* 0x00000000fffff984 */ /* 0x000fe20000000800 */
[----:B------:R-:W-:Y:S01]  /*1c060*/  @!PT LDS RZ, [RZ] ;  /* 0x00000000fffff984 */ /* 0x000fe20000000800 */
[----:B------:R-:W-:Y:S01]  /*1c070*/  @P4 LDGSTS.E.BYPASS.LTC128B.128 [R202+0xd000], desc[UR8][R16.64] ;  /* 0x0d00000010ca4fae */ /* 0x000fe2000b901d48 */
[----:B------:R-:W-:Y:S03]  /*1c080*/  LOP3.LUT R3, R3, 0xfffffff0, RZ, 0xc0, !PT ;  /* 0xfffffff003037812 */ /* 0x000fe600078ec0ff */
[----:B------:R-:W-:Y:S02]  /*1c090*/  @!P4 STS.128 [R202+0xd000], RZ ;  /* 0x00d000ffca00c388 */ /* 0x000fe40000000c00 */
[----:B------:R-:W-:Y:S02]  /*1c0a0*/  IMAD.IADD R3, R2, 0x1, -R3 ;  /* 0x0000000102037824 */ /* 0x000fe400078e0a03 */
[----:B------:R-:W-:Y:S01]  /*1c0b0*/  @!PT LDS RZ, [RZ] ;  /* 0x00000000fffff984 */ /* 0x000fe20000000800 */
[----:B------:R-:W-:Y:S01]  /*1c0c0*/  @!PT LDS RZ, [RZ] ;  /* 0x00000000fffff984 */ /* 0x000fe20000000800 */
[----:B------:R-:W-:Y:S01]  /*1c0d0*/  @!PT LDS RZ, [RZ] ;  /* 0x00000000fffff984 */ /* 0x000fe20000000800 */
[----:B------:R-:W-:Y:S03]  /*1c0e0*/  @P2 LDGSTS.E.BYPASS.LTC128B.128 [R202+0xf000], desc[UR8][R10.64+0x80] ;  /* 0x0f0000800aca2fae */ /* 0x000fe6000b901d48 */
[----:B------:R-:W-:Y:S01]  /*1c0f0*/  SHF.R.S32.HI R2, RZ, 0x1f, R3 ;  /* 0x0000001fff027819 */ /* 0x000fe20000011403 */
[----:B------:R-:W-:Y:S03]  /*1c100*/  @!P2 STS.128 [R202+0xf000], RZ ;  /* 0x00f000ffca00a388 */ /* 0x000fe60000000c00 */
[----:B------:R-:W-:Y:S01]  /*1c110*/  LEA.HI R2, R2, R3, RZ, 0x3 ;  /* 0x0000000302027211 */ /* 0x000fe200078f18ff */
[----:B------:R-:W-:Y:S01]  /*1c120*/  @!PT LDS RZ, [RZ] ;  /* 0x00000000fffff984 */ /* 0x000fe20000000800 */
[----:B------:R-:W-:Y:S01]  /*1c130*/  @!PT LDS RZ, [RZ] ;  /* 0x00000000fffff984 */ /* 0x000fe20000000800 */
[----:B------:R-:W-:Y:S01]  /*1c140*/  @!PT LDS RZ, [RZ] ;  /* 0x00000000fffff984 */ /* 0x000fe20000000800 */
[----:B------:R1:W-:Y:S03]  /*1c150*/  @P1 LDGSTS.E.BYPASS.LTC128B.128 [R202+0x11000], desc[UR8][R8.64+0x100] ;  /* 0x1100010008ca1fae */ /* 0x0003e6000b901d48 */
[----:B------:R-:W-:Y:S01]  /*1c160*/  LOP3.LUT R2, R2, 0xfffffff8, RZ, 0xc0, !PT ;  /* 0xfffffff802027812 */ /* 0x000fe200078ec0ff */
[----:B------:R-:W-:Y:S04]  /*1c170*/  @!P1 STS.128 [R202+0x11000], RZ ;  /* 0x011000ffca009388 */ /* 0x000fe80000000c00 */
[----:B------:R-:W-:Y:S01]  /*1c180*/  @!PT LDS RZ, [RZ] ;  /* 0x00000000fffff984 */ /* 0x000fe20000000800 */
[----:B------:R-:W-:Y:S01]  /*1c190*/  @!PT LDS RZ, [RZ] ;  /* 0x00000000fffff984 */ /* 0x000fe20000000800 */
[----:B------:R-:W-:Y:S01]  /*1c1a0*/  @!PT LDS RZ, [RZ] ;  /* 0x00000000fffff984 */ /* 0x000fe20000000800 */
[----:B------:R-:W-:Y:S01]  /*1c1b0*/  @P4 LDGSTS.E.BYPASS.LTC128B.128 [R202+0xd800], desc[UR8][R22.64] ;  /* 0x0d80000016ca4fae */ /* 0x000fe2000b901d48 */
[----:B------:R-:W-:Y:S03]  /*1c1c0*/  IMAD.IADD R2, R3, 0x1, -R2 ;  /* 0x0000000103027824 */ /* 0x000fe600078e0a02 */
[----:B------:R-:W-:Y:S02]  /*1c1d0*/  @!P4 STS.128 [R202+0xd800], RZ ;  /* 0x00d800ffca00c388 */ /* 0x000fe40000000c00 */
[----:B------:R-:W-:Y:S02]  /*1c1e0*/  LOP3.LUT P0, RZ, R2, 0x2, RZ, 0xc0, !PT ;  /* 0x0000000202ff7812 */ /* 0x000fe4000780c0ff */
[----:B------:R-:W-:Y:S01]  /*1c1f0*/  @!PT LDS RZ, [RZ] ;  /* 0x00000000fffff984 */ /* 0x000fe20000000800 */
[----:B------:R-:W-:Y:S01]  /*1c200*/  @!PT LDS RZ, [RZ] ;  /* 0x00000000fffff984 */ /* 0x000fe20000000800 */
[----:B------:R-:W-:Y:S01]  /*1c210*/  @!PT LDS RZ, [RZ] ;  /* 0x00000000fffff984 */ /* 0x000fe20000000800 */
[----:B------:R2:W-:Y:S02]  /*1c220*/  @P2 LDGSTS.E.BYPASS.LTC128B.128 [R202+0xf800], desc[UR8][R6.64+0x80] ;  /* 0x0f80008006ca2fae */ /* 0x0005e4000b901d48 */
[----:B------:R-:W-:Y:S02]  /*1c230*/  SEL R4, R4, 0xfffffff0, !P0 ;  /* 0xfffffff004047807 */ /* 0x000fe40004000000 */
[----:B------:R-:W-:Y:S01]  /*1c240*/  @!P2 STS.128 [R202+0xf800], RZ ;  /* 0x00f800ffca00a388 */ /* 0x000fe20000000c00 */
[----:B------:R-:W-:Y:S01]  /*1c250*/  LOP3.LUT P0, RZ, R2, 0x4, RZ, 0xc0, !PT ;  /* 0x0000000402ff7812 */ /* 0x000fe2000780c0ff */
[----:B------:R-:W-:Y:S02]  /*1c260*/  IMAD.MOV.U32 R2, RZ, RZ, 0x20 ;  /* 0x00000020ff027424 */ /* 0x000fe400078e00ff */
[----:B------:R-:W-:Y:S01]  /*1c270*/  @!PT LDS RZ, [RZ] ;  /* 0x00000000fffff984 */ /* 0x000fe20000000800 */
[----:B------:R-:W-:Y:S01]  /*1c280*/  @!PT LDS RZ, [RZ] ;  /* 0x00000000fffff984 */ /* 0x000fe20000000800 */
[----:B------:R-:W-:Y:S01]  /*1c290*/  @!PT LDS RZ, [RZ] ;  /* 0x00000000fffff984 */ /* 0x000fe20000000800 */
[----:B------:R3:W-:Y:S01]  /*1c2a0*/  @P1 LDGSTS.E.BYPASS.LTC128B.128 [R202+0x11800], desc[UR8][R20.64+0x100] ;  /* 0x1180010014ca1fae */ /* 0x0007e2000b901d48 */
[--C-:B------:R-:W-:Y:S02]  /*1c2b0*/  IMAD R132, R4, 0x2, R195.reuse ;  /* 0x0000000204847824 */ /* 0x100fe400078e02c3 */
[----:B------:R-:W-:Y:S01]  /*1c2c0*/  SEL R2, R2, 0xffffffe0, !P0 ;  /* 0xffffffe002027807 */ /* 0x000fe20004000000 */
[----:B------:R-:W-:Y:S01]  /*1c2d0*/  @!P1 STS.128 [R202+0x11800], RZ ;  /* 0x011800ffca009388 */ /* 0x000fe20000000c00 */
[----:B------:R-:W-:Y:S03]  /*1c2e0*/  ISETP.GT.AND P0, PT, R207, R196, PT ;  /* 0x000000c4cf00720c */ /* 0x000fe60003f04270 */
[----:B------:R-:W-:Y:S01]  /*1c2f0*/  LDSM.16.M88.4 R136, [R195] ;  /* 0x00000000c388783b */ /* 0x000fe20000000200 */
[C---:B------:R-:W-:Y:S02]  /*1c300*/  IMAD R3, R2.reuse, 0x2, R195 ;  /* 0x0000000202037824 */ /* 0x040fe400078e02c3 */
[----:B------:R-:W-:Y:S01]  /*1c310*/  IMAD R2, R2, 0x2, R132 ;  /* 0x0000000202027824 */ /* 0x000fe200078e0284 */
[----:B-1----:R-:W2:Y:S04]  /*1c320*/  LDSM.16.M88.4 R8, [R194+0x6000] ;  /* 0x00600000c208783b */ /* 0x002ea80000000200 */
[----:B------:R-:W1:Y:S04]  /*1c330*/  LDSM.16.M88.4 R16, [R194+0x6800] ;  /* 0x00680000c210783b */ /* 0x000e680000000200 */
[----:B------:R-:W3:Y:S04]  /*1c340*/  LDSM.16.M88.4 R24, [R194+0x7000] ;  /* 0x00700000c218783b */ /* 0x000ee80000000200 */
[----:B------:R-:W4:Y:S04]  /*1c350*/  LDSM.16.M88.4 R32, [R194+0x7800] ;  /* 0x00780000c220783b */ /* 0x000f280000000200 */
[----:B------:R-:W0:Y:S04]  /*1c360*/  LDGDEPBAR ;  /* 0x00000000000079af */ /* 0x000e280000000000 */
[----:B------:R-:W-:Y:S04]  /*1c370*/  LDSM.16.M88.4 R140, [R132] ;  /* 0x00000000848c783b */ /* 0x000fe80000000200 */
[----:B------:R-:W5:Y:S04]  /*1c380*/  LDSM.16.M88.4 R144, [R193] ;  /* 0x00000000c190783b */ /* 0x000f680000000200 */
[----:B------:R-:W5:Y:S04]  /*1c390*/  LDSM.16.M88.4 R148, [R187] ;  /* 0x00000000bb94783b */ /* 0x000f680000000200 */
[----:B------:R-:W5:Y:S04]  /*1c3a0*/  LDSM.16.M88.4 R152, [R186] ;  /* 0x00000000ba98783b */ /* 0x000f680000000200 */
[----:B------:R-:W5:Y:S01]  /*1c3b0*/  LDSM.16.M88.4 R156, [R185] ;  /* 0x00000000b99c783b */ /* 0x000f620000000200 */
[C---:B--2---:R-:W-:Y:S03]  /*1c3c0*/  HMMA.16816.F32 R4, R136.reuse, R8, RZ ;  /* 0x000000088804723c */ /* 0x044fe600000018ff */
[----:B------:R-:W-:Y:S04]  /*1c3d0*/  LDSM.16.M88.4 R160, [R3] ;  /* 0x0000000003a0783b */ /* 0x000fe80000000200 */
[----:B------:R-:W2:Y:S01]  /*1c3e0*/  LDSM.16.M88.4 R164, [R191+0x6000] ;  /* 0x00600000bfa4783b */ /* 0x000ea20000000200 */
[C---:B------:R-:W-:Y:S03]  /*1c3f0*/  HMMA.16816.F32 R8, R136.reuse, R10, RZ ;  /* 0x0000000a8808723c */ /* 0x040fe600000018ff */
[----:B------:R-:W2:Y:S03]  /*1c400*/  LDSM.16.M88.4 R168, [R191+0x6800] ;  /* 0x00680000bfa8783b */ /* 0x000ea60000000200 */
[C---:B-1----:R-:W-:Y:S01]  /*1c410*/  HMMA.16816.F32 R12, R136.reuse, R16, RZ ;  /* 0x00000010880c723c */ /* 0x042fe200000018ff */
[----:B------:R-:W-:Y:S05]  /*1c420*/  LDSM.16.M88.4 R172, [R191+0x7800] ;  /* 0x00780000bfac783b */ /* 0x000fea0000000200 */
[C---:B------:R-:W-:Y:S06]  /*1c430*/  HMMA.16816.F32 R16, R136.reuse, R18, RZ ;  /* 0x000000128810723c */ /* 0x040fec00000018ff */
[C---:B---3--:R-:W-:Y:S06]  /*1c440*/  HMMA.16816.F32 R20, R136.reuse, R24, RZ ;  /* 0x000000188814723c */ /* 0x048fec00000018ff */
[C---:B------:R-:W-:Y:S06]  /*1c450*/  HMMA.16816.F32 R24, R136.reuse, R26, RZ ;  /* 0x0000001a8818723c */ /* 0x040fec00000018ff */
[C---:B----4-:R-:W-:Y:S06]  /*1c460*/  HMMA.16816.F32 R28, R136.reuse, R32, RZ ;  /* 0x00000020881c723c */ /* 0x050fec00000018ff */
[----:B------:R-:W-:Y:S01]  /*1c470*/  HMMA.16816.F32 R32, R136, R34, RZ ;  /* 0x000000228820723c */ /* 0x000fe200000018ff */
[----:B------:R-:W1:Y:S05]  /*1c480*/  LDSM.16.M88.4 R136, [R191+0x7000] ;  /* 0x00700000bf88783b */ /* 0x000e6a0000000200 */
        /* <DEDUP_REMOVED lines=144> */
[----:B------:R-:W-:Y:S04]  /*1cd90*/  SHF.L.U32 R135, R207, 0x6, RZ ;  /* 0x00000006cf877819 */ /* 0x000fe800000006ff */
[----:B------:R-:W-:Y:S01]  /*1cda0*/  IABS R136, R135 ;  /* 0x0000008700887213 */ /* 0x000fe20000000000 */
[----:B------:R-:W-:Y:S05]  /*1cdb0*/  VIADD R139, R135, 0xffffffc0 ;  /* 0xffffffc0878b7836 */ /* 0x000fea0000000000 */
        /* <DEDUP_REMOVED lines=14> */
[C---:B------:R-:W-:Y:S05]  /*1cea0*/  IADD3 R134, -R138.reuse, RZ, RZ ;  /* 0x000000ff8a867210 */ /* 0x040fea0007ffe1ff */
        /* <DEDUP_REMOVED lines=14> */
[----:B------:R-:W-:Y:S02]  /*1cf90*/  ISETP.GE.AND P6, PT, R135, RZ, PT ;  /* 0x000000ff8700720c */ /* 0x000fe40003fc6270 */
[----:B------:R-:W1:Y:S01]  /*1cfa0*/  LDC.64 R134, c[0x0][0x248] ;  /* 0x00009200ff867b82 */ /* 0x000e620000000a00 */
[----:B------:R-:W-:Y:S02]  /*1cfb0*/  @!P5 IMAD.MOV R138, RZ, RZ, -R138 ;  /* 0x000000ffff8ad224 */ /* 0x000fe400078e0a8a */
[----:B------:R-:W-:Y:S01]  /*1cfc0*/  @P0 VIADD R2, R2, 0x1 ;  /* 0x0000000102020836 */ /* 0x000fe20000000000 */
[----:B------:R-:W-:Y:S04]  /*1cfd0*/  ISETP.NE.AND P0, PT, R132, RZ, PT ;  /* 0x000000ff8400720c */ /* 0x000fe80003f05270 */
[----:B------:R-:W-:Y:S03]  /*1cfe0*/  SEL R3, R139, R138, !P0 ;  /* 0x0000008a8b037207 */ /* 0x000fe60004000000 */
[----:B------:R-:W-:Y:S02]  /*1cff0*/  @!P6 IADD3 R2, -R2, RZ, RZ ;  /* 0x000000ff0202e210 */ /* 0x000fe40007ffe1ff */
[----:B------:R-:W-:Y:S02]  /*1d000*/  LEA R144, P5, R3, R204, 0x2 ;  /* 0x000000cc03907211 */ /* 0x000fe400078a10ff */
[----:B------:R-:W-:Y:S02]  /*1d010*/  SEL R139, R139, R2, !P0 ;  /* 0x000000028b8b7207 */ /* 0x000fe40004000000 */
[-C--:B------:R-:W-:Y:S02]  /*1d020*/  LEA.HI.X.SX32 R145, R3, R205.reuse, 0x2, P5 ;  /* 0x000000cd03917211 */ /* 0x080fe400028f16ff */
        /* <DEDUP_REMOVED lines=19> */
.L_x_1772:
        /* <DEDUP_REMOVED lines=89> */
.L_x_1771:
        /* <DEDUP_REMOVED lines=86> */
[C---:B------:R-:W-:Y:S01]  /*1dc50*/  FMUL.FTZ R45, R2.reuse, R45 ;  /* 0x0000002d022d7220 */ /* 0x040fe20000410000 */
        /* <DEDUP_REMOVED lines=66> */
[----:B------:R-:W1:Y:S02]  /*1e080*/  LDSM.16.MT88.4 R136, [R188+0xc000] ;  /* 0x00c00000bc88783b */ /* 0x000e640000004200 */
[----:B------:R-:W-:Y:S02]  /*1e090*/  ISETP.GT.AND P0, PT, R207, R196, PT ;  /* 0x000000c4cf00720c */ /* 0x000fe40003f04270 */
[C---:B------:R-:W-:Y:S01]  /*1e0a0*/  FMUL.FTZ R102, R0.reuse, R102 ;  /* 0x0000006600667220 */ /* 0x040fe20000410000 */
[C---:B------:R-:W-:Y:S05]  /*1e0b0*/  HMMA.16816.F32 R40, R128.reuse, R140, R40 ;  /* 0x0000008c8028723c */ /* 0x040fea0000001828 */
[----:B------:R-:W-:Y:S01]  /*1e0c0*/  FMUL.FTZ R103, R0, R103 ;  /* 0x0000006700677220 */ /* 0x000fe20000410000 */
[C---:B------:R-:W-:Y:S01]  /*1e0d0*/  HMMA.16816.F32 R44, R128.reuse, R142, R44 ;  /* 0x0000008e802c723c */ /* 0x040fe2000000182c */
[----:B------:R-:W2:Y:S04]  /*1e0e0*/  LDSM.16.MT88.4 R140, [R192+0xe000] ;  /* 0x00e00000c08c783b */ /* 0x000ea80000004200 */
[--C-:B------:R-:W-:Y:S01]  /*1e0f0*/  FFMA.FTZ R171, R12, UR4, -R170.reuse ;  /* 0x000000040cab7c23 */ /* 0x100fe200080108aa */
[C---:B------:R-:W-:Y:S05]  /*1e100*/  HMMA.16816.F32 R48, R128.reuse, R144, R48 ;  /* 0x000000908030723c */ /* 0x040fea0000001830 */
[C---:B------:R-:W-:Y:S01]  /*1e110*/  FMUL.FTZ R12, R2.reuse, R124 ;  /* 0x0000007c020c7220 */ /* 0x040fe20000410000 */
[C---:B------:R-:W-:Y:S01]  /*1e120*/  HMMA.16816.F32 R52, R128.reuse, R146, R52 ;  /* 0x000000928034723c */ /* 0x040fe20000001834 */
[----:B------:R-:W3:Y:S01]  /*1e130*/  LDSM.16.MT88.4 R144, [R190+0xe000] ;  /* 0x00e00000be90783b */ /* 0x000ee20000004200 */
[----:B------:R-:W-:Y:S03]  /*1e140*/  MUFU.EX2 R171, R171 ;  /* 0x000000ab00ab7308 */ /* 0x000fe60000000800 */
[----:B------:R-:W-:Y:S01]  /*1e150*/  FFMA.FTZ R172, R13, UR4, -R170 ;  /* 0x000000040dac7c23 */ /* 0x000fe200080108aa */
[----:B------:R-:W-:Y:S01]  /*1e160*/  FMUL.FTZ R13, R2, R125 ;  /* 0x0000007d020d7220 */ /* 0x000fe20000410000 */
[--C-:B------:R-:W-:Y:S01]  /*1e170*/  FFMA.FTZ R173, R14, UR4, -R168.reuse ;  /* 0x000000040ead7c23 */ /* 0x100fe200080108a8 */
[----:B------:R-:W-:Y:S03]  /*1e180*/  FMUL.FTZ R14, R0, R126 ;  /* 0x0000007e000e7220 */ /* 0x000fe60000410000 */
[C---:B------:R-:W-:Y:S01]  /*1e190*/  FMUL.FTZ R104, R2.reuse, R104 ;  /* 0x0000006802687220 */ /* 0x040fe20000410000 */
[----:B------:R-:W-:Y:S01]  /*1e1a0*/  FMUL.FTZ R105, R2, R105 ;  /* 0x0000006902697220 */ /* 0x000fe20000410000 */
[C---:B------:R-:W-:Y:S01]  /*1e1b0*/  FMUL.FTZ R106, R0.reuse, R106 ;  /* 0x0000006a006a7220 */ /* 0x040fe20000410000 */
[C---:B------:R-:W-:Y:S01]  /*1e1c0*/  FMUL.FTZ R107, R0.reuse, R107 ;  /* 0x0000006b006b7220 */ /* 0x040fe20000410000 */
[----:B------:R-:W-:Y:S01]  /*1e1d0*/  FFMA.FTZ R174, R15, UR4, -R168 ;  /* 0x000000040fae7c23 */ /* 0x000fe200080108a8 */
[----:B------:R-:W-:Y:S01]  /*1e1e0*/  FMUL.FTZ R15, R0, R127 ;  /* 0x0000007f000f7220 */ /* 0x000fe20000410000 */
[C---:B-1----:R-:W-:Y:S01]  /*1e1f0*/  HMMA.16816.F32 R56, R128.reuse, R136, R56 ;  /* 0x000000888038723c */ /* 0x042fe20000001838 */
[----:B------:R-:W-:Y:S01]  /*1e200*/  LDSM.16.MT88.4 R124, [R192+0xc800] ;  /* 0x00c80000c07c783b */ /* 0x000fe20000004200 */
[----:B------:R-:W1:Y:S01]  /*1e210*/  MUFU.EX2 R172, R172 ;  /* 0x000000ac00ac7308 */ /* 0x000e620000000800 */
[C---:B------:R-:W-:Y:S01]  /*1e220*/  FMUL.FTZ R108, R2.reuse, R108 ;  /* 0x0000006c026c7220 */ /* 0x040fe20000410000 */
[----:B------:R-:W-:Y:S01]  /*1e230*/  FMUL.FTZ R109, R2, R109 ;  /* 0x0000006d026d7220 */ /* 0x000fe20000410000 */
[C---:B------:R-:W-:Y:S01]  /*1e240*/  FMUL.FTZ R110, R0.reuse, R110 ;  /* 0x0000006e006e7220 */ /* 0x040fe20000410000 */
[C---:B------:R-:W-:Y:S03]  /*1e250*/  HMMA.16816.F32 R60, R128.reuse, R138, R60 ;  /* 0x0000008a803c723c */ /* 0x040fe6000000183c */
[----:B------:R-:W4:Y:S03]  /*1e260*/  LDSM.16.MT88.4 R136, [R189+0xe000] ;  /* 0x00e00000bd88783b */ /* 0x000f260000004200 */
[----:B------:R-:W-:Y:S01]  /*1e270*/  MUFU.EX2 R173, R173 ;  /* 0x000000ad00ad7308 */ /* 0x000fe20000000800 */
[----:B------:R-:W-:Y:S01]  /*1e280*/  FMUL.FTZ R111, R0, R111 ;  /* 0x0000006f006f7220 */ /* 0x000fe20000410000 */
[C---:B--2---:R-:W-:Y:S03]  /*1e290*/  HMMA.16816.F32 R64, R128.reuse, R140, R64 ;  /* 0x0000008c8040723c */ /* 0x044fe60000001840 */
[--C-:B------:R-:W-:Y:S03]  /*1e2a0*/  FFMA.FTZ R175, R16, UR4, -R170.reuse ;  /* 0x0000000410af7c23 */ /* 0x100fe600080108aa */
[C---:B------:R-:W-:Y:S01]  /*1e2b0*/  HMMA.16816.F32 R68, R128.reuse, R142, R68 ;  /* 0x0000008e8044723c */ /* 0x040fe20000001844 */
[----:B------:R-:W2:Y:S01]  /*1e2c0*/  LDSM.16.MT88.4 R140, [R188+0xe000] ;  /* 0x00e00000bc8c783b */ /* 0x000ea20000004200 */
[----:B------:R-:W5:Y:S03]  /*1e2d0*/  MUFU.EX2 R174, R174 ;  /* 0x000000ae00ae7308 */ /* 0x000f660000000800 */
[----:B------:R-:W-:Y:S01]  /*1e2e0*/  FFMA.FTZ R212, R17, UR4, -R170 ;  /* 0x0000000411d47c23 */ /* 0x000fe200080108aa */
[C---:B---3--:R-:W-:Y:S06]  /*1e2f0*/  HMMA.16816.F32 R72, R128.reuse, R144, R72 ;  /* 0x000000908048723c */ /* 0x048fec0000001848 */
[----:B------:R-:W-:Y:S01]  /*1e300*/  MUFU.EX2 R175, R175 ;  /* 0x000000af00af7308 */ /* 0x000fe20000000800 */
[--C-:B------:R-:W-:Y:S01]  /*1e310*/  FFMA.FTZ R214, R18, UR4, -R168.reuse ;  /* 0x0000000412d67c23 */ /* 0x100fe200080108a8 */
[C---:B------:R-:W-:Y:S01]  /*1e320*/  HMMA.16816.F32 R76, R128.reuse, R146, R76 ;  /* 0x00000092804c723c */ /* 0x040fe2000000184c */
[----:B------:R-:W3:Y:S02]  /*1e330*/  LDSM.16.MT88.4 R144, [R192+0x10000] ;  /* 0x01000000c090783b */ /* 0x000ee40000004200 */
[----:B------:R-:W-:Y:S01]  /*1e340*/  FFMA.FTZ R217, R19, UR4, -R168 ;  /* 0x0000000413d97c23 */ /* 0x000fe200080108a8 */
[----:B------:R-:W-:Y:S01]  /*1e350*/  FMUL.FTZ R16, R2, R120 ;  /* 0x0000007802107220 */ /* 0x000fe20000410000 */
[----:B-1----:R-:W-:Y:S01]  /*1e360*/  F2FP.F16.F32.PACK_AB R120, R172, R171 ;  /* 0x000000abac78723e */ /* 0x002fe200000000ff */
[----:B------:R-:W-:Y:S02]  /*1e370*/  FMUL.FTZ R17, R2, R121 ;  /* 0x0000007902117220 */ /* 0x000fe40000410000 */
[----:B------:R-:W1:Y:S03]  /*1e380*/  MUFU.EX2 R212, R212 ;  /* 0x000000d400d47308 */ /* 0x000e660000000800 */
[----:B-----5:R-:W-:Y:S01]  /*1e390*/  F2FP.F16.F32.PACK_AB R121, R174, R173 ;  /* 0x000000adae79723e */ /* 0x020fe200000000ff */
[C---:B------:R-:W-:Y:S01]  /*1e3a0*/  FMUL.FTZ R18, R0.reuse, R122 ;  /* 0x0000007a00127220 */ /* 0x040fe20000410000 */
[----:B------:R-:W-:Y:S01]  /*1e3b0*/  FMUL.FTZ R19, R0, R123 ;  /* 0x0000007b00137220 */ /* 0x000fe20000410000 */
[C---:B------:R-:W-:Y:S01]  /*1e3c0*/  FMUL.FTZ R112, R2.reuse, R112 ;  /* 0x0000007002707220 */ /* 0x040fe20000410000 */
[----:B------:R-:W-:Y:S01]  /*1e3d0*/  FMUL.FTZ R113, R2, R113 ;  /* 0x0000007102717220 */ /* 0x000fe20000410000 */
[C---:B------:R-:W-:Y:S02]  /*1e3e0*/  FMUL.FTZ R114, R0.reuse, R114 ;  /* 0x0000007200727220 */ /* 0x040fe40000410000 */
[----:B------:R-:W-:Y:S01]  /*1e3f0*/  MUFU.EX2 R214, R214 ;  /* 0x000000d600d67308 */ /* 0x000fe20000000800 */
[----:B------:R-:W-:Y:S01]  /*1e400*/  FMUL.FTZ R115, R0, R115 ;  /* 0x0000007300737220 */ /* 0x000fe20000410000 */
[C---:B----4-:R-:W-:Y:S03]  /*1e410*/  HMMA.16816.F32 R80, R128.reuse, R136, R80 ;  /* 0x000000888050723c */ /* 0x050fe60000001850 */
[C---:B------:R-:W-:Y:S01]  /*1e420*/  FMUL.FTZ R116, R2.reuse, R116 ;  /* 0x0000007402747220 */ /* 0x040fe20000410000 */
[----:B------:R-:W-:Y:S01]  /*1e430*/  FMUL.FTZ R117, R2, R117 ;  /* 0x0000007502757220 */ /* 0x000fe20000410000 */
[----:B------:R-:W-:Y:S01]  /*1e440*/  FMUL.FTZ R118, R0, R118 ;  /* 0x0000007600767220 */ /* 0x000fe20000410000 */
[C---:B------:R-:W-:Y:S01]  /*1e450*/  HMMA.16816.F32 R84, R128.reuse, R138, R84 ;  /* 0x0000008a8054723c */ /* 0x040fe20000001854 */
[----:B------:R-:W4:Y:S01]  /*1e460*/  LDSM.16.MT88.4 R136, [R190+0x10000] ;  /* 0x01000000be88783b */ /* 0x000f220000004200 */
[----:B------:R-:W5:Y:S03]  /*1e470*/  MUFU.EX2 R217, R217 ;  /* 0x000000d900d97308 */ /* 0x000f660000000800 */
[----:B-1----:R-:W-:Y:S01]  /*1e480*/  F2FP.F16.F32.PACK_AB R122, R212, R175 ;  /* 0x000000afd47a723e */ /* 0x002fe200000000ff */
[C---:B--2---:R-:W-:Y:S05]  /*1e490*/  HMMA.16816.F32 R88, R128.reuse, R140, R88 ;  /* 0x0000008c8058723c */ /* 0x044fea0000001858 */
[----:B------:R-:W-:Y:S01]  /*1e4a0*/  FMUL.FTZ R119, R0, R119 ;  /* 0x0000007700777220 */ /* 0x000fe20000410000 */
[C---:B------:R-:W-:Y:S01]  /*1e4b0*/  HMMA.16816.F32 R92, R128.reuse, R142, R92 ;  /* 0x0000008e805c723c */ /* 0x040fe2000000185c */
[----:B------:R-:W1:Y:S04]  /*1e4c0*/  LDSM.16.MT88.4 R140, [R189+0x10000] ;  /* 0x01000000bd8c783b */ /* 0x000e680000004200 */
[----:B------:R-:W-:Y:S01]  /*1e4d0*/  FFMA.FTZ R219, R25, UR4, -R170 ;  /* 0x0000000419db7c23 */ /* 0x000fe200080108aa */
[C---:B---3--:R-:W-:Y:S05]  /*1e4e0*/  HMMA.16816.F32 R96, R128.reuse, R144, R96 ;  /* 0x000000908060723c */ /* 0x048fea0000001860 */
[----:B-----5:R-:W-:Y:S01]  /*1e4f0*/  F2FP.F16.F32.PACK_AB R123, R217, R214 ;  /* 0x000000d6d97b723e */ /* 0x020fe200000000ff */
[C---:B------:R-:W-:Y:S01]  /*1e500*/  HMMA.16816.F32 R100, R128.reuse, R146, R100 ;  /* 0x000000928064723c */ /* 0x040fe20000001864 */
[----:B------:R-:W2:Y:S01]  /*1e510*/  LDSM.16.MT88.4 R144, [R188+0x10000] ;  /* 0x01000000bc90783b */ /* 0x000ea20000004200 */
[----:B------:R-:W-:Y:S03]  /*1e520*/  MUFU.EX2 R219, R219 ;  /* 0x000000db00db7308 */ /* 0x000fe60000000800 */
[--C-:B------:R-:W-:Y:S01]  /*1e530*/  FFMA.FTZ R218, R26, UR4, -R168.reuse ;  /* 0x000000041ada7c23 */ /* 0x100fe200080108a8 */
[----:B------:R-:W-:Y:S01]  /*1e540*/  FFMA.FTZ R221, R27, UR4, -R168 ;  /* 0x000000041bdd7c23 */ /* 0x000fe200080108a8 */
[----:B------:R-:W-:Y:S01]  /*1e550*/  FFMA.FTZ R167, R2, R215, R167 ;  /* 0x000000d702a77223 */ /* 0x000fe200000100a7 */
[----:B------:R-:W-:Y:S04]  /*1e560*/  MOV R133, R132 ;  /* 0x0000008400857202 */ /* 0x000fe80000000f00 */
[----:B------:R-:W-:Y:S01]  /*1e570*/  MUFU.EX2 R218, R218 ;  /* 0x000000da00da7308 */ /* 0x000fe20000000800 */
[----:B------:R-:W-:Y:S01]  /*1e580*/  FFMA.FTZ R169, R0, R213, R169 ;  /* 0x000000d500a97223 */ /* 0x000fe200000100a9 */
[----:B------:R-:W-:Y:S03]  /*1e590*/  FADD.FTZ R0, R5, R167 ;  /* 0x000000a705007221 */ /* 0x000fe60000010000 */
[----:B------:R-:W-:Y:S01]  /*1e5a0*/  FADD.FTZ R6, R6, R169 ;  /* 0x000000a906067221 */ /* 0x000fe20000010000 */
[C---:B----4-:R-:W-:Y:S04]  /*1e5b0*/  HMMA.16816.F32 R104, R128.reuse, R136, R104 ;  /* 0x000000888068723c */ /* 0x050fe80000001868 */
[----:B------:R-:W3:Y:S01]  /*1e5c0*/  MUFU.EX2 R221, R221 ;  /* 0x000000dd00dd7308 */ /* 0x000ee20000000800 */
[----:B------:R-:W-:Y:S01]  /*1e5d0*/  FADD.FTZ R7, R7, R0 ;  /* 0x0000000007077221 */ /* 0x000fe20000010000 */
[----:B------:R-:W-:Y:S01]  /*1e5e0*/  FADD.FTZ R135, R135, R6 ;  /* 0x0000000687877221 */ /* 0x000fe20000010000 */
[----:B------:R-:W-:Y:S01]  /*1e5f0*/  MOV R0, R3 ;  /* 0x0000000300007202 */ /* 0x000fe20000000f00 */
[C---:B------:R-:W-:Y:S01]  /*1e600*/  HMMA.16816.F32 R12, R128.reuse, R138, R12 ;  /* 0x0000008a800c723c */ /* 0x040fe2000000180c */
[----:B------:R-:W4:Y:S02]  /*1e610*/  LDSM.16.MT88.4 R136, [R190+0xc800] ;  /* 0x00c80000be88783b */ /* 0x000f240000004200 */
[----:B------:R-:W-:Y:S03]  /*1e620*/  FADD.FTZ R134, R134, R7 ;  /* 0x0000000786867221 */ /* 0x000fe60000010000 */
[C---:B-1----:R-:W-:Y:S05]  /*1e630*/  HMMA.16816.F32 R108, R128.reuse, R140, R108 ;  /* 0x0000008c806c723c */ /* 0x042fea000000186c */
[----:B------:R-:W-:Y:S01]  /*1e640*/  FADD.FTZ R166, R166, R135 ;  /* 0x00000087a6a67221 */ /* 0x000fe20000010000 */
[C---:B------:R-:W-:Y:S01]  /*1e650*/  HMMA.16816.F32 R16, R128.reuse, R142, R16 ;  /* 0x0000008e8010723c */ /* 0x040fe20000001810 */
[----:B------:R-:W1:Y:S04]  /*1e660*/  LDSM.16.MT88.4 R140, [R192+0xe800] ;  /* 0x00e80000c08c783b */ /* 0x000e680000004200 */
[----:B---3--:R-:W-:Y:S01]  /*1e670*/  F2FP.F16.F32.PACK_AB R27, R221, R218 ;  /* 0x000000dadd1b723e */ /* 0x008fe200000000ff */
[C---:B--2---:R-:W-:Y:S05]  /*1e680*/  HMMA.16816.F32 R112, R128.reuse, R144, R112 ;  /* 0x000000908070723c */ /* 0x044fea0000001870 */
[----:B------:R-:W-:Y:S01]  /*1e690*/  FADD.FTZ R171, R171, R134 ;  /* 0x00000086abab7221 */ /* 0x000fe20000010000 */
[----:B------:R-:W-:Y:S01]  /*1e6a0*/  HMMA.16816.F32 R116, R128, R146, R116 ;  /* 0x000000928074723c */ /* 0x000fe20000001874 */
[----:B------:R-:W2:Y:S04]  /*1e6b0*/  LDSM.16.MT88.4 R128, [R188+0xe800] ;  /* 0x00e80000bc80783b */ /* 0x000ea80000004200 */
[----:B------:R-:W-:Y:S01]  /*1e6c0*/  FADD.FTZ R173, R173, R166 ;  /* 0x000000a6adad7221 */ /* 0x000fe20000010000 */
[C---:B------:R-:W-:Y:S03]  /*1e6d0*/  HMMA.16816.F32 R8, R120.reuse, R124, R8 ;  /* 0x0000007c7808723c */ /* 0x040fe60000001808 */
[----:B------:R-:W-:Y:S02]  /*1e6e0*/  LDSM.16.MT88.4 R144, [R190+0xd000] ;  /* 0x00d00000be90783b */ /* 0x000fe40000004200 */
[----:B------:R-:W-:Y:S01]  /*1e6f0*/  FADD.FTZ R172, R172, R171 ;  /* 0x000000abacac7221 */ /* 0x000fe20000010000 */
[C---:B------:R-:W-:Y:S05]  /*1e700*/  HMMA.16816.F32 R36, R120.reuse, R126, R36 ;  /* 0x0000007e7824723c */ /* 0x040fea0000001824 */
[----:B------:R-:W3:Y:S01]  /*1e710*/  LDSM.16.MT88.4 R124, [R192+0x10800] ;  /* 0x01080000c07c783b */ /* 0x000ee20000004200 */
[C---:B----4-:R-:W-:Y:S05]  /*1e720*/  HMMA.16816.F32 R40, R120.reuse, R136, R40 ;  /* 0x000000887828723c */ /* 0x050fea0000001828 */
[----:B------:R-:W-:Y:S01]  /*1e730*/  FADD.FTZ R173, R174, R173 ;  /* 0x000000adaead7221 */ /* 0x000fe20000010000 */
        /* <DEDUP_REMOVED lines=11> */
[----:B------:R-:W-:Y:S05]  /*1e7f0*/  LDSM.16.MT88.4 R152, [R190+0xf000] ;  /* 0x00f00000be98783b */ /* 0x000fea0000004200 */
[C---:B-1----:R-:W-:Y:S06]  /*1e800*/  HMMA.16816.F32 R64, R120.reuse, R140, R64 ;  /* 0x0000008c7840723c */ /* 0x042fec0000001840 */
[C---:B------:R-:W-:Y:S01]  /*1e810*/  HMMA.16816.F32 R68, R120.reuse, R142, R68 ;  /* 0x0000008e7844723c */ /* 0x040fe20000001844 */
[----:B------:R-:W1:Y:S05]  /*1e820*/  LDSM.16.MT88.4 R140, [R189+0x10800] ;  /* 0x01080000bd8c783b */ /* 0x000e6a0000004200 */
[C---:B------:R-:W-:Y:S06]  /*1e830*/  HMMA.16816.F32 R72, R120.reuse, R156, R72 ;  /* 0x0000009c7848723c */ /* 0x040fec0000001848 */
[C---:B------:R-:W-:Y:S01]  /*1e840*/  HMMA.16816.F32 R76, R120.reuse, R158, R76 ;  /* 0x0000009e784c723c */ /* 0x040fe2000000184c */
[----:B------:R-:W-:Y:S05]  /*1e850*/  LDSM.16.MT88.4 R156, [R188+0xf000] ;  /* 0x00f00000bc9c783b */ /* 0x000fea0000004200 */
[C---:B------:R-:W-:Y:S06]  /*1e860*/  HMMA.16816.F32 R80, R120.reuse, R160, R80 ;  /* 0x000000a07850723c */ /* 0x040fec0000001850 */
[C---:B------:R-:W-:Y:S05]  /*1e870*/  HMMA.16816.F32 R84, R120.reuse, R162, R84 ;  /* 0x000000a27854723c */ /* 0x040fea0000001854 */
[----:B------:R-:W-:Y:S01]  /*1e880*/  FFMA.FTZ R161, R21, UR4, -R170 ;  /* 0x0000000415a17c23 */ /* 0x000fe200080108aa */
[C---:B--2---:R-:W-:Y:S05]  /*1e890*/  HMMA.16816.F32 R88, R120.reuse, R128, R88 ;  /* 0x000000807858723c */ /* 0x044fea0000001858 */
[--C-:B------:R-:W-:Y:S01]  /*1e8a0*/  FFMA.FTZ R160, R22, UR4, -R168.reuse ;  /* 0x0000000416a07c23 */ /* 0x100fe200080108a8 */
[C---:B------:R-:W-:Y:S01]  /*1e8b0*/  HMMA.16816.F32 R92, R120.reuse, R130, R92 ;  /* 0x00000082785c723c */ /* 0x040fe2000000185c */
[----:B------:R-:W-:Y:S01]  /*1e8c0*/  LDSM.16.MT88.4 R128, [R192+0xd000] ;  /* 0x00d00000c080783b */ /* 0x000fe20000004200 */
[----:B------:R-:W2:Y:S03]  /*1e8d0*/  MUFU.EX2 R161, R161 ;  /* 0x000000a100a17308 */ /* 0x000ea60000000800 */
[----:B------:R-:W-:Y:S01]  /*1e8e0*/  FFMA.FTZ R163, R23, UR4, -R168 ;  /* 0x0000000417a37c23 */ /* 0x000fe200080108a8 */
[C---:B---3--:R-:W-:Y:S03]  /*1e8f0*/  HMMA.16816.F32 R96, R120.reuse, R124, R96 ;  /* 0x0000007c7860723c */ /* 0x048fe60000001860 */
[----:B------:R-:W3:Y:S03]  /*1e900*/  LDSM.16.MT88.4 R20, [R188+0x10800] ;  /* 0x01080000bc14783b */ /* 0x000ee60000004200 */
[----:B------:R-:W-:Y:S01]  /*1e910*/  MUFU.EX2 R160, R160 ;  /* 0x000000a000a07308 */ /* 0x000fe20000000800 */
[----:B------:R-:W-:Y:S01]  /*1e920*/  FFMA.FTZ R162, R24, UR4, -R170 ;  /* 0x0000000418a27c23 */ /* 0x000fe200080108aa */
[C---:B------:R-:W-:Y:S03]  /*1e930*/  HMMA.16816.F32 R100, R120.reuse, R126, R100 ;  /* 0x0000007e7864723c */ /* 0x040fe60000001864 */
[----:B------:R-:W5:Y:S03]  /*1e940*/  LDSM.16.MT88.4 R124, [R189+0xd000] ;  /* 0x00d00000bd7c783b */ /* 0x000f660000004200 */
[C---:B----4-:R-:W-:Y:S02]  /*1e950*/  HMMA.16816.F32 R104, R120.reuse, R136, R104 ;  /* 0x000000887868723c */ /* 0x050fe40000001868 */
[----:B------:R-:W4:Y:S03]  /*1e960*/  MUFU.EX2 R163, R163 ;  /* 0x000000a300a37308 */ /* 0x000f260000000800 */
[C---:B--2---:R-:W-:Y:S01]  /*1e970*/  F2FP.F16.F32.PACK_AB R24, R161.reuse, R216 ;  /* 0x000000d8a118723e */ /* 0x044fe200000000ff */
[C---:B------:R-:W-:Y:S01]  /*1e980*/  HMMA.16816.F32 R12, R120.reuse, R138, R12 ;  /* 0x0000008a780c723c */ /* 0x040fe2000000180c */
[----:B------:R-:W2:Y:S05]  /*1e990*/  LDSM.16.MT88.4 R136, [R192+0xf000] ;  /* 0x00f00000c088783b */ /* 0x000eaa0000004200 */
[----:B------:R-:W3:Y:S01]  /*1e9a0*/  MUFU.EX2 R162, R162 ;  /* 0x000000a200a27308 */ /* 0x000ee20000000800 */
[----:B------:R-:W-:Y:S01]  /*1e9b0*/  FADD.FTZ R216, R216, R175 ;  /* 0x000000afd8d87221 */ /* 0x000fe20000010000 */
[C---:B-1----:R-:W-:Y:S03]  /*1e9c0*/  HMMA.16816.F32 R108, R120.reuse, R140, R108 ;  /* 0x0000008c786c723c */ /* 0x042fe6000000186c */
[----:B------:R-:W-:Y:S03]  /*1e9d0*/  FADD.FTZ R161, R161, R216 ;  /* 0x000000d8a1a17221 */ /* 0x000fe60000010000 */
[C---:B------:R-:W-:Y:S01]  /*1e9e0*/  HMMA.16816.F32 R16, R120.reuse, R142, R16 ;  /* 0x0000008e7810723c */ /* 0x040fe20000001810 */
[----:B------:R-:W1:Y:S04]  /*1e9f0*/  LDSM.16.MT88.4 R140, [R189+0xf000] ;  /* 0x00f00000bd8c783b */ /* 0x000e680000004200 */
[----:B----4-:R-:W-:Y:S01]  /*1ea00*/  F2FP.F16.F32.PACK_AB R25, R163, R160 ;  /* 0x000000a0a319723e */ /* 0x010fe200000000ff */
[----:B------:R-:W-:Y:S01]  /*1ea10*/  FADD.FTZ R160, R160, R217 ;  /* 0x000000d9a0a07221 */ /* 0x000fe20000010000 */
[----:B---3--:R-:W-:Y:S04]  /*1ea20*/  F2FP.F16.F32.PACK_AB R26, R219, R162 ;  /* 0x000000a2db1a723e */ /* 0x008fe800000000ff */
[----:B------:R-:W-:Y:S01]  /*1ea30*/  FADD.FTZ R163, R163, R160 ;  /* 0x000000a0a3a37221 */ /* 0x000fe20000010000 */
[----:B------:R-:W-:Y:S01]  /*1ea40*/  FADD.FTZ R162, R162, R161 ;  /* 0x000000a1a2a27221 */ /* 0x000fe20000010000 */
[C---:B------:R-:W-:Y:S03]  /*1ea50*/  HMMA.16816.F32 R112, R120.reuse, R20, R112 ;  /* 0x000000147870723c */ /* 0x040fe60000001870 */
[----:B------:R-:W-:Y:S01]  /*1ea60*/  FADD.FTZ R218, R218, R163 ;  /* 0x000000a3dada7221 */ /* 0x000fe20000010000 */
[----:B------:R-:W-:Y:S02]  /*1ea70*/  FADD.FTZ R219, R219, R162 ;  /* 0x000000a2dbdb7221 */ /* 0x000fe40000010000 */
[----:B------:R-:W-:Y:S01]  /*1ea80*/  HMMA.16816.F32 R116, R120, R22, R116 ;  /* 0x000000167874723c */ /* 0x000fe20000001874 */
[----:B------:R-:W3:Y:S04]  /*1ea90*/  LDSM.16.MT88.4 R20, [R192+0x11000] ;  /* 0x01100000c014783b */ /* 0x000ee80000004200 */
[----:B------:R-:W-:Y:S01]  /*1eaa0*/  FADD.FTZ R221, R221, R218 ;  /* 0x000000dadddd7221 */ /* 0x000fe20000010000 */
[C---:B------:R-:W-:Y:S03]  /*1eab0*/  HMMA.16816.F32 R8, R24.reuse, R128, R8 ;  /* 0x000000801808723c */ /* 0x040fe60000001808 */
[----:B------:R-:W4:Y:S03]  /*1eac0*/  LDSM.16.MT88.4 R120, [R190+0x11000] ;  /* 0x01100000be78783b */ /* 0x000f260000004200 */
[C---:B------:R-:W-:Y:S05]  /*1ead0*/  HMMA.16816.F32 R36, R24.reuse, R130, R36 ;  /* 0x000000821824723c */ /* 0x040fea0000001824 */
[----:B------:R-:W-:Y:S01]  /*1eae0*/  LDSM.16.MT88.4 R128, [R188+0x11000] ;  /* 0x01100000bc80783b */ /* 0x000fe20000004200 */
[C---:B------:R-:W-:Y:S06]  /*1eaf0*/  HMMA.16816.F32 R40, R24.reuse, R144, R40 ;  /* 0x000000901828723c */ /* 0x040fec0000001828 */
[C---:B------:R-:W-:Y:S05]  /*1eb00*/  HMMA.16816.F32 R44, R24.reuse, R146, R44 ;  /* 0x00000092182c723c */ /* 0x040fea000000182c */
[--C-:B------:R-:W-:Y:S01]  /*1eb10*/  FFMA.FTZ R144, R28, UR4, -R170.reuse ;  /* 0x000000041c907c23 */ /* 0x100fe200080108aa */
[C---:B-----5:R-:W-:Y:S05]  /*1eb20*/  HMMA.16816.F32 R48, R24.reuse, R124, R48 ;  /* 0x0000007c1830723c */ /* 0x060fea0000001830 */
[----:B------:R-:W-:Y:S01]  /*1eb30*/  FFMA.FTZ R145, R29, UR4, -R170 ;  /* 0x000000041d917c23 */ /* 0x000fe200080108aa */
[C---:B------:R-:W-:Y:S01]  /*1eb40*/  HMMA.16816.F32 R52, R24.reuse, R126, R52 ;  /* 0x0000007e1834723c */ /* 0x040fe20000001834 */
[----:B------:R-:W5:Y:S01]  /*1eb50*/  LDSM.16.MT88.4 R124, [R189+0x11000] ;  /* 0x01100000bd7c783b */ /* 0x000f620000004200 */
[----:B------:R-:W-:Y:S03]  /*1eb60*/  MUFU.EX2 R144, R144 ;  /* 0x0000009000907308 */ /* 0x000fe60000000800 */
[--C-:B------:R-:W-:Y:S01]  /*1eb70*/  FFMA.FTZ R146, R30, UR4, -R168.reuse ;  /* 0x000000041e927c23 */ /* 0x100fe200080108a8 */
[C---:B------:R-:W-:Y:S06]  /*1eb80*/  HMMA.16816.F32 R56, R24.reuse, R148, R56 ;  /* 0x000000941838723c */ /* 0x040fec0000001838 */
[----:B------:R-:W4:Y:S01]  /*1eb90*/  MUFU.EX2 R145, R145 ;  /* 0x0000009100917308 */ /* 0x000f220000000800 */
[----:B------:R-:W-:Y:S01]  /*1eba0*/  FFMA.FTZ R147, R31, UR4, -R168 ;  /* 0x000000041f937c23 */ /* 0x000fe200080108a8 */
[C---:B------:R-:W-:Y:S01]  /*1ebb0*/  HMMA.16816.F32 R60, R24.reuse, R150, R60 ;  /* 0x00000096183c723c */ /* 0x040fe2000000183c */
[----:B------:R-:W5:Y:S02]  /*1ebc0*/  LDSM.16.MT88.4 R28, [R192+0xd800] ;  /* 0x00d80000c01c783b */ /* 0x000f640000004200 */
[----:B------:R-:W-:Y:S03]  /*1ebd0*/  FFMA.FTZ R148, R32, UR4, -R170 ;  /* 0x0000000420947c23 */ /* 0x000fe600080108aa */
[C---:B--2---:R-:W-:Y:S02]  /*1ebe0*/  HMMA.16816.F32 R64, R24.reuse, R136, R64 ;  /* 0x000000881840723c */ /* 0x044fe40000001840 */
[----:B------:R-:W-:Y:S03]  /*1ebf0*/  MUFU.EX2 R146, R146 ;  /* 0x0000009200927308 */ /* 0x000fe60000000800 */
[----:B------:R-:W-:Y:S01]  /*1ec00*/  FFMA.FTZ R150, R34, UR4, -R168 ;  /* 0x0000000422967c23 */ /* 0x000fe200080108a8 */
[C---:B------:R-:W-:Y:S01]  /*1ec10*/  HMMA.16816.F32 R68, R24.reuse, R138, R68 ;  /* 0x0000008a1844723c */ /* 0x040fe20000001844 */
[----:B------:R-:W2:Y:S05]  /*1ec20*/  LDSM.16.MT88.4 R136, [R190+0xd800] ;  /* 0x00d80000be88783b */ /* 0x000eaa0000004200 */
[----:B------:R-:W4:Y:S01]  /*1ec30*/  MUFU.EX2 R147, R147 ;  /* 0x0000009300937308 */ /* 0x000f220000000800 */
[----:B------:R-:W-:Y:S01]  /*1ec40*/  FFMA.FTZ R170, R33, UR4, -R170 ;  /* 0x0000000421aa7c23 */ /* 0x000fe200080108aa */
[C---:B------:R-:W-:Y:S03]  /*1ec50*/  HMMA.16816.F32 R72, R24.reuse, R152, R72 ;  /* 0x000000981848723c */ /* 0x040fe60000001848 */
[----:B------:R-:W-:Y:S03]  /*1ec60*/  FFMA.FTZ R168, R35, UR4, -R168 ;  /* 0x0000000423a87c23 */ /* 0x000fe600080108a8 */
[C---:B------:R-:W-:Y:S01]  /*1ec70*/  HMMA.16816.F32 R76, R24.reuse, R154, R76 ;  /* 0x0000009a184c723c */ /* 0x040fe2000000184c */
[----:B------:R-:W-:Y:S01]  /*1ec80*/  LDSM.16.MT88.4 R32, [R188+0xd800] ;  /* 0x00d80000bc20783b */ /* 0x000fe20000004200 */
[----:B------:R-:W-:Y:S04]  /*1ec90*/  MUFU.EX2 R148, R148 ;  /* 0x0000009400947308 */ /* 0x000fe80000000800 */
[C---:B-1----:R-:W-:Y:S06]  /*1eca0*/  HMMA.16816.F32 R80, R24.reuse, R140, R80 ;  /* 0x0000008c1850723c */ /* 0x042fec0000001850 */
[----:B------:R-:W1:Y:S01]  /*1ecb0*/  MUFU.EX2 R149, R170 ;  /* 0x000000aa00957308 */ /* 0x000e620000000800 */
[C---:B------:R-:W-:Y:S01]  /*1ecc0*/  HMMA.16816.F32 R84, R24.reuse, R142, R84 ;  /* 0x0000008e1854723c */ /* 0x040fe20000001854 */
[----:B------:R-:W2:Y:S05]  /*1ecd0*/  LDSM.16.MT88.4 R140, [R189+0xd800] ;  /* 0x00d80000bd8c783b */ /* 0x000eaa0000004200 */
[C---:B------:R-:W-:Y:S03]  /*1ece0*/  HMMA.16816.F32 R88, R24.reuse, R156, R88 ;  /* 0x0000009c1858723c */ /* 0x040fe60000001858 */
[----:B------:R-:W-:Y:S03]  /*1ecf0*/  MUFU.EX2 R150, R150 ;  /* 0x0000009600967308 */ /* 0x000fe60000000800 */
[C---:B------:R-:W-:Y:S07]  /*1ed00*/  HMMA.16816.F32 R92, R24.reuse, R158, R92 ;  /* 0x0000009e185c723c */ /* 0x040fee000000185c */
[----:B------:R-:W2:Y:S01]  /*1ed10*/  MUFU.EX2 R151, R168 ;  /* 0x000000a800977308 */ /* 0x000ea20000000800 */
[C---:B---3--:R-:W-:Y:S06]  /*1ed20*/  HMMA.16816.F32 R96, R24.reuse, R20, R96 ;  /* 0x000000141860723c */ /* 0x048fec0000001860 */
[C---:B------:R-:W-:Y:S05]  /*1ed30*/  HMMA.16816.F32 R100, R24.reuse, R22, R100 ;  /* 0x000000161864723c */ /* 0x040fea0000001864 */
[----:B----4-:R-:W-:Y:S01]  /*1ed40*/  F2FP.F16.F32.PACK_AB R20, R145, R144 ;  /* 0x000000909114723e */ /* 0x010fe200000000ff */
[C---:B------:R-:W-:Y:S05]  /*1ed50*/  HMMA.16816.F32 R104, R24.reuse, R120, R104 ;  /* 0x000000781868723c */ /* 0x040fea0000001868 */
[----:B------:R-:W-:Y:S01]  /*1ed60*/  F2FP.F16.F32.PACK_AB R21, R147, R146 ;  /* 0x000000929315723e */ /* 0x000fe200000000ff */
[C---:B------:R-:W-:Y:S01]  /*1ed70*/  HMMA.16816.F32 R12, R24.reuse, R122, R12 ;  /* 0x0000007a180c723c */ /* 0x040fe2000000180c */
[----:B------:R-:W3:Y:S04]  /*1ed80*/  LDSM.16.MT88.4 R120, [R192+0xf800] ;  /* 0x00f80000c078783b */ /* 0x000ee80000004200 */
[----:B-1----:R-:W-:Y:S01]  /*1ed90*/  F2FP.F16.F32.PACK_AB R22, R149, R148 ;  /* 0x000000949516723e */ /* 0x002fe200000000ff */
[C---:B-----5:R-:W-:Y:S05]  /*1eda0*/  HMMA.16816.F32 R108, R24.reuse, R124, R108 ;  /* 0x0000007c186c723c */ /* 0x060fea000000186c */
[----:B--2---:R-:W-:Y:S01]  /*1edb0*/  F2FP.F16.F32.PACK_AB R23, R151, R150 ;  /* 0x000000969717723e */ /* 0x004fe200000000ff */
[C---:B------:R-:W-:Y:S01]  /*1edc0*/  HMMA.16816.F32 R16, R24.reuse, R126, R16 ;  /* 0x0000007e1810723c */ /* 0x040fe20000001810 */
[----:B------:R-:W-:Y:S04]  /*1edd0*/  LDSM.16.MT88.4 R124, [R192+0x11800] ;  /* 0x01180000c07c783b */ /* 0x000fe80000004200 */
[----:B------:R-:W-:Y:S01]  /*1ede0*/  FADD.FTZ R144, R144, R219 ;  /* 0x000000db90907221 */ /* 0x000fe20000010000 */
[C---:B------:R-:W-:Y:S05]  /*1edf0*/  HMMA.16816.F32 R112, R24.reuse, R128, R112 ;  /* 0x000000801870723c */ /* 0x040fea0000001870 */
[----:B------:R-:W-:Y:S01]  /*1ee00*/  FADD.FTZ R146, R146, R221 ;  /* 0x000000dd92927221 */ /* 0x000fe20000010000 */
[----:B------:R-:W-:Y:S01]  /*1ee10*/  HMMA.16816.F32 R116, R24, R130, R116 ;  /* 0x000000821874723c */ /* 0x000fe20000001874 */
[----:B------:R-:W1:Y:S04]  /*1ee20*/  LDSM.16.MT88.4 R24, [R190+0xf800] ;  /* 0x00f80000be18783b */ /* 0x000e680000004200 */
[----:B------:R-:W-:Y:S01]  /*1ee30*/  FADD.FTZ R145, R145, R144 ;  /* 0x0000009091917221 */ /* 0x000fe20000010000 */
[C---:B------:R-:W-:Y:S03]  /*1ee40*/  HMMA.16816.F32 R128, R20.reuse, R28, R8 ;  /* 0x0000001c1480723c */ /* 0x040fe60000001808 */
[----:B------:R-:W2:Y:S02]  /*1ee50*/  LDSM.16.MT88.4 R8, [R189+0xf800] ;  /* 0x00f80000bd08783b */ /* 0x000ea40000004200 */
[----:B------:R-:W-:Y:S01]  /*1ee60*/  FADD.FTZ R147, R147, R146 ;  /* 0x0000009293937221 */ /* 0x000fe20000010000 */
[C---:B------:R-:W-:Y:S05]  /*1ee70*/  HMMA.16816.F32 R36, R20.reuse, R30, R36 ;  /* 0x0000001e1424723c */ /* 0x040fea0000001824 */
[----:B------:R-:W4:Y:S01]  /*1ee80*/  LDSM.16.MT88.4 R28, [R188+0xf800] ;  /* 0x00f80000bc1c783b */ /* 0x000f220000004200 */
[C---:B------:R-:W-:Y:S05]  /*1ee90*/  HMMA.16816.F32 R40, R20.reuse, R136, R40 ;  /* 0x000000881428723c */ /* 0x040fea0000001828 */
[----:B------:R-:W-:Y:S01]  /*1eea0*/  FADD.FTZ R148, R148, R145 ;  /* 0x0000009194947221 */ /* 0x000fe20000010000 */
[C---:B------:R-:W-:Y:S05]  /*1eeb0*/  HMMA.16816.F32 R44, R20.reuse, R138, R44 ;  /* 0x0000008a142c723c */ /* 0x040fea000000182c */
[----:B------:R-:W-:Y:S01]  /*1eec0*/  FADD.FTZ R150, R150, R147 ;  /* 0x0000009396967221 */ /* 0x000fe20000010000 */
[C---:B------:R-:W-:Y:S05]  /*1eed0*/  HMMA.16816.F32 R48, R20.reuse, R140, R48 ;  /* 0x0000008c1430723c */ /* 0x040fea0000001830 */
[----:B------:R-:W-:Y:S01]  /*1eee0*/  FADD.FTZ R215, R149, R148 ;  /* 0x0000009495d77221 */ /* 0x000fe20000010000 */
[C---:B------:R-:W-:Y:S05]  /*1eef0*/  HMMA.16816.F32 R52, R20.reuse, R142, R52 ;  /* 0x0000008e1434723c */ /* 0x040fea0000001834 */
[----:B------:R-:W-:Y:S01]  /*1ef00*/  FADD.FTZ R213, R151, R150 ;  /* 0x0000009697d57221 */ /* 0x000fe20000010000 */
[C---:B------:R-:W-:Y:S06]  /*1ef10*/  HMMA.16816.F32 R56, R20.reuse, R32, R56 ;  /* 0x000000201438723c */ /* 0x040fec0000001838 */
[C---:B------:R-:W-:Y:S01]  /*1ef20*/  HMMA.16816.F32 R60, R20.reuse, R34, R60 ;  /* 0x00000022143c723c */ /* 0x040fe2000000183c */
[----:B------:R-:W5:Y:S05]  /*1ef30*/  LDSM.16.MT88.4 R32, [R190+0x11800] ;  /* 0x01180000be20783b */ /* 0x000f6a0000004200 */
[C---:B---3--:R-:W-:Y:S06]  /*1ef40*/  HMMA.16816.F32 R64, R20.reuse, R120, R64 ;  /* 0x000000781440723c */ /* 0x048fec0000001840 */
[C---:B------:R-:W-:Y:S01]  /*1ef50*/  HMMA.16816.F32 R68, R20.reuse, R122, R68 ;  /* 0x0000007a1444723c */ /* 0x040fe20000001844 */
[----:B------:R-:W3:Y:S05]  /*1ef60*/  LDSM.16.MT88.4 R120, [R189+0x11800] ;  /* 0x01180000bd78783b */ /* 0x000eea0000004200 */
[C---:B-1----:R-:W-:Y:S06]  /*1ef70*/  HMMA.16816.F32 R72, R20.reuse, R24, R72 ;  /* 0x000000181448723c */ /* 0x042fec0000001848 */
[C---:B------:R-:W-:Y:S01]  /*1ef80*/  HMMA.16816.F32 R76, R20.reuse, R26, R76 ;  /* 0x0000001a144c723c */ /* 0x040fe2000000184c */
[----:B------:R-:W1:Y:S05]  /*1ef90*/  LDSM.16.MT88.4 R24, [R188+0x11800] ;  /* 0x01180000bc18783b */ /* 0x000e6a0000004200 */
[C---:B--2---:R-:W-:Y:S06]  /*1efa0*/  HMMA.16816.F32 R80, R20.reuse, R8, R80 ;  /* 0x000000081450723c */ /* 0x044fec0000001850 */
[C---:B------:R-:W-:Y:S06]  /*1efb0*/  HMMA.16816.F32 R84, R20.reuse, R10, R84 ;  /* 0x0000000a1454723c */ /* 0x040fec0000001854 */
[C---:B----4-:R-:W-:Y:S06]  /*1efc0*/  HMMA.16816.F32 R88, R20.reuse, R28, R88 ;  /* 0x0000001c1458723c */ /* 0x050fec0000001858 */
[C---:B------:R-:W-:Y:S06]  /*1efd0*/  HMMA.16816.F32 R92, R20.reuse, R30, R92 ;  /* 0x0000001e145c723c */ /* 0x040fec000000185c */
[C---:B------:R-:W-:Y:S06]  /*1efe0*/  HMMA.16816.F32 R96, R20.reuse, R124, R96 ;  /* 0x0000007c1460723c */ /* 0x040fec0000001860 */
[C---:B------:R-:W-:Y:S06]  /*1eff0*/  HMMA.16816.F32 R100, R20.reuse, R126, R100 ;  /* 0x0000007e1464723c */ /* 0x040fec0000001864 */
[C---:B-----5:R-:W-:Y:S06]  /*1f000*/  HMMA.16816.F32 R104, R20.reuse, R32, R104 ;  /* 0x000000201468723c */ /* 0x060fec0000001868 */
[C---:B------:R-:W-:Y:S06]  /*1f010*/  HMMA.16816.F32 R124, R20.reuse, R34, R12 ;  /* 0x00000022147c723c */ /* 0x040fec000000180c */
[C---:B---3--:R-:W-:Y:S06]  /*1f020*/  HMMA.16816.F32 R108, R20.reuse, R120, R108 ;  /* 0x00000078146c723c */ /* 0x048fec000000186c */
[C---:B------:R-:W-:Y:S06]  /*1f030*/  HMMA.16816.F32 R120, R20.reuse, R122, R16 ;  /* 0x0000007a1478723c */ /* 0x040fec0000001810 */
[C---:B-1----:R-:W-:Y:S06]  /*1f040*/  HMMA.16816.F32 R112, R20.reuse, R24, R112 ;  /* 0x000000181470723c */ /* 0x042fec0000001870 */
[----:B------:R-:W-:Y:S01]  /*1f050*/  HMMA.16816.F32 R116, R20, R26, R116 ;  /* 0x0000001a1474723c */ /* 0x000fe20000001874 */
[----:B------:R-:W-:Y:S11]  /*1f060*/  @!UPT UIADD3 URZ, URZ, URZ, URZ ;  /* 0x0000003f3f3ff290 */ /* 0x000ff6000fffe03f */
[----:B------:R-:W-:Y:S01]  /*1f070*/  @!UPT UIADD3 URZ, URZ, URZ, URZ ;  /* 0x0000003f3f3ff290 */ /* 0x000fe2000fffe03f */
[----:B------:R-:W-:Y:S11]  /*1f080*/  @P0 BRA `(.L_x_1773) ;  /* 0xffffffc400e00947 */ /* 0x000ff6000383ffff */
.L_x_1769:
[----:B------:R-:W1:Y:S01]  /*1f090*/  SHFL.BFLY PT, R0, R213, 0x2, 0x1f ;  /* 0x0c401f00d5007f89 */ /* 0x000e6200000e0000 */
[----:B------:R-:W2:Y:S01]  /*1f0a0*/  S2UR UR5, SR_CgaCtaId ;  /* 0x00000000000579c3 */ /* 0x000ea20000008800 */
[----:B------:R-:W-:Y:S01]  /*1f0b0*/  MOV R7, 0x3f800000 ;  /* 0x3f80000000077802 */ /* 0x000fe20000000f00 */
[----:B------:R-:W-:Y:S01]  /*1f0c0*/  UMOV UR4, 0x400 ;  /* 0x0000040000047882 */ /* 0x000fe20000000000 */
[----:B------:R-:W3:Y:S01]  /*1f0d0*/  SHFL.BFLY PT, R2, R215, 0x2, 0x1f ;  /* 0x0c401f00d7027f89 */ /* 0x000ee200000e0000 */
[----:B------:R-:W-:Y:S01]  /*1f0e0*/  MOV R6, 0x3f800000 ;  /* 0x3f80000000067802 */ /* 0x000fe20000000f00 */
[----:B------:R-:W-:Y:S01]  /*1f0f0*/  ULDC.64 UR6, c[0x0][0x208] ;  /* 0x0000820000067ab9 */ /* 0x000fe20000000a00 */
[----:B------:R-:W-:Y:S02]  /*1f100*/  BSSY B0, `(.L_x_1774) ;  /* 0x0000106000007945 */ /* 0x000fe40003800000 */
[----:B------:R-:W-:Y:S06]  /*1f110*/  BAR.SYNC.DEFER_BLOCKING 0x0 ;  /* 0x0000000000007b1d */ /* 0x000fec0000010000 */
[----:B------:R-:W4:Y:S01]  /*1f120*/  S2R R28, SR_CTAID.X ;  /* 0x00000000001c7919 */ /* 0x000f220000002500 */
[----:B-1----:R-:W-:Y:S01]  /*1f130*/  FADD.FTZ R5, R0, R213 ;  /* 0x000000d500057221 */ /* 0x002fe20000010000 */
[----:B--2---:R-:W-:Y:S01]  /*1f140*/  ULEA UR5, UR5, UR4, 0x18 ;  /* 0x0000000405057291 */ /* 0x004fe2000f8ec03f */
[----:B------:R-:W1:Y:S01]  /*1f150*/  S2R R0, SR_TID.X ;  /* 0x0000000000007919 */ /* 0x000e620000002100 */
[----:B------:R-:W2:Y:S01]  /*1f160*/  S2UR UR4, SR_CTAID.Z ;  /* 0x00000000000479c3 */ /* 0x000ea20000002700 */
[----:B---3--:R-:W-:-:S02]  /*1f170*/  FADD.FTZ R11, R2, R215 ;  /* 0x000000d7020b7221 */ /* 0x008fc40000010000 */
[----:B------:R-:W3:Y:S04]  /*1f180*/  SHFL.BFLY PT, R2, R5, 0x1, 0x1f ;  /* 0x0c201f0005027f89 */ /* 0x000ee800000e0000 */
[----:B------:R-:W5:Y:S01]  /*1f190*/  SHFL.BFLY PT, R4, R11, 0x1, 0x1f ;  /* 0x0c201f000b047f89 */ /* 0x000f6200000e0000 */
[----:B---3--:R-:W-:Y:S01]  /*1f1a0*/  FADD.FTZ R2, R5, R2 ;  /* 0x0000000205027221 */ /* 0x008fe20000010000 */
[----:B-1----:R-:W-:Y:S01]  /*1f1b0*/  SHF.R.S32.HI R9, RZ, 0x1f, R0 ;  /* 0x0000001fff097819 */ /* 0x002fe20000011400 */
[----:B-----5:R-:W-:-:S03]  /*1f1c0*/  FADD.FTZ R4, R11, R4 ;  /* 0x000000040b047221 */ /* 0x020fc60000010000 */
        /* <DEDUP_REMOVED lines=9> */
[----:B------:R-:W3:Y:S01]  /*1f260*/  @P3 LDC R30, c[0x0][0x2e8] ;  /* 0x0000ba00ff1e3b82 */ /* 0x000ee20000000800 */
[----:B------:R-:W-:Y:S02]  /*1f270*/  LOP3.LUT R5, R5, 0xfffffff8, RZ, 0xc0, !PT ;  /* 0xfffffff805057812 */ /* 0x000fe400078ec0ff */
[----:B------:R-:W-:Y:S02]  /*1f280*/  LOP3.LUT R17, R8, 0x1ffffffc, RZ, 0xc0, !PT ;  /* 0x1ffffffc08117812 */ /* 0x000fe400078ec0ff */
[----:B------:R-:W-:Y:S01]  /*1f290*/  IADD3 R5, R10, -R5, RZ ;  /* 0x800000050a057210 */ /* 0x000fe20007ffe0ff */
[----:B------:R-:W5:Y:S01]  /*1f2a0*/  @P4 MUFU.RCP R7, R4 ;  /* 0x0000000400074308 */ /* 0x000f620000001000 */
        /* <DEDUP_REMOVED lines=13> */
[----:B-----5:R-:W-:Y:S01]  /*1f380*/  FMUL.FTZ R128, R7, R128 ;  /* 0x0000008007807220 */ /* 0x020fe20000410000 */
        /* <DEDUP_REMOVED lines=111> */
[----:B------:R-:W-:Y:S01]  /*1fa80*/  @P4 MUFU.LG2 R4, R4 ;  /* 0x0000000400044308 */ /* 0x000fe20000000c00 */
[----:B------:R-:W-:Y:S01]  /*1fa90*/  IADD3 R6, R14, -0x20, RZ ;  /* 0xffffffe00e067810 */ /* 0x000fe20007ffe0ff */
[----:B------:R-:W-:Y:S01]  /*1faa0*/  STS.64 [R14+0x800], R130 ;  /* 0x000800820e007388 */ /* 0x000fe20000000a00 */
[----:B------:R-:W-:-:S02]  /*1fab0*/  SEL R5, R5, 0xffffffc0, !P1 ;  /* 0xffffffc005057807 */ /* 0x000fc40004800000 */
[----:B------:R-:W-:Y:S02]  /*1fac0*/  @P0 IADD3 R6, R14, 0x20, RZ ;  /* 0x000000200e060810 */ /* 0x000fe40007ffe0ff */
[----:B------:R-:W-:Y:S01]  /*1fad0*/  SEL R7, R7, 0xffffff80, !P2 ;  /* 0xffffff8007077807 */ /* 0x000fe20005000000 */
[----:B------:R-:W1:Y:S01]  /*1fae0*/  @P3 MUFU.LG2 R2, R2 ;  /* 0x0000000200023308 */ /* 0x000e620000000c00 */
        /* <DEDUP_REMOVED lines=11> */
[-C--:B------:R-:W-:Y:S02]  /*1fba0*/  LEA.HI R29, R11, R10.reuse, RZ, 0x5 ;  /* 0x0000000a0b1d7211 */ /* 0x080fe400078f28ff */
[----:B------:R-:W-:Y:S01]  /*1fbb0*/  LEA R11, R15, UR5, 0x2 ;  /* 0x000000050f0b7c11 */ /* 0x000fe2000f8e10ff */
[----:B------:R-:W-:Y:S01]  /*1fbc0*/  STS.64 [R18], R44 ;  /* 0x0000002c12007388 */ /* 0x000fe20000000a00 */
[----:B------:R-:W-:Y:S01]  /*1fbd0*/  LOP3.LUT R29, R29, 0xffffffe0, RZ, 0xc0, !PT ;  /* 0xffffffe01d1d7812 */ /* 0x000fe200078ec0ff */
[----:B-1----:R-:W-:Y:S01]  /*1fbe0*/  @P3 FMUL.FTZ R2, R2, 0.69314718246459960938 ;  /* 0x3f31721802023820 */ /* 0x002fe20000410000 */
[----:B------:R-:W-:Y:S01]  /*1fbf0*/  LOP3.LUT R9, R9, 0xffffffe0, RZ, 0xc0, !PT ;  /* 0xffffffe009097812 */ /* 0x000fe200078ec0ff */
[----:B------:R-:W-:Y:S01]  /*1fc00*/  STS.64 [R18+0x800], R46 ;  /* 0x0008002e12007388 */ /* 0x000fe20000000a00 */
[----:B------:R-:W-:-:S02]  /*1fc10*/  IADD3 R10, -R29, R10, RZ ;  /* 0x0000000a1d0a7210 */ /* 0x000fc40007ffe1ff */
[----:B------:R-:W1:Y:S01]  /*1fc20*/  @P4 LDC R29, c[0x0][0x2e8] ;  /* 0x0000ba00ff1d4b82 */ /* 0x000e620000000800 */
[----:B------:R-:W-:Y:S01]  /*1fc30*/  STS.64 [R5], R48 ;  /* 0x0000003005007388 */ /* 0x000fe20000000a00 */
[----:B------:R-:W-:Y:S02]  /*1fc40*/  SHF.R.S32.HI R31, RZ, 0x1f, R12 ;  /* 0x0000001fff1f7819 */ /* 0x000fe4000001140c */
[----:B------:R-:W-:Y:S01]  /*1fc50*/  IADD3 R9, -R9, R0, RZ ;  /* 0x0000000009097210 */ /* 0x000fe20007ffe1ff */
[----:B------:R-:W-:Y:S01]  /*1fc60*/  STS.64 [R5+0x800], R50 ;  /* 0x0008003205007388 */ /* 0x000fe20000000a00 */
[----:B------:R-:W-:Y:S02]  /*1fc70*/  LEA.HI R31, R31, R12, RZ, 0x2 ;  /* 0x0000000c1f1f7211 */ /* 0x000fe400078f10ff */
[----:B------:R-:W-:Y:S01]  /*1fc80*/  LOP3.LUT P0, RZ, R9, 0x3, RZ, 0xc0, !PT ;  /* 0x0000000309ff7812 */ /* 0x000fe2000780c0ff */
[----:B------:R-:W-:Y:S01]  /*1fc90*/  STS.64 [R17], R52 ;  /* 0x0000003411007388 */ /* 0x000fe20000000a00 */
[----:B------:R-:W-:-:S02]  /*1fca0*/  LOP3.LUT R31, R31, 0xffffffc, RZ, 0xc0, !PT ;  /* 0x0ffffffc1f1f7812 */ /* 0x000fc400078ec0ff */
[----:B------:R-:W-:Y:S01]  /*1fcb0*/  SHF.L.U32 R32, R13, 0x2, RZ ;  /* 0x000000020d207819 */ /* 0x000fe200000006ff */
[----:B------:R-:W-:Y:S01]  /*1fcc0*/  STS.64 [R17+0x800], R54 ;  /* 0x0008003611007388 */ /* 0x000fe20000000a00 */
[----:B------:R-:W-:Y:S02]  /*1fcd0*/  IADD3 R31, R12, -R31, RZ ;  /* 0x8000001f0c1f7210 */ /* 0x000fe40007ffe0ff */
[----:B------:R-:W-:Y:S01]  /*1fce0*/  MOV R9, 0xff800000 ;  /* 0xff80000000097802 */ /* 0x000fe20000000f00 */
[----:B------:R-:W-:Y:S01]  /*1fcf0*/  STS.64 [R19], R56 ;  /* 0x0000003813007388 */ /* 0x000fe20000000a00 */
[----:B---3--:R-:W-:Y:S01]  /*1fd00*/  @P3 FFMA.FTZ R9, R3, R30, R2 ;  /* 0x0000001e03093223 */ /* 0x008fe20000010002 */
[----:B------:R-:W-:Y:S02]  /*1fd10*/  SHF.R.S32.HI R33, RZ, 0x1f, R32 ;  /* 0x0000001fff217819 */ /* 0x000fe40000011420 */
        /* <DEDUP_REMOVED lines=27> */
[----:B---3--:R-:W3:Y:S03]  /*1fed0*/  LDC.64 R14, c[0x0][0x2c0] ;  /* 0x0000b000ff0e7b82 */ /* 0x008ee60000000a00 */
        /* <DEDUP_REMOVED lines=8> */
[----:B----4-:R-:W2:Y:S08]  /*1ff60*/  LDC R5, c[0x0][0x270] ;  /* 0x00009c00ff057b82 */ /* 0x010eb00000000800 */
[----:B------:R-:W-:Y:S06]  /*1ff70*/  BAR.SYNC.DEFER_BLOCKING 0x0 ;  /* 0x0000000000007b1d */ /* 0x000fec0000010000 */
[----:B------:R-:W3:Y:S01]  /*1ff80*/  S2R R6, SR_CTAID.Y ;  /* 0x0000000000067919 */ /* 0x000ee20000002600 */
[----:B-----5:R-:W-:Y:S01]  /*1ff90*/  SHF.R.S32.HI R7, RZ, 0x1f, R10 ;  /* 0x0000001fff077819 */ /* 0x020fe2000001140a */
[----:B------:R4:W4:Y:S03]  /*1ffa0*/  LDS.128 R24, [R11+0x3800] ;  /* 0x003800000b187984 */ /* 0x0009260000000c00 */
[----:B------:R-:W-:Y:S01]  /*1ffb0*/  LEA.HI R7, R7, R10, RZ, 0x2 ;  /* 0x0000000a07077211 */ /* 0x000fe200078f10ff */
[----:B------:R1:W4:Y:S01]  /*1ffc0*/  LDS.128 R20, [R11+0x7800] ;  /* 0x007800000b147984 */ /* 0x0003220000000c00 */
[----:B------:R-:W-:-:S02]  /*1ffd0*/  IADD3 R10, -R203, RZ, RZ ;  /* 0x000000ffcb0a7210 */ /* 0x000fc40007ffe1ff */
[----:B------:R-:W-:Y:S01]  /*1ffe0*/  SHF.R.S32.HI R0, RZ, 0x2, R7 ;  /* 0x00000002ff007819 */ /* 0x000fe20000011407 */
[----:B------:R4:W4:Y:S01]  /*1fff0*/  LDS.128 R16, [R11+0xb800] ;  /* 0x00b800000b107984 */ /* 0x0009220000000c00 */
[----:B------:R-:W-:Y:S01]  /*20000*/  MOV R7, 0xff800000 ;  /* 0xff80000000077802 */ /* 0x000fe20000000f00 */
[----:B--2---:R-:W-:Y:S01]  /*20010*/  IMAD R12, R5, R10, UR4 ;  /* 0x00000004050c7e24 */ /* 0x004fe2000f8e020a */
[----:B------:R-:W-:Y:S01]  /*20020*/  LEA R0, R31, R0, 0x4 ;  /* 0x000000001f007211 */ /* 0x000fe200078e20ff */
[----:B------:R-:W-:Y:S01]  /*20030*/  @P4 FMUL.FTZ R31, R4, 0.69314718246459960938 ;  /* 0x3f317218041f4820 */ /* 0x000fe20000410000 */
[----:B------:R-:W-:Y:S01]  /*20040*/  SHF.L.U32 R10, R28, 0x6, RZ ;  /* 0x000000061c0a7819 */ /* 0x000fe200000006ff */
[----:B---3--:R-:W-:Y:S02]  /*20050*/  IMAD R6, R6, R14, R203 ;  /* 0x0000000e06067224 */ /* 0x008fe400078e02cb */
[----:B-1----:R-:W-:Y:S02]  /*20060*/  @P4 FFMA.FTZ R7, R132, R29, R31 ;  /* 0x0000001d84074223 */ /* 0x002fe4000001001f */
[----:B------:R-:W-:-:S04]  /*20070*/  IMAD R6, R6, R5, R12 ;  /* 0x0000000506067224 */ /* 0x000fc800078e020c */
[----:B------:R-:W-:Y:S01]  /*20080*/  IMAD R15, R6, R15, R10 ;  /* 0x0000000f060f7224 */ /* 0x000fe200078e020a */
[----:B------:R-:W-:Y:S06]  /*20090*/  @P0 BRA `(.L_x_1775) ;  /* 0x0000000000300947 */ /* 0x000fec0003800000 */
[----:B------:R-:W-:Y:S01]  /*200a0*/  IMAD R3, R28, -0x40, R201 ;  /* 0xffffffc01c037824 */ /* 0x000fe200078e02c9 */
[----:B------:R-:W-:Y:S01]  /*200b0*/  SHF.R.S32.HI R4, RZ, 0x1f, R0 ;  /* 0x0000001fff047819 */ /* 0x000fe20000011400 */
[C---:B------:R-:W-:Y:S01]  /*200c0*/  VIADD R6, R0.reuse, 0x8 ;  /* 0x0000000800067836 */ /* 0x040fe20000000000 */
[C---:B------:R-:W-:Y:S01]  /*200d0*/  IADD3 R2, P0, R15.reuse, R0, RZ ;  /* 0x000000000f027210 */ /* 0x040fe20007f1e0ff */
[----:B------:R-:W-:Y:S01]  /*200e0*/  ULDC.64 UR4, c[0x0][0x2b8] ;  /* 0x0000ae0000047ab9 */ /* 0x000fe20000000a00 */
[-C--:B------:R-:W-:Y:S02]  /*200f0*/  ISETP.GE.AND P2, PT, R0, R3.reuse, PT ;  /* 0x000000030000720c */ /* 0x080fe40003f46270 */
[----:B------:R-:W-:Y:S02]  /*20100*/  ISETP.GE.AND P1, PT, R6, R3, PT ;  /* 0x000000030600720c */ /* 0x000fe40003f26270 */
[----:B------:R-:W-:Y:S02]  /*20110*/  LEA.HI.X.SX32 R3, R15, R4, 0x1, P0 ;  /* 0x000000040f037211 */ /* 0x000fe400000f0eff */
[----:B------:R-:W-:-:S04]  /*20120*/  LEA R4, P0, R2, UR4, 0x2 ;  /* 0x0000000402047c11 */ /* 0x000fc8000f8010ff */
[----:B------:R-:W-:-:S05]  /*20130*/  LEA.HI.X R5, R2, UR5, R3, 0x2, P0 ;  /* 0x0000000502057c11 */ /* 0x000fca00080f1403 */
[----:B------:R1:W-:Y:S04]  /*20140*/  @!P2 STG.E desc[UR6][R4.64], R7 ;  /* 0x000000070400a986 */ /* 0x0003e8000c101906 */
[----:B------:R1:W-:Y:S02]  /*20150*/  @!P1 STG.E desc[UR6][R4.64+0x20], R9 ;  /* 0x0000200904009986 */ /* 0x0003e4000c101906 */
.L_x_1775:
[----:B------:R-:W-:Y:S05]  /*20160*/  BSYNC B0 ;  /* 0x0000000000007941 */ /* 0x000fea0003800000 */
.L_x_1774:
[----:B------:R-:W-:Y:S01]  /*20170*/  ULDC UR4, c[0x0][0x2dc] ;  /* 0x0000b70000047ab9 */ /* 0x000fe20000000800 */
[----:B-1----:R-:W-:Y:S01]  /*20180*/  IMAD.WIDE R6, R8, 0xc0, R32 ;  /* 0x000000c008067825 */ /* 0x002fe200078e0220 */
[----:B------:R-:W-:Y:S03]  /*20190*/  BSSY B0, `(.L_x_1776) ;  /* 0x0000024000007945 */ /* 0x000fe60003800000 */
[----:B------:R-:W-:Y:S01]  /*201a0*/  IMAD R3, R15, UR4, RZ ;  /* 0x000000040f037c24 */ /* 0x000fe2000f8e02ff */
[----:B------:R-:W-:Y:S01]  /*201b0*/  ULDC.64 UR4, c[0x0][0x288] ;  /* 0x0000a20000047ab9 */ /* 0x000fe20000000a00 */
[----:B------:R-:W-:Y:S01]  /*201c0*/  IMAD R201, R28, -0x40, R201 ;  /* 0xffffffc01cc97824 */ /* 0x000fe200078e02c9 */
[----:B------:R1:W2:Y:S01]  /*201d0*/  LDS.128 R12, [R11+0x4000] ;  /* 0x004000000b0c7984 */ /* 0x0002a20000000c00 */
[C---:B------:R-:W-:Y:S01]  /*201e0*/  VIADD R4, R8.reuse, 0x8 ;  /* 0x0000000808047836 */ /* 0x040fe20000000000 */
[----:B------:R-:W-:Y:S01]  /*201f0*/  IADD3 R6, P3, R3, R6, RZ ;  /* 0x0000000603067210 */ /* 0x000fe20007f7e0ff */
[C---:B------:R-:W-:Y:S01]  /*20200*/  VIADD R2, R8.reuse, 0x10 ;  /* 0x0000001008027836 */ /* 0x040fe20000000000 */
[----:B------:R1:W3:Y:S01]  /*20210*/  LDS.128 R28, [R11] ;  /* 0x000000000b1c7984 */ /* 0x0002e20000000c00 */
[----:B------:R-:W-:Y:S01]  /*20220*/  VIADD R0, R8, 0x18 ;  /* 0x0000001808007836 */ /* 0x000fe20000000000 */
[-C--:B------:R-:W-:Y:S01]  /*20230*/  ISETP.GE.AND P0, PT, R4, R201.reuse, PT ;  /* 0x000000c90400720c */ /* 0x080fe20003f06270 */
[----:B------:R-:W-:Y:S01]  /*20240*/  VIADD R4, R8, 0x28 ;  /* 0x0000002808047836 */ /* 0x000fe20000000000 */
[----:B------:R-:W-:-:S02]  /*20250*/  ISETP.GE.AND P1, PT, R2, R201, PT ;  /* 0x000000c90200720c */ /* 0x000fc40003f26270 */
[----:B------:R-:W-:Y:S02]  /*20260*/  LEA.HI.X.SX32 R3, R3, R7, 0x1, P3 ;  /* 0x0000000703037211 */ /* 0x000fe400018f0eff */
[----:B------:R-:W-:Y:S02]  /*20270*/  LEA R2, P3, R6, UR4, 0x2 ;  /* 0x0000000406027c11 */ /* 0x000fe4000f8610ff */
[-C--:B------:R-:W-:Y:S02]  /*20280*/  ISETP.GE.AND P5, PT, R4, R201.reuse, PT ;  /* 0x000000c90400720c */ /* 0x080fe40003fa6270 */
[----:B------:R-:W-:Y:S02]  /*20290*/  LEA.HI.X R3, R6, UR5, R3, 0x2, P3 ;  /* 0x0000000506037c11 */ /* 0x000fe400098f1403 */
[----:B------:R1:W1:Y:S01]  /*202a0*/  LDS.128 R4, [R11+0x8000] ;  /* 0x008000000b047984 */ /* 0x0002620000000c00 */
[-C--:B------:R-:W-:Y:S02]  /*202b0*/  ISETP.GE.AND P3, PT, R8, R201.reuse, PT ;  /* 0x000000c90800720c */ /* 0x080fe40003f66270 */
[----:B------:R-:W-:Y:S01]  /*202c0*/  ISETP.GE.AND P2, PT, R0, R201, PT ;  /* 0x000000c90000720c */ /* 0x000fe20003f46270 */
[----:B------:R-:W-:-:S05]  /*202d0*/  VIADD R0, R8, 0x20 ;  /* 0x0000002008007836 */ /* 0x000fca0000000000 */
        /* <DEDUP_REMOVED lines=12> */
[----:B--2---:R3:W-:Y:S01]  /*203a0*/  @!P3 STG.E.128 desc[UR6][R2.64+0x100], R12 ;  /* 0x0001000c0200b986 */ /* 0x0047e2000c101d06 */
[----:B------:R-:W-:-:S13]  /*203b0*/  ISETP.GE.AND P3, PT, R9, UR4, PT ;  /* 0x0000000409007c0c */ /* 0x000fda000bf66270 */
[----:B-1----:R3:W-:Y:S02]  /*203c0*/  @!P3 STG.E.128 desc[UR6][R2.64+0x200], R4 ;  /* 0x000200040200b986 */ /* 0x0027e4000c101d06 */
.L_x_1777:
[----:B------:R-:W-:Y:S05]  /*203d0*/  BSYNC B0 ;  /* 0x0000000000007941 */ /* 0x000fea0003800000 */
.L_x_1776:
[----:B---3--:R3:W3:Y:S01]  /*203e0*/  LDS.128 R28, [R11+0x800] ;  /* 0x000800000b1c7984 */ /* 0x0086e20000000c00 */
[----:B------:R-:W-:Y:S01]  /*203f0*/  BSSY B0, `(.L_x_1778) ;  /* 0x000000d000007945 */ /* 0x000fe20003800000 */
[----:B------:R-:W-:Y:S02]  /*20400*/  ISETP.GE.AND P3, PT, R8, R201, PT ;  /* 0x000000c90800720c */ /* 0x000fe40003f66270 */
[----:B--2---:R2:W2:Y:S04]  /*20410*/  LDS.128 R12, [R11+0x4800] ;  /* 0x004800000b0c7984 */ /* 0x0044a80000000c00 */
[----:B-1----:R1:W1:Y:S01]  /*20420*/  LDS.128 R4, [R11+0x8800] ;  /* 0x008800000b047984 */ /* 0x0022620000000c00 */
[----:B------:R-:W-:Y:S06]  /*20430*/  @P0 BRA `(.L_x_1779) ;  /* 0x0000000000200947 */ /* 0x000fec0003800000 */
[----:B------:R-:W-:Y:S01]  /*20440*/  ULDC UR4, c[0x0][0x2d0] ;  /* 0x0000b40000047ab9 */ /* 0x000fe20000000800 */
[----:B------:R-:W-:Y:S01]  /*20450*/  VIADD R8, R0, 0x40 ;  /* 0x0000004000087836 */ /* 0x000fe20000000000 */
[----:B------:R-:W-:-:S13]  /*20460*/  ISETP.GE.AND P0, PT, R32, UR4, PT ;  /* 0x0000000420007c0c */ /* 0x000fda000bf06270 */
[----:B---3--:R3:W-:Y:S01]  /*20470*/  @!P0 STG.E.128 desc[UR6][R2.64+0x1800], R28 ;  /* 0x0018001c02008986 */ /* 0x0087e2000c101d06 */
[----:B------:R-:W-:-:S13]  /*20480*/  ISETP.GE.AND P0, PT, R0, UR4, PT ;  /* 0x0000000400007c0c */ /* 0x000fda000bf06270 */
[----:B--2---:R3:W-:Y:S01]  /*20490*/  @!P0 STG.E.128 desc[UR6][R2.64+0x1900], R12 ;  /* 0x0019000c02008986 */ /* 0x0047e2000c101d06 */
[----:B------:R-:W-:-:S13]  /*204a0*/  ISETP.GE.AND P0, PT, R8, UR4, PT ;  /* 0x0000000408007c0c */ /* 0x000fda000bf06270 */
[----:B-1----:R3:W-:Y:S02]  /*204b0*/  @!P0 STG.E.128 desc[UR6][R2.64+0x1a00], R4 ;  /* 0x001a000402008986 */ /* 0x0027e4000c101d06 */
.L_x_1779:
[----:B------:R-:W-:Y:S05]  /*204c0*/  BSYNC B0 ;  /* 0x0000000000007941 */ /* 0x000fea0003800000 */
.L_x_1778:
[----:B---3--:R3:W3:Y:S01]  /*204d0*/  LDS.128 R28, [R11+0x1000] ;  /* 0x001000000b1c7984 */ /* 0x0086e20000000c00 */
[----:B------:R-:W-:Y:S03]  /*204e0*/  BSSY B0, `(.L_x_1780) ;  /* 0x000000c000007945 */ /* 0x000fe60003800000 */
[----:B--2---:R2:W2:Y:S04]  /*204f0*/  LDS.128 R12, [R11+0x5000] ;  /* 0x005000000b0c7984 */ /* 0x0044a80000000c00 */
[----:B-1----:R1:W1:Y:S01]  /*20500*/  LDS.128 R4, [R11+0x9000] ;  /* 0x009000000b047984 */ /* 0x0022620000000c00 */
[----:B------:R-:W-:Y:S05]  /*20510*/  @P1 BRA `(.L_x_1781) ;  /* 0x0000000000201947 */ /* 0x000fea0003800000 */
[----:B------:R-:W-:Y:S01]  /*20520*/  ULDC UR4, c[0x0][0x2d0] ;  /* 0x0000b40000047ab9 */ /* 0x000fe20000000800 */
[----:B------:R-:W-:Y:S01]  /*20530*/  VIADD R8, R0, 0x40 ;  /* 0x0000004000087836 */ /* 0x000fe20000000000 */
[----:B------:R-:W-:Y:S02]  /*20540*/  ISETP.GE.AND P0, PT, R32, UR4, PT ;  /* 0x0000000420007c0c */ /* 0x000fe4000bf06270 */
[----:B------:R-:W-:-:S11]  /*20550*/  ISETP.GE.AND P1, PT, R0, UR4, PT ;  /* 0x0000000400007c0c */ /* 0x000fd6000bf26270 */
[----:B---3--:R3:W-:Y:S01]  /*20560*/  @!P0 STG.E.128 desc[UR6][R2.64+0x3000], R28 ;  /* 0x0030001c02008986 */ /* 0x0087e2000c101d06 */
[----:B------:R-:W-:-:S03]  /*20570*/  ISETP.GE.AND P0, PT, R8, UR4, PT ;  /* 0x0000000408007c0c */ /* 0x000fc6000bf06270 */
[----:B--2---:R3:W-:Y:S10]  /*20580*/  @!P1 STG.E.128 desc[UR6][R2.64+0x3100], R12 ;  /* 0x0031000c02009986 */ /* 0x0047f4000c101d06 */
[----:B-1----:R3:W-:Y:S02]  /*20590*/  @!P0 STG.E.128 desc[UR6][R2.64+0x3200], R4 ;  /* 0x0032000402008986 */ /* 0x0027e4000c101d06 */
.L_x_1781:
[----:B------:R-:W-:Y:S05]  /*205a0*/  BSYNC B0 ;  /* 0x0000000000007941 */ /* 0x000fea0003800000 */
.L_x_1780:
[----:B---3--:R3:W3:Y:S01]  /*205b0*/  LDS.128 R28, [R11+0x1800] ;  /* 0x001800000b1c7984 */ /* 0x0086e20000000c00 */
[----:B------:R-:W-:Y:S03]  /*205c0*/  BSSY B0, `(.L_x_1782) ;  /* 0x000000c000007945 */ /* 0x000fe60003800000 */
[----:B--2---:R2:W2:Y:S04]  /*205d0*/  LDS.128 R12, [R11+0x5800] ;  /* 0x005800000b0c7984 */ /* 0x0044a80000000c00 */
[----:B-1----:R1:W1:Y:S01]  /*205e0*/  LDS.128 R4, [R11+0x9800] ;  /* 0x009800000b047984 */ /* 0x0022620000000c00 */
[----:B------:R-:W-:Y:S05]  /*205f0*/  @P2 BRA `(.L_x_1783) ;  /* 0x0000000000202947 */ /* 0x000fea0003800000 */
[----:B------:R-:W-:Y:S01]  /*20600*/  VIADD R8, R0, 0x40 ;  /* 0x0000004000087836 */ /* 0x000fe20000000000 */
[----:B------:R-:W-:Y:S02]  /*20610*/  ULDC UR4, c[0x0][0x2d0] ;  /* 0x0000b40000047ab9 */ /* 0x000fe40000000800 */
[----:B------:R-:W-:Y:S02]  /*20620*/  ISETP.GE.AND P2, PT, R32, UR4, PT ;  /* 0x0000000420007c0c */ /* 0x000fe4000bf46270 */
[----:B------:R-:W-:Y:S02]  /*20630*/  ISETP.GE.AND P1, PT, R0, UR4, PT ;  /* 0x0000000400007c0c */ /* 0x000fe4000bf26270 */
[----:B------:R-:W-:-:S09]  /*20640*/  ISETP.GE.AND P0, PT, R8, UR4, PT ;  /* 0x0000000408007c0c */ /* 0x000fd2000bf06270 */
[----:B---3--:R3:W-:Y:S04]  /*20650*/  @!P2 STG.E.128 desc[UR6][R2.64+0x4800], R28 ;  /* 0x0048001c0200a986 */ /* 0x0087e8000c101d06 */
[----:B--2---:R3:W-:Y:S04]  /*20660*/  @!P1 STG.E.128 desc[UR6][R2.64+0x4900], R12 ;  /* 0x0049000c02009986 */ /* 0x0047e8000c101d06 */
[----:B-1----:R3:W-:Y:S02]  /*20670*/  @!P0 STG.E.128 desc[UR6][R2.64+0x4a00], R4 ;  /* 0x004a000402008986 */ /* 0x0027e4000c101d06 */
.L_x_1783:
[----:B------:R-:W-:Y:S05]  /*20680*/  BSYNC B0 ;  /* 0x0000000000007941 */ /* 0x000fea0003800000 */
.L_x_1782:
        /* <DEDUP_REMOVED lines=13> */
.L_x_1785:
[----:B------:R-:W-:Y:S05]  /*20760*/  BSYNC B0 ;  /* 0x0000000000007941 */ /* 0x000fea0003800000 */
.L_x_1784:
        /* <DEDUP_REMOVED lines=13> */
.L_x_1787:
[----:B------:R-:W-:Y:S05]  /*20840*/  BSYNC B0 ;  /* 0x0000000000007941 */ /* 0x000fea0003800000 */
.L_x_1786:
[----:B--23--:R2:W3:Y:S01]  /*20850*/  LDS.128 R12, [R11+0x3000] ;  /* 0x003000000b0c7984 */ /* 0x00c4e20000000c00 */
        /* <DEDUP_REMOVED lines=9> */
[----:B---3--:R3:W-:Y:S04]  /*208f0*/  @!P2 STG.E.128 desc[UR6][R2.64+0x9000], R12 ;  /* 0x0090000c0200a986 */ /* 0x0087e8000c101d06 */
[----:B-1----:R3:W-:Y:S04]  /*20900*/  @!P1 STG.E.128 desc[UR6][R2.64+0x9100], R4 ;  /* 0x0091000402009986 */ /* 0x0027e8000c101d06 */
[----:B------:R3:W-:Y:S02]  /*20910*/  @!P0 STG.E.128 desc[UR6][R2.64+0x9200], R28 ;  /* 0x0092001c02008986 */ /* 0x0007e4000c101d06 */
.L_x_1789:
[----:B------:R-:W-:Y:S05]  /*20920*/  BSYNC B0 ;  /* 0x0000000000007941 */ /* 0x000fea0003800000 */
.L_x_1788:
        /* <DEDUP_REMOVED lines=11> */
.L_x_1790:
        /* <DEDUP_REMOVED lines=10> */
.L_x_4164:


//--------------------- .text._ZN5flash24flash_fwd_splitkv_kernelI23Flash_fwd_kernel_traitsILi192ELi64ELi64ELi4ELb0ELb0EN7cutlass6half_tE19Flash_kernel_traitsILi192ELi64ELi64ELi4ES3_EELb1ELb0ELb0ELb0ELb0ELb1ELb1ELb1EEEvNS_16Flash_fwd_paramsE --------------------------
	.section	.text._ZN5flash24flash_fwd_splitkv_kernelI23Flash_fwd_kernel_traitsILi192ELi64ELi64ELi4ELb0ELb0EN7cutlass6half_tE19Flash_kernel_traitsILi192ELi64ELi64ELi4ES3_EELb1ELb0ELb0ELb0ELb0ELb1ELb1ELb1EEEvNS_16Flash_fwd_paramsE,"ax",@progbits
	.align	128
        .global         _ZN5flash24flash_fwd_splitkv_kernelI23Flash_fwd_kernel_traitsILi192ELi64ELi64ELi4ELb0ELb0EN7cutlass6half_tE19Flash_kernel_traitsILi192ELi64ELi64ELi4ES3_EELb1ELb0ELb0ELb0ELb0ELb1ELb1ELb1EEEvNS_16Flash_fwd_paramsE
        .type           _ZN5flash24flash_fwd_splitkv_kernelI23Flash_fwd_kernel_traitsILi192ELi64ELi64ELi4ELb0ELb0EN7cutlass6half_tE19Flash_kernel_traitsILi192ELi64ELi64ELi4ES3_EELb1ELb0ELb0ELb0ELb0ELb1ELb1ELb1EEEvNS_16Flash_fwd_paramsE,@function
        .size           _ZN5flash24flash_fwd_splitkv_kernelI23Flash_fwd_kernel_traitsILi192ELi64ELi64ELi4ELb0ELb0EN7cutlass6half_tE19Flash_kernel_traitsILi192ELi64ELi64ELi4ES3_EELb1ELb0ELb0ELb0ELb0ELb1ELb1ELb1EEEvNS_16Flash_fwd_paramsE,(.L_x_4165 - _ZN5flash24flash_fwd_splitkv_kernelI23Flash_fwd_kernel_traitsILi192ELi64ELi64ELi4ELb0ELb0EN7cutlass6half_tE19Flash_kernel_traitsILi192ELi64ELi64ELi4ES3_EELb1ELb0ELb0ELb0ELb0ELb1ELb1ELb1EEEvNS_16Flash_fwd_paramsE)
        .other          _ZN5flash24flash_fwd_splitkv_kernelI23Flash_fwd_kernel_traitsILi192ELi64ELi64ELi4ELb0ELb0EN7cutlass6half_tE19Flash_kernel_traitsILi192ELi64ELi64ELi4ES3_EELb1ELb0ELb0ELb0ELb0ELb1ELb1ELb1EEEvNS_16Flash_fwd_paramsE,@"STO_CUDA_ENTRY STV_DEFAULT"
_ZN5flash24flash_fwd_splitkv_kernelI23Flash_fwd_kernel_traitsILi192ELi64ELi64ELi4ELb0ELb0EN7cutlass6half_tE19Flash_kernel_traitsILi192ELi64ELi64ELi4ES3_EELb1ELb0ELb0ELb0ELb0ELb1ELb1ELb1EEEvNS_16Flash_fwd_paramsE:
.text._ZN5flash24flash_fwd_splitkv_kernelI23Flash_fwd_kernel_traitsILi192ELi64ELi64ELi4ELb0ELb0EN7cutlass6half_tE19Flash_kernel_traitsILi192ELi64ELi64ELi4ES3_EELb1ELb0ELb0ELb0ELb0ELb1ELb1ELb1EEEvNS_16Flash_fwd_paramsE:
        /* <DEDUP_REMOVED lines=59> */
.L_x_1791:
[----:B------:R-:W1:Y:S02]  /*03b0*/  LDC R65, c[0x0][0x2c8] ;  /* 0x0000b200ff417b82 */ /* 0x000e640000000800 */
.L_x_1792:
        /* <DEDUP_REMOVED lines=108> */
.L_x_1795:
[----:B------:R-:W-:Y:S05]  /*0a80*/  BSYNC B0 ;  /* 0x0000000000007941 */ /* 0x000fea0003800000 */
.L_x_1794:
        /* <DEDUP_REMOVED lines=11> */
.L_x_1797:
[----:B------:R-:W-:Y:S05]  /*0b40*/  BSYNC B0 ;  /* 0x0000000000007941 */ /* 0x000fea0003800000 */
.L_x_1796:
        /* <DEDUP_REMOVED lines=10> */
.L_x_1799:
[----:B------:R-:W-:Y:S05]  /*0bf0*/  BSYNC B0 ;  /* 0x0000000000007941 */ /* 0x000fea0003800000 */
.L_x_1798:
        /* <DEDUP_REMOVED lines=10> */
.L_x_1801:
[----:B------:R-:W-:Y:S05]  /*0ca0*/  BSYNC B0 ;  /* 0x0000000000007941 */ /* 0x000fea0003800000 */
.L_x_1800:
        /* <DEDUP_REMOVED lines=11> */
.L_x_1803:
[----:B------:R-:W-:Y:S05]  /*0d60*/  BSYNC B0 ;  /* 0x0000000000007941 */ /* 0x000fea0003800000 */
.L_x_1802:
        /* <DEDUP_REMOVED lines=9> */
.L_x_1805:
[----:B------:R-:W-:Y:S05]  /*0e00*/  BSYNC B0 ;  /* 0x0000000000007941 */ /* 0x000fea0003800000 */
.L_x_1804:
        /* <DEDUP_REMOVED lines=9> */
.L_x_1807:
[----:B------:R-:W-:Y:S05]  /*0ea0*/  BSYNC B0 ;  /* 0x0000000000007941 */ /* 0x000fea0003800000 */
.L_x_1806:
        /* <DEDUP_REMOVED lines=9> */
.L_x_1809:
[----:B------:R-:W-:Y:S05]  /*0f40*/  BSYNC B0 ;  /* 0x0000000000007941 */ /* 0x000fea0003800000 */
.L_x_1808:
        /* <DEDUP_REMOVED lines=29> */
.L_x_1793:
        /* <DEDUP_REMOVED lines=24> */
.L_x_1810:
        /* <DEDUP_REMOVED lines=81> */
.L_x_1811:
        /* <DEDUP_REMOVED lines=49> */
.L_x_1813:
        /* <DEDUP_REMOVED lines=32> */
.L_x_1812:
        /* <DEDUP_REMOVED lines=272> */
.L_x_1907:
        /* <DEDUP_REMOVED lines=21> */
.L_x_1816:
[----:B------:R-:W-:Y:S05]  /*2f10*/  BSYNC B0 ;  /* 0x0000000000007941 */ /* 0x000fea0003800000 */
.L_x_1815:
        /* <DEDUP_REMOVED lines=15> */
.L_x_1818:
[----:B------:R-:W-:Y:S05]  /*3010*/  BSYNC B0 ;  /* 0x0000000000007941 */ /* 0x000fea0003800000 */
.L_x_1817:
        /* <DEDUP_REMOVED lines=18> */
.L_x_1820:
[----:B------:R-:W-:Y:S05]  /*3140*/  BSYNC B0 ;  /* 0x0000000000007941 */ /* 0x000fea0003800000 */
.L_x_1819:
        /* <DEDUP_REMOVED lines=17> */
.L_x_1822:
[----:B------:R-:W-:Y:S05]  /*3260*/  BSYNC B0 ;  /* 0x0000000000007941 */ /* 0x000fea0003800000 */
.L_x_1821:
        /* <DEDUP_REMOVED lines=64> */
.L_x_1828:
[----:B------:R-:W-:Y:S05]  /*3670*/  BSYNC B0 ;  /* 0x0000000000007941 */ /* 0x000fea0003800000 */
.L_x_1827:
        /* <DEDUP_REMOVED lines=52> */
.L_x_1830:
[----:B------:R-:W-:Y:S05]  /*39c0*/  BSYNC B0 ;  /* 0x0000000000007941 */ /* 0x000fea0003800000 */
.L_x_1829:
        /* <DEDUP_REMOVED lines=51> */
.L_x_1826:
[----:B------:R-:W-:Y:S05]  /*3d00*/  BSYNC B1 ;  /* 0x0000000000017941 */ /* 0x000fea0003800000 */
.L_x_1825:
        /* <DEDUP_REMOVED lines=70> */
.L_x_1834:
[----:B------:R-:W-:Y:S05]  /*4170*/  BSYNC B0 ;  /* 0x0000000000007941 */ /* 0x000fea0003800000 */
.L_x_1833:
        /* <DEDUP_REMOVED lines=55> */
.L_x_1836:
[----:B------:R-:W-:Y:S05]  /*44f0*/  BSYNC B0 ;  /* 0x0000000000007941 */ /* 0x000fea0003800000 */
.L_x_1835:
        /* <DEDUP_REMOVED lines=54> */
.L_x_1832:
[----:B------:R-:W-:Y:S05]  /*4860*/  BSYNC B1 ;  /* 0x0000000000017941 */ /* 0x000fea0003800000 */
.L_x_1831:
        /* <DEDUP_REMOVED lines=70> */
.L_x_1840:
[----:B------:R-:W-:Y:S05]  /*4cd0*/  BSYNC B0 ;  /* 0x0000000000007941 */ /* 0x000fea0003800000 */
.L_x_1839:
        /* <DEDUP_REMOVED lines=55> */
.L_x_1842:
[----:B------:R-:W-:Y:S05]  /*5050*/  BSYNC B0 ;  /* 0x0000000000007941 */ /* 0x000fea0003800000 */
.L_x_1841:
        /* <DEDUP_REMOVED lines=54> */
.L_x_1838:
[----:B------:R-:W-:Y:S05]  /*53c0*/  BSYNC B1 ;  /* 0x0000000000017941 */ /* 0x000fea0003800000 */
.L_x_1837:
        /* <DEDUP_REMOVED lines=75> */
.L_x_1846:
[----:B------:R-:W-:Y:S05]  /*5880*/  BSYNC B0 ;  /* 0x0000000000007941 */ /* 0x000fea0003800000 */
.L_x_1845:
        /* <DEDUP_REMOVED lines=55> */
.L_x_1848:
[----:B------:R-:W-:Y:S05]  /*5c00*/  BSYNC B0 ;  /* 0x0000000000007941 */ /* 0x000fea0003800000 */
.L_x_1847:
        /* <DEDUP_REMOVED lines=54> */
.L_x_1844:
[----:B------:R-:W-:Y:S05]  /*5f70*/  BSYNC B1 ;  /* 0x0000000000017941 */ /* 0x000fea0003800000 */
.L_x_1843:
        /* <DEDUP_REMOVED lines=8> */
.L_x_1824:
        /* <DEDUP_REMOVED lines=96> */
.L_x_1855:
[----:B------:R-:W-:Y:S05]  /*6600*/  BSYNC B0 ;  /* 0x0000000000007941 */ /* 0x000fea0003800000 */
.L_x_1854:
[----:B-----5:R4:W-:Y:S02]  /*6610*/  STG.E.128 desc[UR6][R100.64], R52 ;  /* 0x0000003464007986 */ /* 0x0209e4000c101d06 */
.L_x_1853:
[----:B------:R-:W-:Y:S05]  /*6620*/  BSYNC B1 ;  /* 0x0000000000017941 */ /* 0x000fea0003800000 */
.L_x_1852:
        /* <DEDUP_REMOVED lines=95> */
.L_x_1859:
[----:B------:R-:W-:Y:S05]  /*6c20*/  BSYNC B0 ;  /* 0x0000000000007941 */ /* 0x000fea0003800000 */
.L_x_1858:
[----:B-----5:R1:W-:Y:S02]  /*6c30*/  STG.E.128 desc[UR6][R100.64+0x80], R52 ;  /* 0x0000803464007986 */ /* 0x0203e4000c101d06 */
.L_x_1857:
[----:B------:R-:W-:Y:S05]  /*6c40*/  BSYNC B1 ;  /* 0x0000000000017941 */ /* 0x000fea0003800000 */
.L_x_1856:
        /* <DEDUP_REMOVED lines=94> */
.L_x_1861:
[----:B------:R-:W-:Y:S05]  /*7230*/  BSYNC B0 ;  /* 0x0000000000007941 */ /* 0x000fea0003800000 */
.L_x_1860:
[----:B-----5:R4:W-:Y:S02]  /*7240*/  STG.E.128 desc[UR6][R100.64+0x100], R52 ;  /* 0x0001003464007986 */ /* 0x0209e4000c101d06 */
.L_x_1851:
[----:B------:R-:W-:Y:S05]  /*7250*/  BSYNC B2 ;  /* 0x0000000000027941 */ /* 0x000fea0003800000 */
.L_x_1850:
        /* <DEDUP_REMOVED lines=104> */
.L_x_1867:
[----:B------:R-:W-:Y:S05]  /*78e0*/  BSYNC B0 ;  /* 0x0000000000007941 */ /* 0x000fea0003800000 */
.L_x_1866:
[----:B-----5:R4:W-:Y:S02]  /*78f0*/  STG.E.128 desc[UR6][R170.64], R56 ;  /* 0x00000038aa007986 */ /* 0x0209e4000c101d06 */
.L_x_1865:
[----:B------:R-:W-:Y:S05]  /*7900*/  BSYNC B1 ;  /* 0x0000000000017941 */ /* 0x000fea0003800000 */
.L_x_1864:
        /* <DEDUP_REMOVED lines=98> */
.L_x_1871:
[----:B------:R-:W-:Y:S05]  /*7f30*/  BSYNC B0 ;  /* 0x0000000000007941 */ /* 0x000fea0003800000 */
.L_x_1870:
[----:B-----5:R4:W-:Y:S02]  /*7f40*/  STG.E.128 desc[UR6][R170.64], R56 ;  /* 0x00000038aa007986 */ /* 0x0209e4000c101d06 */
.L_x_1869:
[----:B------:R-:W-:Y:S05]  /*7f50*/  BSYNC B1 ;  /* 0x0000000000017941 */ /* 0x000fea0003800000 */
.L_x_1868:
        /* <DEDUP_REMOVED lines=97> */
.L_x_1873:
[----:B------:R-:W-:Y:S05]  /*8570*/  BSYNC B0 ;  /* 0x0000000000007941 */ /* 0x000fea0003800000 */
.L_x_1872:
[----:B-----5:R4:W-:Y:S02]  /*8580*/  STG.E.128 desc[UR6][R170.64], R56 ;  /* 0x00000038aa007986 */ /* 0x0209e4000c101d06 */
.L_x_1863:
[----:B------:R-:W-:Y:S05]  /*8590*/  BSYNC B2 ;  /* 0x0000000000027941 */ /* 0x000fea0003800000 */
.L_x_1862:
        /* <DEDUP_REMOVED lines=104> */
.L_x_1879:
[----:B------:R-:W-:Y:S05]  /*8c20*/  BSYNC B0 ;  /* 0x0000000000007941 */ /* 0x000fea0003800000 */
.L_x_1878:
[----:B-----5:R4:W-:Y:S02]  /*8c30*/  STG.E.128 desc[UR6][R170.64], R56 ;  /* 0x00000038aa007986 */ /* 0x0209e4000c101d06 */
.L_x_1877:
[----:B------:R-:W-:Y:S05]  /*8c40*/  BSYNC B1 ;  /* 0x0000000000017941 */ /* 0x000fea0003800000 */
.L_x_1876:
        /* <DEDUP_REMOVED lines=98> */
.L_x_1883:
[----:B------:R-:W-:Y:S05]  /*9270*/  BSYNC B0 ;  /* 0x0000000000007941 */ /* 0x000fea0003800000 */
.L_x_1882:
[----:B-----5:R4:W-:Y:S02]  /*9280*/  STG.E.128 desc[UR6][R170.64], R56 ;  /* 0x00000038aa007986 */ /* 0x0209e4000c101d06 */
.L_x_1881:
[----:B------:R-:W-:Y:S05]  /*9290*/  BSYNC B1 ;  /* 0x0000000000017941 */ /* 0x000fea0003800000 */
.L_x_1880:
        /* <DEDUP_REMOVED lines=97> */
.L_x_1885:
[----:B------:R-:W-:Y:S05]  /*98b0*/  BSYNC B0 ;  /* 0x0000000000007941 */ /* 0x000fea0003800000 */
.L_x_1884:
[----:B-----5:R4:W-:Y:S02]  /*98c0*/  STG.E.128 desc[UR6][R170.64], R56 ;  /* 0x00000038aa007986 */ /* 0x0209e4000c101d06 */
.L_x_1875:
[----:B------:R-:W-:Y:S05]  /*98d0*/  BSYNC B2 ;  /* 0x0000000000027941 */ /* 0x000fea0003800000 */
.L_x_1874:
        /* <DEDUP_REMOVED lines=109> */
.L_x_1891:
[----:B------:R-:W-:Y:S05]  /*9fb0*/  BSYNC B0 ;  /* 0x0000000000007941 */ /* 0x000fea0003800000 */
.L_x_1890:
[----:B-----5:R1:W-:Y:S02]  /*9fc0*/  STG.E.128 desc[UR6][R172.64], R56 ;  /* 0x00000038ac007986 */ /* 0x0203e4000c101d06 */
.L_x_1889:
[----:B------:R-:W-:Y:S05]  /*9fd0*/  BSYNC B1 ;  /* 0x0000000000017941 */ /* 0x000fea0003800000 */
.L_x_1888:
        /* <DEDUP_REMOVED lines=98> */
.L_x_1895:
[----:B------:R-:W-:Y:S05]  /*a600*/  BSYNC B0 ;  /* 0x0000000000007941 */ /* 0x000fea0003800000 */
.L_x_1894:
[----:B-----5:R4:W-:Y:S02]  /*a610*/  STG.E.128 desc[UR6][R172.64], R56 ;  /* 0x00000038ac007986 */ /* 0x0209e4000c101d06 */
.L_x_1893:
[----:B------:R-:W-:Y:S05]  /*a620*/  BSYNC B1 ;  /* 0x0000000000017941 */ /* 0x000fea0003800000 */
.L_x_1892:
        /* <DEDUP_REMOVED lines=97> */
.L_x_1897:
[----:B------:R-:W-:Y:S05]  /*ac40*/  BSYNC B0 ;  /* 0x0000000000007941 */ /* 0x000fea0003800000 */
.L_x_1896:
[----:B-----5:R4:W-:Y:S02]  /*ac50*/  STG.E.128 desc[UR6][R166.64], R56 ;  /* 0x00000038a6007986 */ /* 0x0209e4000c101d06 */
.L_x_1887:
[----:B------:R-:W-:Y:S05]  /*ac60*/  BSYNC B2 ;  /* 0x0000000000027941 */ /* 0x000fea0003800000 */
.L_x_1886:
        /* <DEDUP_REMOVED lines=8> */
.L_x_1823:
        /* <DEDUP_REMOVED lines=21> */
.L_x_1899:
[----:B------:R-:W-:Y:S05]  /*ae40*/  BSYNC B0 ;  /* 0x0000000000007941 */ /* 0x000fea0003800000 */
.L_x_1898:
        /* <DEDUP_REMOVED lines=24> */
.L_x_1901:
[----:B------:R-:W-:Y:S05]  /*afd0*/  BSYNC B0 ;  /* 0x0000000000007941 */ /* 0x000fea0003800000 */
.L_x_1900:
        /* <DEDUP_REMOVED lines=24> */
.L_x_1903:
[----:B------:R-:W-:Y:S05]  /*b160*/  BSYNC B0 ;  /* 0x0000000000007941 */ /* 0x000fea0003800000 */
.L_x_1902:
        /* <DEDUP_REMOVED lines=29> */
.L_x_1904:
[----:B------:R-:W-:Y:S05]  /*b340*/  BSYNC B0 ;  /* 0x0000000000007941 */ /* 0x000fea0003800000 */
.L_x_1849:
        /* <DEDUP_REMOVED lines=81> */
.L_x_1905:
        /* <DEDUP_REMOVED lines=9> */
.L_x_1906:
[----:B------:R-:W-:Y:S04]  /*b8f0*/  IADD3 R9, R9, -0x1, RZ ;  /* 0xffffffff09097810 */ /* 0x000fe80007ffe0ff */
[----:B------:R-:W-:Y:S11]  /*b900*/  ISETP.GT.AND P0, PT, R9, R66, PT ;  /* 0x000000420900720c */ /* 0x000ff60003f04270 */
[----:B------:R-:W-:Y:S02]  /*b910*/  @!UPT UIADD3 URZ, URZ, URZ, URZ ;  /* 0x0000003f3f3ff290 */ /* 0x000fe4000fffe03f */
[----:B------:R-:W-:Y:S05]  /*b920*/  @P0 BRA `(.L_x_1907) ;  /* 0xffffff7400240947 */ /* 0x000fea000383ffff */
.L_x_1814:
        /* <DEDUP_REMOVED lines=106> */
.L_x_1916:
[----:B------:R-:W-:Y:S05]  /*bfd0*/  BSYNC B0 ;  /* 0x0000000000007941 */ /* 0x000fea0003800000 */
.L_x_1915:
[----:B-----5:R3:W-:Y:S02]  /*bfe0*/  STS.128 [R210], R20 ;  /* 0x00000014d2007388 */ /* 0x0207e40000000c00 */
.L_x_1914:
[----:B------:R-:W-:Y:S05]  /*bff0*/  BSYNC B1 ;  /* 0x0000000000017941 */ /* 0x000fea0003800000 */
.L_x_1913:
        /* <DEDUP_REMOVED lines=46> */
.L_x_1920:
[----:B------:R-:W-:Y:S05]  /*c2e0*/  BSYNC B0 ;  /* 0x0000000000007941 */ /* 0x000fea0003800000 */
.L_x_1919:
[----:B-----5:R1:W-:Y:S02]  /*c2f0*/  STS.128 [R210+0x2000], R20 ;  /* 0x00200014d2007388 */ /* 0x0203e40000000c00 */
.L_x_1918:
[----:B------:R-:W-:Y:S05]  /*c300*/  BSYNC B1 ;  /* 0x0000000000017941 */ /* 0x000fea0003800000 */
.L_x_1917:
        /* <DEDUP_REMOVED lines=46> */
.L_x_1922:
[----:B------:R-:W-:Y:S05]  /*c5f0*/  BSYNC B0 ;  /* 0x0000000000007941 */ /* 0x000fea0003800000 */
.L_x_1921:
[----:B-----5:R3:W-:Y:S02]  /*c600*/  STS.128 [R210+0x4000], R20 ;  /* 0x00400014d2007388 */ /* 0x0207e40000000c00 */
.L_x_1912:
[----:B------:R-:W-:Y:S05]  /*c610*/  BSYNC B2 ;  /* 0x0000000000027941 */ /* 0x000fea0003800000 */
.L_x_1911:
        /* <DEDUP_REMOVED lines=63> */
.L_x_1928:
[----:B------:R-:W-:Y:S05]  /*ca10*/  BSYNC B0 ;  /* 0x0000000000007941 */ /* 0x000fea0003800000 */
.L_x_1927:
[----:B-----5:R1:W-:Y:S02]  /*ca20*/  STS.128 [R210+0x800], R24 ;  /* 0x00080018d2007388 */ /* 0x0203e40000000c00 */
.L_x_1926:
[----:B------:R-:W-:Y:S05]  /*ca30*/  BSYNC B1 ;  /* 0x0000000000017941 */ /* 0x000fea0003800000 */
.L_x_1925:
        /* <DEDUP_REMOVED lines=46> */
.L_x_1932:
[----:B------:R-:W-:Y:S05]  /*cd20*/  BSYNC B0 ;  /* 0x0000000000007941 */ /* 0x000fea0003800000 */
.L_x_1931:
[----:B-----5:R1:W-:Y:S02]  /*cd30*/  STS.128 [R210+0x2800], R24 ;  /* 0x00280018d2007388 */ /* 0x0203e40000000c00 */
.L_x_1930:
[----:B------:R-:W-:Y:S05]  /*cd40*/  BSYNC B1 ;  /* 0x0000000000017941 */ /* 0x000fea0003800000 */
.L_x_1929:
        /* <DEDUP_REMOVED lines=44> */
.L_x_1934:
[----:B------:R-:W-:Y:S05]  /*d010*/  BSYNC B0 ;  /* 0x0000000000007941 */ /* 0x000fea0003800000 */
.L_x_1933:
[----:B-----5:R1:W-:Y:S02]  /*d020*/  STS.128 [R210+0x4800], R32 ;  /* 0x00480020d2007388 */ /* 0x0203e40000000c00 */
.L_x_1924:
[----:B------:R-:W-:Y:S05]  /*d030*/  BSYNC B2 ;  /* 0x0000000000027941 */ /* 0x000fea0003800000 */
.L_x_1923:
        /* <DEDUP_REMOVED lines=66> */
.L_x_1940:
[----:B------:R-:W-:Y:S05]  /*d460*/  BSYNC B0 ;  /* 0x0000000000007941 */ /* 0x000fea0003800000 */
.L_x_1939:
[----:B-----5:R1:W-:Y:S02]  /*d470*/  STS.128 [R210+0x1000], R24 ;  /* 0x00100018d2007388 */ /* 0x0203e40000000c00 */
.L_x_1938:
[----:B------:R-:W-:Y:S05]  /*d480*/  BSYNC B1 ;  /* 0x0000000000017941 */ /* 0x000fea0003800000 */
.L_x_1937:
        /* <DEDUP_REMOVED lines=48> */
.L_x_1944:
[----:B------:R-:W-:Y:S05]  /*d790*/  BSYNC B0 ;  /* 0x0000000000007941 */ /* 0x000fea0003800000 */
.L_x_1943:
[----:B-----5:R1:W-:Y:S02]  /*d7a0*/  STS.128 [R210+0x3000], R24 ;  /* 0x00300018d2007388 */ /* 0x0203e40000000c00 */
.L_x_1942:
[----:B------:R-:W-:Y:S05]  /*d7b0*/  BSYNC B1 ;  /* 0x0000000000017941 */ /* 0x000fea0003800000 */
.L_x_1941:
        /* <DEDUP_REMOVED lines=45> */
.L_x_1946:
[----:B------:R-:W-:Y:S05]  /*da90*/  BSYNC B0 ;  /* 0x0000000000007941 */ /* 0x000fea0003800000 */
.L_x_1945:
[----:B-----5:R1:W-:Y:S02]  /*daa0*/  STS.128 [R210+0x5000], R24 ;  /* 0x00500018d2007388 */ /* 0x0203e40000000c00 */
.L_x_1936:
[----:B------:R-:W-:Y:S05]  /*dab0*/  BSYNC B2 ;  /* 0x0000000000027941 */ /* 0x000fea0003800000 */
.L_x_1935:
        /* <DEDUP_REMOVED lines=63> */
.L_x_1951:
[----:B------:R-:W-:Y:S05]  /*deb0*/  BSYNC B0 ;  /* 0x0000000000007941 */ /* 0x000fea0003800000 */
.L_x_1950:
[----:B-----5:R1:W-:Y:S02]  /*dec0*/  STS.128 [R210+0x1800], R16 ;  /* 0x00180010d2007388 */ /* 0x0203e40000000c00 */
.L_x_1949:
[----:B------:R-:W-:Y:S05]  /*ded0*/  BSYNC B1 ;  /* 0x0000000000017941 */ /* 0x000fea0003800000 */
.L_x_1948:
        /* <DEDUP_REMOVED lines=46> */
.L_x_1955:
[----:B------:R-:W-:Y:S05]  /*e1c0*/  BSYNC B0 ;  /* 0x0000000000007941 */ /* 0x000fea0003800000 */
.L_x_1954:
[----:B-----5:R1:W-:Y:S02]  /*e1d0*/  STS.128 [R210+0x3800], R12 ;  /* 0x0038000cd2007388 */ /* 0x0203e40000000c00 */
.L_x_1953:
[----:B------:R-:W-:Y:S05]  /*e1e0*/  BSYNC B1 ;  /* 0x0000000000017941 */ /* 0x000fea0003800000 */
.L_x_1952:
        /* <DEDUP_REMOVED lines=47> */
.L_x_1957:
[----:B------:R-:W-:Y:S05]  /*e4e0*/  BSYNC B0 ;  /* 0x0000000000007941 */ /* 0x000fea0003800000 */
.L_x_1956:
[----:B-----5:R1:W-:Y:S01]  /*e4f0*/  STS.128 [R210+0x5800], R12 ;  /* 0x0058000cd2007388 */ /* 0x0203e20000000c00 */
[----:B------:R-:W-:Y:S05]  /*e500*/  BRA `(.L_x_1947) ;  /* 0x0000005000387947 */ /* 0x000fea0003800000 */
.L_x_1910:
        /* <DEDUP_REMOVED lines=94> */
.L_x_1963:
[----:B------:R-:W-:Y:S05]  /*eaf0*/  BSYNC B0 ;  /* 0x0000000000007941 */ /* 0x000fea0003800000 */
.L_x_1962:
[----:B-----5:R3:W-:Y:S02]  /*eb00*/  STS.128 [R210], R24 ;  /* 0x00000018d2007388 */ /* 0x0207e40000000c00 */
.L_x_1961:
[----:B------:R-:W-:Y:S05]  /*eb10*/  BSYNC B1 ;  /* 0x0000000000017941 */ /* 0x000fea0003800000 */
.L_x_1960:
        /* <DEDUP_REMOVED lines=90> */
.L_x_1967:
[----:B------:R-:W-:Y:S05]  /*f0c0*/  BSYNC B0 ;  /* 0x0000000000007941 */ /* 0x000fea0003800000 */
.L_x_1966:
[----:B-----5:R1:W-:Y:S02]  /*f0d0*/  STS.128 [R210+0x2000], R24 ;  /* 0x00200018d2007388 */ /* 0x0203e40000000c00 */
.L_x_1965:
[----:B------:R-:W-:Y:S05]  /*f0e0*/  BSYNC B1 ;  /* 0x0000000000017941 */ /* 0x000fea0003800000 */
.L_x_1964:
        /* <DEDUP_REMOVED lines=89> */
.L_x_1969:
[----:B------:R-:W-:Y:S05]  /*f680*/  BSYNC B0 ;  /* 0x0000000000007941 */ /* 0x000fea0003800000 */
.L_x_1968:
[----:B-----5:R3:W-:Y:S02]  /*f690*/  STS.128 [R210+0x4000], R24 ;  /* 0x00400018d2007388 */ /* 0x0207e40000000c00 */
.L_x_1959:
[----:B------:R-:W-:Y:S05]  /*f6a0*/  BSYNC B2 ;  /* 0x0000000000027941 */ /* 0x000fea0003800000 */
.L_x_1958:
        /* <DEDUP_REMOVED lines=98> */
.L_x_1975:
[----:B------:R-:W-:Y:S05]  /*fcd0*/  BSYNC B0 ;  /* 0x0000000000007941 */ /* 0x000fea0003800000 */
.L_x_1974:
[----:B-----5:R2:W-:Y:S02]  /*fce0*/  STS.128 [R210+0x800], R28 ;  /* 0x0008001cd2007388 */ /* 0x0205e40000000c00 */
.L_x_1973:
[----:B------:R-:W-:Y:S05]  /*fcf0*/  BSYNC B1 ;  /* 0x0000000000017941 */ /* 0x000fea0003800000 */
.L_x_1972:
        /* <DEDUP_REMOVED lines=92> */
.L_x_1979:
[----:B------:R-:W-:Y:S05]  /*102c0*/  BSYNC B0 ;  /* 0x0000000000007941 */ /* 0x000fea0003800000 */
.L_x_1978:
[----:B-----5:R2:W-:Y:S02]  /*102d0*/  STS.128 [R210+0x2800], R28 ;  /* 0x0028001cd2007388 */ /* 0x0205e40000000c00 */
.L_x_1977:
[----:B------:R-:W-:Y:S05]  /*102e0*/  BSYNC B1 ;  /* 0x0000000000017941 */ /* 0x000fea0003800000 */
.L_x_1976:
        /* <DEDUP_REMOVED lines=91> */
.L_x_1981:
[----:B------:R-:W-:Y:S05]  /*108a0*/  BSYNC B0 ;  /* 0x0000000000007941 */ /* 0x000fea0003800000 */
.L_x_1980:
[----:B-----5:R3:W-:Y:S02]  /*108b0*/  STS.128 [R210+0x4800], R24 ;  /* 0x00480018d2007388 */ /* 0x0207e40000000c00 */
.L_x_1971:
[----:B------:R-:W-:Y:S05]  /*108c0*/  BSYNC B2 ;  /* 0x0000000000027941 */ /* 0x000fea0003800000 */
.L_x_1970:
        /* <DEDUP_REMOVED lines=99> */
.L_x_1987:
[----:B------:R-:W-:Y:S05]  /*10f00*/  BSYNC B0 ;  /* 0x0000000000007941 */ /* 0x000fea0003800000 */
.L_x_1986:
[----:B-----5:R2:W-:Y:S02]  /*10f10*/  STS.128 [R210+0x1000], R28 ;  /* 0x0010001cd2007388 */ /* 0x0205e40000000c00 */
.L_x_1985:
[----:B------:R-:W-:Y:S05]  /*10f20*/  BSYNC B1 ;  /* 0x0000000000017941 */ /* 0x000fea0003800000 */
.L_x_1984:
        /* <DEDUP_REMOVED lines=92> */
.L_x_1991:
[----:B------:R-:W-:Y:S05]  /*114f0*/  BSYNC B0 ;  /* 0x0000000000007941 */ /* 0x000fea0003800000 */
.L_x_1990:
[----:B-----5:R2:W-:Y:S02]  /*11500*/  STS.128 [R210+0x3000], R28 ;  /* 0x0030001cd2007388 */ /* 0x0205e40000000c00 */
.L_x_1989:
[----:B------:R-:W-:Y:S05]  /*11510*/  BSYNC B1 ;  /* 0x0000000000017941 */ /* 0x000fea0003800000 */
.L_x_1988:
        /* <DEDUP_REMOVED lines=91> */
.L_x_1993:
[----:B------:R-:W-:Y:S05]  /*11ad0*/  BSYNC B0 ;  /* 0x0000000000007941 */ /* 0x000fea0003800000 */
.L_x_1992:
[----:B-----5:R3:W-:Y:S02]  /*11ae0*/  STS.128 [R210+0x5000], R24 ;  /* 0x00500018d2007388 */ /* 0x0207e40000000c00 */
.L_x_1983:
[----:B------:R-:W-:Y:S05]  /*11af0*/  BSYNC B2 ;  /* 0x0000000000027941 */ /* 0x000fea0003800000 */
.L_x_1982:
        /* <DEDUP_REMOVED lines=98> */
.L_x_1997:
[----:B------:R-:W-:Y:S05]  /*12120*/  BSYNC B0 ;  /* 0x0000000000007941 */ /* 0x000fea0003800000 */
.L_x_1996:
[----:B-----5:R3:W-:Y:S02]  /*12130*/  STS.128 [R210+0x1800], R16 ;  /* 0x00180010d2007388 */ /* 0x0207e40000000c00 */
.L_x_1995:
[----:B------:R-:W-:Y:S05]  /*12140*/  BSYNC B1 ;  /* 0x0000000000017941 */ /* 0x000fea0003800000 */
.L_x_1994:
        /* <DEDUP_REMOVED lines=93> */
.L_x_2001:
[----:B------:R-:W-:Y:S05]  /*12720*/  BSYNC B0 ;  /* 0x0000000000007941 */ /* 0x000fea0003800000 */
.L_x_2000:
[----:B-----5:R1:W-:Y:S02]  /*12730*/  STS.128 [R210+0x3800], R16 ;  /* 0x00380010d2007388 */ /* 0x0203e40000000c00 */
.L_x_1999:
[----:B------:R-:W-:Y:S05]  /*12740*/  BSYNC B1 ;  /* 0x0000000000017941 */ /* 0x000fea0003800000 */
.L_x_1998:
        /* <DEDUP_REMOVED lines=96> */
.L_x_2003:
[----:B------:R-:W-:Y:S05]  /*12d50*/  BSYNC B0 ;  /* 0x0000000000007941 */ /* 0x000fea0003800000 */
.L_x_2002:
[----:B-----5:R1:W-:Y:S01]  /*12d60*/  STS.128 [R210+0x5800], R12 ;  /* 0x0058000cd2007388 */ /* 0x0203e20000000c00 */
[----:B------:R-:W-:Y:S05]  /*12d70*/  BRA `(.L_x_1947) ;  /* 0x00000008001c7947 */ /* 0x000fea0003800000 */
.L_x_1909:
        /* <DEDUP_REMOVED lines=36> */
.L_x_2005:
[----:B------:R-:W-:Y:S05]  /*12fc0*/  BSYNC B0 ;  /* 0x0000000000007941 */ /* 0x000fea0003800000 */
.L_x_2004:
        /* <DEDUP_REMOVED lines=32> */
.L_x_2007:
[----:B------:R-:W-:Y:S05]  /*131d0*/  BSYNC B0 ;  /* 0x0000000000007941 */ /* 0x000fea0003800000 */
.L_x_2006:
        /* <DEDUP_REMOVED lines=31> */
.L_x_2009:
[----:B------:R-:W-:Y:S05]  /*133d0*/  BSYNC B0 ;  /* 0x0000000000007941 */ /* 0x000fea0003800000 */
.L_x_2008:
        /* <DEDUP_REMOVED lines=33> */
.L_x_1947:
[----:B------:R-:W-:Y:S05]  /*135f0*/  BSYNC B3 ;  /* 0x0000000000037941 */ /* 0x000fea0003800000 */
.L_x_1908:
        /* <DEDUP_REMOVED lines=35> */
.L_x_2012:
[----:B------:R3:W-:Y:S02]  /*13830*/  STS.128 [R210+0xa000], RZ ;  /* 0x00a000ffd2007388 */ /* 0x0007e40000000c00 */
.L_x_2011:
[----:B------:R-:W-:Y:S05]  /*13840*/  BSYNC B0 ;  /* 0x0000000000007941 */ /* 0x000fea0003800000 */
.L_x_2010:
        /* <DEDUP_REMOVED lines=31> */
.L_x_2015:
[----:B------:R2:W-:Y:S02]  /*13a40*/  STS.128 [R210+0xa800], RZ ;  /* 0x00a800ffd2007388 */ /* 0x0005e40000000c00 */
.L_x_2014:
[----:B------:R-:W-:Y:S05]  /*13a50*/  BSYNC B0 ;  /* 0x0000000000007941 */ /* 0x000fea0003800000 */
.L_x_2013:
        /* <DEDUP_REMOVED lines=34> */
.L_x_2018:
[----:B------:R2:W-:Y:S02]  /*13c80*/  STS.128 [R210+0xb000], RZ ;  /* 0x00b000ffd2007388 */ /* 0x0005e40000000c00 */
.L_x_2017:
[----:B------:R-:W-:Y:S05]  /*13c90*/  BSYNC B0 ;  /* 0x0000000000007941 */ /* 0x000fea0003800000 */
.L_x_2016:
        /* <DEDUP_REMOVED lines=36> */
.L_x_2020:
[----:B------:R-:W-:Y:S05]  /*13ee0*/  BSYNC B0 ;  /* 0x0000000000007941 */ /* 0x000fea0003800000 */
.L_x_2019:
        /* <DEDUP_REMOVED lines=38> */
.L_x_2023:
[----:B------:R4:W-:Y:S02]  /*14150*/  STS.128 [R210+0x10000], RZ ;  /* 0x010000ffd2007388 */ /* 0x0009e40000000c00 */
.L_x_2022:
[----:B------:R-:W-:Y:S05]  /*14160*/  BSYNC B0 ;  /* 0x0000000000007941 */ /* 0x000fea0003800000 */
.L_x_2021:
        /* <DEDUP_REMOVED lines=32> */
.L_x_2026:
[----:B------:R1:W-:Y:S02]  /*14370*/  STS.128 [R210+0x10800], RZ ;  /* 0x010800ffd2007388 */ /* 0x0003e40000000c00 */
.L_x_2025:
[----:B------:R-:W-:Y:S05]  /*14380*/  BSYNC B0 ;  /* 0x0000000000007941 */ /* 0x000fea0003800000 */
.L_x_2024:
        /* <DEDUP_REMOVED lines=35> */
.L_x_2029:
[----:B------:R1:W-:Y:S02]  /*145c0*/  STS.128 [R210+0x11000], RZ ;  /* 0x011000ffd2007388 */ /* 0x0003e40000000c00 */
.L_x_2028:
[----:B------:R-:W-:Y:S05]  /*145d0*/  BSYNC B0 ;  /* 0x0000000000007941 */ /* 0x000fea0003800000 */
.L_x_2027:
        /* <DEDUP_REMOVED lines=38> */
.L_x_2032:
[----:B------:R2:W-:Y:S02]  /*14840*/  STS.128 [R210+0x11800], RZ ;  /* 0x011800ffd2007388 */ /* 0x0005e40000000c00 */
.L_x_2031:
[----:B------:R-:W-:Y:S05]  /*14850*/  BSYNC B0 ;  /* 0x0000000000007941 */ /* 0x000fea0003800000 */
.L_x_2030:
[----:B------:R-:W-:Y:S01]  /*14860*/  SHF.L.U32 R0, R63, 0x6, RZ ;  /* 0x000000063f007819 */ /* 0x000fe200000006ff */
[----:B------:R-:W-:Y:S01]  /*14870*/  ULDC.64 UR8, c[0x0][0x398] ;  /* 0x0000e60000087ab9 */ /* 0x000fe20000000a00 */
[----:B------:R-:W-:Y:S01]  /*14880*/  SHF.L.U32 R154, R154, 0x3, RZ ;  /* 0x000000039a9a7819 */ /* 0x000fe200000006ff */
[----:B------:R-:W0:Y:S01]  /*14890*/  LDGDEPBAR ;  /* 0x00000000000079af */ /* 0x000e220000000000 */
[----:B-12---:R-:W-:Y:S02]  /*148a0*/  LOP3.LUT R5, R0, 0x1c0, RZ, 0xc0, !PT ;  /* 0x000001c000057812 */ /* 0x006fe400078ec0ff */
[----:B------:R-:W-:Y:S02]  /*148b0*/  LEA R203, R60, R47, 0xa ;  /* 0x0000002f3ccb7211 */ /* 0x000fe400078e50ff */
        /* <DEDUP_REMOVED lines=9> */
[C---:B------:R-:W-:Y:S01]  /*14950*/  LEA R100, R45.reuse, R203, 0x1 ;  /* 0x000000cb2d647211 */ /* 0x040fe200078e08ff */
[----:B------:R-:W-:Y:S01]  /*14960*/  LDSM.16.M88.4 R8, [R218] ;  /* 0x00000000da08783b */ /* 0x000fe20000000200 */
[C---:B------:R-:W-:Y:S02]  /*14970*/  IADD3 R0, R202.reuse, 0x6000, RZ ;  /* 0x00006000ca007810 */ /* 0x040fe40007ffe0ff */
[----:B------:R-:W-:Y:S01]  /*14980*/  IADD3 R201, R202, 0x6020, RZ ;  /* 0x00006020cac97810 */ /* 0x000fe20007ffe0ff */
[----:B------:R-:W1:Y:S01]  /*14990*/  LDSM.16.M88.4 R12, [R202+0x6000] ;  /* 0x00600000ca0c783b */ /* 0x000e620000000200 */
[----:B------:R-:W-:Y:S01]  /*149a0*/  LEA R63, R45, R218, 0x1 ;  /* 0x000000da2d3f7211 */ /* 0x000fe200078e08ff */
[----:B------:R-:W-:Y:S01]  /*149b0*/  @P1 VIADD R201, R0, 0xffffffe0 ;  /* 0xffffffe000c91836 */ /* 0x000fe20000000000 */
[----:B------:R-:W-:Y:S01]  /*149c0*/  MOV R0, 0x40 ;  /* 0x0000004000007802 */ /* 0x000fe20000000f00 */
[----:B------:R-:W2:Y:S01]  /*149d0*/  LDSM.16.M88.4 R36, [R202+0x6800] ;  /* 0x00680000ca24783b */ /* 0x000ea20000000200 */
[----:B------:R-:W-:Y:S01]  /*149e0*/  ISETP.GT.AND P6, PT, R215, R204, PT ;  /* 0x000000ccd700720c */ /* 0x000fe20003fc4270 */
[C---:B------:R-:W-:Y:S01]  /*149f0*/  VIADD R190, R201.reuse, 0x2800 ;  /* 0x00002800c9be7836 */ /* 0x040fe20000000000 */
[----:B------:R-:W-:Y:S01]  /*14a00*/  SEL R0, R0, 0xffffffc0, !P2 ;  /* 0xffffffc000007807 */ /* 0x000fe20005000000 */
[----:B------:R-:W-:Y:S01]  /*14a10*/  LDSM.16.M88.4 R52, [R201] ;  /* 0x00000000c934783b */ /* 0x000fe20000000200 */
[----:B------:R-:W-:-:S02]  /*14a20*/  IADD3 R195, R201, 0x800, RZ ;  /* 0x00000800c9c37810 */ /* 0x000fc40007ffe0ff */
[----:B------:R-:W-:Y:S01]  /*14a30*/  IADD3 R199, R202, R0, RZ ;  /* 0x00000000cac77210 */ /* 0x000fe20007ffe0ff */
[----:B------:R-:W5:Y:S01]  /*14a40*/  LDSM.16.M88.4 R64, [R202+0x7000] ;  /* 0x00700000ca40783b */ /* 0x000f620000000200 */
[----:B------:R-:W-:Y:S02]  /*14a50*/  IADD3 R192, R0, R201, RZ ;  /* 0x000000c900c07210 */ /* 0x000fe40007ffe0ff */
[C---:B------:R-:W-:Y:S01]  /*14a60*/  IADD3 R194, R201.reuse, 0x1000, RZ ;  /* 0x00001000c9c27810 */ /* 0x040fe20007ffe0ff */
[----:B------:R-:W-:Y:S01]  /*14a70*/  LDSM.16.M88.4 R84, [R100] ;  /* 0x000000006454783b */ /* 0x000fe20000000200 */
[C---:B------:R-:W-:Y:S02]  /*14a80*/  IADD3 R193, R201.reuse, 0x1800, RZ ;  /* 0x00001800c9c17810 */ /* 0x040fe40007ffe0ff */
[C---:B------:R-:W-:Y:S01]  /*14a90*/  IADD3 R191, R201.reuse, 0x2000, RZ ;  /* 0x00002000c9bf7810 */ /* 0x040fe20007ffe0ff */
[----:B------:R-:W3:Y:S01]  /*14aa0*/  LDSM.16.M88.4 R76, [R199+0x6000] ;  /* 0x00600000c74c783b */ /* 0x000ee20000000200 */
[----:B------:R-:W-:-:S02]  /*14ab0*/  IADD3 R189, R201, 0x3000, RZ ;  /* 0x00003000c9bd7810 */ /* 0x000fc40007ffe0ff */
[C---:B------:R-:W-:Y:S01]  /*14ac0*/  IADD3 R188, R201.reuse, 0x3800, RZ ;  /* 0x00003800c9bc7810 */ /* 0x040fe20007ffe0ff */
[----:B------:R-:W4:Y:S01]  /*14ad0*/  LDSM.16.M88.4 R28, [R202+0x7800] ;  /* 0x00780000ca1c783b */ /* 0x000f220000000200 */
[C---:B------:R-:W-:Y:S02]  /*14ae0*/  IADD3 R187, R201.reuse, 0x4000, RZ ;  /* 0x00004000c9bb7810 */ /* 0x040fe40007ffe0ff */
[C---:B------:R-:W-:Y:S01]  /*14af0*/  IADD3 R186, R201.reuse, 0x4800, RZ ;  /* 0x00004800c9ba7810 */ /* 0x040fe20007ffe0ff */
[----:B------:R-:W4:Y:S01]  /*14b00*/  LDSM.16.M88.4 R4, [R201+0x800] ;  /* 0x00080000c904783b */ /* 0x000f220000000200 */
[C---:B------:R-:W-:Y:S02]  /*14b10*/  IADD3 R185, R201.reuse, 0x5000, RZ ;  /* 0x00005000c9b97810 */ /* 0x040fe40007ffe0ff */
[----:B------:R-:W-:Y:S01]  /*14b20*/  IADD3 R184, R201, 0x5800, RZ ;  /* 0x00005800c9b87810 */ /* 0x000fe20007ffe0ff */
[----:B------:R-:W4:Y:S04]  /*14b30*/  LDSM.16.M88.4 R20, [R201+0x1000] ;  /* 0x00100000c914783b */ /* 0x000f280000000200 */
[----:B------:R-:W-:Y:S01]  /*14b40*/  LDSM.16.M88.4 R72, [R63] ;  /* 0x000000003f48783b */ /* 0x000fe20000000200 */
[C---:B-1----:R-:W-:Y:S03]  /*14b50*/  HMMA.16816.F32 R16, R48.reuse, R12, RZ ;  /* 0x0000000c3010723c */ /* 0x042fe600000018ff */
[----:B------:R-:W1:Y:S04]  /*14b60*/  LDSM.16.M88.4 R92, [R192] ;  /* 0x00000000c05c783b */ /* 0x000e680000000200 */
[----:B------:R-:W1:Y:S01]  /*14b70*/  LDSM.16.M88.4 R56, [R201+0x1800] ;  /* 0x00180000c938783b */ /* 0x000e620000000200 */
[C---:B------:R-:W-:Y:S03]  /*14b80*/  HMMA.16816.F32 R12, R48.reuse, R14, RZ ;  /* 0x0000000e300c723c */ /* 0x040fe600000018ff */
[----:B------:R-:W1:Y:S03]  /*14b90*/  LDSM.16.M88.4 R24, [R199+0x6800] ;  /* 0x00680000c718783b */ /* 0x000e660000000200 */
[C---:B--2---:R-:W-:Y:S01]  /*14ba0*/  HMMA.16816.F32 R40, R48.reuse, R36, RZ ;  /* 0x000000243028723c */ /* 0x044fe200000018ff */
[----:B------:R-:W2:Y:S04]  /*14bb0*/  LDSM.16.M88.4 R32, [R199+0x7000] ;  /* 0x00700000c720783b */ /* 0x000ea80000000200 */
        /* <DEDUP_REMOVED lines=8> */
[----:B---3--:R-:W-:Y:S06]  /*14c40*/  HMMA.16816.F32 R16, R84, R76, R16 ;  /* 0x0000004c5410723c */ /* 0x008fec0000001810 */
        /* <DEDUP_REMOVED lines=8> */
[----:B------:R-:W3:Y:S05]  /*14cd0*/  LDSM.16.M88.4 R20, [R203+0x2000] ;  /* 0x00200000cb14783b */ /* 0x000eea0000000200 */
        /* <DEDUP_REMOVED lines=10> */
[C---:B--2---:R-:W-:Y:S06]  /*14d80*/  HMMA.16816.F32 R68, R84.reuse, R32, R68 ;  /* 0x000000205444723c */ /* 0x044fec0000001844 */
[----:B------:R-:W-:Y:S01]  /*14d90*/  HMMA.16816.F32 R64, R84, R34, R64 ;  /* 0x000000225440723c */ /* 0x000fe20000001840 */
[----:B------:R-:W1:Y:S05]  /*14da0*/  LDSM.16.M88.4 R32, [R218+0x2000] ;  /* 0x00200000da20783b */ /* 0x000e6a0000000200 */
[----:B------:R-:W-:Y:S01]  /*14db0*/  HMMA.16816.F32 R12, R72, R94, R12 ;  /* 0x0000005e480c723c */ /* 0x000fe2000000180c */
[----:B------:R-:W-:Y:S05]  /*14dc0*/  LDSM.16.M88.4 R92, [R199+0x9800] ;  /* 0x00980000c75c783b */ /* 0x000fea0000000200 */
[----:B---3--:R-:W-:Y:S06]  /*14dd0*/  HMMA.16816.F32 R16, R20, R80, R16 ;  /* 0x000000501410723c */ /* 0x008fec0000001810 */
        /* <DEDUP_REMOVED lines=141> */
[----:B------:R-:W-:Y:S01]  /*156b0*/  IMAD R5, R60, 0x10, R62 ;  /* 0x000000103c057824 */ /* 0x000fe200078e023e */
[----:B------:R-:W4:Y:S04]  /*156c0*/  MUFU.TANH R36, R36 ;  /* 0x0000002400247308 */ /* 0x000f280000002400 */
[----:B------:R-:W-:-:S04]  /*156d0*/  IADD3 R2, R5, 0x1, R2 ;  /* 0x0000000105027810 */ /* 0x000fc80007ffe002 */
[----:B------:R-:W1:Y:S01]  /*156e0*/  MUFU.TANH R18, R18 ;  /* 0x0000001200127308 */ /* 0x000e620000002400 */
[----:B------:R-:W-:-:S04]  /*156f0*/  IADD3 R2, R61, R2, -R209 ;  /* 0x000000023d027210 */ /* 0x000fc80007ffe8d1 */
[----:B------:R-:W-:-:S03]  /*15700*/  IADD3 R2, R2, UR8, RZ ;  /* 0x0000000802027c10 */ /* 0x000fc6000fffe0ff */
[----:B------:R-:W-:Y:S01]  /*15710*/  FMUL.FTZ R88, R88, UR9 ;  /* 0x0000000958587c20 */ /* 0x000fe20008410000 */
[----:B------:R-:W-:Y:S01]  /*15720*/  FMUL.FTZ R89, R89, UR9 ;  /* 0x0000000959597c20 */ /* 0x000fe20008410000 */
[----:B------:R-:W-:Y:S01]  /*15730*/  FMUL.FTZ R90, R90, UR9 ;  /* 0x000000095a5a7c20 */ /* 0x000fe20008410000 */
[----:B------:R-:W-:Y:S01]  /*15740*/  FMUL.FTZ R91, R91, UR9 ;  /* 0x000000095b5b7c20 */ /* 0x000fe20008410000 */
[----:B------:R-:W1:Y:S01]  /*15750*/  MUFU.TANH R12, R12 ;  /* 0x0000000c000c7308 */ /* 0x000e620000002400 */
[----:B-----5:R-:W-:Y:S01]  /*15760*/  VIMNMX R0, R2, R61, PT ;  /* 0x0000003d02007248 */ /* 0x020fe20003fe0100 */
[----:B------:R-:W-:Y:S01]  /*15770*/  FMUL.FTZ R92, R92, UR9 ;  /* 0x000000095c5c7c20 */ /* 0x000fe20008410000 */
[----:B------:R-:W-:Y:S01]  /*15780*/  FMUL.FTZ R93, R93, UR9 ;  /* 0x000000095d5d7c20 */ /* 0x000fe20008410000 */
[----:B------:R-:W-:Y:S01]  /*15790*/  FMUL.FTZ R94, R94, UR9 ;  /* 0x000000095e5e7c20 */ /* 0x000fe20008410000 */
[----:B------:R-:W-:Y:S01]  /*157a0*/  FMUL.FTZ R95, R95, UR9 ;  /* 0x000000095f5f7c20 */ /* 0x000fe20008410000 */
[----:B------:R-:W-:-:S02]  /*157b0*/  VIADDMNMX R2, R2, 0x8, R61, PT ;  /* 0x0000000802027846 */ /* 0x000fc4000380013d */
        /* <DEDUP_REMOVED lines=79> */
.L_x_2034:
[----:B------:R-:W2:Y:S02]  /*15cb0*/  LDC R5, c[0x0][0x248] ;  /* 0x00009200ff057b82 */ /* 0x000ea40000000800 */
[----:B--2---:R-:W-:-:S04]  /*15cc0*/  LEA R5, -R5, RZ, 0x6 ;  /* 0x000000ff05057211 */ /* 0x004fc800078e31ff */
[----:B------:R-:W-:-:S07]  /*15cd0*/  SHF.R.S32.HI R6, RZ, 0x1f, R5 ;  /* 0x0000001fff067819 */ /* 0x000fce0000011405 */
.L_x_2035:
        /* <DEDUP_REMOVED lines=112> */
.L_x_2033:
        /* <DEDUP_REMOVED lines=451> */
.L_x_2037:
[----:B------:R-:W1:Y:S02]  /*18010*/  LDC R7, c[0x0][0x250] ;  /* 0x00009400ff077b82 */ /* 0x000e640000000800 */
[----:B-1----:R-:W-:-:S04]  /*18020*/  LEA R7, -R7, RZ, 0x6 ;  /* 0x000000ff07077211 */ /* 0x002fc800078e31ff */
[----:B------:R-:W-:-:S07]  /*18030*/  SHF.R.S32.HI R6, RZ, 0x1f, R7 ;  /* 0x0000001fff067819 */ /* 0x000fce0000011407 */
.L_x_2038:
        /* <DEDUP_REMOVED lines=60> */
[----:B------:R1:W-:Y:S01]  /*18400*/  @P5 LDGSTS.E.BYPASS.LTC128B.128 [R210+0xe800], desc[UR6][R16.64+0x80] ;  /* 0x0e80008010d25fae */ /* 0x0003e2000b901d46 */
        /* <DEDUP_REMOVED lines=17> */
[----:B------:R-:W-:Y:S01]  /*18520*/  @P4 LEA R6, P0, R136, UR4, 0x1 ;  /* 0x0000000488064c11 */ /* 0x000fe2000f8008ff */
[----:B------:R-:W-:Y:S01]  /*18530*/  ULDC UR4, c[0x0][0x39c] ;  /* 0x0000e70000047ab9 */ /* 0x000fe20000000800 */
[----:B------:R-:W-:Y:S01]  /*18540*/  @P5 LEA.HI.X R27, R4, UR5, R5, 0x1, P2 ;  /* 0x00000005041b5c11 */ /* 0x000fe200090f0c05 */
[----:B------:R-:W-:Y:S01]  /*18550*/  @!PT LDS RZ, [RZ] ;  /* 0x00000000fffff984 */ /* 0x000fe20000000800 */
[----:B------:R-:W-:Y:S01]  /*18560*/  @!PT LDS RZ, [RZ] ;  /* 0x00000000fffff984 */ /* 0x000fe20000000800 */
[----:B------:R-:W-:Y:S01]  /*18570*/  @!PT LDS RZ, [RZ] ;  /* 0x00000000fffff984 */ /* 0x000fe20000000800 */
[----:B------:R-:W-:Y:S01]  /*18580*/  @P1 LDGSTS.E.BYPASS.LTC128B.128 [R210+0xd000], desc[UR6][R8.64] ;  /* 0x0d00000008d21fae */ /* 0x000fe2000b901d46 */
        /* <DEDUP_REMOVED lines=31> */
[----:B------:R-:W-:Y:S02]  /*18780*/  IMAD.IADD R5, R133, 0x1, -R4 ;  /* 0x0000000185057824 */ /* 0x000fe400078e0a04 */
[----:B------:R-:W-:Y:S03]  /*18790*/  LDSM.16.M88.4 R180, [R203] ;  /* 0x00000000cbb4783b */ /* 0x000fe60000000200 */
[----:B------:R-:W-:Y:S01]  /*187a0*/  SHF.R.S32.HI R4, RZ, 0x1f, R5 ;  /* 0x0000001fff047819 */ /* 0x000fe20000011405 */
[----:B-1----:R-:W2:Y:S03]  /*187b0*/  LDSM.16.M88.4 R16, [R202+0x6000] ;  /* 0x00600000ca10783b */ /* 0x002ea60000000200 */
[----:B------:R-:W-:Y:S01]  /*187c0*/  LEA.HI R4, R4, R5, RZ, 0x3 ;  /* 0x0000000504047211 */ /* 0x000fe200078f18ff */
[----:B------:R-:W-:Y:S03]  /*187d0*/  LDSM.16.M88.4 R32, [R218] ;  /* 0x00000000da20783b */ /* 0x000fe60000000200 */
[----:B------:R-:W-:Y:S01]  /*187e0*/  LOP3.LUT R4, R4, 0xfffffff8, RZ, 0xc0, !PT ;  /* 0xfffffff804047812 */ /* 0x000fe200078ec0ff */
[----:B---3--:R-:W-:Y:S04]  /*187f0*/  LDSM.16.M88.4 R24, [R201] ;  /* 0x00000000c918783b */ /* 0x008fe80000000200 */
[----:B------:R-:W-:Y:S01]  /*18800*/  IMAD.IADD R4, R5, 0x1, -R4 ;  /* 0x0000000105047824 */ /* 0x000fe200078e0a04 */
[----:B------:R-:W1:Y:S04]  /*18810*/  LDSM.16.M88.4 R140, [R202+0x6800] ;  /* 0x00680000ca8c783b */ /* 0x000e680000000200 */
[----:B------:R-:W-:Y:S01]  /*18820*/  LOP3.LUT P0, RZ, R4, 0x4, RZ, 0xc0, !PT ;  /* 0x0000000404ff7812 */ /* 0x000fe2000780c0ff */
[----:B------:R-:W-:Y:S03]  /*18830*/  LDSM.16.M88.4 R224, [R199+0x6000] ;  /* 0x00600000c7e0783b */ /* 0x000fe60000000200 */
[----:B------:R-:W-:Y:S01]  /*18840*/  SEL R219, R219, 0xffffffe0, !P0 ;  /* 0xffffffe0dbdb7807 */ /* 0x000fe20004000000 */
[----:B------:R-:W3:Y:S04]  /*18850*/  LDSM.16.M88.4 R168, [R202+0x7000] ;  /* 0x00700000caa8783b */ /* 0x000ee80000000200 */
[C---:B------:R-:W-:Y:S01]  /*18860*/  IMAD R220, R219.reuse, 0x2, R203 ;  /* 0x00000002dbdc7824 */ /* 0x040fe200078e02cb */
[----:B------:R-:W-:Y:S01]  /*18870*/  LDSM.16.M88.4 R20, [R202+0x7800] ;  /* 0x00780000ca14783b */ /* 0x000fe20000000200 */
[----:B------:R-:W-:-:S03]  /*18880*/  IMAD R219, R219, 0x2, R218 ;  /* 0x00000002dbdb7824 */ /* 0x000fc600078e02da */
[----:B------:R-:W4:Y:S04]  /*18890*/  LDSM.16.M88.4 R12, [R220] ;  /* 0x00000000dc0c783b */ /* 0x000f280000000200 */
[----:B------:R-:W5:Y:S04]  /*188a0*/  LDSM.16.M88.4 R228, [R195] ;  /* 0x00000000c3e4783b */ /* 0x000f680000000200 */
[----:B------:R-:W-:Y:S01]  /*188b0*/  LDSM.16.M88.4 R8, [R219] ;  /* 0x00000000db08783b */ /* 0x000fe20000000200 */
[C---:B--2---:R-:W-:Y:S03]  /*188c0*/  HMMA.16816.F32 R4, R180.reuse, R16, RZ ;  /* 0x00000010b404723c */ /* 0x044fe600000018ff */
[----:B------:R-:W2:Y:S03]  /*188d0*/  LDSM.16.M88.4 R148, [R192] ;  /* 0x00000000c094783b */ /* 0x000ea60000000200 */
[C---:B------:R-:W-:Y:S01]  /*188e0*/  HMMA.16816.F32 R16, R180.reuse, R18, RZ ;  /* 0x00000012b410723c */ /* 0x040fe200000018ff */
[----:B------:R-:W2:Y:S04]  /*188f0*/  LDSM.16.M88.4 R176, [R194] ;  /* 0x00000000c2b0783b */ /* 0x000ea80000000200 */
[----:B------:R-:W2:Y:S01]  /*18900*/  LDSM.16.M88.4 R156, [R193] ;  /* 0x00000000c19c783b */ /* 0x000ea20000000200 */
[C---:B-1----:R-:W-:Y:S03]  /*18910*/  HMMA.16816.F32 R28, R180.reuse, R140, RZ ;  /* 0x0000008cb41c723c */ /* 0x042fe600000018ff */
[----:B------:R-:W1:Y:S03]  /*18920*/  LDSM.16.M88.4 R172, [R199+0x6800] ;  /* 0x00680000c7ac783b */ /* 0x000e660000000200 */
[----:B------:R-:W-:Y:S01]  /*18930*/  HMMA.16816.F32 R140, R180, R142, RZ ;  /* 0x0000008eb48c723c */ /* 0x000fe200000018ff */
[----:B------:R-:W-:Y:S04]  /*18940*/  LDSM.16.M88.4 R144, [R199+0x7000] ;  /* 0x00700000c790783b */ /* 0x000fe80000000200 */
[----:B------:R-:W-:Y:S01]  /*18950*/  LDSM.16.M88.4 R136, [R199+0x7800] ;  /* 0x00780000c788783b */ /* 0x000fe20000000200 */
[C---:B------:R-:W-:Y:S03]  /*18960*/  HMMA.16816.F32 R4, R32.reuse, R24, R4 ;  /* 0x000000182004723c */ /* 0x040fe60000001804 */
[----:B------:R-:W-:Y:S03]  /*18970*/  LDSM.16.M88.4 R160, [R192+0x800] ;  /* 0x00080000c0a0783b */ /* 0x000fe60000000200 */
[----:B------:R-:W-:Y:S01]  /*18980*/  HMMA.16816.F32 R16, R32, R26, R16 ;  /* 0x0000001a2010723c */ /* 0x000fe20000001810 */
[----:B------:R-:W-:Y:S04]  /*18990*/  LDSM.16.M88.4 R24, [R203+0x2000] ;  /* 0x00200000cb18783b */ /* 0x000fe80000000200 */
[----:B------:R-:W-:Y:S01]  /*189a0*/  LDSM.16.M88.4 R236, [R199+0x9000] ;  /* 0x00900000c7ec783b */ /* 0x000fe20000000200 */
[C---:B---3--:R-:W-:Y:S03]  /*189b0*/  HMMA.16816.F32 R152, R180.reuse, R168, RZ ;  /* 0x000000a8b498723c */ /* 0x048fe600000018ff */
[----:B------:R-:W-:Y:S03]  /*189c0*/  LDSM.16.M88.4 R232, [R202+0xa800] ;  /* 0x00a80000cae8783b */ /* 0x000fe60000000200 */
[----:B------:R-:W-:Y:S01]  /*189d0*/  HMMA.16816.F32 R168, R180, R170, RZ ;  /* 0x000000aab4a8723c */ /* 0x000fe200000018ff */
[----:B------:R-:W-:Y:S04]  /*189e0*/  LDSM.16.M88.4 R240, [R188] ;  /* 0x00000000bcf0783b */ /* 0x000fe80000000200 */
[----:B------:R-:W0:Y:S01]  /*189f0*/  LDGDEPBAR ;  /* 0x00000000000079af */ /* 0x000e220000000000 */
[----:B----4-:R-:W-:Y:S06]  /*18a00*/  HMMA.16816.F32 R4, R12, R224, R4 ;  /* 0x000000e00c04723c */ /* 0x010fec0000001804 */
[----:B------:R-:W-:Y:S06]  /*18a10*/  HMMA.16816.F32 R164, R180, R20, RZ ;  /* 0x00000014b4a4723c */ /* 0x000fec00000018ff */
[----:B------:R-:W-:Y:S01]  /*18a20*/  HMMA.16816.F32 R16, R12, R226, R16 ;  /* 0x000000e20c10723c */ /* 0x000fe20000001810 */
[----:B------:R-:W-:Y:S05]  /*18a30*/  LDSM.16.M88.4 R224, [R218+0x2000] ;  /* 0x00200000dae0783b */ /* 0x000fea0000000200 */
[----:B------:R-:W-:Y:S01]  /*18a40*/  HMMA.16816.F32 R180, R180, R22, RZ ;  /* 0x00000016b4b4723c */ /* 0x000fe200000018ff */
[----:B------:R-:W3:Y:S05]  /*18a50*/  LDSM.16.M88.4 R20, [R202+0x8000] ;  /* 0x00800000ca14783b */ /* 0x000eea0000000200 */
[C---:B-----5:R-:W-:Y:S06]  /*18a60*/  HMMA.16816.F32 R28, R32.reuse, R228, R28 ;  /* 0x000000e4201c723c */ /* 0x060fec000000181c */
[----:B------:R-:W-:Y:S01]  /*18a70*/  HMMA.16816.F32 R140, R32, R230, R140 ;  /* 0x000000e6208c723c */ /* 0x000fe2000000188c */
[----:B------:R-:W-:Y:S05]  /*18a80*/  LDSM.16.M88.4 R228, [R199+0xa000] ;  /* 0x00a00000c7e4783b */ /* 0x000fea0000000200 */
[C---:B--2---:R-:W-:Y:S06]  /*18a90*/  HMMA.16816.F32 R4, R8.reuse, R148, R4 ;  /* 0x000000940804723c */ /* 0x044fec0000001804 */
[----:B------:R-:W-:Y:S01]  /*18aa0*/  HMMA.16816.F32 R16, R8, R150, R16 ;  /* 0x000000960810723c */ /* 0x000fe20000001810 */
[----:B------:R-:W-:Y:S05]  /*18ab0*/  LDSM.16.M88.4 R148, [R202+0x8800] ;  /* 0x00880000ca94783b */ /* 0x000fea0000000200 */
[C---:B------:R-:W-:Y:S06]  /*18ac0*/  HMMA.16816.F32 R152, R32.reuse, R176, R152 ;  /* 0x000000b02098723c */ /* 0x040fec0000001898 */
[C---:B------:R-:W-:Y:S01]  /*18ad0*/  HMMA.16816.F32 R168, R32.reuse, R178, R168 ;  /* 0x000000b220a8723c */ /* 0x040fe200000018a8 */
[----:B------:R-:W-:Y:S05]  /*18ae0*/  LDSM.16.M88.4 R176, [R220+0x2000] ;  /* 0x00200000dcb0783b */ /* 0x000fea0000000200 */
[C---:B------:R-:W-:Y:S06]  /*18af0*/  HMMA.16816.F32 R164, R32.reuse, R156, R164 ;  /* 0x0000009c20a4723c */ /* 0x040fec00000018a4 */
[----:B------:R-:W-:Y:S01]  /*18b00*/  HMMA.16816.F32 R180, R32, R158, R180 ;  /* 0x0000009e20b4723c */ /* 0x000fe200000018b4 */
[----:B------:R-:W2:Y:S04]  /*18b10*/  LDSM.16.M88.4 R32, [R191] ;  /* 0x00000000bf20783b */ /* 0x000ea80000000200 */
[----:B------:R-:W4:Y:S01]  /*18b20*/  LDSM.16.M88.4 R156, [R192+0x1000] ;  /* 0x00100000c09c783b */ /* 0x000f220000000200 */
[C---:B-1----:R-:W-:Y:S06]  /*18b30*/  HMMA.16816.F32 R28, R12.reuse, R172, R28 ;  /* 0x000000ac0c1c723c */ /* 0x042fec000000181c */
[----:B------:R-:W-:Y:S01]  /*18b40*/  HMMA.16816.F32 R140, R12, R174, R140 ;  /* 0x000000ae0c8c723c */ /* 0x000fe2000000188c */
[----:B------:R-:W-:Y:S05]  /*18b50*/  LDSM.16.M88.4 R172, [R202+0x9800] ;  /* 0x00980000caac783b */ /* 0x000fea0000000200 */
[C---:B---3--:R-:W-:Y:S06]  /*18b60*/  HMMA.16816.F32 R4, R24.reuse, R20, R4 ;  /* 0x000000141804723c */ /* 0x048fec0000001804 */
[----:B------:R-:W-:Y:S01]  /*18b70*/  HMMA.16816.F32 R16, R24, R22, R16 ;  /* 0x000000161810723c */ /* 0x000fe20000001810 */
[----:B------:R-:W-:Y:S05]  /*18b80*/  LDSM.16.M88.4 R20, [R190] ;  /* 0x00000000be14783b */ /* 0x000fea0000000200 */
[C---:B------:R-:W-:Y:S06]  /*18b90*/  HMMA.16816.F32 R152, R12.reuse, R144, R152 ;  /* 0x000000900c98723c */ /* 0x040fec0000001898 */
[C---:B------:R-:W-:Y:S01]  /*18ba0*/  HMMA.16816.F32 R168, R12.reuse, R146, R168 ;  /* 0x000000920ca8723c */ /* 0x040fe200000018a8 */
[----:B------:R-:W-:Y:S05]  /*18bb0*/  LDSM.16.M88.4 R144, [R192+0x1800] ;  /* 0x00180000c090783b */ /* 0x000fea0000000200 */
[C---:B------:R-:W-:Y:S06]  /*18bc0*/  HMMA.16816.F32 R164, R12.reuse, R136, R164 ;  /* 0x000000880ca4723c */ /* 0x040fec00000018a4 */
[----:B------:R-:W-:Y:S01]  /*18bd0*/  HMMA.16816.F32 R180, R12, R138, R180 ;  /* 0x0000008a0cb4723c */ /* 0x000fe200000018b4 */
[----:B------:R-:W1:Y:S04]  /*18be0*/  LDSM.16.M88.4 R12, [R199+0x8000] ;  /* 0x00800000c70c783b */ /* 0x000e680000000200 */
[----:B------:R-:W3:Y:S01]  /*18bf0*/  LDSM.16.M88.4 R136, [R202+0x9000] ;  /* 0x00900000ca88783b */ /* 0x000ee20000000200 */
[C---:B------:R-:W-:Y:S06]  /*18c00*/  HMMA.16816.F32 R28, R8.reuse, R160, R28 ;  /* 0x000000a0081c723c */ /* 0x040fec000000181c */
[----:B------:R-:W-:Y:S01]  /*18c10*/  HMMA.16816.F32 R140, R8, R162, R140 ;  /* 0x000000a2088c723c */ /* 0x000fe2000000188c */
[----:B------:R-:W-:Y:S05]  /*18c20*/  LDSM.16.M88.4 R160, [R219+0x2000] ;  /* 0x00200000dba0783b */ /* 0x000fea0000000200 */
[C---:B--2---:R-:W-:Y:S06]  /*18c30*/  HMMA.16816.F32 R4, R224.reuse, R32, R4 ;  /* 0x00000020e004723c */ /* 0x044fec0000001804 */
[----:B------:R-:W-:Y:S01]  /*18c40*/  HMMA.16816.F32 R16, R224, R34, R16 ;  /* 0x00000022e010723c */ /* 0x000fe20000001810 */
[----:B------:R-:W-:Y:S05]  /*18c50*/  LDSM.16.M88.4 R32, [R199+0x8800] ;  /* 0x00880000c720783b */ /* 0x000fea0000000200 */
[C---:B----4-:R-:W-:Y:S06]  /*18c60*/  HMMA.16816.F32 R152, R8.reuse, R156, R152 ;  /* 0x0000009c0898723c */ /* 0x050fec0000001898 */
[----:B------:R-:W-:Y:S01]  /*18c70*/  HMMA.16816.F32 R168, R8, R158, R168 ;  /* 0x0000009e08a8723c */ /* 0x000fe200000018a8 */
[----:B------:R-:W2:Y:S05]  /*18c80*/  LDSM.16.M88.4 R156, [R192+0x2000] ;  /* 0x00200000c09c783b */ /* 0x000eaa0000000200 */
[C---:B------:R-:W-:Y:S06]  /*18c90*/  HMMA.16816.F32 R28, R24.reuse, R148, R28 ;  /* 0x00000094181c723c */ /* 0x040fec000000181c */
[----:B------:R-:W-:Y:S01]  /*18ca0*/  HMMA.16816.F32 R140, R24, R150, R140 ;  /* 0x00000096188c723c */ /* 0x000fe2000000188c */
[----:B------:R-:W-:Y:S05]  /*18cb0*/  LDSM.16.M88.4 R148, [R203+0x4000] ;  /* 0x00400000cb94783b */ /* 0x000fea0000000200 */
[C---:B-1----:R-:W-:Y:S06]  /*18cc0*/  HMMA.16816.F32 R4, R176.reuse, R12, R4 ;  /* 0x0000000cb004723c */ /* 0x042fec0000001804 */
[----:B------:R-:W-:Y:S01]  /*18cd0*/  HMMA.16816.F32 R16, R176, R14, R16 ;  /* 0x0000000eb010723c */ /* 0x000fe20000001810 */
[----:B------:R-:W1:Y:S05]  /*18ce0*/  LDSM.16.M88.4 R12, [R189] ;  /* 0x00000000bd0c783b */ /* 0x000e6a0000000200 */
[C---:B------:R-:W-:Y:S06]  /*18cf0*/  HMMA.16816.F32 R164, R8.reuse, R144, R164 ;  /* 0x0000009008a4723c */ /* 0x040fec00000018a4 */
[----:B------:R-:W-:Y:S01]  /*18d00*/  HMMA.16816.F32 R180, R8, R146, R180 ;  /* 0x0000009208b4723c */ /* 0x000fe200000018b4 */
[----:B------:R-:W4:Y:S04]  /*18d10*/  LDSM.16.M88.4 R8, [R202+0xa000] ;  /* 0x00a00000ca08783b */ /* 0x000f280000000200 */
[----:B------:R-:W5:Y:S01]  /*18d20*/  LDSM.16.M88.4 R144, [R192+0x2800] ;  /* 0x00280000c090783b */ /* 0x000f620000000200 */
[----:B---3--:R-:W-:Y:S06]  /*18d30*/  HMMA.16816.F32 R152, R24, R136, R152 ;  /* 0x000000881898723c */ /* 0x008fec0000001898 */
[C---:B------:R-:W-:Y:S06]  /*18d40*/  HMMA.16816.F32 R28, R224.reuse, R20, R28 ;  /* 0x00000014e01c723c */ /* 0x040fec000000181c */
[----:B------:R-:W-:Y:S01]  /*18d50*/  HMMA.16816.F32 R140, R224, R22, R140 ;  /* 0x00000016e08c723c */ /* 0x000fe2000000188c */
[----:B------:R-:W-:Y:S05]  /*18d60*/  LDSM.16.M88.4 R20, [R187] ;  /* 0x00000000bb14783b */ /* 0x000fea0000000200 */
[C---:B--2---:R-:W-:Y:S06]  /*18d70*/  HMMA.16816.F32 R4, R160.reuse, R156, R4 ;  /* 0x0000009ca004723c */ /* 0x044fec0000001804 */
[----:B------:R-:W-:Y:S01]  /*18d80*/  HMMA.16816.F32 R16, R160, R158, R16 ;  /* 0x0000009ea010723c */ /* 0x000fe20000001810 */
[----:B------:R-:W-:Y:S05]  /*18d90*/  LDSM.16.M88.4 R156, [R192+0x3000] ;  /* 0x00300000c09c783b */ /* 0x000fea0000000200 */
[----:B------:R-:W-:Y:S01]  /*18da0*/  HMMA.16816.F32 R168, R24, R138, R168 ;  /* 0x0000008a18a8723c */ /* 0x000fe200000018a8 */
[----:B------:R-:W2:Y:S05]  /*18db0*/  LDSM.16.M88.4 R136, [R218+0x4000] ;  /* 0x00400000da88783b */ /* 0x000eaa0000000200 */
[----:B-1----:R-:W-:Y:S06]  /*18dc0*/  HMMA.16816.F32 R152, R224, R12, R152 ;  /* 0x0000000ce098723c */ /* 0x002fec0000001898 */
[----:B------:R-:W-:Y:S06]  /*18dd0*/  HMMA.16816.F32 R28, R176, R32, R28 ;  /* 0x00000020b01c723c */ /* 0x000fec000000181c */
[----:B----4-:R-:W-:Y:S06]  /*18de0*/  HMMA.16816.F32 R4, R148, R8, R4 ;  /* 0x000000089404723c */ /* 0x010fec0000001804 */
[----:B------:R-:W-:Y:S01]  /*18df0*/  HMMA.16816.F32 R140, R176, R34, R140 ;  /* 0x00000022b08c723c */ /* 0x000fe2000000188c */
[----:B------:R-:W-:Y:S05]  /*18e00*/  LDSM.16.M88.4 R32, [R186] ;  /* 0x00000000ba20783b */ /* 0x000fea0000000200 */
[----:B------:R-:W-:Y:S01]  /*18e10*/  HMMA.16816.F32 R16, R148, R10, R16 ;  /* 0x0000000a9410723c */ /* 0x000fe20000001810 */
[----:B------:R-:W-:Y:S05]  /*18e20*/  LDSM.16.M88.4 R8, [R192+0x4000] ;  /* 0x00400000c008783b */ /* 0x000fea0000000200 */
[C---:B------:R-:W-:Y:S06]  /*18e30*/  HMMA.16816.F32 R164, R24.reuse, R172, R164 ;  /* 0x000000ac18a4723c */ /* 0x040fec00000018a4 */
[----:B------:R-:W-:Y:S01]  /*18e40*/  HMMA.16816.F32 R180, R24, R174, R180 ;  /* 0x000000ae18b4723c */ /* 0x000fe200000018b4 */
[----:B------:R-:W1:Y:S04]  /*18e50*/  LDSM.16.M88.4 R24, [R220+0x4000] ;  /* 0x00400000dc18783b */ /* 0x000e680000000200 */
[----:B------:R-:W-:Y:S01]  /*18e60*/  LDSM.16.M88.4 R172, [R199+0x9800] ;  /* 0x00980000c7ac783b */ /* 0x000fe20000000200 */
[----:B------:R-:W-:Y:S06]  /*18e70*/  HMMA.16816.F32 R152, R176, R236, R152 ;  /* 0x000000ecb098723c */ /* 0x000fec0000001898 */
[----:B-----5:R-:W-:Y:S06]  /*18e80*/  HMMA.16816.F32 R28, R160, R144, R28 ;  /* 0x00000090a01c723c */ /* 0x020fec000000181c */
[----:B--2---:R-:W-:Y:S06]  /*18e90*/  HMMA.16816.F32 R4, R136, R20, R4 ;  /* 0x000000148804723c */ /* 0x004fec0000001804 */
[----:B------:R-:W-:Y:S01]  /*18ea0*/  HMMA.16816.F32 R140, R160, R146, R140 ;  /* 0x00000092a08c723c */ /* 0x000fe2000000188c */
[----:B------:R-:W2:Y:S05]  /*18eb0*/  LDSM.16.M88.4 R144, [R202+0xb000] ;  /* 0x00b00000ca90783b */ /* 0x000eaa0000000200 */
[----:B------:R-:W-:Y:S01]  /*18ec0*/  HMMA.16816.F32 R16, R136, R22, R16 ;  /* 0x000000168810723c */ /* 0x000fe20000001810 */
[----:B------:R-:W-:Y:S05]  /*18ed0*/  LDSM.16.M88.4 R20, [R199+0xa800] ;  /* 0x00a80000c714783b */ /* 0x000fea0000000200 */
[----:B------:R-:W-:Y:S01]  /*18ee0*/  HMMA.16816.F32 R168, R224, R14, R168 ;  /* 0x0000000ee0a8723c */ /* 0x000fe200000018a8 */
[----:B------:R-:W3:Y:S05]  /*18ef0*/  LDSM.16.M88.4 R12, [R219+0x4000] ;  /* 0x00400000db0c783b */ /* 0x000eea0000000200 */
[----:B------:R-:W-:Y:S06]  /*18f00*/  HMMA.16816.F32 R152, R160, R156, R152 ;  /* 0x0000009ca098723c */ /* 0x000fec0000001898 */
[----:B------:R-:W-:Y:S06]  /*18f10*/  HMMA.16816.F32 R28, R148, R232, R28 ;  /* 0x000000e8941c723c */ /* 0x000fec000000181c */
[----:B-1----:R-:W-:Y:S06]  /*18f20*/  HMMA.16816.F32 R4, R24, R228, R4 ;  /* 0x000000e41804723c */ /* 0x002fec0000001804 */
[----:B------:R-:W-:Y:S06]  /*18f30*/  HMMA.16816.F32 R140, R148, R234, R140 ;  /* 0x000000ea948c723c */ /* 0x000fec000000188c */
[C---:B------:R-:W-:Y:S06]  /*18f40*/  HMMA.16816.F32 R164, R224.reuse, R240, R164 ;  /* 0x000000f0e0a4723c */ /* 0x040fec00000018a4 */
[----:B------:R-:W-:Y:S01]  /*18f50*/  HMMA.16816.F32 R180, R224, R242, R180 ;  /* 0x000000f2e0b4723c */ /* 0x000fe200000018b4 */
[----:B------:R-:W1:Y:S05]  /*18f60*/  LDSM.16.M88.4 R224, [R185] ;  /* 0x00000000b9e0783b */ /* 0x000e6a0000000200 */
[----:B------:R-:W-:Y:S06]  /*18f70*/  HMMA.16816.F32 R16, R24, R230, R16 ;  /* 0x000000e61810723c */ /* 0x000fec0000001810 */
[----:B------:R-:W-:Y:S06]  /*18f80*/  HMMA.16816.F32 R168, R176, R238, R168 ;  /* 0x000000eeb0a8723c */ /* 0x000fec00000018a8 */
[----:B--2---:R-:W-:Y:S06]  /*18f90*/  HMMA.16816.F32 R152, R148, R144, R152 ;  /* 0x000000909498723c */ /* 0x004fec0000001898 */
[----:B------:R-:W-:Y:S06]  /*18fa0*/  HMMA.16816.F32 R28, R136, R32, R28 ;  /* 0x00000020881c723c */ /* 0x000fec000000181c */
[----:B---3--:R-:W-:Y:S06]  /*18fb0*/  HMMA.16816.F32 R4, R12, R8, R4 ;  /* 0x000000080c04723c */ /* 0x008fec0000001804 */
[----:B------:R-:W-:Y:S01]  /*18fc0*/  HMMA.16816.F32 R140, R136, R34, R140 ;  /* 0x00000022888c723c */ /* 0x000fe2000000188c */
[----:B------:R-:W2:Y:S05]  /*18fd0*/  LDSM.16.M88.4 R32, [R192+0x3800] ;  /* 0x00380000c020783b */ /* 0x000eaa0000000200 */
[----:B------:R-:W-:Y:S01]  /*18fe0*/  HMMA.16816.F32 R16, R12, R10, R16 ;  /* 0x0000000a0c10723c */ /* 0x000fe20000001810 */
[----:B------:R-:W3:Y:S05]  /*18ff0*/  LDSM.16.M88.4 R8, [R199+0xb000] ;  /* 0x00b00000c708783b */ /* 0x000eea0000000200 */
[C---:B------:R-:W-:Y:S06]  /*19000*/  HMMA.16816.F32 R164, R176.reuse, R172, R164 ;  /* 0x000000acb0a4723c */ /* 0x040fec00000018a4 */
[----:B------:R-:W-:Y:S01]  /*19010*/  HMMA.16816.F32 R180, R176, R174, R180 ;  /* 0x000000aeb0b4723c */ /* 0x000fe200000018b4 */
[----:B------:R-:W4:Y:S01]  /*19020*/  LDSM.16.M88.4 R172, [R192+0x4800] ;  /* 0x00480000c0ac783b */ /* 0x000f220000000200 */
[----:B------:R-:W-:Y:S01]  /*19030*/  FMUL.FTZ R156, R4, UR4 ;  /* 0x00000004049c7c20 */ /* 0x000fe20008410000 */
[----:B------:R-:W-:Y:S01]  /*19040*/  FMUL.FTZ R144, R5, UR4 ;  /* 0x0000000405907c20 */ /* 0x000fe20008410000 */
[----:B------:R-:W-:-:S02]  /*19050*/  FMUL.FTZ R145, R7, UR4 ;  /* 0x0000000407917c20 */ /* 0x000fc40008410000 */
[----:B------:R-:W-:Y:S02]  /*19060*/  HMMA.16816.F32 R168, R160, R158, R168 ;  /* 0x0000009ea0a8723c */ /* 0x000fe400000018a8 */
[----:B------:R-:W-:Y:S04]  /*19070*/  MUFU.TANH R156, R156 ;  /* 0x0000009c009c7308 */ /* 0x000fe80000002400 */
[----:B-1----:R-:W-:Y:S01]  /*19080*/  HMMA.16816.F32 R152, R136, R224, R152 ;  /* 0x000000e08898723c */ /* 0x002fe20000001898 */
[----:B------:R-:W-:Y:S01]  /*19090*/  FMUL.FTZ R158, R6, UR4 ;  /* 0x00000004069e7c20 */ /* 0x000fe20008410000 */
[----:B------:R-:W-:Y:S01]  /*190a0*/  FMUL.FTZ R157, R16, UR4 ;  /* 0x00000004109d7c20 */ /* 0x000fe20008410000 */
[----:B------:R-:W1:Y:S01]  /*190b0*/  LDSM.16.M88.4 R4, [R202+0xb800] ;  /* 0x00b80000ca04783b */ /* 0x000e620000000200 */
[----:B------:R-:W-:Y:S02]  /*190c0*/  MUFU.TANH R144, R144 ;  /* 0x0000009000907308 */ /* 0x000fe40000002400 */
[----:B------:R-:W-:Y:S06]  /*190d0*/  HMMA.16816.F32 R28, R24, R20, R28 ;  /* 0x00000014181c723c */ /* 0x000fec000000181c */
[C---:B--2---:R-:W-:Y:S01]  /*190e0*/  HMMA.16816.F32 R164, R160.reuse, R32, R164 ;  /* 0x00000020a0a4723c */ /* 0x044fe200000018a4 */
[----:B------:R-:W2:Y:S05]  /*190f0*/  MUFU.TANH R157, R157 ;  /* 0x0000009d009d7308 */ /* 0x000eaa0000002400 */
[----:B------:R-:W-:Y:S01]  /*19100*/  HMMA.16816.F32 R180, R160, R34, R180 ;  /* 0x00000022a0b4723c */ /* 0x000fe200000018b4 */
[----:B------:R-:W-:-:S02]  /*19110*/  FMUL.FTZ R32, R18, UR4 ;  /* 0x0000000412207c20 */ /* 0x000fc40008410000 */
[----:B------:R-:W-:Y:S03]  /*19120*/  MUFU.TANH R145, R145 ;  /* 0x0000009100917308 */ /* 0x000fe60000002400 */
[----:B------:R-:W-:Y:S05]  /*19130*/  HMMA.16816.F32 R168, R148, R146, R168 ;  /* 0x0000009294a8723c */ /* 0x000fea00000018a8 */
[----:B------:R-:W5:Y:S01]  /*19140*/  MUFU.TANH R32, R32 ;  /* 0x0000002000207308 */ /* 0x000f620000002400 */
[----:B---3--:R-:W-:Y:S01]  /*19150*/  HMMA.16816.F32 R152, R24, R8, R152 ;  /* 0x000000081898723c */ /* 0x008fe20000001898 */
[----:B------:R-:W-:-:S05]  /*19160*/  FMUL.FTZ R146, R17, UR4 ;  /* 0x0000000411927c20 */ /* 0x000fca0008410000 */
[----:B----4-:R-:W-:Y:S01]  /*19170*/  HMMA.16816.F32 R28, R12, R172, R28 ;  /* 0x000000ac0c1c723c */ /* 0x010fe2000000181c */
[----:B------:R-:W-:Y:S01]  /*19180*/  FMUL.FTZ R8, R19, UR4 ;  /* 0x0000000413087c20 */ /* 0x000fe20008410000 */
[----:B------:R-:W3:Y:S01]  /*19190*/  MUFU.TANH R146, R146 ;  /* 0x0000009200927308 */ /* 0x000ee20000002400 */
[----:B------:R-:W4:Y:S03]  /*191a0*/  LDSM.16.M88.4 R16, [R184] ;  /* 0x00000000b810783b */ /* 0x000f260000000200 */
[----:B------:R-:W-:Y:S01]  /*191b0*/  HMMA.16816.F32 R140, R24, R22, R140 ;  /* 0x00000016188c723c */ /* 0x000fe2000000188c */
[----:B------:R-:W2:Y:S03]  /*191c0*/  LDSM.16.M88.4 R20, [R192+0x5000] ;  /* 0x00500000c014783b */ /* 0x000ea60000000200 */
[----:B------:R-:W3:Y:S02]  /*191d0*/  MUFU.TANH R8, R8 ;  /* 0x0000000800087308 */ /* 0x000ee40000002400 */
[C---:B-1----:R-:W-:Y:S06]  /*191e0*/  HMMA.16816.F32 R164, R148.reuse, R4, R164 ;  /* 0x0000000494a4723c */ /* 0x042fec00000018a4 */
[----:B------:R-:W-:Y:S01]  /*191f0*/  HMMA.16816.F32 R180, R148, R6, R180 ;  /* 0x0000000694b4723c */ /* 0x000fe200000018b4 */
[----:B------:R-:W-:Y:S01]  /*19200*/  LDSM.16.M88.4 R4, [R192+0x5800] ;  /* 0x00580000c004783b */ /* 0x000fe20000000200 */
[----:B------:R-:W-:Y:S04]  /*19210*/  MUFU.TANH R158, R158 ;  /* 0x0000009e009e7308 */ /* 0x000fe80000002400 */
[----:B------:R-:W-:Y:S01]  /*19220*/  FMUL.FTZ R9, R28, UR4 ;  /* 0x000000041c097c20 */ /* 0x000fe20008410000 */
[----:B------:R-:W-:Y:S01]  /*19230*/  FMUL.FTZ R33, R29, UR4 ;  /* 0x000000041d217c20 */ /* 0x000fe20008410000 */
[----:B------:R-:W-:Y:S01]  /*19240*/  FMUL.FTZ R177, R30, UR4 ;  /* 0x000000041eb17c20 */ /* 0x000fe20008410000 */
[----:B------:R-:W-:Y:S01]  /*19250*/  FMUL.FTZ R34, R31, UR4 ;  /* 0x000000041f227c20 */ /* 0x000fe20008410000 */
[----:B------:R-:W-:Y:S01]  /*19260*/  HMMA.16816.F32 R168, R136, R226, R168 ;  /* 0x000000e288a8723c */ /* 0x000fe200000018a8 */
[----:B------:R-:W1:Y:S01]  /*19270*/  LDSM.16.M88.4 R28, [R199+0xb800] ;  /* 0x00b80000c71c783b */ /* 0x000e620000000200 */
[----:B------:R-:W-:Y:S01]  /*19280*/  MUFU.TANH R9, R9 ;  /* 0x0000000900097308 */ /* 0x000fe20000002400 */
[----:B------:R-:W-:-:S04]  /*19290*/  DEPBAR.LE SB0, 0x0 ;  /* 0x000080000000791a */ /* 0x000fc80000000000 */
[----:B------:R-:W-:Y:S03]  /*192a0*/  HMMA.16816.F32 R140, R12, R174, R140 ;  /* 0x000000ae0c8c723c */ /* 0x000fe6000000188c */
[----:B------:R-:W3:Y:S03]  /*192b0*/  MUFU.TANH R33, R33 ;  /* 0x0000002100217308 */ /* 0x000ee60000002400 */
[C---:B----4-:R-:W-:Y:S05]  /*192c0*/  HMMA.16816.F32 R164, R136.reuse, R16, R164 ;  /* 0x0000001088a4723c */ /* 0x050fea00000018a4 */
[----:B------:R-:W4:Y:S01]  /*192d0*/  MUFU.TANH R34, R34 ;  /* 0x0000002200227308 */ /* 0x000f220000002400 */
[----:B------:R-:W-:Y:S07]  /*192e0*/  HMMA.16816.F32 R180, R136, R18, R180 ;  /* 0x0000001288b4723c */ /* 0x000fee00000018b4 */
[----:B------:R-:W4:Y:S01]  /*192f0*/  MUFU.TANH R177, R177 ;  /* 0x000000b100b17308 */ /* 0x000f220000002400 */
[----:B------:R-:W-:Y:S04]  /*19300*/  HMMA.16816.F32 R168, R24, R10, R168 ;  /* 0x0000000a18a8723c */ /* 0x000fe800000018a8 */
[----:B------:R-:W-:-:S02]  /*19310*/  FMUL.FTZ R143, R143, UR4 ;  /* 0x000000048f8f7c20 */ /* 0x000fc40008410000 */
[----:B--2---:R-:W-:Y:S01]  /*19320*/  HMMA.16816.F32 R152, R12, R20, R152 ;  /* 0x000000140c98723c */ /* 0x004fe20000001898 */
[----:B------:R-:W-:Y:S01]  /*19330*/  FMUL.FTZ R10, R141, UR4 ;  /* 0x000000048d0a7c20 */ /* 0x000fe20008410000 */
[----:B------:R-:W-:Y:S01]  /*19340*/  FMUL.FTZ R11, R142, UR4 ;  /* 0x000000048e0b7c20 */ /* 0x000fe20008410000 */
[----:B------:R2:W-:Y:S04]  /*19350*/  MUFU.TANH R149, R143 ;  /* 0x0000008f00957308 */ /* 0x0005e80000002400 */
[----:B------:R-:W-:Y:S01]  /*19360*/  FMUL.FTZ R20, R140, UR4 ;  /* 0x000000048c147c20 */ /* 0x000fe20008410000 */
[C---:B-1----:R-:W-:Y:S03]  /*19370*/  HMMA.16816.F32 R164, R24.reuse, R28, R164 ;  /* 0x0000001c18a4723c */ /* 0x042fe600000018a4 */
[----:B------:R-:W1:Y:S03]  /*19380*/  MUFU.TANH R10, R10 ;  /* 0x0000000a000a7308 */ /* 0x000e660000002400 */
[----:B------:R-:W-:Y:S05]  /*19390*/  HMMA.16816.F32 R180, R24, R30, R180 ;  /* 0x0000001e18b4723c */ /* 0x000fea00000018b4 */
[----:B------:R-:W1:Y:S01]  /*193a0*/  MUFU.TANH R20, R20 ;  /* 0x0000001400147308 */ /* 0x000e620000002400 */
[----:B------:R-:W-:Y:S04]  /*193b0*/  HMMA.16816.F32 R168, R12, R22, R168 ;  /* 0x000000160ca8723c */ /* 0x000fe800000018a8 */
[----:B------:R-:W-:Y:S01]  /*193c0*/  FMUL.FTZ R21, R153, UR4 ;  /* 0x0000000499157c20 */ /* 0x000fe20008410000 */
[----:B------:R-:W-:Y:S01]  /*193d0*/  FMUL.FTZ R28, R155, UR4 ;  /* 0x000000049b1c7c20 */ /* 0x000fe20008410000 */
[----:B------:R-:W-:Y:S01]  /*193e0*/  FMUL.FTZ R16, R152, UR4 ;  /* 0x0000000498107c20 */ /* 0x000fe20008410000 */
[----:B------:R-:W-:Y:S01]  /*193f0*/  IMAD.SHL.U32 R22, R133, 0x2, RZ ;  /* 0x0000000285167824 */ /* 0x000fe200078e00ff */
[----:B------:R-:W1:Y:S01]  /*19400*/  MUFU.TANH R11, R11 ;  /* 0x0000000b000b7308 */ /* 0x000e620000002400 */
[----:B------:R-:W-:-:S03]  /*19410*/  FMUL.FTZ R147, R154, UR4 ;  /* 0x000000049a937c20 */ /* 0x000fc60008410000 */
[----:B------:R-:W-:Y:S01]  /*19420*/  LOP3.LUT R22, R22, 0x6, RZ, 0xc0, !PT ;  /* 0x0000000616167812 */ /* 0x000fe200078ec0ff */
[C---:B------:R-:W-:Y:S03]  /*19430*/  HMMA.16816.F32 R164, R12.reuse, R4, R164 ;  /* 0x000000040ca4723c */ /* 0x040fe600000018a4 */
[----:B------:R-:W1:Y:S01]  /*19440*/  MUFU.TANH R21, R21 ;  /* 0x0000001500157308 */ /* 0x000e620000002400 */
[----:B------:R-:W-:Y:S02]  /*19450*/  IMAD R19, R215, 0x40, R22 ;  /* 0x00000040d7137824 */ /* 0x000fe400078e0216 */
[----:B------:R-:W-:Y:S02]  /*19460*/  HMMA.16816.F32 R180, R12, R6, R180 ;  /* 0x000000060cb4723c */ /* 0x000fe400000018b4 */
[C---:B------:R-:W-:Y:S02]  /*19470*/  VIADD R23, R19.reuse, 0x1 ;  /* 0x0000000113177836 */ /* 0x040fe40000000000 */
[C---:B------:R-:W-:Y:S01]  /*19480*/  VIADD R17, R19.reuse, 0x8 ;  /* 0x0000000813117836 */ /* 0x040fe20000000000 */
[----:B------:R-:W1:Y:S01]  /*19490*/  MUFU.TANH R28, R28 ;  /* 0x0000001c001c7308 */ /* 0x000e620000002400 */
[----:B------:R-:W-:Y:S01]  /*194a0*/  VIADD R5, R19, 0x10 ;  /* 0x0000001013057836 */ /* 0x000fe20000000000 */
[C---:B------:R-:W-:Y:S01]  /*194b0*/  ISETP.GE.AND P6, PT, R23.reuse, R0, PT ;  /* 0x000000001700720c */ /* 0x040fe20003fc6270 */
[----:B------:R-:W-:Y:S01]  /*194c0*/  FMUL.FTZ R142, R168, UR4 ;  /* 0x00000004a88e7c20 */ /* 0x000fe20008410000 */
[----:B------:R-:W-:Y:S01]  /*194d0*/  ISETP.GE.AND P1, PT, R23, R2, PT ;  /* 0x000000021700720c */ /* 0x000fe20003f26270 */
[----:B------:R-:W-:Y:S01]  /*194e0*/  VIADD R23, R19, 0x9 ;  /* 0x0000000913177836 */ /* 0x000fe20000000000 */
[C---:B------:R-:W-:Y:S01]  /*194f0*/  ISETP.GE.AND P2, PT, R17.reuse, R0, PT ;  /* 0x000000001100720c */ /* 0x040fe20003f46270 */
[----:B--2---:R-:W-:Y:S01]  /*19500*/  FMUL.FTZ R143, R170, UR4 ;  /* 0x00000004aa8f7c20 */ /* 0x004fe20008410000 */
[----:B------:R-:W-:Y:S01]  /*19510*/  ISETP.GE.AND P0, PT, R17, R2, PT ;  /* 0x000000021100720c */ /* 0x000fe20003f06270 */
[----:B------:R-:W2:Y:S01]  /*19520*/  MUFU.TANH R16, R16 ;  /* 0x0000001000107308 */ /* 0x000ea20000002400 */
[----:B------:R-:W-:Y:S01]  /*19530*/  FSEL R22, R157, -INF , !P2 ;  /* 0xff8000009d167808 */ /* 0x000fe20005000000 */
[----:B------:R-:W-:Y:S01]  /*19540*/  VIADD R27, R19, 0x18 ;  /* 0x00000018131b7836 */ /* 0x000fe20000000000 */
[----:B-----5:R-:W-:Y:S01]  /*19550*/  FSEL R25, R32, -INF , !P0 ;  /* 0xff80000020197808 */ /* 0x020fe20004000000 */
[----:B------:R-:W-:Y:S01]  /*19560*/  FMUL.FTZ R140, R169, UR4 ;  /* 0x00000004a98c7c20 */ /* 0x000fe20008410000 */
[----:B------:R-:W-:Y:S01]  /*19570*/  FSEL R18, R144, -INF , !P6 ;  /* 0xff80000090127808 */ /* 0x000fe20007000000 */
[----:B------:R-:W-:Y:S01]  /*19580*/  FMUL.FTZ R164, R164, UR4 ;  /* 0x00000004a4a47c20 */ /* 0x000fe20008410000 */
[----:B------:R-:W-:Y:S01]  /*19590*/  FSEL R17, R145, -INF , !P1 ;  /* 0xff80000091117808 */ /* 0x000fe20004800000 */
[----:B------:R-:W5:Y:S01]  /*195a0*/  MUFU.TANH R147, R147 ;  /* 0x0000009300937308 */ /* 0x000f620000002400 */
[----:B------:R-:W-:Y:S01]  /*195b0*/  ISETP.GE.AND P2, PT, R5, R0, PT ;  /* 0x000000000500720c */ /* 0x000fe20003f46270 */
[----:B------:R-:W-:Y:S01]  /*195c0*/  VIADD R7, R19, 0x20 ;  /* 0x0000002013077836 */ /* 0x000fe20000000000 */
[----:B------:R-:W-:Y:S01]  /*195d0*/  ISETP.GE.AND P0, PT, R5, R2, PT ;  /* 0x000000020500720c */ /* 0x000fe20003f06270 */
[----:B------:R-:W-:Y:S01]  /*195e0*/  VIADD R5, R19, 0x11 ;  /* 0x0000001113057836 */ /* 0x000fe20000000000 */
[C---:B------:R-:W-:Y:S01]  /*195f0*/  ISETP.GE.AND P6, PT, R23.reuse, R0, PT ;  /* 0x000000001700720c */ /* 0x040fe20003fc6270 */
[----:B------:R-:W-:Y:S01]  /*19600*/  FMUL.FTZ R166, R166, UR4 ;  /* 0x00000004a6a67c20 */ /* 0x000fe20008410000 */
[----:B------:R-:W-:Y:S01]  /*19610*/  ISETP.GE.AND P1, PT, R23, R2, PT ;  /* 0x000000021700720c */ /* 0x000fe20003f26270 */
[----:B------:R-:W5:Y:S01]  /*19620*/  MUFU.TANH R142, R142 ;  /* 0x0000008e008e7308 */ /* 0x000f620000002400 */
[----:B---3--:R-:W-:Y:S01]  /*19630*/  FSEL R24, R146, -INF , !P6 ;  /* 0xff80000092187808 */ /* 0x008fe20007000000 */
[----:B------:R-:W-:Y:S01]  /*19640*/  FMUL.FTZ R165, R165, UR4 ;  /* 0x00000004a5a57c20 */ /* 0x000fe20008410000 */
[----:B------:R-:W-:Y:S01]  /*19650*/  FSEL R23, R8, -INF , !P1 ;  /* 0xff80000008177808 */ /* 0x000fe20004800000 */
[----:B------:R-:W-:Y:S01]  /*19660*/  FMUL.FTZ R168, R180, UR4 ;  /* 0x00000004b4a87c20 */ /* 0x000fe20008410000 */
[----:B------:R-:W-:Y:S01]  /*19670*/  ISETP.GE.AND P6, PT, R5, R0, PT ;  /* 0x000000000500720c */ /* 0x000fe20003fc6270 */
[----:B------:R-:W-:Y:S01]  /*19680*/  FMUL.FTZ R141, R171, UR4 ;  /* 0x00000004ab8d7c20 */ /* 0x000fe20008410000 */
[----:B------:R-:W-:Y:S01]  /*19690*/  ISETP.GE.AND P1, PT, R5, R2, PT ;  /* 0x000000020500720c */ /* 0x000fe20003f26270 */
[----:B------:R-:W-:Y:S01]  /*196a0*/  VIADD R5, R19, 0x19 ;  /* 0x0000001913057836 */ /* 0x000fe20000000000 */
[----:B------:R-:W-:Y:S01]  /*196b0*/  FSEL R136, R33, -INF , !P6 ;  /* 0xff80000021887808 */ /* 0x000fe20007000000 */
[----:B------:R-:W3:Y:S01]  /*196c0*/  MUFU.TANH R143, R143 ;  /* 0x0000008f008f7308 */ /* 0x000ee20000002400 */
[----:B----4-:R-:W-:Y:S01]  /*196d0*/  FSEL R133, R34, -INF , !P1 ;  /* 0xff80000022857808 */ /* 0x010fe20004800000 */
[----:B------:R-:W-:Y:S01]  /*196e0*/  FMUL.FTZ R167, R167, UR4 ;  /* 0x00000004a7a77c20 */ /* 0x000fe20008410000 */
[----:B------:R-:W-:Y:S01]  /*196f0*/  ISETP.GE.AND P6, PT, R5, R0, PT ;  /* 0x000000000500720c */ /* 0x000fe20003fc6270 */
[----:B------:R-:W-:Y:S01]  /*19700*/  FMUL.FTZ R163, R183, UR4 ;  /* 0x00000004b7a37c20 */ /* 0x000fe20008410000 */
[----:B------:R-:W-:Y:S01]  /*19710*/  ISETP.GE.AND P1, PT, R5, R2, PT ;  /* 0x000000020500720c */ /* 0x000fe20003f26270 */
[----:B------:R-:W-:Y:S01]  /*19720*/  VIADD R5, R19, 0x21 ;  /* 0x0000002113057836 */ /* 0x000fe20000000000 */
[----:B------:R-:W-:Y:S01]  /*19730*/  FSEL R150, R9, -INF , !P2 ;  /* 0xff80000009967808 */ /* 0x000fe20005000000 */
[----:B------:R-:W4:Y:S01]  /*19740*/  MUFU.TANH R140, R140 ;  /* 0x0000008c008c7308 */ /* 0x000f220000002400 */
[----:B------:R-:W-:Y:S01]  /*19750*/  FSEL R177, R177, -INF , !P0 ;  /* 0xff800000b1b17808 */ /* 0x000fe20004000000 */
[----:B------:R-:W-:Y:S01]  /*19760*/  IMAD.MOV.U32 R157, RZ, RZ, R135 ;  /* 0x000000ffff9d7224 */ /* 0x000fe200078e0087 */
[----:B------:R-:W-:-:S02]  /*19770*/  ISETP.GE.AND P2, PT, R27, R0, PT ;  /* 0x000000001b00720c */ /* 0x000fc40003f46270 */
[----:B------:R-:W-:Y:S02]  /*19780*/  ISETP.GE.AND P0, PT, R27, R2, PT ;  /* 0x000000021b00720c */ /* 0x000fe40003f06270 */
[----:B-1----:R-:W-:Y:S01]  /*19790*/  FSEL R138, R10, -INF , !P6 ;  /* 0xff8000000a8a7808 */ /* 0x002fe20007000000 */
[----:B------:R-:W1:Y:S01]  /*197a0*/  MUFU.TANH R174, R164 ;  /* 0x000000a400ae7308 */ /* 0x000e620000002400 */
[----:B------:R-:W-:Y:S02]  /*197b0*/  FSEL R149, R149, -INF , !P1 ;  /* 0xff80000095957808 */ /* 0x000fe40004800000 */
[----:B------:R-:W-:Y:S02]  /*197c0*/  FSEL R148, R20, -INF , !P2 ;  /* 0xff80000014947808 */ /* 0x000fe40005000000 */
[----:B------:R-:W-:Y:S02]  /*197d0*/  FSEL R151, R11, -INF , !P0 ;  /* 0xff8000000b977808 */ /* 0x000fe40004000000 */
[C---:B------:R-:W-:Y:S01]  /*197e0*/  ISETP.GE.AND P6, PT, R5.reuse, R0, PT ;  /* 0x000000000500720c */ /* 0x040fe20003fc6270 */
[----:B------:R3:W1:Y:S01]  /*197f0*/  MUFU.TANH R169, R166 ;  /* 0x000000a600a97308 */ /* 0x0006620000002400 */
[----:B------:R-:W-:Y:S01]  /*19800*/  ISETP.GE.AND P1, PT, R5, R2, PT ;  /* 0x000000020500720c */ /* 0x000fe20003f26270 */
[----:B------:R-:W-:Y:S01]  /*19810*/  VIADD R5, R19, 0x29 ;  /* 0x0000002913057836 */ /* 0x000fe20000000000 */
[----:B------:R-:W-:-:S02]  /*19820*/  ISETP.GE.AND P2, PT, R7, R0, PT ;  /* 0x000000000700720c */ /* 0x000fc40003f46270 */
[----:B------:R-:W-:Y:S01]  /*19830*/  ISETP.GE.AND P0, PT, R7, R2, PT ;  /* 0x000000020700720c */ /* 0x000fe20003f06270 */
[----:B------:R-:W-:Y:S01]  /*19840*/  VIADD R7, R19, 0x28 ;  /* 0x0000002813077836 */ /* 0x000fe20000000000 */
[----:B------:R-:W-:Y:S01]  /*19850*/  FSEL R144, R21, -INF , !P6 ;  /* 0xff80000015907808 */ /* 0x000fe20007000000 */
[----:B------:R4:W1:Y:S01]  /*19860*/  MUFU.TANH R170, R165 ;  /* 0x000000a500aa7308 */ /* 0x0008620000002400 */
[----:B------:R-:W-:Y:S02]  /*19870*/  FSEL R145, R28, -INF , !P1 ;  /* 0xff8000001c917808 */ /* 0x000fe40004800000 */
[----:B--2---:R-:W-:Y:S02]  /*19880*/  FSEL R146, R16, -INF , !P2 ;  /* 0xff80000010927808 */ /* 0x004fe40005000000 */
[----:B-----5:R-:W-:Y:S02]  /*19890*/  FSEL R147, R147, -INF , !P0 ;  /* 0xff80000093937808 */ /* 0x020fe40004000000 */
[C---:B------:R-:W-:Y:S01]  /*198a0*/  ISETP.GE.AND P6, PT, R5.reuse, R0, PT ;  /* 0x000000000500720c */ /* 0x040fe20003fc6270 */
[----:B------:R-:W2:Y:S01]  /*198b0*/  MUFU.TANH R168, R168 ;  /* 0x000000a800a87308 */ /* 0x000ea20000002400 */
[----:B------:R-:W-:Y:S01]  /*198c0*/  ISETP.GE.AND P1, PT, R5, R2, PT ;  /* 0x000000020500720c */ /* 0x000fe20003f26270 */
[----:B------:R-:W-:Y:S01]  /*198d0*/  VIADD R5, R19, 0x30 ;  /* 0x0000003013057836 */ /* 0x000fe20000000000 */
[----:B------:R-:W-:Y:S01]  /*198e0*/  ISETP.GE.AND P2, PT, R7, R0, PT ;  /* 0x000000000700720c */ /* 0x000fe20003f46270 */
[----:B---3--:R-:W-:Y:S01]  /*198f0*/  FMUL.FTZ R166, R181, UR4 ;  /* 0x00000004b5a67c20 */ /* 0x008fe20008410000 */
[----:B------:R-:W-:Y:S01]  /*19900*/  ISETP.GE.AND P0, PT, R7, R2, PT ;  /* 0x000000020700720c */ /* 0x000fe20003f06270 */
[----:B------:R-:W-:Y:S01]  /*19910*/  VIADD R7, R19, 0x31 ;  /* 0x0000003113077836 */ /* 0x000fe20000000000 */
[----:B------:R-:W-:Y:S01]  /*19920*/  FSEL R142, R142, -INF , !P2 ;  /* 0xff8000008e8e7808 */ /* 0x000fe20005000000 */
[----:B------:R-:W3:Y:S01]  /*19930*/  MUFU.TANH R141, R141 ;  /* 0x0000008d008d7308 */ /* 0x000ee20000002400 */
[----:B------:R-:W-:Y:S01]  /*19940*/  FSEL R143, R143, -INF , !P0 ;  /* 0xff8000008f8f7808 */ /* 0x000fe20004000000 */
[----:B----4-:R-:W-:Y:S01]  /*19950*/  FMUL.FTZ R165, R182, UR4 ;  /* 0x00000004b6a57c20 */ /* 0x010fe20008410000 */
[----:B------:R-:W-:-:S02]  /*19960*/  ISETP.GE.AND P2, PT, R5, R0, PT ;  /* 0x000000000500720c */ /* 0x000fc40003f46270 */
[----:B------:R-:W-:Y:S01]  /*19970*/  ISETP.GE.AND P0, PT, R5, R2, PT ;  /* 0x000000020500720c */ /* 0x000fe20003f06270 */
[----:B------:R-:W-:Y:S01]  /*19980*/  VIADD R5, R19, 0x38 ;  /* 0x0000003813057836 */ /* 0x000fe20000000000 */
[----:B------:R-:W-:Y:S01]  /*19990*/  FSEL R140, R140, -INF , !P6 ;  /* 0xff8000008c8c7808 */ /* 0x000fe20007000000 */
[----:B------:R-:W-:Y:S01]  /*199a0*/  MUFU.TANH R167, R167 ;  /* 0x000000a700a77308 */ /* 0x000fe20000002400 */
[----:B------:R-:W-:Y:S01]  /*199b0*/  BAR.SYNC.DEFER_BLOCKING 0x0 ;  /* 0x0000000000007b1d */ /* 0x000fe20000010000 */
[-C--:B------:R-:W-:Y:S02]  /*199c0*/  ISETP.GE.AND P6, PT, R7, R0.reuse, PT ;  /* 0x000000000700720c */ /* 0x080fe40003fc6270 */
[----:B-1----:R-:W-:Y:S02]  /*199d0*/  FSEL R174, R174, -INF , !P2 ;  /* 0xff800000aeae7808 */ /* 0x002fe40005000000 */
[----:B------:R-:W-:Y:S02]  /*199e0*/  FSEL R169, R169, -INF , !P0 ;  /* 0xff800000a9a97808 */ /* 0x000fe40004000000 */
[C---:B------:R-:W-:Y:S01]  /*199f0*/  ISETP.GE.AND P2, PT, R5.reuse, R0, PT ;  /* 0x000000000500720c */ /* 0x040fe20003f46270 */
[----:B------:R-:W1:Y:S01]  /*19a00*/  MUFU.TANH R165, R165 ;  /* 0x000000a500a57308 */ /* 0x000e620000002400 */
[----:B------:R-:W-:Y:S01]  /*19a10*/  ISETP.GE.AND P0, PT, R5, R2, PT ;  /* 0x000000020500720c */ /* 0x000fe20003f06270 */
[----:B------:R-:W-:Y:S01]  /*19a20*/  VIADD R5, R19, 0x39 ;  /* 0x0000003913057836 */ /* 0x000fe20000000000 */
[----:B------:R-:W-:-:S02]  /*19a30*/  FSEL R170, R170, -INF , !P6 ;  /* 0xff800000aaaa7808 */ /* 0x000fc40007000000 */
[-C--:B------:R-:W-:Y:S02]  /*19a40*/  ISETP.GE.AND P6, PT, R19, R0.reuse, PT ;  /* 0x000000001300720c */ /* 0x080fe40003fc6270 */
[----:B--2---:R-:W-:Y:S01]  /*19a50*/  FSEL R168, R168, -INF , !P2 ;  /* 0xff800000a8a87808 */ /* 0x004fe20005000000 */
[----:B------:R-:W2:Y:S01]  /*19a60*/  MUFU.TANH R166, R166 ;  /* 0x000000a600a67308 */ /* 0x000ea20000002400 */
[----:B------:R-:W-:Y:S02]  /*19a70*/  ISETP.GE.AND P2, PT, R5, R0, PT ;  /* 0x000000000500720c */ /* 0x000fe40003f46270 */
[----:B------:R-:W-:Y:S01]  /*19a80*/  FSEL R0, R156, -INF , !P6 ;  /* 0xff8000009c007808 */ /* 0x000fe20007000000 */
[----:B------:R-:W-:Y:S01]  /*19a90*/  IMAD.MOV.U32 R156, RZ, RZ, R134 ;  /* 0x000000ffff9c7224 */ /* 0x000fe200078e0086 */
[----:B------:R-:W-:Y:S02]  /*19aa0*/  ISETP.GT.AND P6, PT, R215, R204, PT ;  /* 0x000000ccd700720c */ /* 0x000fe40003fc4270 */
[----:B---3--:R-:W-:Y:S01]  /*19ab0*/  FSEL R141, R141, -INF , !P1 ;  /* 0xff8000008d8d7808 */ /* 0x008fe20004800000 */
[----:B------:R-:W3:Y:S01]  /*19ac0*/  MUFU.TANH R163, R163 ;  /* 0x000000a300a37308 */ /* 0x000ee20000002400 */
[----:B------:R-:W-:-:S02]  /*19ad0*/  ISETP.GE.AND P1, PT, R7, R2, PT ;  /* 0x000000020700720c */ /* 0x000fc40003f26270 */
[----:B-1----:R-:W-:Y:S02]  /*19ae0*/  FSEL R165, R165, -INF , !P0 ;  /* 0xff800000a5a57808 */ /* 0x002fe40004000000 */
[----:B------:R-:W-:Y:S02]  /*19af0*/  FSEL R167, R167, -INF , !P1 ;  /* 0xff800000a7a77808 */ /* 0x000fe40004800000 */
[-C--:B------:R-:W-:Y:S02]  /*19b00*/  ISETP.GE.AND P1, PT, R19, R2.reuse, PT ;  /* 0x000000021300720c */ /* 0x080fe40003f26270 */
[----:B------:R-:W-:Y:S02]  /*19b10*/  ISETP.GE.AND P0, PT, R5, R2, PT ;  /* 0x000000020500720c */ /* 0x000fe40003f06270 */
[----:B--2---:R-:W-:Y:S02]  /*19b20*/  FSEL R166, R166, -INF , !P2 ;  /* 0xff800000a6a67808 */ /* 0x004fe40005000000 */
[----:B------:R-:W-:-:S02]  /*19b30*/  FSEL R9, R158, -INF , !P1 ;  /* 0xff8000009e097808 */ /* 0x000fc40004800000 */
[----:B---3--:R-:W-:Y:S01]  /*19b40*/  FSEL R163, R163, -INF , !P0 ;  /* 0xff800000a3a37808 */ /* 0x008fe20004000000 */
[----:B------:R-:W-:Y:S06]  /*19b50*/  @!P6 BRA `(.L_x_2039) ;  /* 0x000000080094e947 */ /* 0x000fec0003800000 */
[----:B------:R-:W-:Y:S05]  /*19b60*/  @!P3 BRA `(.L_x_2040) ;  /* 0x0000000000f8b947 */ /* 0x000fea0003800000 */
[----:B------:R-:W1:Y:S01]  /*19b70*/  LDC R2, c[0x0][0x380] ;  /* 0x0000e000ff027b82 */ /* 0x000e620000000800 */
[----:B------:R-:W-:-:S05]  /*19b80*/  IMAD.SHL.U32 R7, R215, 0x40, RZ ;  /* 0x00000040d7077824 */ /* 0x000fca00078e00ff */
        /* <DEDUP_REMOVED lines=10> */
[----:B-1----:R-:W-:Y:S01]  /*19c30*/  IADD3 R4, RZ, -R15, RZ ;  /* 0x8000000fff047210 */ /* 0x002fe20007ffe0ff */
[----:B------:R-:W-:-:S04]  /*19c40*/  IMAD.MOV.U32 R14, RZ, RZ, RZ ;  /* 0x000000ffff0e7224 */ /* 0x000fc800078e00ff */
[----:B------:R-:W-:-:S04]  /*19c50*/  IMAD R4, R4, R5, RZ ;  /* 0x0000000504047224 */ /* 0x000fc800078e02ff */
[----:B------:R-:W-:-:S06]  /*19c60*/  IMAD.HI.U32 R4, R15, R4, R14 ;  /* 0x000000040f047227 */ /* 0x000fcc00078e000e */
[----:B------:R-:W-:-:S04]  /*19c70*/  IMAD.HI.U32 R10, R4, R11, RZ ;  /* 0x0000000b040a7227 */ /* 0x000fc800078e00ff */
[----:B------:R-:W-:Y:S01]  /*19c80*/  IMAD.HI.U32 R4, R4, R6, RZ ;  /* 0x0000000604047227 */ /* 0x000fe200078e00ff */
[----:B------:R-:W-:-:S05]  /*19c90*/  IADD3 R8, -R10, RZ, RZ ;  /* 0x000000ff0a087210 */ /* 0x000fca0007ffe1ff */
[----:B------:R-:W-:Y:S02]  /*19ca0*/  IMAD R12, R5, R8, R11 ;  /* 0x00000008050c7224 */ /* 0x000fe400078e020b */
[----:B------:R-:W-:-:S03]  /*19cb0*/  IMAD.MOV R8, RZ, RZ, -R4 ;  /* 0x000000ffff087224 */ /* 0x000fc600078e0a04 */
[C---:B------:R-:W-:Y:S01]  /*19cc0*/  ISETP.GT.U32.AND P0, PT, R5.reuse, R12, PT ;  /* 0x0000000c0500720c */ /* 0x040fe20003f04070 */
[----:B------:R-:W-:-:S05]  /*19cd0*/  IMAD R6, R5, R8, R6 ;  /* 0x0000000805067224 */ /* 0x000fca00078e0206 */
[----:B------:R-:W-:-:S07]  /*19ce0*/  ISETP.GT.U32.AND P1, PT, R5, R6, PT ;  /* 0x000000060500720c */ /* 0x000fce0003f24070 */
[-C--:B------:R-:W-:Y:S02]  /*19cf0*/  @!P0 IADD3 R12, R12, -R5.reuse, RZ ;  /* 0x800000050c0c8210 */ /* 0x080fe40007ffe0ff */
[----:B------:R-:W-:Y:S02]  /*19d00*/  @!P0 IADD3 R10, R10, 0x1, RZ ;  /* 0x000000010a0a8810 */ /* 0x000fe40007ffe0ff */
[-C--:B------:R-:W-:Y:S02]  /*19d10*/  ISETP.GE.U32.AND P2, PT, R12, R5.reuse, PT ;  /* 0x000000050c00720c */ /* 0x080fe40003f46070 */
[----:B------:R-:W-:Y:S01]  /*19d20*/  @!P1 IMAD.IADD R6, R6, 0x1, -R5 ;  /* 0x0000000106069824 */ /* 0x000fe200078e0a05 */
[----:B------:R-:W-:Y:S02]  /*19d30*/  @!P1 IADD3 R4, R4, 0x1, RZ ;  /* 0x0000000104049810 */ /* 0x000fe40007ffe0ff */
[----:B------:R-:W-:Y:S02]  /*19d40*/  ISETP.GE.AND P1, PT, R13, RZ, PT ;  /* 0x000000ff0d00720c */ /* 0x000fe40003f26270 */
[----:B------:R-:W-:-:S06]  /*19d50*/  ISETP.GE.U32.AND P0, PT, R6, R5, PT ;  /* 0x000000050600720c */ /* 0x000fcc0003f06070 */
[----:B------:R-:W-:Y:S01]  /*19d60*/  @P2 VIADD R10, R10, 0x1 ;  /* 0x000000010a0a2836 */ /* 0x000fe20000000000 */
[----:B------:R-:W-:Y:S02]  /*19d70*/  ISETP.GE.AND P2, PT, R7, RZ, PT ;  /* 0x000000ff0700720c */ /* 0x000fe40003f46270 */
[----:B------:R-:W1:Y:S04]  /*19d80*/  LDC.64 R6, c[0x0][0x248] ;  /* 0x00009200ff067b82 */ /* 0x000e680000000a00 */
[----:B------:R-:W-:Y:S01]  /*19d90*/  @P0 VIADD R4, R4, 0x1 ;  /* 0x0000000104040836 */ /* 0x000fe20000000000 */
[----:B------:R-:W-:-:S04]  /*19da0*/  ISETP.NE.AND P0, PT, R2, RZ, PT ;  /* 0x000000ff0200720c */ /* 0x000fc80003f05270 */
[----:B------:R-:W-:Y:S02]  /*19db0*/  MOV R5, R4 ;  /* 0x0000000400057202 */ /* 0x000fe40000000f00 */
[----:B------:R-:W-:Y:S01]  /*19dc0*/  @!P2 IMAD.MOV R10, RZ, RZ, -R10 ;  /* 0x000000ffff0aa224 */ /* 0x000fe200078e0a0a */
[----:B------:R-:W-:Y:S02]  /*19dd0*/  LOP3.LUT R4, RZ, R2, RZ, 0x33, !PT ;  /* 0x00000002ff047212 */ /* 0x000fe400078e33ff */
[----:B------:R-:W-:Y:S02]  /*19de0*/  @!P1 IADD3 R5, -R5, RZ, RZ ;  /* 0x000000ff05059210 */ /* 0x000fe40007ffe1ff */
        /* <DEDUP_REMOVED lines=18> */
[----:B------:R-:W-:Y:S02]  /*19f10*/  IMAD R5, R8, R5, R11 ;  /* 0x0000000508057224 */ /* 0x000fe400078e020b */
[----:B------:R-:W-:-:S03]  /*19f20*/  IMAD.MOV.U32 R11, RZ, RZ, R12 ;  /* 0x000000ffff0b7224 */ /* 0x000fc600078e000c */
[----:B------:R-:W-:Y:S01]  /*19f30*/  IADD3 R6, R13, R5, RZ ;  /* 0x000000050d067210 */ /* 0x000fe20007ffe0ff */
[----:B------:R-:W-:Y:S06]  /*19f40*/  BRA `(.L_x_2041) ;  /* 0x00000000000c7947 */ /* 0x000fec0003800000 */
.L_x_2040:
[----:B------:R-:W1:Y:S02]  /*19f50*/  LDC R11, c[0x0][0x248] ;  /* 0x00009200ff0b7b82 */ /* 0x000e640000000800 */
[----:B-1----:R-:W-:-:S04]  /*19f60*/  LEA R11, -R11, RZ, 0x6 ;  /* 0x000000ff0b0b7211 */ /* 0x002fc800078e31ff */
[----:B------:R-:W-:-:S07]  /*19f70*/  SHF.R.S32.HI R6, RZ, 0x1f, R11 ;  /* 0x0000001fff067819 */ /* 0x000fce000001140b */
.L_x_2041:
        /* <DEDUP_REMOVED lines=18> */
[----:B------:R-:W-:Y:S02]  /*1a0a0*/  @!P2 LEA R20, P0, R7, R214, 0x1 ;  /* 0x000000d60714a211 */ /* 0x000fe400078008ff */
[-C--:B------:R-:W-:Y:S01]  /*1a0b0*/  @P4 LEA.HI.X R13, R5, R217.reuse, R2, 0x1, P1 ;  /* 0x000000d9050d4211 */ /* 0x080fe200008f0c02 */
[----:B------:R-:W-:Y:S01]  /*1a0c0*/  @P5 IMAD.MOV.U32 R5, RZ, RZ, R27 ;  /* 0x000000ffff055224 */ /* 0x000fe200078e001b */
[----:B------:R-:W-:-:S02]  /*1a0d0*/  @!P2 LEA.HI.X R21, R7, R217, R4, 0x1, P0 ;  /* 0x000000d90715a211 */ /* 0x000fc400000f0c04 */
[CC--:B------:R-:W-:Y:S02]  /*1a0e0*/  @P5 LEA R30, P1, R7.reuse, R214.reuse, 0x1 ;  /* 0x000000d6071e5211 */ /* 0x0c0fe400078208ff */
[C---:B------:R-:W-:Y:S02]  /*1a0f0*/  @P4 LEA R28, P0, R7.reuse, R214, 0x1 ;  /* 0x000000d6071c4211 */ /* 0x040fe400078008ff */
[CCC-:B------:R-:W-:Y:S02]  /*1a100*/  @P5 LEA.HI.X R31, R7.reuse, R217.reuse, R4.reuse, 0x1, P1 ;  /* 0x000000d9071f5211 */ /* 0x1c0fe400008f0c04 */
[----:B------:R-:W-:Y:S02]  /*1a110*/  @P4 LEA.HI.X R29, R7, R217, R4, 0x1, P0 ;  /* 0x000000d9071d4211 */ /* 0x000fe400000f0c04 */
[C---:B------:R-:W-:Y:S02]  /*1a120*/  IADD3 R2, P1, R208.reuse, R7, RZ ;  /* 0x00000007d0027210 */ /* 0x040fe40007f3e0ff */
[----:B------:R-:W-:-:S03]  /*1a130*/  @!P2 IADD3 R11, P0, R208, R11, RZ ;  /* 0x0000000bd00ba210 */ /* 0x000fc60007f1e0ff */
[C---:B------:R-:W-:Y:S01]  /*1a140*/  IMAD.X R4, R207.reuse, 0x1, R4, P1 ;  /* 0x00000001cf047824 */ /* 0x040fe200008e0604 */
[CC--:B------:R-:W-:Y:S01]  /*1a150*/  @P5 LEA R34, P1, R2.reuse, R214.reuse, 0x1 ;  /* 0x000000d602225211 */ /* 0x0c0fe200078208ff */
[----:B------:R-:W-:Y:S01]  /*1a160*/  @!P2 IMAD.X R6, R207, 0x1, R6, P0 ;  /* 0x00000001cf06a824 */ /* 0x000fe200000e0606 */
[CC--:B------:R-:W-:Y:S02]  /*1a170*/  @!P2 LEA R134, P0, R2.reuse, R214.reuse, 0x1 ;  /* 0x000000d60286a211 */ /* 0x0c0fe400078008ff */
[CCC-:B------:R-:W-:Y:S02]  /*1a180*/  @P5 LEA.HI.X R35, R2.reuse, R217.reuse, R4.reuse, 0x1, P1 ;  /* 0x000000d902235211 */ /* 0x1c0fe400008f0c04 */
[CC--:B------:R-:W-:Y:S02]  /*1a190*/  @!P2 LEA.HI.X R135, R2.reuse, R217.reuse, R4, 0x1, P0 ;  /* 0x000000d90287a211 */ /* 0x0c0fe400000f0c04 */
[CC--:B------:R-:W-:Y:S02]  /*1a1a0*/  @P4 LEA R32, P0, R2.reuse, R214.reuse, 0x1 ;  /* 0x000000d602204211 */ /* 0x0c0fe400078008ff */
[C---:B------:R-:W-:Y:S01]  /*1a1b0*/  @!P2 LEA R10, P1, R11.reuse, R214, 0x1 ;  /* 0x000000d60b0aa211 */ /* 0x040fe200078208ff */
[----:B------:R-:W-:Y:S01]  /*1a1c0*/  IMAD.MOV.U32 R214, RZ, RZ, R26 ;  /* 0x000000ffffd67224 */ /* 0x000fe200078e001a */
[-C--:B------:R-:W-:Y:S01]  /*1a1d0*/  @P4 LEA.HI.X R33, R2, R217.reuse, R4, 0x1, P0 ;  /* 0x000000d902214211 */ /* 0x080fe200000f0c04 */
[----:B------:R-:W-:Y:S01]  /*1a1e0*/  @P5 IMAD.MOV.U32 R4, RZ, RZ, R26 ;  /* 0x000000ffff045224 */ /* 0x000fe200078e001a */
[----:B------:R-:W-:Y:S01]  /*1a1f0*/  @!P2 LEA.HI.X R11, R11, R217, R6, 0x1, P1 ;  /* 0x000000d90b0ba211 */ /* 0x000fe200008f0c06 */
[----:B------:R-:W-:-:S03]  /*1a200*/  IMAD.MOV.U32 R217, RZ, RZ, R27 ;  /* 0x000000ffffd97224 */ /* 0x000fc600078e001b */
[----:B------:R-:W-:Y:S01]  /*1a210*/  @!PT LDS RZ, [RZ] ;  /* 0x00000000fffff984 */ /* 0x000fe20000000800 */
[----:B------:R-:W-:Y:S01]  /*1a220*/  @!PT LDS RZ, [RZ] ;  /* 0x00000000fffff984 */ /* 0x000fe20000000800 */
[----:B------:R-:W-:Y:S01]  /*1a230*/  @!PT LDS RZ, [RZ] ;  /* 0x00000000fffff984 */ /* 0x000fe20000000800 */
[----:B------:R2:W-:Y:S04]  /*1a240*/  @P5 LDGSTS.E.BYPASS.LTC128B.128 [R210+0x8000], desc[UR6][R4.64+0x80] ;  /* 0x0800008004d25fae */ /* 0x0005e8000b901d46 */
[----:B------:R1:W-:Y:S01]  /*1a250*/  @!P5 STS.128 [R210+0x8000], RZ ;  /* 0x008000ffd200d388 */ /* 0x0003e20000000c00 */
[----:B--2---:R-:W-:Y:S02]  /*1a260*/  @P4 IMAD.MOV.U32 R4, RZ, RZ, R26 ;  /* 0x000000ffff044224 */ /* 0x004fe400078e001a */
        /* <DEDUP_REMOVED lines=52> */
.L_x_2039:
[----:B-1----:R-:W-:Y:S01]  /*1a5b0*/  FMNMX.FTZ R5, R132, R0, !PT ;  /* 0x0000000084057209 */ /* 0x002fe20007810000 */
[----:B------:R-:W-:Y:S01]  /*1a5c0*/  ULDC UR4, c[0x0][0x2ec] ;  /* 0x0000bb0000047ab9 */ /* 0x000fe20000000800 */
[----:B------:R-:W-:Y:S01]  /*1a5d0*/  FMNMX.FTZ R2, R3, R9, !PT ;  /* 0x0000000903027209 */ /* 0x000fe20007810000 */
[----:B------:R-:W-:Y:S01]  /*1a5e0*/  LDSM.16.MT88.4 R32, [R196+0xc000] ;  /* 0x00c00000c420783b */ /* 0x000fe20000004200 */
        /* <DEDUP_REMOVED lines=41> */
[----:B------:R-:W-:Y:S01]  /*1a880*/  FMUL.FTZ R164, R159, UR4 ;  /* 0x000000049fa47c20 */ /* 0x000fe20008410000 */
[----:B------:R-:W-:Y:S02]  /*1a890*/  FSEL R171, R171, RZ, P1 ;  /* 0x000000ffabab7208 */ /* 0x000fe40000800000 */
[----:B------:R-:W-:Y:S02]  /*1a8a0*/  FSEL R5, R160, RZ, P1 ;  /* 0x000000ffa0057208 */ /* 0x000fe40000800000 */
[----:B------:R-:W-:Y:S01]  /*1a8b0*/  FSEL R164, R164, RZ, P0 ;  /* 0x000000ffa4a47208 */ /* 0x000fe20000000000 */
[----:B------:R-:W-:Y:S01]  /*1a8c0*/  FFMA.FTZ R155, R18, UR4, -R171 ;  /* 0x00000004129b7c23 */ /* 0x000fe200080108ab */
[----:B------:R-:W-:Y:S01]  /*1a8d0*/  FSEL R6, R159, RZ, P0 ;  /* 0x000000ff9f067208 */ /* 0x000fe20000000000 */
[----:B------:R-:W-:Y:S01]  /*1a8e0*/  FADD.FTZ R4, R132, -R5 ;  /* 0x8000000584047221 */ /* 0x000fe20000010000 */
[--C-:B------:R-:W-:Y:S01]  /*1a8f0*/  FFMA.FTZ R158, R0, UR4, -R171.reuse ;  /* 0x00000004009e7c23 */ /* 0x100fe200080108ab */
[----:B------:R-:W-:Y:S01]  /*1a900*/  FFMA.FTZ R2, R17, UR4, -R164 ;  /* 0x0000000411027c23 */ /* 0x000fe200080108a4 */
        /* <DEDUP_REMOVED lines=38> */
[----:B------:R-:W-:-:S04]  /*1ab70*/  FFMA.FTZ R165, R165, UR4, -R164 ;  /* 0x00000004a5a57c23 */ /* 0x000fc800080108a4 */
        /* <DEDUP_REMOVED lines=68> */
[----:B------:R-:W2:Y:S01]  /*1afc0*/  LDSM.16.MT88.4 R108, [R197+0xe000] ;  /* 0x00e00000c56c783b */ /* 0x000ea20000004200 */
[----:B------:R-:W-:Y:S01]  /*1afd0*/  MUFU.EX2 R176, R176 ;  /* 0x000000b000b07308 */ /* 0x000fe20000000800 */
[-C--:B------:R-:W-:Y:S01]  /*1afe0*/  FMUL.FTZ R96, R96, R162.reuse ;  /* 0x000000a260607220 */ /* 0x080fe20000410000 */
[----:B------:R-:W-:Y:S01]  /*1aff0*/  HMMA.16816.F32 R32, R4, R34, R104 ;  /* 0x000000220420723c */ /* 0x000fe20000001868 */
[-C--:B------:R-:W-:Y:S01]  /*1b000*/  FMUL.FTZ R97, R97, R162.reuse ;  /* 0x000000a261617220 */ /* 0x080fe20000410000 */
[-C--:B------:R-:W-:Y:S01]  /*1b010*/  FMUL.FTZ R98, R98, R3.reuse ;  /* 0x0000000362627220 */ /* 0x080fe20000410000 */
[----:B------:R-:W-:Y:S01]  /*1b020*/  FMUL.FTZ R99, R99, R3 ;  /* 0x0000000363637220 */ /* 0x000fe20000410000 */
[----:B------:R-:W-:-:S02]  /*1b030*/  FFMA.FTZ R158, R223, R162, R158 ;  /* 0x000000a2df9e7223 */ /* 0x000fc4000001009e */
[----:B------:R-:W3:Y:S01]  /*1b040*/  MUFU.EX2 R177, R177 ;  /* 0x000000b100b17308 */ /* 0x000ee20000000800 */
        /* <DEDUP_REMOVED lines=33> */
[----:B------:R-:W3:Y:S01]  /*1b260*/  LDSM.16.MT88.4 R112, [R200+0x10000] ;  /* 0x01000000c870783b */ /* 0x000ee20000004200 */
[-C--:B------:R-:W-:Y:S01]  /*1b270*/  FMUL.FTZ R52, R56, R162.reuse ;  /* 0x000000a238347220 */ /* 0x080fe20000410000 */
[-C--:B------:R-:W-:Y:S01]  /*1b280*/  FMUL.FTZ R53, R57, R162.reuse ;  /* 0x000000a239357220 */ /* 0x080fe20000410000 */
[-C--:B------:R-:W-:Y:S01]  /*1b290*/  FMUL.FTZ R54, R58, R3.reuse ;  /* 0x000000033a367220 */ /* 0x080fe20000410000 */
[-C--:B------:R-:W-:Y:S01]  /*1b2a0*/  FMUL.FTZ R55, R59, R3.reuse ;  /* 0x000000033b377220 */ /* 0x080fe20000410000 */
[----:B------:R-:W-:Y:S01]  /*1b2b0*/  MUFU.EX2 R182, R182 ;  /* 0x000000b600b67308 */ /* 0x000fe20000000800 */
[C---:B--2---:R-:W-:Y:S06]  /*1b2c0*/  HMMA.16816.F32 R56, R4.reuse, R108, R116 ;  /* 0x0000006c0438723c */ /* 0x044fec0000001874 */
[C---:B------:R-:W-:Y:S01]  /*1b2d0*/  HMMA.16816.F32 R52, R4.reuse, R110, R52 ;  /* 0x0000006e0434723c */ /* 0x040fe20000001834 */
[----:B------:R-:W2:Y:S01]  /*1b2e0*/  LDSM.16.MT88.4 R108, [R198+0x10000] ;  /* 0x01000000c66c783b */ /* 0x000ea20000004200 */
        /* <DEDUP_REMOVED lines=21> */
[C---:B---3--:R-:W-:Y:S01]  /*1b440*/  HMMA.16816.F32 R72, R4.reuse, R112, R116 ;  /* 0x000000700448723c */ /* 0x048fe20000001874 */
[----:B------:R-:W3:Y:S05]  /*1b450*/  LDSM.16.MT88.4 R116, [R198+0xc800] ;  /* 0x00c80000c674783b */ /* 0x000eea0000004200 */
[C---:B------:R-:W-:Y:S01]  /*1b460*/  HMMA.16816.F32 R68, R4.reuse, R114, R68 ;  /* 0x000000720444723c */ /* 0x040fe20000001844 */
[-C--:B------:R-:W-:Y:S01]  /*1b470*/  FMUL.FTZ R112, R80, R162.reuse ;  /* 0x000000a250707220 */ /* 0x080fe20000410000 */
[-C--:B------:R-:W-:Y:S01]  /*1b480*/  FMUL.FTZ R113, R81, R162.reuse ;  /* 0x000000a251717220 */ /* 0x080fe20000410000 */
[-C--:B------:R-:W-:Y:S01]  /*1b490*/  FMUL.FTZ R80, R84, R162.reuse ;  /* 0x000000a254507220 */ /* 0x080fe20000410000 */
[----:B------:R-:W-:Y:S01]  /*1b4a0*/  FMUL.FTZ R81, R85, R162 ;  /* 0x000000a255517220 */ /* 0x000fe20000410000 */
[----:B------:R-:W3:Y:S01]  /*1b4b0*/  MUFU.EX2 R219, R219 ;  /* 0x000000db00db7308 */ /* 0x000ee20000000800 */
[----:B--2---:R-:W-:Y:S01]  /*1b4c0*/  HMMA.16816.F32 R76, R4, R108, R76 ;  /* 0x0000006c044c723c */ /* 0x004fe2000000184c */
[-C--:B------:R-:W-:Y:S01]  /*1b4d0*/  FMUL.FTZ R114, R82, R3.reuse ;  /* 0x0000000352727220 */ /* 0x080fe20000410000 */
[-C--:B------:R-:W-:Y:S01]  /*1b4e0*/  FMUL.FTZ R115, R83, R3.reuse ;  /* 0x0000000353737220 */ /* 0x080fe20000410000 */
[-C--:B------:R-:W-:Y:S01]  /*1b4f0*/  FMUL.FTZ R82, R86, R3.reuse ;  /* 0x0000000356527220 */ /* 0x080fe20000410000 */
[-C--:B------:R-:W-:Y:S01]  /*1b500*/  FMUL.FTZ R83, R87, R3.reuse ;  /* 0x0000000357537220 */ /* 0x080fe20000410000 */
[----:B------:R-:W-:-:S02]  /*1b510*/  FFMA.FTZ R3, R221, R3, R152 ;  /* 0x00000003dd037223 */ /* 0x000fc40000010098 */
[----:B------:R-:W2:Y:S02]  /*1b520*/  MUFU.EX2 R220, R220 ;  /* 0x000000dc00dc7308 */ /* 0x000ea40000000800 */
[----:B------:R-:W-:Y:S01]  /*1b530*/  HMMA.16816.F32 R84, R4, R110, R112 ;  /* 0x0000006e0454723c */ /* 0x000fe20000001870 */
[----:B------:R-:W2:Y:S01]  /*1b540*/  LDSM.16.MT88.4 R112, [R198+0xe800] ;  /* 0x00e80000c670783b */ /* 0x000ea20000004200 */
[----:B------:R-:W-:-:S03]  /*1b550*/  FADD.FTZ R3, R2, R3 ;  /* 0x0000000302037221 */ /* 0x000fc60000010000 */
[----:B------:R-:W2:Y:S01]  /*1b560*/  LDSM.16.MT88.4 R108, [R197+0xe800] ;  /* 0x00e80000c56c783b */ /* 0x000ea20000004200 */
[----:B------:R-:W-:Y:S01]  /*1b570*/  MUFU.EX2 R222, R222 ;  /* 0x000000de00de7308 */ /* 0x000fe20000000800 */
[----:B------:R-:W-:-:S04]  /*1b580*/  FADD.FTZ R0, R0, R3 ;  /* 0x0000000300007221 */ /* 0x000fc80000010000 */
[----:B------:R-:W-:Y:S01]  /*1b590*/  FADD.FTZ R0, R161, R0 ;  /* 0x00000000a1007221 */ /* 0x000fe20000010000 */
[----:B-1----:R-:W-:Y:S02]  /*1b5a0*/  HMMA.16816.F32 R80, R4, R104, R80 ;  /* 0x000000680450723c */ /* 0x002fe40000001850 */
[----:B------:R-:W1:Y:S01]  /*1b5b0*/  MUFU.EX2 R225, R225 ;  /* 0x000000e100e17308 */ /* 0x000e620000000800 */
        /* <DEDUP_REMOVED lines=10> */
[----:B----4-:R-:W-:Y:S01]  /*1b660*/  F2FP.F16.F32.PACK_AB R107, R179, R178 ;  /* 0x000000b2b36b723e */ /* 0x010fe200000000ff */
[----:B------:R-:W-:-:S02]  /*1b670*/  FADD.FTZ R0, R175, R172 ;  /* 0x000000acaf007221 */ /* 0x000fc40000010000 */
[----:B------:R-:W-:Y:S01]  /*1b680*/  LDSM.16.MT88.4 R136, [R196+0xf000] ;  /* 0x00f00000c488783b */ /* 0x000fe20000004200 */
[----:B------:R-:W-:Y:S01]  /*1b690*/  MUFU.EX2 R165, R165 ;  /* 0x000000a500a57308 */ /* 0x000fe20000000800 */
[----:B------:R-:W-:Y:S01]  /*1b6a0*/  FADD.FTZ R173, R173, R0 ;  /* 0x00000000adad7221 */ /* 0x000fe20000010000 */
[----:B------:R-:W-:Y:S01]  /*1b6b0*/  FADD.FTZ R0, R178, R3 ;  /* 0x00000003b2007221 */ /* 0x000fe20000010000 */
[----:B---3--:R-:W-:Y:S02]  /*1b6c0*/  HMMA.16816.F32 R20, R104, R116, R20 ;  /* 0x000000746814723c */ /* 0x008fe40000001814 */
[----:B------:R-:W-:Y:S01]  /*1b6d0*/  FADD.FTZ R176, R176, R173 ;  /* 0x000000adb0b07221 */ /* 0x000fe20000010000 */
[----:B------:R-:W-:-:S03]  /*1b6e0*/  FADD.FTZ R0, R179, R0 ;  /* 0x00000000b3007221 */ /* 0x000fc60000010000 */
[----:B------:R-:W-:Y:S01]  /*1b6f0*/  HMMA.16816.F32 R16, R104, R118, R16 ;  /* 0x000000766810723c */ /* 0x000fe20000001810 */
[----:B------:R-:W3:Y:S01]  /*1b700*/  LDSM.16.MT88.4 R116, [R196+0xe800] ;  /* 0x00e80000c474783b */ /* 0x000ee20000004200 */
[----:B------:R-:W-:-:S04]  /*1b710*/  FADD.FTZ R3, R219, R0 ;  /* 0x00000000db037221 */ /* 0x000fc80000010000 */
[----:B------:R-:W-:Y:S01]  /*1b720*/  HMMA.16816.F32 R28, R104, R128, R28 ;  /* 0x00000080681c723c */ /* 0x000fe2000000181c */
[----:B--2---:R-:W-:-:S05]  /*1b730*/  FADD.FTZ R3, R220, R3 ;  /* 0x00000003dc037221 */ /* 0x004fca0000010000 */
[C---:B------:R-:W-:Y:S01]  /*1b740*/  HMMA.16816.F32 R24, R104.reuse, R130, R24 ;  /* 0x000000826818723c */ /* 0x040fe20000001818 */
[----:B------:R-:W2:Y:S05]  /*1b750*/  LDSM.16.MT88.4 R128, [R200+0x10800] ;  /* 0x01080000c880783b */ /* 0x000eaa0000004200 */
        /* <DEDUP_REMOVED lines=23> */
[C---:B--2---:R-:W-:Y:S01]  /*1b8d0*/  HMMA.16816.F32 R72, R104.reuse, R128, R72 ;  /* 0x000000806848723c */ /* 0x044fe20000001848 */
        /* <DEDUP_REMOVED lines=103> */
.L_x_2036:
        /* <DEDUP_REMOVED lines=14> */
.L_x_2046:
[C---:B------:R-:W-:Y:S01]  /*1c030*/  LOP3.LUT P4, RZ, R216.reuse, 0x1, RZ, 0xc0, !PT ;  /* 0x00000001d8ff7812 */ /* 0x040fe2000788c0ff */
[----:B------:R-:W1:Y:S01]  /*1c040*/  S2R R2, SR_TID.X ;  /* 0x0000000000027919 */ /* 0x000e620000002100 */
[C---:B------:R-:W-:Y:S01]  /*1c050*/  LOP3.LUT P2, RZ, R216.reuse, 0x2, RZ, 0xc0, !PT ;  /* 0x00000002d8ff7812 */ /* 0x040fe2000784c0ff */
[----:B------:R-:W-:Y:S04]  /*1c060*/  DEPBAR.LE SB0, 0x0 ;  /* 0x000080000000791a */ /* 0x000fe80000000000 */
[----:B------:R-:W-:Y:S01]  /*1c070*/  BAR.SYNC.DEFER_BLOCKING 0x0 ;  /* 0x0000000000007b1d */ /* 0x000fe20000010000 */
[----:B------:R-:W-:Y:S01]  /*1c080*/  LOP3.LUT P1, RZ, R216, 0x4, RZ, 0xc0, !PT ;  /* 0x00000004d8ff7812 */ /* 0x000fe2000782c0ff */
[----:B------:R-:W-:Y:S02]  /*1c090*/  VIADD R215, R215, 0xffffffff ;  /* 0xffffffffd7d77836 */ /* 0x000fe40000000000 */
[----:B------:R-:W-:Y:S02]  /*1c0a0*/  IMAD.MOV.U32 R9, RZ, RZ, R219 ;  /* 0x000000ffff097224 */ /* 0x000fe400078e00db */
[----:B------:R-:W-:Y:S01]  /*1c0b0*/  IMAD.MOV.U32 R4, RZ, RZ, R218 ;  /* 0x000000ffff047224 */ /* 0x000fe200078e00da */
[----:B-1----:R-:W-:Y:S04]  /*1c0c0*/  SHF.R.S32.HI R3, RZ, 0x1f, R2 ;  /* 0x0000001fff037819 */ /* 0x002fe80000011402 */
[----:B------:R-:W-:Y:S04]  /*1c0d0*/  LEA.HI R3, R3, R2, RZ, 0x4 ;  /* 0x0000000203037211 */ /* 0x000fe800078f20ff */
[----:B------:R-:W-:Y:S01]  /*1c0e0*/  LOP3.LUT R3, R3, 0xfffffff0, RZ, 0xc0, !PT ;  /* 0xfffffff003037812 */ /* 0x000fe200078ec0ff */
[----:B------:R-:W-:Y:S06]  /*1c0f0*/  @!P3 BRA `(.L_x_2043) ;  /* 0x0000000000f8b947 */ /* 0x000fec0003800000 */
        /* <DEDUP_REMOVED lines=62> */
.L_x_2043:
[CC--:B------:R-:W-:Y:S02]  /*1c4e0*/  LEA R224, P5, R9.reuse, R156.reuse, 0x1 ;  /* 0x0000009c09e07211 */ /* 0x0c0fe400078a08ff */
[C---:B------:R-:W-:Y:S02]  /*1c4f0*/  IADD3 R5, P0, R206.reuse, R9, RZ ;  /* 0x00000009ce057210 */ /* 0x040fe40007f1e0ff */
[--C-:B------:R-:W-:Y:S02]  /*1c500*/  LEA.HI.X R225, R9, R157, R4.reuse, 0x1, P5 ;  /* 0x0000009d09e17211 */ /* 0x100fe400028f0c04 */
[-C--:B------:R-:W-:Y:S01]  /*1c510*/  @P4 LEA R14, P6, R5, R156.reuse, 0x1 ;  /* 0x0000009c050e4211 */ /* 0x080fe200078c08ff */
[----:B------:R-:W-:Y:S01]  /*1c520*/  IMAD.X R6, R205, 0x1, R4, P0 ;  /* 0x00000001cd067824 */ /* 0x000fe200000e0604 */
[C---:B------:R-:W-:Y:S01]  /*1c530*/  @P2 LEA R10, P5, R5.reuse, R156, 0x1 ;  /* 0x0000009c050a2211 */ /* 0x040fe200078a08ff */
[----:B------:R-:W-:Y:S01]  /*1c540*/  @!PT LDS RZ, [RZ] ;  /* 0x00000000fffff984 */ /* 0x000fe20000000800 */
[----:B------:R-:W-:Y:S01]  /*1c550*/  @!PT LDS RZ, [RZ] ;  /* 0x00000000fffff984 */ /* 0x000fe20000000800 */
[----:B------:R-:W-:Y:S01]  /*1c560*/  @!PT LDS RZ, [RZ] ;  /* 0x00000000fffff984 */ /* 0x000fe20000000800 */
[----:B------:R-:W-:Y:S01]  /*1c570*/  @P4 LDGSTS.E.BYPASS.LTC128B.128 [R210+0xc000], desc[UR8][R224.64] ;  /* 0x0c000000e0d24fae */ /* 0x000fe2000b901d48 */
[C---:B------:R-:W-:Y:S02]  /*1c580*/  IADD3 R7, P0, R206.reuse, R5, RZ ;  /* 0x00000005ce077210 */ /* 0x040fe40007f1e0ff */
[CCC-:B------:R-:W-:Y:S02]  /*1c590*/  @P4 LEA.HI.X R15, R5.reuse, R157.reuse, R6.reuse, 0x1, P6 ;  /* 0x0000009d050f4211 */ /* 0x1c0fe400030f0c06 */
[----:B------:R-:W-:Y:S01]  /*1c5a0*/  @!P4 STS.128 [R210+0xc000], RZ ;  /* 0x00c000ffd200c388 */ /* 0x000fe20000000c00 */
[-CC-:B------:R-:W-:Y:S02]  /*1c5b0*/  @P2 LEA.HI.X R11, R5, R157.reuse, R6.reuse, 0x1, P5 ;  /* 0x0000009d050b2211 */ /* 0x180fe400028f0c06 */
[----:B------:R-:W-:Y:S02]  /*1c5c0*/  IADD3.X R4, R205, R6, RZ, P0, !PT ;  /* 0x00000006cd047210 */ /* 0x000fe400007fe4ff */
[----:B------:R-:W-:Y:S01]  /*1c5d0*/  @!PT LDS RZ, [RZ] ;  /* 0x00000000fffff984 */ /* 0x000fe20000000800 */
[----:B------:R-:W-:Y:S01]  /*1c5e0*/  @!PT LDS RZ, [RZ] ;  /* 0x00000000fffff984 */ /* 0x000fe20000000800 */
[----:B------:R-:W-:Y:S01]  /*1c5f0*/  @!PT LDS RZ, [RZ] ;  /* 0x00000000fffff984 */ /* 0x000fe20000000800 */
[----:B------:R-:W-:Y:S01]  /*1c600*/  @P2 LDGSTS.E.BYPASS.LTC128B.128 [R210+0xe000], desc[UR8][R224.64+0x80] ;  /* 0x0e000080e0d22fae */ /* 0x000fe2000b901d48 */
[-C--:B------:R-:W-:Y:S02]  /*1c610*/  @P1 LEA R8, P0, R5, R156.reuse, 0x1 ;  /* 0x0000009c05081211 */ /* 0x080fe400078008ff */
[-C--:B------:R-:W-:Y:S02]  /*1c620*/  @P4 LEA R12, P6, R7, R156.reuse, 0x1 ;  /* 0x0000009c070c4211 */ /* 0x080fe400078c08ff */
[----:B------:R-:W-:Y:S01]  /*1c630*/  @!P2 STS.128 [R210+0xe000], RZ ;  /* 0x00e000ffd200a388 */ /* 0x000fe20000000c00 */
[-C--:B------:R-:W-:Y:S02]  /*1c640*/  @P1 LEA.HI.X R9, R5, R157.reuse, R6, 0x1, P0 ;  /* 0x0000009d05091211 */ /* 0x080fe400000f0c06 */
[CCC-:B------:R-:W-:Y:S02]  /*1c650*/  @P4 LEA.HI.X R13, R7.reuse, R157.reuse, R4.reuse, 0x1, P6 ;  /* 0x0000009d070d4211 */ /* 0x1c0fe400030f0c04 */
[----:B------:R-:W-:Y:S01]  /*1c660*/  @!PT LDS RZ, [RZ] ;  /* 0x00000000fffff984 */ /* 0x000fe20000000800 */
[----:B------:R-:W-:Y:S01]  /*1c670*/  @!PT LDS RZ, [RZ] ;  /* 0x00000000fffff984 */ /* 0x000fe20000000800 */
[----:B------:R-:W-:Y:S01]  /*1c680*/  @!PT LDS RZ, [RZ] ;  /* 0x00000000fffff984 */ /* 0x000fe20000000800 */
[----:B------:R-:W-:Y:S01]  /*1c690*/  @P1 LDGSTS.E.BYPASS.LTC128B.128 [R210+0x10000], desc[UR8][R224.64+0x100] ;  /* 0x10000100e0d21fae */ /* 0x000fe2000b901d48 */
[CC--:B------:R-:W-:Y:S02]  /*1c6a0*/  @P2 LEA R18, P5, R7.reuse, R156.reuse, 0x1 ;  /* 0x0000009c07122211 */ /* 0x0c0fe400078a08ff */
[CC--:B------:R-:W-:Y:S02]  /*1c6b0*/  @P1 LEA R16, P0, R7.reuse, R156.reuse, 0x1 ;  /* 0x0000009c07101211 */ /* 0x0c0fe400078008ff */
[----:B------:R-:W-:Y:S01]  /*1c6c0*/  @!P1 STS.128 [R210+0x10000], RZ ;  /* 0x010000ffd2009388 */ /* 0x000fe20000000c00 */
[C-C-:B------:R-:W-:Y:S02]  /*1c6d0*/  @P2 LEA.HI.X R19, R7.reuse, R157, R4.reuse, 0x1, P5 ;  /* 0x0000009d07132211 */ /* 0x140fe400028f0c04 */
[----:B------:R-:W-:Y:S02]  /*1c6e0*/  IADD3 R5, P6, R206, R7, RZ ;  /* 0x00000007ce057210 */ /* 0x000fe40007fde0ff */
[----:B------:R-:W-:Y:S01]  /*1c6f0*/  @!PT LDS RZ, [RZ] ;  /* 0x00000000fffff984 */ /* 0x000fe20000000800 */
[----:B------:R-:W-:Y:S01]  /*1c700*/  @!PT LDS RZ, [RZ] ;  /* 0x00000000fffff984 */ /* 0x000fe20000000800 */
[----:B------:R-:W-:Y:S01]  /*1c710*/  @!PT LDS RZ, [RZ] ;  /* 0x00000000fffff984 */ /* 0x000fe20000000800 */
[----:B------:R-:W-:Y:S01]  /*1c720*/  @P4 LDGSTS.E.BYPASS.LTC128B.128 [R210+0xc800], desc[UR8][R14.64] ;  /* 0x0c8000000ed24fae */ /* 0x000fe2000b901d48 */
[-CC-:B------:R-:W-:Y:S02]  /*1c730*/  @P1 LEA.HI.X R17, R7, R157.reuse, R4.reuse, 0x1, P0 ;  /* 0x0000009d07111211 */ /* 0x180fe400000f0c04 */
[-C--:B------:R-:W-:Y:S02]  /*1c740*/  @P2 LEA R6, P5, R5, R156.reuse, 0x1 ;  /* 0x0000009c05062211 */ /* 0x080fe400078a08ff */
[----:B------:R-:W-:Y:S01]  /*1c750*/  @!P4 STS.128 [R210+0xc800], RZ ;  /* 0x00c800ffd200c388 */ /* 0x000fe20000000c00 */
[----:B------:R-:W-:Y:S01]  /*1c760*/  IMAD.X R4, R205, 0x1, R4, P6 ;  /* 0x00000001cd047824 */ /* 0x000fe200030e0604 */
[CC--:B------:R-:W-:Y:S03]  /*1c770*/  @P4 LEA R22, P6, R5.reuse, R156.reuse, 0x1 ;  /* 0x0000009c05164211 */ /* 0x0c0fe600078c08ff */
[----:B------:R-:W-:Y:S01]  /*1c780*/  @!PT LDS RZ, [RZ] ;  /* 0x00000000fffff984 */ /* 0x000fe20000000800 */
[----:B------:R-:W-:Y:S01]  /*1c790*/  @!PT LDS RZ, [RZ] ;  /* 0x00000000fffff984 */ /* 0x000fe20000000800 */
[----:B------:R-:W-:Y:S01]  /*1c7a0*/  @!PT LDS RZ, [RZ] ;  /* 0x00000000fffff984 */ /* 0x000fe20000000800 */
[----:B------:R-:W-:Y:S01]  /*1c7b0*/  @P2 LDGSTS.E.BYPASS.LTC128B.128 [R210+0xe800], desc[UR8][R10.64+0x80] ;  /* 0x0e8000800ad22fae */ /* 0x000fe2000b901d48 */
[C---:B------:R-:W-:Y:S02]  /*1c7c0*/  @P1 LEA R20, P0, R5.reuse, R156, 0x1 ;  /* 0x0000009c05141211 */ /* 0x040fe400078008ff */
[CCC-:B------:R-:W-:Y:S02]  /*1c7d0*/  @P4 LEA.HI.X R23, R5.reuse, R157.reuse, R4.reuse, 0x1, P6 ;  /* 0x0000009d05174211 */ /* 0x1c0fe400030f0c04 */
[----:B------:R-:W-:Y:S01]  /*1c7e0*/  @!P2 STS.128 [R210+0xe800], RZ ;  /* 0x00e800ffd200a388 */ /* 0x000fe20000000c00 */
[CCC-:B------:R-:W-:Y:S02]  /*1c7f0*/  @P2 LEA.HI.X R7, R5.reuse, R157.reuse, R4.reuse, 0x1, P5 ;  /* 0x0000009d05072211 */ /* 0x1c0fe400028f0c04 */
[----:B------:R-:W-:Y:S02]  /*1c800*/  @P1 LEA.HI.X R21, R5, R157, R4, 0x1, P0 ;  /* 0x0000009d05151211 */ /* 0x000fe400000f0c04 */
[----:B------:R-:W-:Y:S01]  /*1c810*/  @!PT LDS RZ, [RZ] ;  /* 0x00000000fffff984 */ /* 0x000fe20000000800 */
[----:B------:R-:W-:Y:S01]  /*1c820*/  @!PT LDS RZ, [RZ] ;  /* 0x00000000fffff984 */ /* 0x000fe20000000800 */
[----:B------:R-:W-:Y:S01]  /*1c830*/  @!PT LDS RZ, [RZ] ;  /* 0x00000000fffff984 */ /* 0x000fe20000000800 */
[----:B------:R1:W-:Y:S01]  /*1c840*/  @P1 LDGSTS.E.BYPASS.LTC128B.128 [R210+0x10800], desc[UR8][R8.64+0x100] ;  /* 0x1080010008d21fae */ /* 0x0003e2000b901d48 */
[----:B------:R-:W-:Y:S01]  /*1c850*/  IADD3 R3, -R3, R2, RZ ;  /* 0x0000000203037210 */ /* 0x000fe20007ffe1ff */
[----:B------:R-:W-:Y:S03]  /*1c860*/  IMAD.MOV.U32 R4, RZ, RZ, 0x10 ;  /* 0x00000010ff047424 */ /* 0x000fe600078e00ff */
[----:B------:R-:W-:Y:S01]  /*1c870*/  @!P1 STS.128 [R210+0x10800], RZ ;  /* 0x010800ffd2009388 */ /* 0x000fe20000000c00 */
[----:B------:R-:W-:Y:S04]  /*1c880*/  SHF.R.S32.HI R2, RZ, 0x1f, R3 ;  /* 0x0000001fff027819 */ /* 0x000fe80000011403 */
[----:B------:R-:W-:Y:S01]  /*1c890*/  @!PT LDS RZ, [RZ] ;  /* 0x00000000fffff984 */ /* 0x000fe20000000800 */
[----:B------:R-:W-:Y:S01]  /*1c8a0*/  @!PT LDS RZ, [RZ] ;  /* 0x00000000fffff984 */ /* 0x000fe20000000800 */
[----:B------:R-:W-:Y:S01]  /*1c8b0*/  @!PT LDS RZ, [RZ] ;  /* 0x00000000fffff984 */ /* 0x000fe20000000800 */
[----:B------:R-:W-:Y:S01]  /*1c8c0*/  @P4 LDGSTS.E.BYPASS.LTC128B.128 [R210+0xd000], desc[UR8][R12.64] ;  /* 0x0d0000000cd24fae */ /* 0x000fe2000b901d48 */
[----:B------:R-:W-:Y:S04]  /*1c8d0*/  LEA.HI R2, R2, R3, RZ, 0x3 ;  /* 0x0000000302027211 */ /* 0x000fe800078f18ff */
[----:B------:R-:W-:Y:S01]  /*1c8e0*/  @!P4 STS.128 [R210+0xd000], RZ ;  /* 0x00d000ffd200c388 */ /* 0x000fe20000000c00 */
[----:B------:R-:W-:Y:S04]  /*1c8f0*/  LOP3.LUT R2, R2, 0xfffffff8, RZ, 0xc0, !PT ;  /* 0xfffffff802027812 */ /* 0x000fe800078ec0ff */
[----:B------:R-:W-:Y:S01]  /*1c900*/  @!PT LDS RZ, [RZ] ;  /* 0x00000000fffff984 */ /* 0x000fe20000000800 */
[----:B------:R-:W-:Y:S01]  /*1c910*/  @!PT LDS RZ, [RZ] ;  /* 0x00000000fffff984 */ /* 0x000fe20000000800 */
[----:B------:R-:W-:Y:S01]  /*1c920*/  @!PT LDS RZ, [RZ] ;  /* 0x00000000fffff984 */ /* 0x000fe20000000800 */
[----:B------:R-:W-:Y:S01]  /*1c930*/  @P2 LDGSTS.E.BYPASS.LTC128B.128 [R210+0xf000], desc[UR8][R18.64+0x80] ;  /* 0x0f00008012d22fae */ /* 0x000fe2000b901d48 */
[----:B------:R-:W-:Y:S04]  /*1c940*/  IADD3 R2, R3, -R2, RZ ;  /* 0x8000000203027210 */ /* 0x000fe80007ffe0ff */
[----:B------:R-:W-:Y:S01]  /*1c950*/  @!P2 STS.128 [R210+0xf000], RZ ;  /* 0x00f000ffd200a388 */ /* 0x000fe20000000c00 */
[----:B------:R-:W-:Y:S04]  /*1c960*/  LOP3.LUT P0, RZ, R2, 0x2, RZ, 0xc0, !PT ;  /* 0x0000000202ff7812 */ /* 0x000fe8000780c0ff */
[----:B------:R-:W-:Y:S01]  /*1c970*/  @!PT LDS RZ, [RZ] ;  /* 0x00000000fffff984 */ /* 0x000fe20000000800 */
[----:B------:R-:W-:Y:S01]  /*1c980*/  @!PT LDS RZ, [RZ] ;  /* 0x00000000fffff984 */ /* 0x000fe20000000800 */
[----:B------:R-:W-:Y:S01]  /*1c990*/  @!PT LDS RZ, [RZ] ;  /* 0x00000000fffff984 */ /* 0x000fe20000000800 */
[----:B------:R2:W-:Y:S01]  /*1c9a0*/  @P1 LDGSTS.E.BYPASS.LTC128B.128 [R210+0x11000], desc[UR8][R16.64+0x100] ;  /* 0x1100010010d21fae */ /* 0x0005e2000b901d48 */
[----:B------:R-:W-:Y:S02]  /*1c9b0*/  SEL R4, R4, 0xfffffff0, !P0 ;  /* 0xfffffff004047807 */ /* 0x000fe40004000000 */
[----:B------:R-:W-:Y:S02]  /*1c9c0*/  LOP3.LUT P0, RZ, R2, 0x4, RZ, 0xc0, !PT ;  /* 0x0000000402ff7812 */ /* 0x000fe4000780c0ff */
[----:B------:R-:W-:Y:S01]  /*1c9d0*/  @!P1 STS.128 [R210+0x11000], RZ ;  /* 0x011000ffd2009388 */ /* 0x000fe20000000c00 */
[-C--:B------:R-:W-:Y:S01]  /*1c9e0*/  LEA R132, R4, R203.reuse, 0x1 ;  /* 0x000000cb04847211 */ /* 0x080fe200078e08ff */
[----:B------:R-:W-:Y:S03]  /*1c9f0*/  IMAD.MOV.U32 R2, RZ, RZ, 0x20 ;  /* 0x00000020ff027424 */ /* 0x000fe600078e00ff */
[----:B------:R-:W-:Y:S01]  /*1ca00*/  @!PT LDS RZ, [RZ] ;  /* 0x00000000fffff984 */ /* 0x000fe20000000800 */
[----:B------:R-:W-:Y:S01]  /*1ca10*/  @!PT LDS RZ, [RZ] ;  /* 0x00000000fffff984 */ /* 0x000fe20000000800 */
[----:B------:R-:W-:Y:S01]  /*1ca20*/  @!PT LDS RZ, [RZ] ;  /* 0x00000000fffff984 */ /* 0x000fe20000000800 */
[----:B------:R-:W-:Y:S02]  /*1ca30*/  @P4 LDGSTS.E.BYPASS.LTC128B.128 [R210+0xd800], desc[UR8][R22.64] ;  /* 0x0d80000016d24fae */ /* 0x000fe4000b901d48 */
[----:B------:R-:W-:Y:S03]  /*1ca40*/  SEL R2, R2, 0xffffffe0, !P0 ;  /* 0xffffffe002027807 */ /* 0x000fe60004000000 */
[----:B------:R-:W-:Y:S01]  /*1ca50*/  @!P4 STS.128 [R210+0xd800], RZ ;  /* 0x00d800ffd200c388 */ /* 0x000fe20000000c00 */
[----:B------:R-:W-:Y:S02]  /*1ca60*/  ISETP.GT.AND P0, PT, R215, R204, PT ;  /* 0x000000ccd700720c */ /* 0x000fe40003f04270 */
[C---:B------:R-:W-:Y:S02]  /*1ca70*/  LEA R3, R2.reuse, R203, 0x1 ;  /* 0x000000cb02037211 */ /* 0x040fe400078e08ff */
[----:B------:R-:W-:Y:S01]  /*1ca80*/  @!PT LDS RZ, [RZ] ;  /* 0x00000000fffff984 */ /* 0x000fe20000000800 */
[----:B------:R-:W-:Y:S01]  /*1ca90*/  @!PT LDS RZ, [RZ] ;  /* 0x00000000fffff984 */ /* 0x000fe20000000800 */
[----:B------:R-:W-:Y:S01]  /*1caa0*/  @!PT LDS RZ, [RZ] ;  /* 0x00000000fffff984 */ /* 0x000fe20000000800 */
[----:B------:R3:W-:Y:S01]  /*1cab0*/  @P2 LDGSTS.E.BYPASS.LTC128B.128 [R210+0xf800], desc[UR8][R6.64+0x80] ;  /* 0x0f80008006d22fae */ /* 0x0007e2000b901d48 */
[----:B------:R-:W-:Y:S04]  /*1cac0*/  IMAD R2, R2, 0x2, R132 ;  /* 0x0000000202027824 */ /* 0x000fe800078e0284 */
[----:B------:R-:W-:Y:S05]  /*1cad0*/  @!P2 STS.128 [R210+0xf800], RZ ;  /* 0x00f800ffd200a388 */ /* 0x000fea0000000c00 */
[----:B------:R-:W-:Y:S01]  /*1cae0*/  @!PT LDS RZ, [RZ] ;  /* 0x00000000fffff984 */ /* 0x000fe20000000800 */
[----:B------:R-:W-:Y:S01]  /*1caf0*/  @!PT LDS RZ, [RZ] ;  /* 0x00000000fffff984 */ /* 0x000fe20000000800 */
[----:B------:R-:W-:Y:S01]  /*1cb00*/  @!PT LDS RZ, [RZ] ;  /* 0x00000000fffff984 */ /* 0x000fe20000000800 */
[----:B------:R4:W-:Y:S05]  /*1cb10*/  @P1 LDGSTS.E.BYPASS.LTC128B.128 [R210+0x11800], desc[UR8][R20.64+0x100] ;  /* 0x1180010014d21fae */ /* 0x0009ea000b901d48 */
[----:B------:R-:W-:Y:S05]  /*1cb20*/  @!P1 STS.128 [R210+0x11800], RZ ;  /* 0x011800ffd2009388 */ /* 0x000fea0000000c00 */
[----:B------:R-:W-:Y:S05]  /*1cb30*/  LDSM.16.M88.4 R32, [R203] ;  /* 0x00000000cb20783b */ /* 0x000fea0000000200 */
[----:B-1----:R-:W3:Y:S05]  /*1cb40*/  LDSM.16.M88.4 R8, [R202+0x6000] ;  /* 0x00600000ca08783b */ /* 0x002eea0000000200 */
[----:B--2---:R-:W1:Y:S05]  /*1cb50*/  LDSM.16.M88.4 R16, [R202+0x6800] ;  /* 0x00680000ca10783b */ /* 0x004e6a0000000200 */
[----:B------:R-:W4:Y:S05]  /*1cb60*/  LDSM.16.M88.4 R24, [R202+0x7000] ;  /* 0x00700000ca18783b */ /* 0x000f2a0000000200 */
[----:B------:R-:W2:Y:S05]  /*1cb70*/  LDSM.16.M88.4 R136, [R202+0x7800] ;  /* 0x00780000ca88783b */ /* 0x000eaa0000000200 */
[----:B------:R-:W0:Y:S05]  /*1cb80*/  LDGDEPBAR ;  /* 0x00000000000079af */ /* 0x000e2a0000000000 */
[----:B------:R-:W-:Y:S05]  /*1cb90*/  LDSM.16.M88.4 R140, [R132] ;  /* 0x00000000848c783b */ /* 0x000fea0000000200 */
[----:B------:R-:W5:Y:S05]  /*1cba0*/  LDSM.16.M88.4 R144, [R201] ;  /* 0x00000000c990783b */ /* 0x000f6a0000000200 */
[----:B------:R-:W5:Y:S05]  /*1cbb0*/  LDSM.16.M88.4 R148, [R195] ;  /* 0x00000000c394783b */ /* 0x000f6a0000000200 */
[----:B------:R-:W5:Y:S01]  /*1cbc0*/  LDSM.16.M88.4 R152, [R194] ;  /* 0x00000000c298783b */ /* 0x000f620000000200 */
[C---:B---3--:R-:W-:Y:S04]  /*1cbd0*/  HMMA.16816.F32 R4, R32.reuse, R8, RZ ;  /* 0x000000082004723c */ /* 0x048fe800000018ff */
[----:B------:R-:W3:Y:S02]  /*1cbe0*/  LDSM.16.M88.4 R156, [R193] ;  /* 0x00000000c19c783b */ /* 0x000ee40000000200 */
[C---:B------:R-:W-:Y:S03]  /*1cbf0*/  HMMA.16816.F32 R8, R32.reuse, R10, RZ ;  /* 0x0000000a2008723c */ /* 0x040fe600000018ff */
[----:B------:R-:W-:Y:S03]  /*1cc00*/  LDSM.16.M88.4 R160, [R3] ;  /* 0x0000000003a0783b */ /* 0x000fe60000000200 */
[C---:B-1----:R-:W-:Y:S02]  /*1cc10*/  HMMA.16816.F32 R12, R32.reuse, R16, RZ ;  /* 0x00000010200c723c */ /* 0x042fe400000018ff */
[----:B------:R-:W1:Y:S04]  /*1cc20*/  LDSM.16.M88.4 R164, [R199+0x6000] ;  /* 0x00600000c7a4783b */ /* 0x000e680000000200 */
[C---:B------:R-:W-:Y:S01]  /*1cc30*/  HMMA.16816.F32 R16, R32.reuse, R18, RZ ;  /* 0x000000122010723c */ /* 0x040fe200000018ff */
[----:B------:R-:W-:Y:S05]  /*1cc40*/  LDSM.16.M88.4 R168, [R199+0x7000] ;  /* 0x00700000c7a8783b */ /* 0x000fea0000000200 */
[C---:B----4-:R-:W-:Y:S01]  /*1cc50*/  HMMA.16816.F32 R20, R32.reuse, R24, RZ ;  /* 0x000000182014723c */ /* 0x050fe200000018ff */
[----:B------:R-:W-:Y:S05]  /*1cc60*/  LDSM.16.M88.4 R172, [R199+0x7800] ;  /* 0x00780000c7ac783b */ /* 0x000fea0000000200 */
[C---:B------:R-:W-:Y:S01]  /*1cc70*/  HMMA.16816.F32 R24, R32.reuse, R26, RZ ;  /* 0x0000001a2018723c */ /* 0x040fe200000018ff */
[----:B------:R-:W-:Y:S05]  /*1cc80*/  LDSM.16.M88.4 R176, [R2] ;  /* 0x0000000002b0783b */ /* 0x000fea0000000200 */
[C---:B--2---:R-:W-:Y:S01]  /*1cc90*/  HMMA.16816.F32 R28, R32.reuse, R136, RZ ;  /* 0x00000088201c723c */ /* 0x044fe200000018ff */
[----:B------:R-:W-:Y:S05]  /*1cca0*/  LDSM.16.M88.4 R180, [R192] ;  /* 0x00000000c0b4783b */ /* 0x000fea0000000200 */
        /* <DEDUP_REMOVED lines=11> */
[C---:B---3--:R-:W-:Y:S06]  /*1cd60*/  HMMA.16816.F32 R28, R140.reuse, R156, R28 ;  /* 0x0000009c8c1c723c */ /* 0x048fec000000181c */
[----:B------:R-:W-:Y:S01]  /*1cd70*/  HMMA.16816.F32 R32, R140, R158, R32 ;  /* 0x0000009e8c20723c */ /* 0x000fe20000001820 */
[----:B------:R-:W3:Y:S05]  /*1cd80*/  LDSM.16.M88.4 R140, [R192+0x800] ;  /* 0x00080000c08c783b */ /* 0x000eea0000000200 */
[C---:B-1----:R-:W-:Y:S01]  /*1cd90*/  HMMA.16816.F32 R4, R160.reuse, R164, R4 ;  /* 0x000000a4a004723c */ /* 0x042fe20000001804 */
[----:B------:R-:W1:Y:S05]  /*1cda0*/  LDSM.16.M88.4 R156, [R202+0x8000] ;  /* 0x00800000ca9c783b */ /* 0x000e6a0000000200 */
[C---:B------:R-:W-:Y:S01]  /*1cdb0*/  HMMA.16816.F32 R8, R160.reuse, R166, R8 ;  /* 0x000000a6a008723c */ /* 0x040fe20000001808 */
[----:B------:R-:W-:Y:S05]  /*1cdc0*/  LDSM.16.M88.4 R164, [R202+0x9800] ;  /* 0x00980000caa4783b */ /* 0x000fea0000000200 */
[C---:B--2---:R-:W-:Y:S06]  /*1cdd0*/  HMMA.16816.F32 R12, R160.reuse, R136, R12 ;  /* 0x00000088a00c723c */ /* 0x044fec000000180c */
[C---:B------:R-:W-:Y:S01]  /*1cde0*/  HMMA.16816.F32 R16, R160.reuse, R138, R16 ;  /* 0x0000008aa010723c */ /* 0x040fe20000001810 */
[----:B------:R-:W2:Y:S05]  /*1cdf0*/  LDSM.16.M88.4 R136, [R202+0x8800] ;  /* 0x00880000ca88783b */ /* 0x000eaa0000000200 */
[C---:B------:R-:W-:Y:S06]  /*1ce00*/  HMMA.16816.F32 R20, R160.reuse, R168, R20 ;  /* 0x000000a8a014723c */ /* 0x040fec0000001814 */
[C---:B------:R-:W-:Y:S01]  /*1ce10*/  HMMA.16816.F32 R24, R160.reuse, R170, R24 ;  /* 0x000000aaa018723c */ /* 0x040fe20000001818 */
[----:B------:R-:W-:Y:S05]  /*1ce20*/  LDSM.16.M88.4 R168, [R132+0x2000] ;  /* 0x0020000084a8783b */ /* 0x000fea0000000200 */
[C---:B------:R-:W-:Y:S06]  /*1ce30*/  HMMA.16816.F32 R28, R160.reuse, R172, R28 ;  /* 0x000000aca01c723c */ /* 0x040fec000000181c */
[----:B------:R-:W-:Y:S01]  /*1ce40*/  HMMA.16816.F32 R32, R160, R174, R32 ;  /* 0x000000aea020723c */ /* 0x000fe20000001820 */
[----:B------:R-:W4:Y:S05]  /*1ce50*/  LDSM.16.M88.4 R160, [R202+0x9000] ;  /* 0x00900000caa0783b */ /* 0x000f2a0000000200 */
[C---:B------:R-:W-:Y:S01]  /*1ce60*/  HMMA.16816.F32 R4, R176.reuse, R180, R4 ;  /* 0x000000b4b004723c */ /* 0x040fe20000001804 */
[----:B------:R-:W5:Y:S05]  /*1ce70*/  LDSM.16.M88.4 R172, [R191] ;  /* 0x00000000bfac783b */ /* 0x000f6a0000000200 */
        /* <DEDUP_REMOVED lines=10> */
[----:B------:R-:W3:Y:S05]  /*1cf20*/  LDSM.16.M88.4 R148, [R188] ;  /* 0x00000000bc94783b */ /* 0x000eea0000000200 */
[C---:B-1----:R-:W-:Y:S01]  /*1cf30*/  HMMA.16816.F32 R4, R152.reuse, R156, R4 ;  /* 0x0000009c9804723c */ /* 0x042fe20000001804 */
[----:B------:R-:W1:Y:S05]  /*1cf40*/  LDSM.16.M88.4 R176, [R3+0x2000] ;  /* 0x0020000003b0783b */ /* 0x000e6a0000000200 */
[C---:B------:R-:W-:Y:S01]  /*1cf50*/  HMMA.16816.F32 R8, R152.reuse, R158, R8 ;  /* 0x0000009e9808723c */ /* 0x040fe20000001808 */
[----:B------:R-:W-:Y:S05]  /*1cf60*/  LDSM.16.M88.4 R156, [R199+0x9800] ;  /* 0x00980000c79c783b */ /* 0x000fea0000000200 */
[C---:B--2---:R-:W-:Y:S06]  /*1cf70*/  HMMA.16816.F32 R12, R152.reuse, R136, R12 ;  /* 0x00000088980c723c */ /* 0x044fec000000180c */
[C---:B------:R-:W-:Y:S01]  /*1cf80*/  HMMA.16816.F32 R16, R152.reuse, R138, R16 ;  /* 0x0000008a9810723c */ /* 0x040fe20000001810 */
[----:B------:R-:W2:Y:S05]  /*1cf90*/  LDSM.16.M88.4 R136, [R199+0x8800] ;  /* 0x00880000c788783b */ /* 0x000eaa0000000200 */
[C---:B----4-:R-:W-:Y:S06]  /*1cfa0*/  HMMA.16816.F32 R20, R152.reuse, R160, R20 ;  /* 0x000000a09814723c */ /* 0x050fec0000001814 */
[C---:B------:R-:W-:Y:S01]  /*1cfb0*/  HMMA.16816.F32 R24, R152.reuse, R162, R24 ;  /* 0x000000a29818723c */ /* 0x040fe20000001818 */
[----:B------:R-:W-:Y:S05]  /*1cfc0*/  LDSM.16.M88.4 R160, [R2+0x2000] ;  /* 0x0020000002a0783b */ /* 0x000fea0000000200 */
[C---:B------:R-:W-:Y:S06]  /*1cfd0*/  HMMA.16816.F32 R28, R152.reuse, R164, R28 ;  /* 0x000000a4981c723c */ /* 0x040fec000000181c */
[----:B------:R-:W-:Y:S01]  /*1cfe0*/  HMMA.16816.F32 R32, R152, R166, R32 ;  /* 0x000000a69820723c */ /* 0x000fe20000001820 */
[----:B------:R-:W4:Y:S05]  /*1cff0*/  LDSM.16.M88.4 R152, [R199+0x9000] ;  /* 0x00900000c798783b */ /* 0x000f2a0000000200 */
[C---:B-----5:R-:W-:Y:S01]  /*1d000*/  HMMA.16816.F32 R4, R168.reuse, R172, R4 ;  /* 0x000000aca804723c */ /* 0x060fe20000001804 */
[----:B------:R-:W5:Y:S05]  /*1d010*/  LDSM.16.M88.4 R164, [R192+0x2000] ;  /* 0x00200000c0a4783b */ /* 0x000f6a0000000200 */
[C---:B------:R-:W-:Y:S01]  /*1d020*/  HMMA.16816.F32 R8, R168.reuse, R174, R8 ;  /* 0x000000aea808723c */ /* 0x040fe20000001808 */
[----:B------:R-:W-:Y:S05]  /*1d030*/  LDSM.16.M88.4 R172, [R202+0xa000] ;  /* 0x00a00000caac783b */ /* 0x000fea0000000200 */
[C---:B---3--:R-:W-:Y:S06]  /*1d040*/  HMMA.16816.F32 R12, R168.reuse, R140, R12 ;  /* 0x0000008ca80c723c */ /* 0x048fec000000180c */
[C---:B------:R-:W-:Y:S01]  /*1d050*/  HMMA.16816.F32 R16, R168.reuse, R142, R16 ;  /* 0x0000008ea810723c */ /* 0x040fe20000001810 */
[----:B------:R-:W3:Y:S05]  /*1d060*/  LDSM.16.M88.4 R140, [R192+0x2800] ;  /* 0x00280000c08c783b */ /* 0x000eea0000000200 */
[C---:B------:R-:W-:Y:S06]  /*1d070*/  HMMA.16816.F32 R20, R168.reuse, R144, R20 ;  /* 0x00000090a814723c */ /* 0x040fec0000001814 */
[C---:B------:R-:W-:Y:S01]  /*1d080*/  HMMA.16816.F32 R24, R168.reuse, R146, R24 ;  /* 0x00000092a818723c */ /* 0x040fe20000001818 */
[----:B------:R-:W3:Y:S05]  /*1d090*/  LDSM.16.M88.4 R144, [R192+0x3000] ;  /* 0x00300000c090783b */ /* 0x000eea0000000200 */
[C---:B------:R-:W-:Y:S06]  /*1d0a0*/  HMMA.16816.F32 R28, R168.reuse, R148, R28 ;  /* 0x00000094a81c723c */ /* 0x040fec000000181c */
[----:B------:R-:W-:Y:S01]  /*1d0b0*/  HMMA.16816.F32 R32, R168, R150, R32 ;  /* 0x00000096a820723c */ /* 0x000fe20000001820 */
[----:B------:R-:W3:Y:S05]  /*1d0c0*/  LDSM.16.M88.4 R148, [R192+0x3800] ;  /* 0x00380000c094783b */ /* 0x000eea0000000200 */
[C---:B-1----:R-:W-:Y:S01]  /*1d0d0*/  HMMA.16816.F32 R4, R176.reuse, R180, R4 ;  /* 0x000000b4b004723c */ /* 0x042fe20000001804 */
[----:B------:R-:W1:Y:S05]  /*1d0e0*/  LDSM.16.M88.4 R168, [R203+0x4000] ;  /* 0x00400000cba8783b */ /* 0x000e6a0000000200 */
[C---:B------:R-:W-:Y:S01]  /*1d0f0*/  HMMA.16816.F32 R8, R176.reuse, R182, R8 ;  /* 0x000000b6b008723c */ /* 0x040fe20000001808 */
[----:B------:R-:W-:Y:S05]  /*1d100*/  LDSM.16.M88.4 R180, [R187] ;  /* 0x00000000bbb4783b */ /* 0x000fea0000000200 */
[C---:B--2---:R-:W-:Y:S06]  /*1d110*/  HMMA.16816.F32 R12, R176.reuse, R136, R12 ;  /* 0x00000088b00c723c */ /* 0x044fec000000180c */
[C---:B------:R-:W-:Y:S01]  /*1d120*/  HMMA.16816.F32 R16, R176.reuse, R138, R16 ;  /* 0x0000008ab010723c */ /* 0x040fe20000001810 */
[----:B------:R-:W2:Y:S05]  /*1d130*/  LDSM.16.M88.4 R136, [R202+0xa800] ;  /* 0x00a80000ca88783b */ /* 0x000eaa0000000200 */
[C---:B----4-:R-:W-:Y:S06]  /*1d140*/  HMMA.16816.F32 R20, R176.reuse, R152, R20 ;  /* 0x00000098b014723c */ /* 0x050fec0000001814 */
[C---:B------:R-:W-:Y:S01]  /*1d150*/  HMMA.16816.F32 R24, R176.reuse, R154, R24 ;  /* 0x0000009ab018723c */ /* 0x040fe20000001818 */
[----:B------:R-:W4:Y:S05]  /*1d160*/  LDSM.16.M88.4 R152, [R202+0xb000] ;  /* 0x00b00000ca98783b */ /* 0x000f2a0000000200 */
        /* <DEDUP_REMOVED lines=29> */
[----:B------:R-:W4:Y:S01]  /*1d340*/  LDSM.16.M88.4 R168, [R2+0x4000] ;  /* 0x0040000002a8783b */ /* 0x000f220000000200 */
[C---:B-----5:R-:W-:Y:S06]  /*1d350*/  HMMA.16816.F32 R4, R176.reuse, R180, R4 ;  /* 0x000000b4b004723c */ /* 0x060fec0000001804 */
[C---:B------:R-:W-:Y:S06]  /*1d360*/  HMMA.16816.F32 R8, R176.reuse, R182, R8 ;  /* 0x000000b6b008723c */ /* 0x040fec0000001808 */
[C---:B---3--:R-:W-:Y:S06]  /*1d370*/  HMMA.16816.F32 R12, R176.reuse, R140, R12 ;  /* 0x0000008cb00c723c */ /* 0x048fec000000180c */
[C---:B------:R-:W-:Y:S06]  /*1d380*/  HMMA.16816.F32 R16, R176.reuse, R142, R16 ;  /* 0x0000008eb010723c */ /* 0x040fec0000001810 */
[C---:B------:R-:W-:Y:S06]  /*1d390*/  HMMA.16816.F32 R20, R176.reuse, R144, R20 ;  /* 0x00000090b014723c */ /* 0x040fec0000001814 */
[C---:B------:R-:W-:Y:S06]  /*1d3a0*/  HMMA.16816.F32 R24, R176.reuse, R146, R24 ;  /* 0x00000092b018723c */ /* 0x040fec0000001818 */
[C---:B------:R-:W-:Y:S06]  /*1d3b0*/  HMMA.16816.F32 R28, R176.reuse, R148, R28 ;  /* 0x00000094b01c723c */ /* 0x040fec000000181c */
[----:B------:R-:W-:Y:S06]  /*1d3c0*/  HMMA.16816.F32 R32, R176, R150, R32 ;  /* 0x00000096b020723c */ /* 0x000fec0000001820 */
[C---:B-1----:R-:W-:Y:S06]  /*1d3d0*/  HMMA.16816.F32 R4, R160.reuse, R164, R4 ;  /* 0x000000a4a004723c */ /* 0x042fec0000001804 */
[C---:B------:R-:W-:Y:S06]  /*1d3e0*/  HMMA.16816.F32 R8, R160.reuse, R166, R8 ;  /* 0x000000a6a008723c */ /* 0x040fec0000001808 */
[C---:B--2---:R-:W-:Y:S06]  /*1d3f0*/  HMMA.16816.F32 R12, R160.reuse, R136, R12 ;  /* 0x00000088a00c723c */ /* 0x044fec000000180c */
[C---:B------:R-:W-:Y:S01]  /*1d400*/  HMMA.16816.F32 R16, R160.reuse, R138, R16 ;  /* 0x0000008aa010723c */ /* 0x040fe20000001810 */
[----:B------:R-:W1:Y:S05]  /*1d410*/  LDSM.16.M88.4 R136, [R192+0x4800] ;  /* 0x00480000c088783b */ /* 0x000e6a0000000200 */
[C---:B----4-:R-:W-:Y:S06]  /*1d420*/  HMMA.16816.F32 R20, R160.reuse, R152, R20 ;  /* 0x00000098a014723c */ /* 0x050fec0000001814 */
[C---:B------:R-:W-:Y:S06]  /*1d430*/  HMMA.16816.F32 R24, R160.reuse, R154, R24 ;  /* 0x0000009aa018723c */ /* 0x040fec0000001818 */
[C---:B------:R-:W-:Y:S06]  /*1d440*/  HMMA.16816.F32 R28, R160.reuse, R156, R28 ;  /* 0x0000009ca01c723c */ /* 0x040fec000000181c */
[----:B------:R-:W-:Y:S05]  /*1d450*/  HMMA.16816.F32 R32, R160, R158, R32 ;  /* 0x0000009ea020723c */ /* 0x000fea0000001820 */
[----:B------:R-:W-:Y:S01]  /*1d460*/  MOV R156, R224 ;  /* 0x000000e0009c7202 */ /* 0x000fe20000000f00 */
[C---:B------:R-:W-:Y:S05]  /*1d470*/  HMMA.16816.F32 R4, R168.reuse, R172, R4 ;  /* 0x000000aca804723c */ /* 0x040fea0000001804 */
[----:B------:R-:W-:Y:S01]  /*1d480*/  MOV R157, R225 ;  /* 0x000000e1009d7202 */ /* 0x000fe20000000f00 */
        /* <DEDUP_REMOVED lines=118> */
[C---:B-1----:R-:W-:Y:S02]  /*1dbf0*/  LEA R14, P5, R3.reuse, R212, 0x2 ;  /* 0x000000d4030e7211 */ /* 0x042fe400078a10ff */
        /* <DEDUP_REMOVED lines=22> */
.L_x_2045:
        /* <DEDUP_REMOVED lines=89> */
.L_x_2044:
        /* <DEDUP_REMOVED lines=68> */
[----:B------:R-:W-:Y:S01]  /*1e730*/  FFMA.FTZ R182, R153, UR4, -R148 ;  /* 0x0000000499b67c23 */ /* 0x000fe20008010894 */
        /* <DEDUP_REMOVED lines=23> */
[----:B------:R-:W-:Y:S01]  /*1e8b0*/  FMUL.FTZ R33, R2, R101 ;  /* 0x0000006502217220 */ /* 0x000fe20000410000 */
[--C-:B------:R-:W-:Y:S01]  /*1e8c0*/  FFMA.FTZ R220, R150, UR4, -R152.reuse ;  /* 0x0000000496dc7c23 */ /* 0x100fe20008010898 */
[C---:B------:R-:W-:Y:S01]  /*1e8d0*/  FMUL.FTZ R36, R2.reuse, R36 ;  /* 0x0000002402247220 */ /* 0x040fe20000410000 */
[----:B------:R-:W3:Y:S03]  /*1e8e0*/  LDSM.16.MT88.4 R116, [R200+0xe000] ;  /* 0x00e00000c874783b */ /* 0x000ee60000004200 */
[----:B------:R-:W4:Y:S01]  /*1e8f0*/  MUFU.EX2 R160, R160 ;  /* 0x000000a000a07308 */ /* 0x000f220000000800 */
[----:B-1----:R-:W-:Y:S01]  /*1e900*/  F2FP.F16.F32.PACK_AB R128, R163, R167 ;  /* 0x000000a7a380723e */ /* 0x002fe200000000ff */
[----:B------:R-:W-:Y:S01]  /*1e910*/  FMUL.FTZ R37, R2, R37 ;  /* 0x0000002502257220 */ /* 0x000fe20000410000 */
[C---:B------:R-:W-:Y:S01]  /*1e920*/  FMUL.FTZ R38, R0.reuse, R38 ;  /* 0x0000002600267220 */ /* 0x040fe20000410000 */
[----:B------:R-:W-:Y:S01]  /*1e930*/  FMUL.FTZ R39, R0, R39 ;  /* 0x0000002700277220 */ /* 0x000fe20000410000 */
[C---:B------:R-:W-:Y:S01]  /*1e940*/  FMUL.FTZ R40, R2.reuse, R40 ;  /* 0x0000002802287220 */ /* 0x040fe20000410000 */
[----:B------:R-:W-:Y:S01]  /*1e950*/  FMUL.FTZ R41, R2, R41 ;  /* 0x0000002902297220 */ /* 0x000fe20000410000 */
[----:B------:R-:W1:Y:S03]  /*1e960*/  LDSM.16.MT88.4 R108, [R198+0xe000] ;  /* 0x00e00000c66c783b */ /* 0x000e660000004200 */
[----:B------:R-:W-:Y:S01]  /*1e970*/  MUFU.EX2 R162, R162 ;  /* 0x000000a200a27308 */ /* 0x000fe20000000800 */
[C---:B------:R-:W-:Y:S01]  /*1e980*/  FMUL.FTZ R42, R0.reuse, R42 ;  /* 0x0000002a002a7220 */ /* 0x040fe20000410000 */
[----:B------:R-:W-:Y:S01]  /*1e990*/  FMUL.FTZ R43, R0, R43 ;  /* 0x0000002b002b7220 */ /* 0x000fe20000410000 */
[C---:B------:R-:W-:Y:S01]  /*1e9a0*/  FMUL.FTZ R44, R2.reuse, R44 ;  /* 0x0000002c022c7220 */ /* 0x040fe20000410000 */
[----:B------:R-:W-:Y:S01]  /*1e9b0*/  FMUL.FTZ R45, R2, R45 ;  /* 0x0000002d022d7220 */ /* 0x000fe20000410000 */
[C---:B------:R-:W-:Y:S01]  /*1e9c0*/  FMUL.FTZ R46, R0.reuse, R46 ;  /* 0x0000002e002e7220 */ /* 0x040fe20000410000 */
[----:B------:R-:W-:Y:S01]  /*1e9d0*/  FMUL.FTZ R47, R0, R47 ;  /* 0x0000002f002f7220 */ /* 0x000fe20000410000 */
[----:B------:R-:W5:Y:S03]  /*1e9e0*/  LDSM.16.MT88.4 R100, [R197+0xe000] ;  /* 0x00e00000c564783b */ /* 0x000f660000004200 */
[----:B------:R-:W2:Y:S01]  /*1e9f0*/  MUFU.EX2 R161, R161 ;  /* 0x000000a100a17308 */ /* 0x000ea20000000800 */
[----:B----4-:R-:W-:Y:S01]  /*1ea00*/  F2FP.F16.F32.PACK_AB R129, R160, R165 ;  /* 0x000000a5a081723e */ /* 0x010fe200000000ff */
        /* <DEDUP_REMOVED lines=31> */
[----:B----4-:R-:W-:Y:S01]  /*1ec00*/  F2FP.F16.F32.PACK_AB R131, R158, R159 ;  /* 0x0000009f9e83723e */ /* 0x010fe200000000ff */
[C---:B------:R-:W-:Y:S01]  /*1ec10*/  FMUL.FTZ R76, R2.reuse, R76 ;  /* 0x0000004c024c7220 */ /* 0x040fe20000410000 */
[----:B------:R-:W-:Y:S01]  /*1ec20*/  FMUL.FTZ R77, R2, R77 ;  /* 0x0000004d024d7220 */ /* 0x000fe20000410000 */
[C---:B------:R-:W-:Y:S01]  /*1ec30*/  FMUL.FTZ R78, R0.reuse, R78 ;  /* 0x0000004e004e7220 */ /* 0x040fe20000410000 */
[----:B------:R-:W-:Y:S01]  /*1ec40*/  FMUL.FTZ R79, R0, R79 ;  /* 0x0000004f004f7220 */ /* 0x000fe20000410000 */
[C---:B------:R-:W-:Y:S01]  /*1ec50*/  FMUL.FTZ R80, R2.reuse, R80 ;  /* 0x0000005002507220 */ /* 0x040fe20000410000 */
[----:B------:R-:W-:Y:S01]  /*1ec60*/  FMUL.FTZ R81, R2, R81 ;  /* 0x0000005102517220 */ /* 0x000fe20000410000 */
[C---:B------:R-:W-:Y:S01]  /*1ec70*/  HMMA.16816.F32 R4, R128.reuse, R12, R4 ;  /* 0x0000000c8004723c */ /* 0x040fe20000001804 */
[----:B------:R-:W-:Y:S04]  /*1ec80*/  MUFU.EX2 R166, R166 ;  /* 0x000000a600a67308 */ /* 0x000fe80000000800 */
[----:B------:R-:W-:Y:S01]  /*1ec90*/  FMUL.FTZ R82, R0, R82 ;  /* 0x0000005200527220 */ /* 0x000fe20000410000 */
[C---:B------:R-:W-:Y:S05]  /*1eca0*/  HMMA.16816.F32 R8, R128.reuse, R14, R8 ;  /* 0x0000000e8008723c */ /* 0x040fea0000001808 */
[----:B------:R-:W-:Y:S01]  /*1ecb0*/  MUFU.EX2 R170, R170 ;  /* 0x000000aa00aa7308 */ /* 0x000fe20000000800 */
[----:B------:R-:W-:Y:S01]  /*1ecc0*/  ISETP.GT.AND P0, PT, R215, R204, PT ;  /* 0x000000ccd700720c */ /* 0x000fe20003f04270 */
[C---:B------:R-:W-:Y:S01]  /*1ecd0*/  FMUL.FTZ R12, R2.reuse, R120 ;  /* 0x00000078020c7220 */ /* 0x040fe20000410000 */
[----:B------:R-:W-:Y:S03]  /*1ece0*/  FMUL.FTZ R13, R2, R121 ;  /* 0x00000079020d7220 */ /* 0x000fe60000410000 */
[C---:B------:R-:W-:Y:S01]  /*1ecf0*/  FMUL.FTZ R14, R0.reuse, R122 ;  /* 0x0000007a000e7220 */ /* 0x040fe20000410000 */
[C---:B------:R-:W-:Y:S02]  /*1ed00*/  FMUL.FTZ R15, R0.reuse, R123 ;  /* 0x0000007b000f7220 */ /* 0x040fe40000410000 */
[----:B------:R-:W-:Y:S01]  /*1ed10*/  LDSM.16.MT88.4 R120, [R197+0xc800] ;  /* 0x00c80000c578783b */ /* 0x000fe20000004200 */
[----:B------:R-:W-:Y:S01]  /*1ed20*/  FMUL.FTZ R83, R0, R83 ;  /* 0x0000005300537220 */ /* 0x000fe20000410000 */
[----:B------:R-:W-:Y:S01]  /*1ed30*/  FFMA.FTZ R164, R177, UR4, -R152 ;  /* 0x00000004b1a47c23 */ /* 0x000fe20008010898 */
[----:B------:R-:W-:Y:S01]  /*1ed40*/  FFMA.FTZ R177, R137, UR4, -R148 ;  /* 0x0000000489b17c23 */ /* 0x000fe20008010894 */
[--C-:B------:R-:W-:Y:S01]  /*1ed50*/  FFMA.FTZ R168, R175, UR4, -R152.reuse ;  /* 0x00000004afa87c23 */ /* 0x100fe20008010898 */
[C---:B------:R-:W-:Y:S01]  /*1ed60*/  HMMA.16816.F32 R12, R128.reuse, R20, R12 ;  /* 0x00000014800c723c */ /* 0x040fe2000000180c */
[----:B------:R-:W-:Y:S02]  /*1ed70*/  MUFU.EX2 R178, R178 ;  /* 0x000000b200b27308 */ /* 0x000fe40000000800 */
[----:B------:R-:W-:Y:S01]  /*1ed80*/  LDSM.16.MT88.4 R136, [R198+0xe800] ;  /* 0x00e80000c688783b */ /* 0x000fe20000004200 */
[--C-:B------:R-:W-:Y:S01]  /*1ed90*/  FFMA.FTZ R175, R141, UR4, -R152.reuse ;  /* 0x000000048daf7c23 */ /* 0x100fe20008010898 */
[C---:B------:R-:W-:Y:S01]  /*1eda0*/  FMUL.FTZ R84, R2.reuse, R84 ;  /* 0x0000005402547220 */ /* 0x040fe20000410000 */
[C---:B------:R-:W-:Y:S05]  /*1edb0*/  HMMA.16816.F32 R16, R128.reuse, R22, R16 ;  /* 0x000000168010723c */ /* 0x040fea0000001810 */
[----:B------:R-:W-:Y:S01]  /*1edc0*/  MUFU.EX2 R164, R164 ;  /* 0x000000a400a47308 */ /* 0x000fe20000000800 */
[C---:B------:R-:W-:Y:S01]  /*1edd0*/  FMUL.FTZ R20, R2.reuse, R112 ;  /* 0x0000007002147220 */ /* 0x040fe20000410000 */
[----:B------:R-:W-:Y:S01]  /*1ede0*/  FMUL.FTZ R21, R2, R113 ;  /* 0x0000007102157220 */ /* 0x000fe20000410000 */
[C---:B------:R-:W-:Y:S03]  /*1edf0*/  FMUL.FTZ R22, R0.reuse, R114 ;  /* 0x0000007200167220 */ /* 0x040fe60000410000 */
[----:B------:R-:W-:Y:S01]  /*1ee00*/  FMUL.FTZ R23, R0, R115 ;  /* 0x0000007300177220 */ /* 0x000fe20000410000 */
[----:B------:R-:W-:Y:S01]  /*1ee10*/  LDSM.16.MT88.4 R140, [R197+0xe800] ;  /* 0x00e80000c58c783b */ /* 0x000fe20000004200 */
[----:B------:R-:W-:Y:S01]  /*1ee20*/  FMUL.FTZ R85, R2, R85 ;  /* 0x0000005502557220 */ /* 0x000fe20000410000 */
[C---:B------:R-:W-:Y:S01]  /*1ee30*/  FMUL.FTZ R86, R0.reuse, R86 ;  /* 0x0000005600567220 */ /* 0x040fe20000410000 */
[----:B------:R-:W-:Y:S01]  /*1ee40*/  FMUL.FTZ R87, R0, R87 ;  /* 0x0000005700577220 */ /* 0x000fe20000410000 */
[----:B------:R-:W-:Y:S02]  /*1ee50*/  FFMA.FTZ R171, R233, UR4, -R152 ;  /* 0x00000004e9ab7c23 */ /* 0x000fe40008010898 */
[C---:B------:R-:W-:Y:S01]  /*1ee60*/  HMMA.16816.F32 R20, R128.reuse, R28, R20 ;  /* 0x0000001c8014723c */ /* 0x040fe20000001814 */
[----:B------:R-:W-:Y:S01]  /*1ee70*/  MUFU.EX2 R168, R168 ;  /* 0x000000a800a87308 */ /* 0x000fe20000000800 */
[----:B------:R-:W-:Y:S01]  /*1ee80*/  LDSM.16.MT88.4 R112, [R200+0xc800] ;  /* 0x00c80000c870783b */ /* 0x000fe20000004200 */
[----:B------:R-:W-:Y:S01]  /*1ee90*/  FFMA.FTZ R173, R173, UR4, -R148 ;  /* 0x00000004adad7c23 */ /* 0x000fe20008010894 */
[C---:B------:R-:W-:Y:S01]  /*1eea0*/  FMUL.FTZ R88, R2.reuse, R88 ;  /* 0x0000005802587220 */ /* 0x040fe20000410000 */
[C---:B------:R-:W-:Y:S01]  /*1eeb0*/  FMUL.FTZ R89, R2.reuse, R89 ;  /* 0x0000005902597220 */ /* 0x040fe20000410000 */
[C---:B------:R-:W-:Y:S05]  /*1eec0*/  HMMA.16816.F32 R24, R128.reuse, R30, R24 ;  /* 0x0000001e8018723c */ /* 0x040fea0000001818 */
[----:B------:R-:W2:Y:S01]  /*1eed0*/  MUFU.EX2 R171, R171 ;  /* 0x000000ab00ab7308 */ /* 0x000ea20000000800 */
[C---:B------:R-:W-:Y:S01]  /*1eee0*/  FMUL.FTZ R28, R2.reuse, R104 ;  /* 0x00000068021c7220 */ /* 0x040fe20000410000 */
[----:B------:R-:W-:Y:S01]  /*1eef0*/  FMUL.FTZ R29, R2, R105 ;  /* 0x00000069021d7220 */ /* 0x000fe20000410000 */
[C---:B------:R-:W-:Y:S03]  /*1ef00*/  FMUL.FTZ R30, R0.reuse, R106 ;  /* 0x0000006a001e7220 */ /* 0x040fe60000410000 */
[C---:B------:R-:W-:Y:S02]  /*1ef10*/  FMUL.FTZ R31, R0.reuse, R107 ;  /* 0x0000006b001f7220 */ /* 0x040fe40000410000 */
[----:B------:R-:W4:Y:S01]  /*1ef20*/  LDSM.16.MT88.4 R104, [R196+0xe000] ;  /* 0x00e00000c468783b */ /* 0x000f220000004200 */
[C---:B------:R-:W-:Y:S01]  /*1ef30*/  FMUL.FTZ R90, R0.reuse, R90 ;  /* 0x0000005a005a7220 */ /* 0x040fe20000410000 */
[----:B------:R-:W-:Y:S01]  /*1ef40*/  FMUL.FTZ R91, R0, R91 ;  /* 0x0000005b005b7220 */ /* 0x000fe20000410000 */
[----:B------:R-:W2:Y:S01]  /*1ef50*/  MUFU.EX2 R173, R173 ;  /* 0x000000ad00ad7308 */ /* 0x000ea20000000800 */
[C---:B------:R-:W-:Y:S01]  /*1ef60*/  FMUL.FTZ R92, R2.reuse, R92 ;  /* 0x0000005c025c7220 */ /* 0x040fe20000410000 */
[C---:B------:R-:W-:Y:S03]  /*1ef70*/  HMMA.16816.F32 R28, R128.reuse, R124, R28 ;  /* 0x0000007c801c723c */ /* 0x040fe6000000181c */
[----:B------:R-:W-:Y:S01]  /*1ef80*/  FMUL.FTZ R93, R2, R93 ;  /* 0x0000005d025d7220 */ /* 0x000fe20000410000 */
[C---:B------:R-:W-:Y:S01]  /*1ef90*/  FMUL.FTZ R94, R0.reuse, R94 ;  /* 0x0000005e005e7220 */ /* 0x040fe20000410000 */
[----:B------:R-:W-:Y:S01]  /*1efa0*/  FMUL.FTZ R95, R0, R95 ;  /* 0x0000005f005f7220 */ /* 0x000fe20000410000 */
[C---:B------:R-:W-:Y:S01]  /*1efb0*/  HMMA.16816.F32 R32, R128.reuse, R126, R32 ;  /* 0x0000007e8020723c */ /* 0x040fe20000001820 */
[----:B------:R-:W-:Y:S01]  /*1efc0*/  LDSM.16.MT88.4 R124, [R196+0xc800] ;  /* 0x00c80000c47c783b */ /* 0x000fe20000004200 */
[----:B------:R-:W2:Y:S03]  /*1efd0*/  MUFU.EX2 R175, R175 ;  /* 0x000000af00af7308 */ /* 0x000ea60000000800 */
[C---:B------:R-:W-:Y:S01]  /*1efe0*/  FMUL.FTZ R96, R2.reuse, R96 ;  /* 0x0000006002607220 */ /* 0x040fe20000410000 */
[C---:B---3--:R-:W-:Y:S06]  /*1eff0*/  HMMA.16816.F32 R36, R128.reuse, R116, R36 ;  /* 0x000000748024723c */ /* 0x048fec0000001824 */
[----:B------:R-:W3:Y:S01]  /*1f000*/  MUFU.EX2 R177, R177 ;  /* 0x000000b100b17308 */ /* 0x000ee20000000800 */
[----:B------:R-:W-:Y:S01]  /*1f010*/  FMUL.FTZ R97, R2, R97 ;  /* 0x0000006102617220 */ /* 0x000fe20000410000 */
[C---:B------:R-:W-:Y:S01]  /*1f020*/  HMMA.16816.F32 R40, R128.reuse, R118, R40 ;  /* 0x000000768028723c */ /* 0x040fe20000001828 */
[----:B------:R-:W-:Y:S02]  /*1f030*/  LDSM.16.MT88.4 R116, [R198+0xc800] ;  /* 0x00c80000c674783b */ /* 0x000fe40000004200 */
[C---:B------:R-:W-:Y:S03]  /*1f040*/  FMUL.FTZ R98, R0.reuse, R98 ;  /* 0x0000006200627220 */ /* 0x040fe60000410000 */
[C---:B-1----:R-:W-:Y:S02]  /*1f050*/  HMMA.16816.F32 R44, R128.reuse, R108, R44 ;  /* 0x0000006c802c723c */ /* 0x042fe4000000182c */
[----:B------:R-:W-:Y:S03]  /*1f060*/  MUFU.EX2 R180, R180 ;  /* 0x000000b400b47308 */ /* 0x000fe60000000800 */
[----:B------:R-:W-:Y:S01]  /*1f070*/  FMUL.FTZ R99, R0, R99 ;  /* 0x0000006300637220 */ /* 0x000fe20000410000 */
[C---:B------:R-:W-:Y:S01]  /*1f080*/  HMMA.16816.F32 R48, R128.reuse, R110, R48 ;  /* 0x0000006e8030723c */ /* 0x040fe20000001830 */
[----:B------:R-:W1:Y:S05]  /*1f090*/  LDSM.16.MT88.4 R108, [R200+0x10000] ;  /* 0x01000000c86c783b */ /* 0x000e6a0000004200 */
[----:B------:R-:W-:Y:S01]  /*1f0a0*/  MUFU.EX2 R182, R182 ;  /* 0x000000b600b67308 */ /* 0x000fe20000000800 */
[----:B------:R-:W-:Y:S01]  /*1f0b0*/  FFMA.FTZ R176, R181, UR4, -R152 ;  /* 0x00000004b5b07c23 */ /* 0x000fe20008010898 */
[C---:B-----5:R-:W-:Y:S03]  /*1f0c0*/  HMMA.16816.F32 R52, R128.reuse, R100, R52 ;  /* 0x000000648034723c */ /* 0x060fe60000001834 */
[----:B------:R-:W-:Y:S03]  /*1f0d0*/  FFMA.FTZ R181, R145, UR4, -R148 ;  /* 0x0000000491b57c23 */ /* 0x000fe60008010894 */
[C---:B------:R-:W-:Y:S01]  /*1f0e0*/  HMMA.16816.F32 R56, R128.reuse, R102, R56 ;  /* 0x000000668038723c */ /* 0x040fe20000001838 */
[----:B------:R-:W5:Y:S01]  /*1f0f0*/  LDSM.16.MT88.4 R100, [R198+0x10000] ;  /* 0x01000000c664783b */ /* 0x000f620000004200 */
[----:B------:R-:W-:Y:S03]  /*1f100*/  MUFU.EX2 R176, R176 ;  /* 0x000000b000b07308 */ /* 0x000fe60000000800 */
[--C-:B------:R-:W-:Y:S01]  /*1f110*/  FFMA.FTZ R172, R231, UR4, -R152.reuse ;  /* 0x00000004e7ac7c23 */ /* 0x100fe20008010898 */
[C---:B----4-:R-:W-:Y:S03]  /*1f120*/  HMMA.16816.F32 R60, R128.reuse, R104, R60 ;  /* 0x00000068803c723c */ /* 0x050fe6000000183c */
[----:B------:R-:W-:Y:S03]  /*1f130*/  LDSM.16.MT88.4 R144, [R196+0xf000] ;  /* 0x00f00000c490783b */ /* 0x000fe60000004200 */
[----:B------:R-:W-:Y:S01]  /*1f140*/  MUFU.EX2 R181, R181 ;  /* 0x000000b500b57308 */ /* 0x000fe20000000800 */
[----:B------:R-:W-:Y:S01]  /*1f150*/  FFMA.FTZ R225, R229, UR4, -R152 ;  /* 0x00000004e5e17c23 */ /* 0x000fe20008010898 */
[C---:B------:R-:W-:Y:S03]  /*1f160*/  HMMA.16816.F32 R64, R128.reuse, R106, R64 ;  /* 0x0000006a8040723c */ /* 0x040fe60000001840 */
[----:B------:R-:W4:Y:S01]  /*1f170*/  LDSM.16.MT88.4 R104, [R197+0x10000] ;  /* 0x01000000c568783b */ /* 0x000f220000004200 */
[--C-:B------:R-:W-:Y:S01]  /*1f180*/  FFMA.FTZ R174, R227, UR4, -R148.reuse ;  /* 0x00000004e3ae7c23 */ /* 0x100fe20008010894 */
[--C-:B------:R-:W-:Y:S01]  /*1f190*/  FFMA.FTZ R227, R151, UR4, -R148.reuse ;  /* 0x0000000497e37c23 */ /* 0x100fe20008010894 */
[----:B------:R-:W-:Y:S02]  /*1f1a0*/  FFMA.FTZ R183, R183, UR4, -R148 ;  /* 0x00000004b7b77c23 */ /* 0x000fe40008010894 */
[----:B------:R-:W-:Y:S03]  /*1f1b0*/  MUFU.EX2 R172, R172 ;  /* 0x000000ac00ac7308 */ /* 0x000fe60000000800 */
[--C-:B------:R-:W-:Y:S01]  /*1f1c0*/  FFMA.FTZ R179, R179, UR4, -R152.reuse ;  /* 0x00000004b3b37c23 */ /* 0x100fe20008010898 */
[--C-:B------:R-:W-:Y:S01]  /*1f1d0*/  FFMA.FTZ R169, R169, UR4, -R152.reuse ;  /* 0x00000004a9a97c23 */ /* 0x100fe20008010898 */
[----:B------:R-:W-:Y:S01]  /*1f1e0*/  FFMA.FTZ R152, R149, UR4, -R152 ;  /* 0x0000000495987c23 */ /* 0x000fe20008010898 */
[--C-:B------:R-:W-:Y:S01]  /*1f1f0*/  FFMA.FTZ R134, R134, UR4, -R148.reuse ;  /* 0x0000000486867c23 */ /* 0x100fe20008010894 */
[----:B------:R-:W-:Y:S01]  /*1f200*/  FFMA.FTZ R148, R133, UR4, -R148 ;  /* 0x0000000485947c23 */ /* 0x000fe20008010894 */
[----:B------:R-:W-:Y:S01]  /*1f210*/  FFMA.FTZ R167, R2, R223, R167 ;  /* 0x000000df02a77223 */ /* 0x000fe200000100a7 */
[C---:B-1----:R-:W-:Y:S01]  /*1f220*/  HMMA.16816.F32 R68, R128.reuse, R108, R68 ;  /* 0x0000006c8044723c */ /* 0x042fe20000001844 */
[----:B------:R1:W-:Y:S02]  /*1f230*/  MUFU.EX2 R229, R152 ;  /* 0x0000009800e57308 */ /* 0x0003e40000000800 */
[----:B------:R-:W-:Y:S01]  /*1f240*/  FFMA.FTZ R165, R0, R221, R165 ;  /* 0x000000dd00a57223 */ /* 0x000fe200000100a5 */
[----:B------:R-:W-:Y:S01]  /*1f250*/  FADD.FTZ R167, R163, R167 ;  /* 0x000000a7a3a77221 */ /* 0x000fe20000010000 */
[----:B------:R-:W-:Y:S01]  /*1f260*/  MOV R0, R3 ;  /* 0x0000000300007202 */ /* 0x000fe20000000f00 */
[C---:B------:R-:W-:Y:S01]  /*1f270*/  HMMA.16816.F32 R72, R128.reuse, R110, R72 ;  /* 0x0000006e8048723c */ /* 0x040fe20000001848 */
[----:B------:R-:W3:Y:S04]  /*1f280*/  LDSM.16.MT88.4 R108, [R196+0x10000] ;  /* 0x01000000c46c783b */ /* 0x000ee80000004200 */
[----:B------:R4:W-:Y:S01]  /*1f290*/  MUFU.EX2 R133, R148 ;  /* 0x0000009400857308 */ /* 0x0009e20000000800 */
[----:B------:R-:W-:Y:S01]  /*1f2a0*/  FADD.FTZ R160, R160, R165 ;  /* 0x000000a5a0a07221 */ /* 0x000fe20000010000 */
[C---:B-----5:R-:W-:Y:S08]  /*1f2b0*/  HMMA.16816.F32 R76, R128.reuse, R100, R76 ;  /* 0x00000064804c723c */ /* 0x060ff0000000184c */
[----:B------:R-:W5:Y:S01]  /*1f2c0*/  MUFU.EX2 R225, R225 ;  /* 0x000000e100e17308 */ /* 0x000f620000000800 */
[C---:B------:R-:W-:Y:S01]  /*1f2d0*/  HMMA.16816.F32 R80, R128.reuse, R102, R80 ;  /* 0x000000668050723c */ /* 0x040fe20000001850 */
[----:B-1----:R-:W-:Y:S02]  /*1f2e0*/  LDSM.16.MT88.4 R152, [R198+0xf800] ;  /* 0x00f80000c698783b */ /* 0x002fe40000004200 */
[----:B--2---:R-:W-:Y:S01]  /*1f2f0*/  F2FP.F16.F32.PACK_AB R100, R171, R164 ;  /* 0x000000a4ab64723e */ /* 0x004fe200000000ff */
[----:B------:R-:W-:Y:S01]  /*1f300*/  FADD.FTZ R162, R162, R167 ;  /* 0x000000a7a2a27221 */ /* 0x000fe20000010000 */
[----:B------:R-:W-:Y:S04]  /*1f310*/  F2FP.F16.F32.PACK_AB R101, R166, R173 ;  /* 0x000000ada665723e */ /* 0x000fe800000000ff */
[----:B------:R-:W-:Y:S01]  /*1f320*/  MUFU.EX2 R174, R174 ;  /* 0x000000ae00ae7308 */ /* 0x000fe20000000800 */
[----:B----4-:R-:W-:Y:S01]  /*1f330*/  LDSM.16.MT88.4 R148, [R200+0xf800] ;  /* 0x00f80000c894783b */ /* 0x010fe20000004200 */
[C---:B------:R-:W-:Y:S03]  /*1f340*/  HMMA.16816.F32 R84, R128.reuse, R104, R84 ;  /* 0x000000688054723c */ /* 0x040fe60000001854 */
[----:B------:R-:W-:Y:S01]  /*1f350*/  F2FP.F16.F32.PACK_AB R102, R175, R168 ;  /* 0x000000a8af66723e */ /* 0x000fe200000000ff */
[----:B------:R-:W-:Y:S01]  /*1f360*/  FADD.FTZ R159, R159, R160 ;  /* 0x000000a09f9f7221 */ /* 0x000fe20000010000 */
[----:B---3--:R-:W-:Y:S01]  /*1f370*/  F2FP.F16.F32.PACK_AB R103, R177, R170 ;  /* 0x000000aab167723e */ /* 0x008fe200000000ff */
[C---:B------:R-:W-:Y:S01]  /*1f380*/  HMMA.16816.F32 R88, R128.reuse, R106, R88 ;  /* 0x0000006a8058723c */ /* 0x040fe20000001858 */
[----:B------:R-:W1:Y:S01]  /*1f390*/  LDSM.16.MT88.4 R104, [R200+0xe800] ;  /* 0x00e80000c868783b */ /* 0x000e620000004200 */
[----:B------:R-:W2:Y:S03]  /*1f3a0*/  MUFU.EX2 R183, R183 ;  /* 0x000000b700b77308 */ /* 0x000ea60000000800 */
[----:B------:R-:W-:Y:S01]  /*1f3b0*/  FADD.FTZ R161, R161, R162 ;  /* 0x000000a2a1a17221 */ /* 0x000fe20000010000 */
[----:B------:R-:W-:Y:S06]  /*1f3c0*/  FADD.FTZ R158, R158, R159 ;  /* 0x0000009f9e9e7221 */ /* 0x000fec0000010000 */
[----:B------:R-:W3:Y:S01]  /*1f3d0*/  MUFU.EX2 R179, R179 ;  /* 0x000000b300b37308 */ /* 0x000ee20000000800 */
[----:B------:R-:W-:Y:S01]  /*1f3e0*/  FADD.FTZ R164, R164, R161 ;  /* 0x000000a1a4a47221 */ /* 0x000fe20000010000 */
[----:B------:R-:W-:Y:S01]  /*1f3f0*/  FADD.FTZ R173, R173, R158 ;  /* 0x0000009eadad7221 */ /* 0x000fe20000010000 */
[C---:B------:R-:W-:Y:S03]  /*1f400*/  HMMA.16816.F32 R92, R128.reuse, R108, R92 ;  /* 0x0000006c805c723c */ /* 0x040fe6000000185c */
[----:B------:R-:W-:Y:S01]  /*1f410*/  FADD.FTZ R171, R171, R164 ;  /* 0x000000a4abab7221 */ /* 0x000fe20000010000 */
[----:B------:R-:W-:Y:S03]  /*1f420*/  FADD.FTZ R173, R166, R173 ;  /* 0x000000ada6ad7221 */ /* 0x000fe60000010000 */
[----:B------:R-:W4:Y:S01]  /*1f430*/  MUFU.EX2 R169, R169 ;  /* 0x000000a900a97308 */ /* 0x000f220000000800 */
[----:B------:R-:W-:Y:S01]  /*1f440*/  HMMA.16816.F32 R96, R128, R110, R96 ;  /* 0x0000006e8060723c */ /* 0x000fe20000001860 */
[----:B------:R-:W5:Y:S02]  /*1f450*/  LDSM.16.MT88.4 R108, [R196+0xe800] ;  /* 0x00e80000c46c783b */ /* 0x000f640000004200 */
[----:B------:R-:W-:Y:S03]  /*1f460*/  FADD.FTZ R168, R168, R171 ;  /* 0x000000aba8a87221 */ /* 0x000fe60000010000 */
[C---:B------:R-:W-:Y:S03]  /*1f470*/  HMMA.16816.F32 R4, R100.reuse, R112, R4 ;  /* 0x000000706404723c */ /* 0x040fe60000001804 */
[----:B------:R-:W4:Y:S01]  /*1f480*/  MUFU.EX2 R227, R227 ;  /* 0x000000e300e37308 */ /* 0x000f220000000800 */
[----:B------:R-:W-:Y:S01]  /*1f490*/  LDSM.16.MT88.4 R128, [R196+0xd000] ;  /* 0x00d00000c480783b */ /* 0x000fe20000004200 */
[----:B------:R-:W-:Y:S01]  /*1f4a0*/  FADD.FTZ R170, R170, R173 ;  /* 0x000000adaaaa7221 */ /* 0x000fe20000010000 */
[C---:B------:R-:W-:Y:S07]  /*1f4b0*/  HMMA.16816.F32 R8, R100.reuse, R114, R8 ;  /* 0x000000726408723c */ /* 0x040fee0000001808 */
[----:B------:R-:W4:Y:S01]  /*1f4c0*/  MUFU.EX2 R220, R220 ;  /* 0x000000dc00dc7308 */ /* 0x000f220000000800 */
[----:B------:R-:W2:Y:S01]  /*1f4d0*/  LDSM.16.MT88.4 R112, [R200+0x10800] ;  /* 0x01080000c870783b */ /* 0x000ea20000004200 */
[C---:B------:R-:W-:Y:S08]  /*1f4e0*/  HMMA.16816.F32 R12, R100.reuse, R116, R12 ;  /* 0x00000074640c723c */ /* 0x040ff0000000180c */
[----:B------:R-:W4:Y:S01]  /*1f4f0*/  MUFU.EX2 R134, R134 ;  /* 0x0000008600867308 */ /* 0x000f220000000800 */
[C---:B------:R-:W-:Y:S01]  /*1f500*/  HMMA.16816.F32 R16, R100.reuse, R118, R16 ;  /* 0x000000766410723c */ /* 0x040fe20000001810 */
[----:B------:R-:W-:Y:S02]  /*1f510*/  LDSM.16.MT88.4 R116, [R197+0x10800] ;  /* 0x01080000c574783b */ /* 0x000fe40000004200 */
[----:B------:R-:W-:Y:S03]  /*1f520*/  FADD.FTZ R175, R175, R168 ;  /* 0x000000a8afaf7221 */ /* 0x000fe60000010000 */
[C---:B------:R-:W-:Y:S05]  /*1f530*/  HMMA.16816.F32 R20, R100.reuse, R120, R20 ;  /* 0x000000786414723c */ /* 0x040fea0000001814 */
[----:B------:R-:W-:Y:S01]  /*1f540*/  FADD.FTZ R177, R177, R170 ;  /* 0x000000aab1b17221 */ /* 0x000fe20000010000 */
[C---:B------:R-:W-:Y:S01]  /*1f550*/  HMMA.16816.F32 R24, R100.reuse, R122, R24 ;  /* 0x0000007a6418723c */ /* 0x040fe20000001818 */
[----:B------:R-:W-:Y:S05]  /*1f560*/  LDSM.16.MT88.4 R120, [R196+0x10800] ;  /* 0x01080000c478783b */ /* 0x000fea0000004200 */
        /* <DEDUP_REMOVED lines=15> */
[C---:B--2---:R-:W-:Y:S06]  /*1f660*/  HMMA.16816.F32 R68, R100.reuse, R112, R68 ;  /* 0x000000706444723c */ /* 0x044fec0000001844 */
[C---:B------:R-:W-:Y:S01]  /*1f670*/  HMMA.16816.F32 R72, R100.reuse, R114, R72 ;  /* 0x000000726448723c */ /* 0x040fe20000001848 */
[----:B------:R-:W2:Y:S05]  /*1f680*/  LDSM.16.MT88.4 R112, [R197+0xd000] ;  /* 0x00d00000c570783b */ /* 0x000eaa0000004200 */
[C---:B-1----:R-:W-:Y:S06]  /*1f690*/  HMMA.16816.F32 R76, R100.reuse, R104, R76 ;  /* 0x00000068644c723c */ /* 0x042fec000000184c */
[C---:B------:R-:W-:Y:S05]  /*1f6a0*/  HMMA.16816.F32 R80, R100.reuse, R106, R80 ;  /* 0x0000006a6450723c */ /* 0x040fea0000001850 */
[----:B------:R-:W-:Y:S01]  /*1f6b0*/  F2FP.F16.F32.PACK_AB R104, R225, R172 ;  /* 0x000000ace168723e */ /* 0x000fe200000000ff */
[C---:B------:R-:W-:Y:S05]  /*1f6c0*/  HMMA.16816.F32 R84, R100.reuse, R116, R84 ;  /* 0x000000746454723c */ /* 0x040fea0000001854 */
[----:B------:R-:W-:Y:S01]  /*1f6d0*/  F2FP.F16.F32.PACK_AB R105, R183, R174 ;  /* 0x000000aeb769723e */ /* 0x000fe200000000ff */
[C---:B------:R-:W-:Y:S01]  /*1f6e0*/  HMMA.16816.F32 R88, R100.reuse, R118, R88 ;  /* 0x000000766458723c */ /* 0x040fe20000001858 */
[----:B------:R-:W1:Y:S04]  /*1f6f0*/  LDSM.16.MT88.4 R116, [R197+0xf000] ;  /* 0x00f00000c574783b */ /* 0x000e680000004200 */
[----:B---3--:R-:W-:Y:S01]  /*1f700*/  F2FP.F16.F32.PACK_AB R106, R179, R176 ;  /* 0x000000b0b36a723e */ /* 0x008fe200000000ff */
[C---:B------:R-:W-:Y:S05]  /*1f710*/  HMMA.16816.F32 R92, R100.reuse, R120, R92 ;  /* 0x00000078645c723c */ /* 0x040fea000000185c */
[----:B------:R-:W-:Y:S01]  /*1f720*/  F2FP.F16.F32.PACK_AB R107, R181, R178 ;  /* 0x000000b2b56b723e */ /* 0x000fe200000000ff */
[----:B------:R-:W-:Y:S01]  /*1f730*/  HMMA.16816.F32 R96, R100, R122, R96 ;  /* 0x0000007a6460723c */ /* 0x000fe20000001860 */
[----:B------:R-:W3:Y:S04]  /*1f740*/  LDSM.16.MT88.4 R100, [R200+0x11000] ;  /* 0x01100000c864783b */ /* 0x000ee80000004200 */
[----:B------:R-:W-:Y:S01]  /*1f750*/  FADD.FTZ R172, R172, R175 ;  /* 0x000000afacac7221 */ /* 0x000fe20000010000 */
[C---:B-----5:R-:W-:Y:S05]  /*1f760*/  HMMA.16816.F32 R4, R104.reuse, R108, R4 ;  /* 0x0000006c6804723c */ /* 0x060fea0000001804 */
[----:B------:R-:W-:Y:S01]  /*1f770*/  FADD.FTZ R174, R174, R177 ;  /* 0x000000b1aeae7221 */ /* 0x000fe20000010000 */
[C---:B------:R-:W-:Y:S01]  /*1f780*/  HMMA.16816.F32 R8, R104.reuse, R110, R8 ;  /* 0x0000006e6808723c */ /* 0x040fe20000001808 */
[----:B------:R-:W5:Y:S04]  /*1f790*/  LDSM.16.MT88.4 R108, [R198+0x11000] ;  /* 0x01100000c66c783b */ /* 0x000f680000004200 */
        /* <DEDUP_REMOVED lines=13> */
[C---:B------:R-:W-:Y:S06]  /*1f870*/  HMMA.16816.F32 R32, R104.reuse, R130, R32 ;  /* 0x000000826820723c */ /* 0x040fec0000001820 */
[C---:B------:R-:W-:Y:S06]  /*1f880*/  HMMA.16816.F32 R36, R104.reuse, R136, R36 ;  /* 0x000000886824723c */ /* 0x040fec0000001824 */
[C---:B------:R-:W-:Y:S05]  /*1f890*/  HMMA.16816.F32 R40, R104.reuse, R138, R40 ;  /* 0x0000008a6828723c */ /* 0x040fea0000001828 */
[----:B----4-:R-:W-:Y:S01]  /*1f8a0*/  F2FP.F16.F32.PACK_AB R136, R180, R169 ;  /* 0x000000a9b488723e */ /* 0x010fe200000000ff */
[C---:B------:R-:W-:Y:S05]  /*1f8b0*/  HMMA.16816.F32 R44, R104.reuse, R140, R44 ;  /* 0x0000008c682c723c */ /* 0x040fea000000182c */
[----:B------:R-:W-:Y:S01]  /*1f8c0*/  F2FP.F16.F32.PACK_AB R137, R227, R182 ;  /* 0x000000b6e389723e */ /* 0x000fe200000000ff */
[C---:B------:R-:W-:Y:S01]  /*1f8d0*/  HMMA.16816.F32 R48, R104.reuse, R142, R48 ;  /* 0x0000008e6830723c */ /* 0x040fe20000001830 */
[----:B------:R-:W-:Y:S04]  /*1f8e0*/  LDSM.16.MT88.4 R140, [R197+0xd800] ;  /* 0x00d80000c58c783b */ /* 0x000fe80000004200 */
[----:B------:R-:W-:Y:S01]  /*1f8f0*/  F2FP.F16.F32.PACK_AB R138, R229, R220 ;  /* 0x000000dce58a723e */ /* 0x000fe200000000ff */
[C---:B-1----:R-:W-:Y:S05]  /*1f900*/  HMMA.16816.F32 R52, R104.reuse, R116, R52 ;  /* 0x000000746834723c */ /* 0x042fea0000001834 */
[----:B------:R-:W-:Y:S01]  /*1f910*/  F2FP.F16.F32.PACK_AB R139, R133, R134 ;  /* 0x00000086858b723e */ /* 0x000fe200000000ff */
        /* <DEDUP_REMOVED lines=13> */
[C---:B-----5:R-:W-:Y:S05]  /*1f9f0*/  HMMA.16816.F32 R76, R104.reuse, R108, R76 ;  /* 0x0000006c684c723c */ /* 0x060fea000000184c */
[----:B------:R-:W-:Y:S01]  /*1fa00*/  FADD.FTZ R134, R134, R227 ;  /* 0x000000e386867221 */ /* 0x000fe20000010000 */
[C---:B------:R-:W-:Y:S05]  /*1fa10*/  HMMA.16816.F32 R80, R104.reuse, R110, R80 ;  /* 0x0000006e6850723c */ /* 0x040fea0000001850 */
[----:B------:R-:W-:Y:S01]  /*1fa20*/  FADD.FTZ R223, R229, R220 ;  /* 0x000000dce5df7221 */ /* 0x000fe20000010000 */
[C---:B--2---:R-:W-:Y:S05]  /*1fa30*/  HMMA.16816.F32 R84, R104.reuse, R112, R84 ;  /* 0x000000706854723c */ /* 0x044fea0000001854 */
[----:B------:R-:W-:Y:S01]  /*1fa40*/  FADD.FTZ R221, R133, R134 ;  /* 0x0000008685dd7221 */ /* 0x000fe20000010000 */
[C---:B------:R-:W-:Y:S06]  /*1fa50*/  HMMA.16816.F32 R88, R104.reuse, R114, R88 ;  /* 0x000000726858723c */ /* 0x040fec0000001858 */
[C---:B-1----:R-:W-:Y:S06]  /*1fa60*/  HMMA.16816.F32 R92, R104.reuse, R116, R92 ;  /* 0x00000074685c723c */ /* 0x042fec000000185c */
[----:B------:R-:W-:Y:S06]  /*1fa70*/  HMMA.16816.F32 R96, R104, R118, R96 ;  /* 0x000000766860723c */ /* 0x000fec0000001860 */
[C---:B------:R-:W-:Y:S01]  /*1fa80*/  HMMA.16816.F32 R128, R136.reuse, R124, R4 ;  /* 0x0000007c8880723c */ /* 0x040fe20000001804 */
[----:B------:R-:W1:Y:S05]  /*1fa90*/  LDSM.16.MT88.4 R4, [R197+0xf800] ;  /* 0x00f80000c504783b */ /* 0x000e6a0000004200 */
[C---:B------:R-:W-:Y:S03]  /*1faa0*/  HMMA.16816.F32 R124, R136.reuse, R126, R8 ;  /* 0x0000007e887c723c */ /* 0x040fe60000001808 */
[----:B------:R-:W2:Y:S03]  /*1fab0*/  LDSM.16.MT88.4 R8, [R196+0xf800] ;  /* 0x00f80000c408783b */ /* 0x000ea60000004200 */
[C---:B---3--:R-:W-:Y:S05]  /*1fac0*/  HMMA.16816.F32 R120, R136.reuse, R100, R12 ;  /* 0x000000648878723c */ /* 0x048fea000000180c */
[----:B------:R-:W3:Y:S01]  /*1fad0*/  LDSM.16.MT88.4 R12, [R200+0x11800] ;  /* 0x01180000c80c783b */ /* 0x000ee20000004200 */
        /* <DEDUP_REMOVED lines=14> */
[C---:B--2---:R-:W-:Y:S06]  /*1fbc0*/  HMMA.16816.F32 R60, R136.reuse, R8, R60 ;  /* 0x00000008883c723c */ /* 0x044fec000000183c */
[C---:B------:R-:W-:Y:S06]  /*1fbd0*/  HMMA.16816.F32 R64, R136.reuse, R10, R64 ;  /* 0x0000000a8840723c */ /* 0x040fec0000001840 */
[C---:B---3--:R-:W-:Y:S06]  /*1fbe0*/  HMMA.16816.F32 R68, R136.reuse, R12, R68 ;  /* 0x0000000c8844723c */ /* 0x048fec0000001844 */
        /* <DEDUP_REMOVED lines=10> */
.L_x_2042:
        /* <DEDUP_REMOVED lines=269> */
.L_x_2048:
[----:B------:R-:W-:Y:S05]  /*20d60*/  BSYNC B0 ;  /* 0x0000000000007941 */ /* 0x000fea0003800000 */
.L_x_2047:
        /* <DEDUP_REMOVED lines=38> */
.L_x_2050:
[----:B------:R-:W-:Y:S05]  /*20fd0*/  BSYNC B0 ;  /* 0x0000000000007941 */ /* 0x000fea0003800000 */
.L_x_2049:
        /* <DEDUP_REMOVED lines=14> */
.L_x_2052:
[----:B------:R-:W-:Y:S05]  /*210c0*/  BSYNC B0 ;  /* 0x0000000000007941 */ /* 0x000fea0003800000 */
.L_x_2051:
        /* <DEDUP_REMOVED lines=13> */
.L_x_2054:
[----:B------:R-:W-:Y:S05]  /*211a0*/  BSYNC B0 ;  /* 0x0000000000007941 */ /* 0x000fea0003800000 */
.L_x_2053:
        /* <DEDUP_REMOVED lines=13> */
.L_x_2056:
[----:B------:R-:W-:Y:S05]  /*21280*/  BSYNC B0 ;  /* 0x0000000000007941 */ /* 0x000fea0003800000 */
.L_x_2055:
        /* <DEDUP_REMOVED lines=13> */
.L_x_2058:
[----:B------:R-:W-:Y:S05]  /*21360*/  BSYNC B0 ;  /* 0x0000000000007941 */ /* 0x000fea0003800000 */
.L_x_2057:
        /* <DEDUP_REMOVED lines=13> */
.L_x_2060:
[----:B------:R-:W-:Y:S05]  /*21440*/  BSYNC B0 ;  /* 0x0000000000007941 */ /* 0x000fea0003800000 */
.L_x_2059:
        /* <DEDUP_REMOVED lines=13> */
.L_x_2062:
[----:B------:R-:W-:Y:S05]  /*21520*/  BSYNC B0 ;  /* 0x0000000000007941 */ /* 0x000fea0003800000 */
.L_x_2061:
        /* <DEDUP_REMOVED lines=11> */
.L_x_2063:
        /* <DEDUP_REMOVED lines=10> */
.L_x_4165:


//--------------------- .text._ZN5flash24flash_fwd_splitkv_kernelI23Flash_fwd_kernel_traitsILi192ELi64ELi64ELi4ELb0ELb0EN7cutlass6half_tE19Flash_kernel_traitsILi192ELi64ELi64ELi4ES3_EELb1ELb0ELb0ELb0ELb1ELb0ELb0ELb0EEEvNS_16Flash_fwd_paramsE --------------------------
	.section	.text._ZN5flash24flash_fwd_splitkv_kernelI23Flash_fwd_kernel_traitsILi192ELi64ELi64ELi4ELb0ELb0EN7cutlass6half_tE19Flash_kernel_traitsILi192ELi64ELi64ELi4ES3_EELb1ELb0ELb0ELb0ELb1ELb0ELb0ELb0EEEvNS_16Flash_fwd_paramsE,"ax",@progbits
	.align	128
        .global         _ZN5flash24flash_fwd_splitkv_kernelI23Flash_fwd_kernel_traitsILi192ELi64ELi64ELi4ELb0ELb0EN7cutlass6half_tE19Flash_kernel_traitsILi192ELi64ELi64ELi4ES3_EELb1ELb0ELb0ELb0ELb1ELb0ELb0ELb0EEEvNS_16Flash_fwd_paramsE
        .type           _ZN5flash24flash_fwd_splitkv_kernelI23Flash_fwd_kernel_traitsILi192ELi64ELi64ELi4ELb0ELb0EN7cutlass6half_tE19Flash_kernel_traitsILi192ELi64ELi64ELi4ES3_EELb1ELb0ELb0ELb0ELb1ELb0ELb0ELb0EEEvNS_16Flash_fwd_paramsE,@function
        .size           _ZN5flash24flash_fwd_splitkv_kernelI23Flash_fwd_kernel_traitsILi192ELi64ELi64ELi4ELb0ELb0EN7cutlass6half_tE19Flash_kernel_traitsILi192ELi64ELi64ELi4ES3_EELb1ELb0ELb0ELb0ELb1ELb0ELb0ELb0EEEvNS_16Flash_fwd_paramsE,(.L_x_4166 - _ZN5flash24flash_fwd_splitkv_kernelI23Flash_fwd_kernel_traitsILi192ELi64ELi64ELi4ELb0ELb0EN7cutlass6half_tE19Flash_kernel_traitsILi192ELi64ELi64ELi4ES3_EELb1ELb0ELb0ELb0ELb1ELb0ELb0ELb0EEEvNS_16Flash_fwd_paramsE)
        .other          _ZN5flash24flash_fwd_splitkv_kernelI23Flash_fwd_kernel_traitsILi192ELi64ELi64ELi4ELb0ELb0EN7cutlass6half_tE19Flash_kernel_traitsILi192ELi64ELi64ELi4ES3_EELb1ELb0ELb0ELb0ELb1ELb0ELb0ELb0EEEvNS_16Flash_fwd_paramsE,@"STO_CUDA_ENTRY STV_DEFAULT"
_ZN5flash24flash_fwd_splitkv_kernelI23Flash_fwd_kernel_traitsILi192ELi64ELi64ELi4ELb0ELb0EN7cutlass6half_tE19Flash_kernel_traitsILi192ELi64ELi64ELi4ES3_EELb1ELb0ELb0ELb0ELb1ELb0ELb0ELb0EEEvNS_16Flash_fwd_paramsE:
.text._ZN5flash24flash_fwd_splitkv_kernelI23Flash_fwd_kernel_traitsILi192ELi64ELi64ELi4ELb0ELb0EN7cutlass6half_tE19Flash_kernel_traitsILi192ELi64ELi64ELi4ES3_EELb1ELb0ELb0ELb0ELb1ELb0ELb0ELb0EEEvNS_16Flash_fwd_paramsE:
[----:B------:R-:W-:Y:S08]  /*0000*/  LDC R1, c[0x0][0x28] ;  /* 0x00000a00ff017b82 */ /* 0x000ff00000000800 */
[----:B------:R-:W1:Y:S01]  /*0010*/  LDC.64 R4, c[0x0][0x2f0] ;  /* 0x0000bc00ff047b82 */ /* 0x000e620000000a00 */
[----:B------:R-:W2:Y:S01]  /*0020*/  S2R R9, SR_CTAID.Y ;  /* 0x0000000000097919 */ /* 0x000ea20000002600 */
[----:B------:R-:W-:Y:S01]  /*0030*/  IMAD.MOV.U32 R202, RZ, RZ, -0x1 ;  /* 0xffffffffffca7424 */ /* 0x000fe200078e00ff */
[----:B------:R-:W-:-:S05]  /*0040*/  ULDC.64 UR10, c[0x0][0x208] ;  /* 0x00008200000a7ab9 */ /* 0x000fca0000000a00 */
[----:B------:R-:W3:Y:S08]  /*0050*/  LDC.64 R2, c[0x0][0x300] ;  /* 0x0000c000ff027b82 */ /* 0x000ef00000000a00 */
[----:B------:R-:W2:Y:S01]  /*0060*/  LDC.64 R6, c[0x0][0x2f0] ;  /* 0x0000bc00ff067b82 */ /* 0x000ea20000000a00 */
[----:B-1----:R-:W-:-:S07]  /*0070*/  ISETP.NE.U32.AND P2, PT, R4, RZ, PT ;  /* 0x000000ff0400720c */ /* 0x002fce0003f45070 */
[----:B------:R-:W1:Y:S01]  /*0080*/  LDC.U8 R0, c[0x0][0x3c2] ;  /* 0x0000f080ff007b82 */ /* 0x000e620000000000 */
[----:B------:R-:W-:Y:S02]  /*0090*/  ISETP.NE.AND.EX P2, PT, R5, RZ, PT, P2 ;  /* 0x000000ff0500720c */ /* 0x000fe40003f45320 */
[----:B---3--:R-:W-:-:S05]  /*00a0*/  ISETP.NE.U32.AND P1, PT, R2, RZ, PT ;  /* 0x000000ff0200720c */ /* 0x008fca0003f25070 */
[----:B------:R-:W3:Y:S01]  /*00b0*/  LDC.64 R12, c[0x0][0x2f8] ;  /* 0x0000be00ff0c7b82 */ /* 0x000ee20000000a00 */
[----:B------:R-:W-:Y:S01]  /*00c0*/  ISETP.NE.AND.EX P1, PT, R3, RZ, PT, P1 ;  /* 0x000000ff0300720c */ /* 0x000fe20003f25310 */
[----:B--2---:R-:W-:-:S06]  /*00d0*/  IMAD.WIDE R14, R9, 0x4, R6 ;  /* 0x00000004090e7825 */ /* 0x004fcc00078e0206 */
[----:B------:R-:W2:Y:S01]  /*00e0*/  LDC.64 R2, c[0x0][0x2f8] ;  /* 0x0000be00ff027b82 */ /* 0x000ea20000000a00 */
[----:B------:R-:W4:Y:S04]  /*00f0*/  @P2 LDG.E R202, desc[UR10][R14.64] ;  /* 0x0000000a0eca2981 */ /* 0x000f28000c1e1900 */
[----:B------:R3:W4:Y:S03]  /*0100*/  @P2 LDG.E R11, desc[UR10][R14.64+0x4] ;  /* 0x0000040a0e0b2981 */ /* 0x000726000c1e1900 */
[----:B------:R-:W1:Y:S01]  /*0110*/  @P1 LDC.64 R4, c[0x0][0x300] ;  /* 0x0000c000ff041b82 */ /* 0x000e620000000a00 */
[----:B------:R-:W-:Y:S02]  /*0120*/  IMAD.MOV.U32 R7, RZ, RZ, RZ ;  /* 0x000000ffff077224 */ /* 0x000fe400078e00ff */
[----:B-1----:R-:W-:-:S05]  /*0130*/  @P1 IMAD.WIDE R16, R9, 0x4, R4 ;  /* 0x0000000409101825 */ /* 0x002fca00078e0204 */
[----:B------:R1:W5:Y:S01]  /*0140*/  @P1 LDG.E R7, desc[UR10][R16.64] ;  /* 0x0000000a10071981 */ /* 0x000362000c1e1900 */
[----:B------:R-:W-:Y:S02]  /*0150*/  ISETP.NE.AND P3, PT, R0, RZ, PT ;  /* 0x000000ff0000720c */ /* 0x000fe40003f65270 */
[----:B--2---:R-:W-:-:S04]  /*0160*/  ISETP.EQ.U32.AND P0, PT, R2, RZ, PT ;  /* 0x000000ff0200720c */ /* 0x004fc80003f02070 */
[----:B------:R-:W-:Y:S01]  /*0170*/  ISETP.EQ.OR.EX P0, PT, R3, RZ, !P3, P0 ;  /* 0x000000ff0300720c */ /* 0x000fe20005f02700 */
[----:B------:R-:W-:Y:S02]  /*0180*/  IMAD.MOV.U32 R8, RZ, RZ, -0x1 ;  /* 0xffffffffff087424 */ /* 0x000fe400078e00ff */
[----:B---3--:R-:W-:Y:S01]  /*0190*/  IMAD.WIDE R4, R9, 0x4, R12 ;  /* 0x0000000409047825 */ /* 0x008fe200078e020c */
[----:B------:R-:W2:Y:S01]  /*01a0*/  S2R R33, SR_CTAID.X ;  /* 0x0000000000217919 */ /* 0x000ea20000002500 */
[----:B------:R-:W3:Y:S01]  /*01b0*/  S2R R14, SR_CTAID.Z ;  /* 0x00000000000e7919 */ /* 0x000ee20000002700 */
[----:B------:R-:W1:Y:S07]  /*01c0*/  S2R R84, SR_TID.X ;  /* 0x0000000000547919 */ /* 0x000e6e0000002100 */
[----:B------:R1:W5:Y:S01]  /*01d0*/  @!P0 LDG.E R8, desc[UR10][R4.64] ;  /* 0x0000000a04088981 */ /* 0x000362000c1e1900 */
[----:B------:R-:W-:-:S04]  /*01e0*/  ISETP.NE.U32.AND P0, PT, R2, RZ, PT ;  /* 0x000000ff0200720c */ /* 0x000fc80003f05070 */
[----:B------:R-:W-:Y:S01]  /*01f0*/  ISETP.NE.AND.EX P0, PT, R3, RZ, PT, P0 ;  /* 0x000000ff0300720c */ /* 0x000fe20003f05300 */
[----:B----4-:R-:W-:-:S06]  /*0200*/  @P2 IMAD.IADD R90, R11, 0x1, -R202 ;  /* 0x000000010b5a2824 */ /* 0x010fcc00078e0aca */
[----:B------:R-:W4:Y:S06]  /*0210*/  @!P2 LDC R90, c[0x0][0x2c4] ;  /* 0x0000b100ff5aab82 */ /* 0x000f2c0000000800 */
[----:B-123--:R-:W-:Y:S05]  /*0220*/  @!P0 BRA `(.L_x_2064) ;  /* 0x0000000000108947 */ /* 0x00efea0003800000 */
[----:B------:R-:W2:Y:S02]  /*0230*/  @P3 LDG.E R3, desc[UR10][R4.64+0x4] ;  /* 0x0000040a04033981 */ /* 0x000ea4000c1e1900 */
[----:B--2--5:R-:W-:-:S06]  /*0240*/  @P3 IADD3 R0, R3, -R8, RZ ;  /* 0x8000000803003210 */ /* 0x024fcc0007ffe0ff */
[----:B------:R2:W5:Y:S01]  /*0250*/  @!P3 LDG.E R0, desc[UR10][R4.64] ;  /* 0x0000000a0400b981 */ /* 0x000562000c1e1900 */
[----:B------:R-:W-:Y:S05]  /*0260*/  BRA `(.L_x_2065) ;  /* 0x0000000000047947 */ /* 0x000fea0003800000 */
.L_x_2064:
[----:B------:R-:W1:Y:S02]  /*0270*/  LDC R0, c[0x0][0x2c8] ;  /* 0x0000b200ff007b82 */ /* 0x000e640000000800 */
.L_x_2065:
[----:B------:R-:W3:Y:S02]  /*0280*/  LDC.64 R2, c[0x0][0x308] ;  /* 0x0000c200ff027b82 */ /* 0x000ee40000000a00 */
[----:B---3--:R-:W-:-:S04]  /*0290*/  ISETP.NE.U32.AND P1, PT, R2, RZ, PT ;  /* 0x000000ff0200720c */ /* 0x008fc80003f25070 */
[----:B------:R-:W-:-:S13]  /*02a0*/  ISETP.NE.AND.EX P1, PT, R3, RZ, PT, P1 ;  /* 0x000000ff0300720c */ /* 0x000fda0003f25310 */
[----:B------:R-:W3:Y:S01]  /*02b0*/  @P1 LDC.64 R2, c[0x0][0x308] ;  /* 0x0000c200ff021b82 */ /* 0x000ee20000000a00 */
[----:B------:R-:W-:-:S07]  /*02c0*/  IMAD.SHL.U32 R89, R33, 0x40, RZ ;  /* 0x0000004021597824 */ /* 0x000fce00078e00ff */
[----:B--2---:R-:W2:Y:S01]  /*02d0*/  @!P1 LDC R4, c[0x0][0x2cc] ;  /* 0x0000b300ff049b82 */ /* 0x004ea20000000800 */
[----:B---3--:R-:W-:-:S07]  /*02e0*/  @P1 IMAD.WIDE R10, R9, 0x4, R2 ;  /* 0x00000004090a1825 */ /* 0x008fce00078e0202 */
[----:B------:R-:W3:Y:S01]  /*02f0*/  @!P1 LDC.64 R2, c[0x0][0x318] ;  /* 0x0000c600ff029b82 */ /* 0x000ee20000000a00 */
[----:B------:R1:W5:Y:S01]  /*0300*/  @P1 LDG.E R6, desc[UR10][R10.64] ;  /* 0x0000000a0a061981 */ /* 0x000362000c1e1900 */
[----:B----4-:R-:W-:-:S13]  /*0310*/  ISETP.GT.AND P0, PT, R90, R89, PT ;  /* 0x000000595a00720c */ /* 0x010fda0003f04270 */
[----:B--2---:R-:W-:Y:S05]  /*0320*/  @!P0 EXIT ;  /* 0x000000000000894d */ /* 0x004fea0003800000 */
[----:B------:R-:W2:Y:S01]  /*0330*/  LDC R87, c[0x0][0x398] ;  /* 0x0000e600ff577b82 */ /* 0x000ea20000000800 */
[----:B---3--:R-:W-:Y:S01]  /*0340*/  @!P1 ISETP.NE.U32.AND P0, PT, R2, RZ, PT ;  /* 0x000000ff0200920c */ /* 0x008fe20003f05070 */
[----:B-----5:R-:W-:Y:S01]  /*0350*/  @P1 IMAD.IADD R6, R6, 0x1, -R7 ;  /* 0x0000000106061824 */ /* 0x020fe200078e0a07 */
[----:B------:R-:W-:Y:S02]  /*0360*/  ULDC UR5, c[0x0][0x2c8] ;  /* 0x0000b20000057ab9 */ /* 0x000fe40000000800 */
[----:B------:R-:W-:Y:S01]  /*0370*/  @!P1 ISETP.NE.AND.EX P0, PT, R3, RZ, PT, P0 ;  /* 0x000000ff0300920c */ /* 0x000fe20003f05300 */
[----:B------:R-:W-:Y:S01]  /*0380*/  UIADD3 UR5, UR5, 0x3f, URZ ;  /* 0x0000003f05057890 */ /* 0x000fe2000fffe03f */
[----:B------:R-:W-:Y:S02]  /*0390*/  IADD3 R3, -R90, 0x7f, R89 ;  /* 0x0000007f5a037810 */ /* 0x000fe40007ffe159 */
[----:B------:R-:W-:Y:S01]  /*03a0*/  @!P1 SEL R4, R4, RZ, P0 ;  /* 0x000000ff04049207 */ /* 0x000fe20000000000 */
[----:B------:R-:W-:-:S03]  /*03b0*/  USHF.R.S32.HI UR4, URZ, 0x1f, UR5 ;  /* 0x0000001f3f047899 */ /* 0x000fc60008011405 */
[----:B-1----:R-:W-:Y:S01]  /*03c0*/  @!P1 IADD3 R6, R4, R0, -R7 ;  /* 0x0000000004069210 */ /* 0x002fe20007ffe807 */
[----:B------:R-:W-:-:S04]  /*03d0*/  ULEA.HI UR4, UR4, UR5, URZ, 0x6 ;  /* 0x0000000504047291 */ /* 0x000fc8000f8f303f */
        /* <DEDUP_REMOVED lines=11> */
[----:B------:R-:W-:Y:S05]  /*0490*/  @P0 BRA `(.L_x_2066) ;  /* 0x0000000400fc0947 */ /* 0x000fea0003800000 */
[----:B------:R-:W-:Y:S01]  /*04a0*/  ISETP.NE.AND P0, PT, R202, -0x1, PT ;  /* 0xffffffffca00780c */ /* 0x000fe20003f05270 */
[----:B------:R-:W1:Y:S01]  /*04b0*/  LDC.64 R4, c[0x0][0x298] ;  /* 0x0000a600ff047b82 */ /* 0x000e620000000a00 */
[----:B------:R-:W-:Y:S01]  /*04c0*/  SHF.R.S32.HI R7, RZ, 0x1f, R84 ;  /* 0x0000001fff077819 */ /* 0x000fe20000011454 */
[----:B------:R-:W-:Y:S01]  /*04d0*/  ULDC.64 UR4, c[0x0][0x2a0] ;  /* 0x0000a80000047ab9 */ /* 0x000fe20000000a00 */
[----:B------:R-:W-:Y:S01]  /*04e0*/  LOP3.LUT P6, RZ, R84, 0x7, RZ, 0xc0, !PT ;  /* 0x0000000754ff7812 */ /* 0x000fe200078cc0ff */
[----:B------:R-:W-:Y:S01]  /*04f0*/  ULDC UR6, c[0x0][0x270] ;  /* 0x00009c0000067ab9 */ /* 0x000fe20000000800 */
[----:B------:R-:W-:Y:S01]  /*0500*/  LEA.HI R6, R7, R84, RZ, 0x3 ;  /* 0x0000005407067211 */ /* 0x000fe200078f18ff */
[----:B------:R-:W-:Y:S03]  /*0510*/  BSSY B0, `(.L_x_2067) ;  /* 0x0000033000007945 */ /* 0x000fe60003800000 */
[----:B------:R-:W-:-:S02]  /*0520*/  LOP3.LUT R7, R6, 0x1ffffff8, RZ, 0xc0, !PT ;  /* 0x1ffffff806077812 */ /* 0x000fc400078ec0ff */
[----:B------:R-:W-:Y:S01]  /*0530*/  SHF.R.S32.HI R6, RZ, 0x3, R6 ;  /* 0x00000003ff067819 */ /* 0x000fe20000011406 */
[----:B------:R-:W2:Y:S01]  /*0540*/  @!P0 LDC.64 R2, c[0x0][0x290] ;  /* 0x0000a400ff028b82 */ /* 0x000ea20000000a00 */
[----:B------:R-:W-:Y:S01]  /*0550*/  @!P0 SHF.R.S32.HI R11, RZ, 0x1f, R9 ;  /* 0x0000001fff0b8819 */ /* 0x000fe20000011409 */
[----:B------:R-:W-:Y:S01]  /*0560*/  IMAD.IADD R84, R84, 0x1, -R7 ;  /* 0x0000000154547824 */ /* 0x000fe200078e0a07 */
[----:B------:R-:W-:Y:S01]  /*0570*/  SHF.R.S32.HI R7, RZ, 0x1f, R89 ;  /* 0x0000001fff077819 */ /* 0x000fe20000011459 */
[----:B------:R-:W-:Y:S02]  /*0580*/  VIADD R8, R6, 0x10 ;  /* 0x0000001006087836 */ /* 0x000fe40000000000 */
[----:B------:R-:W-:-:S05]  /*0590*/  IMAD.SHL.U32 R84, R84, 0x8, RZ ;  /* 0x0000000854547824 */ /* 0x000fca00078e00ff */
[----:B------:R-:W-:-:S03]  /*05a0*/  SHF.R.S32.HI R85, RZ, 0x1f, R84 ;  /* 0x0000001fff557819 */ /* 0x000fc60000011454 */
[----:B-1----:R-:W-:-:S04]  /*05b0*/  IMAD.WIDE.U32 R84, R89, R4, R84 ;  /* 0x0000000459547225 */ /* 0x002fc800078e0054 */
[----:B--2---:R-:W-:Y:S02]  /*05c0*/  @!P0 IMAD R0, R11, R2, RZ ;  /* 0x000000020b008224 */ /* 0x004fe400078e02ff */
[----:B------:R-:W-:-:S04]  /*05d0*/  @P0 IMAD.WIDE.U32 R10, R202, R4, RZ ;  /* 0x00000004ca0a0225 */ /* 0x000fc800078e00ff */
[C---:B------:R-:W-:Y:S02]  /*05e0*/  @!P0 IMAD R0, R9.reuse, R3, R0 ;  /* 0x0000000309008224 */ /* 0x040fe400078e0200 */
[----:B------:R-:W-:-:S04]  /*05f0*/  @!P0 IMAD.WIDE.U32 R12, R9, R2, RZ ;  /* 0x00000002090c8225 */ /* 0x000fc800078e00ff */
[-C--:B------:R-:W-:Y:S01]  /*0600*/  @P0 IMAD R202, R202, R5.reuse, R11 ;  /* 0x00000005caca0224 */ /* 0x080fe200078e020b */
[----:B------:R-:W-:Y:S01]  /*0610*/  @!P0 MOV R10, R12 ;  /* 0x0000000c000a8202 */ /* 0x000fe20000000f00 */
[----:B------:R-:W-:Y:S02]  /*0620*/  @!P0 IMAD.IADD R202, R13, 0x1, R0 ;  /* 0x000000010dca8824 */ /* 0x000fe400078e0200 */
[----:B------:R-:W-:Y:S01]  /*0630*/  IMAD R0, R7, R4, RZ ;  /* 0x0000000407007224 */ /* 0x000fe200078e02ff */
[----:B------:R-:W-:Y:S01]  /*0640*/  IADD3 R10, P0, R10, R84, RZ ;  /* 0x000000540a0a7210 */ /* 0x000fe20007f1e0ff */
[----:B------:R-:W-:Y:S01]  /*0650*/  IMAD.IADD R3, R90, 0x1, -R89 ;  /* 0x000000015a037824 */ /* 0x000fe200078e0a59 */
[----:B------:R-:W-:Y:S01]  /*0660*/  SHF.R.S32.HI R7, RZ, 0x1f, R14 ;  /* 0x0000001fff077819 */ /* 0x000fe2000001140e */
[----:B------:R-:W-:Y:S02]  /*0670*/  IMAD R11, R89, R5, R0 ;  /* 0x00000005590b7224 */ /* 0x000fe400078e0200 */
[----:B------:R-:W-:Y:S01]  /*0680*/  IMAD R0, R9, UR6, R14 ;  /* 0x0000000609007c24 */ /* 0x000fe2000f8e020e */
[----:B------:R-:W-:Y:S01]  /*0690*/  ISETP.GE.AND P2, PT, R8, R3, PT ;  /* 0x000000030800720c */ /* 0x000fe20003f46270 */
[----:B------:R-:W-:Y:S01]  /*06a0*/  IMAD R7, R7, UR4, RZ ;  /* 0x0000000407077c24 */ /* 0x000fe2000f8e02ff */
[----:B------:R-:W-:Y:S01]  /*06b0*/  IADD3.X R11, R202, R85, R11, P0, !PT ;  /* 0x00000055ca0b7210 */ /* 0x000fe200007fe40b */
[C---:B------:R-:W-:Y:S01]  /*06c0*/  VIADD R2, R6.reuse, 0x20 ;  /* 0x0000002006027836 */ /* 0x040fe20000000000 */
[-C--:B------:R-:W-:Y:S01]  /*06d0*/  ISETP.GE.AND P0, PT, R6, R3.reuse, PT ;  /* 0x000000030600720c */ /* 0x080fe20003f06270 */
[----:B------:R-:W-:Y:S01]  /*06e0*/  IMAD R7, R14, UR5, R7 ;  /* 0x000000050e077c24 */ /* 0x000fe2000f8e0207 */
[-C--:B------:R-:W-:Y:S01]  /*06f0*/  ISETP.GE.OR P4, PT, R8, R3.reuse, P6 ;  /* 0x000000030800720c */ /* 0x080fe20003786670 */
[----:B------:R-:W-:Y:S01]  /*0700*/  IMAD.WIDE.U32 R14, R14, UR4, R10 ;  /* 0x000000040e0e7c25 */ /* 0x000fe2000f8e000a */
[----:B------:R-:W-:Y:S01]  /*0710*/  ULDC UR4, c[0x0][0x2c4] ;  /* 0x0000b10000047ab9 */ /* 0x000fe20000000800 */
[----:B------:R-:W-:-:S02]  /*0720*/  ISETP.GE.AND P1, PT, R2, R3, PT ;  /* 0x000000030200720c */ /* 0x000fc40003f26270 */
[----:B------:R-:W-:Y:S01]  /*0730*/  IMAD R89, R0, UR4, R89 ;  /* 0x0000000400597c24 */ /* 0x000fe2000f8e0259 */
[-C--:B------:R-:W-:Y:S02]  /*0740*/  ISETP.GE.OR P3, PT, R2, R3.reuse, P6 ;  /* 0x000000030200720c */ /* 0x080fe40003766670 */
[----:B------:R-:W-:Y:S02]  /*0750*/  ISETP.GE.OR P5, PT, R6, R3, P6 ;  /* 0x000000030600720c */ /* 0x000fe400037a6670 */
[----:B------:R-:W-:Y:S02]  /*0760*/  SHF.R.S32.HI R9, RZ, 0x1f, R6 ;  /* 0x0000001fff097819 */ /* 0x000fe40000011406 */
[----:B------:R-:W-:Y:S01]  /*0770*/  IADD3 R13, R15, R7, RZ ;  /* 0x000000070f0d7210 */ /* 0x000fe20007ffe0ff */
[----:B------:R-:W-:Y:S08]  /*0780*/  @P0 BRA `(.L_x_2068) ;  /* 0x00000000002c0947 */ /* 0x000ff00003800000 */
[----:B------:R-:W-:Y:S01]  /*0790*/  MOV R12, R14 ;  /* 0x0000000e000c7202 */ /* 0x000fe20000000f00 */
[----:B------:R-:W-:Y:S01]  /*07a0*/  IMAD R0, R9, R4, RZ ;  /* 0x0000000409007224 */ /* 0x000fe200078e02ff */
[----:B------:R-:W-:-:S03]  /*07b0*/  ULDC.64 UR4, c[0x0][0x280] ;  /* 0x0000a00000047ab9 */ /* 0x000fc60000000a00 */
[----:B------:R-:W-:-:S04]  /*07c0*/  IMAD.WIDE.U32 R10, R6, R4, R12 ;  /* 0x00000004060a7225 */ /* 0x000fc800078e000c */
[----:B------:R-:W-:Y:S01]  /*07d0*/  IMAD R0, R6, R5, R0 ;  /* 0x0000000506007224 */ /* 0x000fe200078e0200 */
[----:B------:R-:W-:-:S04]  /*07e0*/  LEA R16, P0, R10, UR4, 0x1 ;  /* 0x000000040a107c11 */ /* 0x000fc8000f8008ff */
[----:B------:R-:W-:-:S04]  /*07f0*/  IADD3 R0, R11, R0, RZ ;  /* 0x000000000b007210 */ /* 0x000fc80007ffe0ff */
[----:B------:R-:W-:-:S05]  /*0800*/  LEA.HI.X R17, R10, UR5, R0, 0x1, P0 ;  /* 0x000000050a117c11 */ /* 0x000fca00080f0c00 */
[----:B------:R1:W-:Y:S04]  /*0810*/  STG.E.128 desc[UR10][R16.64], RZ ;  /* 0x000000ff10007986 */ /* 0x0003e8000c101d0a */
[----:B------:R1:W-:Y:S04]  /*0820*/  STG.E.128 desc[UR10][R16.64+0x80], RZ ;  /* 0x000080ff10007986 */ /* 0x0003e8000c101d0a */
[----:B------:R1:W-:Y:S02]  /*0830*/  STG.E.128 desc[UR10][R16.64+0x100], RZ ;  /* 0x000100ff10007986 */ /* 0x0003e4000c101d0a */
.L_x_2068:
[----:B------:R-:W-:Y:S05]  /*0840*/  BSYNC B0 ;  /* 0x0000000000007941 */ /* 0x000fea0003800000 */
.L_x_2067:
[----:B------:R-:W-:Y:S01]  /*0850*/  BSSY B0, `(.L_x_2069) ;  /* 0x0000012000007945 */ /* 0x000fe20003800000 */
[----:B------:R-:W-:Y:S02]  /*0860*/  IADD3 R2, P0, R89, R6, RZ ;  /* 0x0000000659027210 */ /* 0x000fe40007f1e0ff */
[----:B------:R-:W-:Y:S01]  /*0870*/  IADD3 R8, R6, 0x30, RZ ;  /* 0x0000003006087810 */ /* 0x000fe20007ffe0ff */
[----:B------:R-:W-:Y:S05]  /*0880*/  @P2 BRA `(.L_x_2070) ;  /* 0x0000000000382947 */ /* 0x000fea0003800000 */
[----:B------:R-:W-:Y:S01]  /*0890*/  IADD3 R7, P2, R6, 0x10, RZ ;  /* 0x0000001006077810 */ /* 0x000fe20007f5e0ff */
[----:B------:R-:W-:Y:S01]  /*08a0*/  IMAD.MOV.U32 R10, RZ, RZ, R14 ;  /* 0x000000ffff0a7224 */ /* 0x000fe200078e000e */
[----:B------:R-:W-:-:S03]  /*08b0*/  ULDC.64 UR4, c[0x0][0x280] ;  /* 0x0000a00000047ab9 */ /* 0x000fc60000000a00 */
[----:B------:R-:W-:-:S04]  /*08c0*/  IMAD.X R11, RZ, RZ, R9, P2 ;  /* 0x000000ffff0b7224 */ /* 0x000fc800010e0609 */
[----:B------:R-:W-:Y:S01]  /*08d0*/  IMAD R0, R11, R4, RZ ;  /* 0x000000040b007224 */ /* 0x000fe200078e02ff */
[----:B------:R-:W-:-:S03]  /*08e0*/  MOV R11, R13 ;  /* 0x0000000d000b7202 */ /* 0x000fc60000000f00 */
[C---:B------:R-:W-:Y:S02]  /*08f0*/  IMAD R0, R7.reuse, R5, R0 ;  /* 0x0000000507007224 */ /* 0x040fe400078e0200 */
[----:B------:R-:W-:-:S03]  /*0900*/  IMAD.WIDE.U32 R10, R7, R4, R10 ;  /* 0x00000004070a7225 */ /* 0x000fc600078e000a */
[----:B-1----:R-:W-:Y:S02]  /*0910*/  LEA R16, P2, R10, UR4, 0x1 ;  /* 0x000000040a107c11 */ /* 0x002fe4000f8408ff */
[----:B------:R-:W-:-:S04]  /*0920*/  IADD3 R7, R11, R0, RZ ;  /* 0x000000000b077210 */ /* 0x000fc80007ffe0ff */
[----:B------:R-:W-:-:S05]  /*0930*/  LEA.HI.X R17, R10, UR5, R7, 0x1, P2 ;  /* 0x000000050a117c11 */ /* 0x000fca00090f0c07 */
[----:B------:R2:W-:Y:S04]  /*0940*/  STG.E.128 desc[UR10][R16.64], RZ ;  /* 0x000000ff10007986 */ /* 0x0005e8000c101d0a */
[----:B------:R2:W-:Y:S04]  /*0950*/  STG.E.128 desc[UR10][R16.64+0x80], RZ ;  /* 0x000080ff10007986 */ /* 0x0005e8000c101d0a */
[----:B------:R2:W-:Y:S02]  /*0960*/  STG.E.128 desc[UR10][R16.64+0x100], RZ ;  /* 0x000100ff10007986 */ /* 0x0005e4000c101d0a */
.L_x_2070:
[----:B------:R-:W-:Y:S05]  /*0970*/  BSYNC B0 ;  /* 0x0000000000007941 */ /* 0x000fea0003800000 */
.L_x_2069:
[----:B------:R-:W-:Y:S01]  /*0980*/  BSSY B0, `(.L_x_2071) ;  /* 0x0000011000007945 */ /* 0x000fe20003800000 */
[----:B------:R-:W-:-:S03]  /*0990*/  ISETP.GE.AND P2, PT, R8, R3, PT ;  /* 0x000000030800720c */ /* 0x000fc60003f46270 */
[----:B------:R-:W-:Y:S10]  /*09a0*/  @P1 BRA `(.L_x_2072) ;  /* 0x0000000000381947 */ /* 0x000ff40003800000 */
        /* <DEDUP_REMOVED lines=8> */
[----:B-12---:R-:W-:Y:S02]  /*0a30*/  LEA R16, P1, R10, UR4, 0x1 ;  /* 0x000000040a107c11 */ /* 0x006fe4000f8208ff */
[----:B------:R-:W-:-:S04]  /*0a40*/  IADD3 R7, R11, R0, RZ ;  /* 0x000000000b077210 */ /* 0x000fc80007ffe0ff */
[----:B------:R-:W-:-:S05]  /*0a50*/  LEA.HI.X R17, R10, UR5, R7, 0x1, P1 ;  /* 0x000000050a117c11 */ /* 0x000fca00088f0c07 */
[----:B------:R3:W-:Y:S04]  /*0a60*/  STG.E.128 desc[UR10][R16.64], RZ ;  /* 0x000000ff10007986 */ /* 0x0007e8000c101d0a */
[----:B------:R3:W-:Y:S04]  /*0a70*/  STG.E.128 desc[UR10][R16.64+0x80], RZ ;  /* 0x000080ff10007986 */ /* 0x0007e8000c101d0a */
[----:B------:R3:W-:Y:S02]  /*0a80*/  STG.E.128 desc[UR10][R16.64+0x100], RZ ;  /* 0x000100ff10007986 */ /* 0x0007e4000c101d0a */
.L_x_2072:
[----:B------:R-:W-:Y:S05]  /*0a90*/  BSYNC B0 ;  /* 0x0000000000007941 */ /* 0x000fea0003800000 */
.L_x_2071:
[----:B------:R-:W-:Y:S04]  /*0aa0*/  BSSY B0, `(.L_x_2073) ;  /* 0x000000f000007945 */ /* 0x000fe80003800000 */
[----:B------:R-:W-:Y:S05]  /*0ab0*/  @P2 BRA `(.L_x_2074) ;  /* 0x0000000000342947 */ /* 0x000fea0003800000 */
[----:B------:R-:W-:Y:S01]  /*0ac0*/  IADD3 R7, P1, R6, 0x30, RZ ;  /* 0x0000003006077810 */ /* 0x000fe20007f3e0ff */
[----:B------:R-:W-:Y:S01]  /*0ad0*/  ULDC.64 UR4, c[0x0][0x280] ;  /* 0x0000a00000047ab9 */ /* 0x000fe20000000a00 */
[----:B------:R-:W-:Y:S02]  /*0ae0*/  MOV R12, R14 ;  /* 0x0000000e000c7202 */ /* 0x000fe40000000f00 */
[----:B------:R-:W-:-:S03]  /*0af0*/  IADD3.X R11, RZ, R9, RZ, P1, !PT ;  /* 0x00000009ff0b7210 */ /* 0x000fc60000ffe4ff */
[----:B------:R-:W-:-:S04]  /*0b00*/  IMAD.WIDE.U32 R12, R7, R4, R12 ;  /* 0x00000004070c7225 */ /* 0x000fc800078e000c */
[----:B------:R-:W-:Y:S01]  /*0b10*/  IMAD R0, R11, R4, RZ ;  /* 0x000000040b007224 */ /* 0x000fe200078e02ff */
[----:B------:R-:W-:-:S03]  /*0b20*/  LEA R4, P1, R12, UR4, 0x1 ;  /* 0x000000040c047c11 */ /* 0x000fc6000f8208ff */
[----:B------:R-:W-:-:S05]  /*0b30*/  IMAD R5, R7, R5, R0 ;  /* 0x0000000507057224 */ /* 0x000fca00078e0200 */
[----:B------:R-:W-:-:S04]  /*0b40*/  IADD3 R5, R13, R5, RZ ;  /* 0x000000050d057210 */ /* 0x000fc80007ffe0ff */
[----:B------:R-:W-:-:S05]  /*0b50*/  LEA.HI.X R5, R12, UR5, R5, 0x1, P1 ;  /* 0x000000050c057c11 */ /* 0x000fca00088f0c05 */
[----:B------:R4:W-:Y:S04]  /*0b60*/  STG.E.128 desc[UR10][R4.64], RZ ;  /* 0x000000ff04007986 */ /* 0x0009e8000c101d0a */
[----:B------:R4:W-:Y:S04]  /*0b70*/  STG.E.128 desc[UR10][R4.64+0x80], RZ ;  /* 0x000080ff04007986 */ /* 0x0009e8000c101d0a */
[----:B------:R4:W-:Y:S02]  /*0b80*/  STG.E.128 desc[UR10][R4.64+0x100], RZ ;  /* 0x000100ff04007986 */ /* 0x0009e4000c101d0a */
.L_x_2074:
[----:B------:R-:W-:Y:S05]  /*0b90*/  BSYNC B0 ;  /* 0x0000000000007941 */ /* 0x000fea0003800000 */
.L_x_2073:
[----:B------:R-:W-:Y:S01]  /*0ba0*/  ULDC.64 UR4, c[0x0][0x2b0] ;  /* 0x0000ac0000047ab9 */ /* 0x000fe20000000a00 */
[----:B------:R-:W-:Y:S01]  /*0bb0*/  ISETP.GE.OR P6, PT, R8, R3, P6 ;  /* 0x000000030800720c */ /* 0x000fe200037c6670 */
[----:B------:R-:W-:Y:S01]  /*0bc0*/  @!P4 IMAD.MOV.U32 R7, RZ, RZ, 0x7f800000 ;  /* 0x7f800000ff07c424 */ /* 0x000fe200078e00ff */
[----:B------:R-:W-:Y:S01]  /*0bd0*/  LEA.HI.X.SX32 R9, R89, R9, 0x1, P0 ;  /* 0x0000000959097211 */ /* 0x000fe200000f0eff */
[----:B------:R-:W-:Y:S01]  /*0be0*/  @!P3 IMAD.MOV.U32 R3, RZ, RZ, 0x7f800000 ;  /* 0x7f800000ff03b424 */ /* 0x000fe200078e00ff */
[----:B----4-:R-:W-:-:S04]  /*0bf0*/  LEA R4, P0, R2, UR4, 0x2 ;  /* 0x0000000402047c11 */ /* 0x010fc8000f8010ff */
[----:B------:R-:W-:Y:S01]  /*0c00*/  LEA.HI.X R5, R2, UR5, R9, 0x2, P0 ;  /* 0x0000000502057c11 */ /* 0x000fe200080f1409 */
[----:B------:R-:W-:-:S04]  /*0c10*/  @!P5 IMAD.MOV.U32 R9, RZ, RZ, 0x7f800000 ;  /* 0x7f800000ff09d424 */ /* 0x000fc800078e00ff */
[----:B------:R4:W-:Y:S04]  /*0c20*/  @!P4 STG.E desc[UR10][R4.64+0x40], R7 ;  /* 0x000040070400c986 */ /* 0x0009e8000c10190a */
[----:B------:R4:W-:Y:S04]  /*0c30*/  @!P5 STG.E desc[UR10][R4.64], R9 ;  /* 0x000000090400d986 */ /* 0x0009e8000c10190a */
[----:B------:R4:W-:Y:S01]  /*0c40*/  @!P3 STG.E desc[UR10][R4.64+0x80], R3 ;  /* 0x000080030400b986 */ /* 0x0009e2000c10190a */
[----:B------:R-:W-:Y:S05]  /*0c50*/  @P6 EXIT ;  /* 0x000000000000694d */ /* 0x000fea0003800000 */
[----:B----4-:R-:W-:-:S05]  /*0c60*/  MOV R3, 0x7f800000 ;  /* 0x7f80000000037802 */ /* 0x010fca0000000f00 */
[----:B------:R-:W-:Y:S01]  /*0c70*/  STG.E desc[UR10][R4.64+0xc0], R3 ;  /* 0x0000c00304007986 */ /* 0x000fe2000c10190a */
[----:B------:R-:W-:Y:S05]  /*0c80*/  EXIT ;  /* 0x000000000000794d */ /* 0x000fea0003800000 */
.L_x_2066:
[----:B------:R-:W1:Y:S01]  /*0c90*/  LDC.64 R2, c[0x0][0x368] ;  /* 0x0000da00ff027b82 */ /* 0x000e620000000a00 */
[----:B------:R-:W-:Y:S01]  /*0ca0*/  ULDC.64 UR4, c[0x0][0x370] ;  /* 0x0000dc0000047ab9 */ /* 0x000fe20000000a00 */
[----:B------:R-:W-:Y:S01]  /*0cb0*/  IMAD.MOV.U32 R0, RZ, RZ, R9 ;  /* 0x000000ffff007224 */ /* 0x000fe200078e0009 */
[----:B-1----:R-:W-:-:S04]  /*0cc0*/  ISETP.NE.U32.AND P0, PT, R2, RZ, PT ;  /* 0x000000ff0200720c */ /* 0x002fc80003f05070 */
[----:B------:R-:W-:Y:S02]  /*0cd0*/  ISETP.NE.AND.EX P0, PT, R3, RZ, PT, P0 ;  /* 0x000000ff0300720c */ /* 0x000fe40003f05300 */
[----:B------:R-:W-:-:S11]  /*0ce0*/  ISETP.NE.U32.AND P1, PT, RZ, UR4, PT ;  /* 0x00000004ff007c0c */ /* 0x000fd6000bf25070 */
[----:B------:R-:W1:Y:S01]  /*0cf0*/  @P0 LDC.64 R2, c[0x0][0x368] ;  /* 0x0000da00ff020b82 */ /* 0x000e620000000a00 */
[----:B------:R-:W-:Y:S02]  /*0d00*/  ISETP.NE.AND.EX P1, PT, RZ, UR5, PT, P1 ;  /* 0x00000005ff007c0c */ /* 0x000fe4000bf25310 */
        /* <DEDUP_REMOVED lines=10> */
[----:B------:R-:W-:-:S03]  /*0db0*/  LEA R206, P1, R10, UR4, 0x2 ;  /* 0x000000040ace7c11 */ /* 0x000fc6000f8210ff */
[----:B------:R-:W-:Y:S01]  /*0dc0*/  IMAD.IADD R3, R11, 0x1, R3 ;  /* 0x000000010b037824 */ /* 0x000fe200078e0203 */
[----:B------:R-:W-:-:S04]  /*0dd0*/  ISETP.NE.U32.AND P0, PT, R206, RZ, PT ;  /* 0x000000ffce00720c */ /* 0x000fc80003f05070 */
[----:B------:R-:W-:-:S04]  /*0de0*/  SHF.L.U64.HI R3, R10, 0x2, R3 ;  /* 0x000000020a037819 */ /* 0x000fc80000010203 */
[----:B------:R-:W-:-:S04]  /*0df0*/  IADD3.X R207, R3, UR5, RZ, P1, !PT ;  /* 0x0000000503cf7c10 */ /* 0x000fc80008ffe4ff */
[----:B------:R-:W-:-:S13]  /*0e00*/  ISETP.NE.AND.EX P0, PT, R207, RZ, PT, P0 ;  /* 0x000000ffcf00720c */ /* 0x000fda0003f05300 */
.L_x_2075:
[----:B------:R-:W-:Y:S05]  /*0e10*/  @!P0 BRA `(.L_x_2076) ;  /* 0x00000004003c8947 */ /* 0x000fea0003800000 */
[----:B------:R-:W1:Y:S01]  /*0e20*/  LDC R8, c[0x0][0x380] ;  /* 0x0000e000ff087b82 */ /* 0x000e620000000800 */
[----:B------:R-:W-:Y:S01]  /*0e30*/  LEA R13, R211, 0xffffffc0, 0x6 ;  /* 0xffffffc0d30d7811 */ /* 0x000fe200078e30ff */
[----:B------:R-:W-:-:S03]  /*0e40*/  ULDC.64 UR4, c[0x0][0x230] ;  /* 0x00008c0000047ab9 */ /* 0x000fc60000000a00 */
[----:B-----5:R-:W-:-:S03]  /*0e50*/  IABS R0, R13 ;  /* 0x0000000d00007213 */ /* 0x020fc60000000000 */
[----:B------:R-:W2:Y:S01]  /*0e60*/  LDC.64 R172, c[0x0][0x248] ;  /* 0x00009200ffac7b82 */ /* 0x000ea20000000a00 */
[----:B-1----:R-:W-:-:S04]  /*0e70*/  IABS R3, R8 ;  /* 0x0000000800037213 */ /* 0x002fc80000000000 */
[----:B------:R-:W1:Y:S08]  /*0e80*/  I2F.RP R7, R3 ;  /* 0x0000000300077306 */ /* 0x000e700000209400 */
[----:B-1----:R-:W1:Y:S02]  /*0e90*/  MUFU.RCP R4, R7 ;  /* 0x0000000700047308 */ /* 0x002e640000001000 */
[----:B-1----:R-:W-:Y:S01]  /*0ea0*/  IADD3 R4, R4, 0xffffffe, RZ ;  /* 0x0ffffffe04047810 */ /* 0x002fe20007ffe0ff */
[----:B------:R-:W1:Y:S05]  /*0eb0*/  LDC R7, c[0x0][0x278] ;  /* 0x00009e00ff077b82 */ /* 0x000e6a0000000800 */
[----:B------:R-:W3:Y:S02]  /*0ec0*/  F2I.FTZ.U32.TRUNC.NTZ R5, R4 ;  /* 0x0000000400057305 */ /* 0x000ee4000021f000 */
[----:B---3--:R-:W-:Y:S01]  /*0ed0*/  IMAD.MOV R2, RZ, RZ, -R5 ;  /* 0x000000ffff027224 */ /* 0x008fe200078e0a05 */
        /* <DEDUP_REMOVED lines=13> */
[----:B------:R-:W-:-:S07]  /*0fb0*/  ISETP.GE.AND P1, PT, R0, RZ, PT ;  /* 0x000000ff0000720c */ /* 0x000fce0003f26270 */
[----:B------:R-:W-:-:S06]  /*0fc0*/  @P3 VIADD R11, R11, 0x1 ;  /* 0x000000010b0b3836 */ /* 0x000fcc0000000000 */
[----:B------:R-:W-:Y:S02]  /*0fd0*/  @!P1 IADD3 R11, -R11, RZ, RZ ;  /* 0x000000ff0b0b9210 */ /* 0x000fe40007ffe1ff */
[----:B------:R-:W-:-:S05]  /*0fe0*/  @!P2 LOP3.LUT R11, RZ, R8, RZ, 0x33, !PT ;  /* 0x00000008ff0ba212 */ /* 0x000fca00078e33ff */
[----:B------:R-:W-:-:S05]  /*0ff0*/  IMAD.WIDE R18, R11, 0x4, R206 ;  /* 0x000000040b127825 */ /* 0x000fca00078e02ce */
[----:B------:R-:W3:Y:S01]  /*1000*/  LDG.E R0, desc[UR10][R18.64] ;  /* 0x0000000a12007981 */ /* 0x000ee2000c1e1900 */
        /* <DEDUP_REMOVED lines=10> */
[----:B------:R-:W-:-:S05]  /*10b0*/  MOV R4, R3 ;  /* 0x0000000300047202 */ /* 0x000fca0000000f00 */
[----:B------:R-:W-:-:S04]  /*10c0*/  IMAD.HI.U32 R17, R17, R4, RZ ;  /* 0x0000000411117227 */ /* 0x000fc800078e00ff */
[----:B------:R-:W-:-:S04]  /*10d0*/  IMAD.MOV R3, RZ, RZ, -R17 ;  /* 0x000000ffff037224 */ /* 0x000fc800078e0a11 */
[----:B------:R-:W-:Y:S01]  /*10e0*/  IMAD R3, R2, R3, R4 ;  /* 0x0000000302037224 */ /* 0x000fe200078e0204 */
[----:B------:R-:W-:-:S04]  /*10f0*/  IADD3 R4, -R11, RZ, RZ ;  /* 0x000000ff0b047210 */ /* 0x000fc80007ffe1ff */
[----:B------:R-:W-:Y:S01]  /*1100*/  ISETP.GT.U32.AND P2, PT, R2, R3, PT ;  /* 0x000000030200720c */ /* 0x000fe20003f44070 */
[----:B------:R-:W-:-:S05]  /*1110*/  IMAD R13, R8, R4, R13 ;  /* 0x00000004080d7224 */ /* 0x000fca00078e020d */
[----:B------:R-:W-:-:S07]  /*1120*/  SHF.R.S32.HI R23, RZ, 0x1f, R13 ;  /* 0x0000001fff177819 */ /* 0x000fce000001140d */
[-C--:B------:R-:W-:Y:S01]  /*1130*/  @!P2 IADD3 R3, R3, -R2.reuse, RZ ;  /* 0x800000020303a210 */ /* 0x080fe20007ffe0ff */
[----:B------:R-:W-:Y:S01]  /*1140*/  @!P2 VIADD R17, R17, 0x1 ;  /* 0x000000011111a836 */ /* 0x000fe20000000000 */
[----:B------:R-:W-:Y:S02]  /*1150*/  ISETP.NE.AND P2, PT, R7, RZ, PT ;  /* 0x000000ff0700720c */ /* 0x000fe40003f45270 */
[----:B------:R-:W-:Y:S02]  /*1160*/  ISETP.GE.U32.AND P3, PT, R3, R2, PT ;  /* 0x000000020300720c */ /* 0x000fe40003f66070 */
[----:B------:R-:W-:-:S04]  /*1170*/  LOP3.LUT R2, R14, R7, RZ, 0x3c, !PT ;  /* 0x000000070e027212 */ /* 0x000fc800078e3cff */
[----:B------:R-:W-:Y:S02]  /*1180*/  ISETP.GE.AND P1, PT, R2, RZ, PT ;  /* 0x000000ff0200720c */ /* 0x000fe40003f26270 */
[----:B------:R-:W1:Y:S05]  /*1190*/  LDC.64 R2, c[0x0][0x238] ;  /* 0x00008e00ff027b82 */ /* 0x000e6a0000000a00 */
[----:B------:R-:W-:-:S06]  /*11a0*/  @P3 VIADD R17, R17, 0x1 ;  /* 0x0000000111113836 */ /* 0x000fcc0000000000 */
[----:B------:R-:W-:Y:S02]  /*11b0*/  @!P1 IADD3 R17, -R17, RZ, RZ ;  /* 0x000000ff11119210 */ /* 0x000fe40007ffe1ff */
[----:B------:R-:W-:-:S04]  /*11c0*/  @!P2 LOP3.LUT R17, RZ, R7, RZ, 0x33, !PT ;  /* 0x00000007ff11a212 */ /* 0x000fc800078e33ff */
[----:B------:R-:W-:Y:S02]  /*11d0*/  SHF.R.S32.HI R21, RZ, 0x1f, R17 ;  /* 0x0000001fff157819 */ /* 0x000fe40000011411 */
[----:B---3--:R-:W-:Y:S01]  /*11e0*/  SHF.R.S32.HI R5, RZ, 0x1f, R0 ;  /* 0x0000001fff057819 */ /* 0x008fe20000011400 */
[----:B------:R-:W-:-:S04]  /*11f0*/  IMAD.WIDE.U32 R10, R0, UR4, RZ ;  /* 0x00000004000a7c25 */ /* 0x000fc8000f8e00ff */
[C---:B------:R-:W-:Y:S02]  /*1200*/  IMAD R15, R5.reuse, UR4, RZ ;  /* 0x00000004050f7c24 */ /* 0x040fe4000f8e02ff */
[-C--:B-1----:R-:W-:Y:S02]  /*1210*/  IMAD R5, R5, R2.reuse, RZ ;  /* 0x0000000205057224 */ /* 0x082fe400078e02ff */
[C---:B------:R-:W-:Y:S01]  /*1220*/  IMAD R4, R0.reuse, UR5, R15 ;  /* 0x0000000500047c24 */ /* 0x040fe2000f8e020f */
[----:B------:R-:W-:Y:S01]  /*1230*/  ULDC.64 UR4, c[0x0][0x260] ;  /* 0x0000980000047ab9 */ /* 0x000fe20000000a00 */
[C---:B------:R-:W-:Y:S02]  /*1240*/  IMAD R3, R0.reuse, R3, R5 ;  /* 0x0000000300037224 */ /* 0x040fe400078e0205 */
[----:B------:R-:W-:Y:S01]  /*1250*/  IMAD.WIDE.U32 R26, R0, R2, RZ ;  /* 0x00000002001a7225 */ /* 0x000fe200078e00ff */
[----:B------:R-:W-:-:S03]  /*1260*/  IADD3 R11, R11, R4, RZ ;  /* 0x000000040b0b7210 */ /* 0x000fc60007ffe0ff */
[-C--:B--2---:R-:W-:Y:S02]  /*1270*/  IMAD R4, R23, R172.reuse, RZ ;  /* 0x000000ac17047224 */ /* 0x084fe400078e02ff */
[----:B------:R-:W-:-:S04]  /*1280*/  IMAD.WIDE.U32 R10, R13, R172, R10 ;  /* 0x000000ac0d0a7225 */ /* 0x000fc800078e000a */
[----:B------:R-:W-:-:S04]  /*1290*/  IMAD R4, R13, R173, R4 ;  /* 0x000000ad0d047224 */ /* 0x000fc800078e0204 */
[----:B------:R-:W-:Y:S02]  /*12a0*/  IMAD.IADD R11, R11, 0x1, R4 ;  /* 0x000000010b0b7824 */ /* 0x000fe400078e0204 */
[----:B------:R-:W-:Y:S02]  /*12b0*/  IMAD R4, R21, UR4, RZ ;  /* 0x0000000415047c24 */ /* 0x000fe4000f8e02ff */
[----:B------:R-:W-:Y:S01]  /*12c0*/  IMAD.WIDE.U32 R36, R17, UR4, R10 ;  /* 0x0000000411247c25 */ /* 0x000fe2000f8e000a */
[----:B------:R-:W-:-:S03]  /*12d0*/  IADD3 R10, R27, R3, RZ ;  /* 0x000000031b0a7210 */ /* 0x000fc60007ffe0ff */
[----:B------:R-:W-:-:S05]  /*12e0*/  IMAD R4, R17, UR5, R4 ;  /* 0x0000000511047c24 */ /* 0x000fca000f8e0204 */
[----:B------:R-:W-:Y:S01]  /*12f0*/  IADD3 R8, R37, R4, RZ ;  /* 0x0000000425087210 */ /* 0x000fe20007ffe0ff */
[----:B------:R-:W-:Y:S06]  /*1300*/  BRA `(.L_x_2077) ;  /* 0x0000000400347947 */ /* 0x000fec0003800000 */
.L_x_2076:
[----:B------:R-:W1:Y:S01]  /*1310*/  LDC R15, c[0x0][0x278] ;  /* 0x00009e00ff0f7b82 */ /* 0x000e620000000800 */
        /* <DEDUP_REMOVED lines=14> */
[----:B------:R-:W-:Y:S01]  /*1400*/  IMAD.HI.U32 R11, R11, R4, R10 ;  /* 0x000000040b0b7227 */ /* 0x000fe200078e000a */
[----:B------:R-:W-:-:S03]  /*1410*/  LOP3.LUT R10, R14, R15, RZ, 0x3c, !PT ;  /* 0x0000000f0e0a7212 */ /* 0x000fc600078e3cff */
[----:B------:R-:W-:Y:S01]  /*1420*/  IMAD.MOV.U32 R4, RZ, RZ, R2 ;  /* 0x000000ffff047224 */ /* 0x000fe200078e0002 */
[----:B------:R-:W-:-:S03]  /*1430*/  ISETP.GE.AND P2, PT, R10, RZ, PT ;  /* 0x000000ff0a00720c */ /* 0x000fc60003f46270 */
[----:B------:R-:W-:-:S04]  /*1440*/  IMAD.HI.U32 R17, R11, R4, RZ ;  /* 0x000000040b117227 */ /* 0x000fc800078e00ff */
[----:B------:R-:W-:Y:S02]  /*1450*/  IMAD.MOV R2, RZ, RZ, -R17 ;  /* 0x000000ffff027224 */ /* 0x000fe400078e0a11 */
[C---:B--2---:R-:W-:Y:S02]  /*1460*/  @P4 IMAD R11, R18.reuse, R173, RZ ;  /* 0x000000ad120b4224 */ /* 0x044fe400078e02ff */
[C---:B------:R-:W-:Y:S02]  /*1470*/  IMAD R2, R3.reuse, R2, R4 ;  /* 0x0000000203027224 */ /* 0x040fe400078e0204 */
[----:B------:R-:W1:Y:S01]  /*1480*/  @P4 LDC.64 R4, c[0x0][0x250] ;  /* 0x00009400ff044b82 */ /* 0x000e620000000a00 */
[----:B------:R-:W-:Y:S02]  /*1490*/  @P4 IMAD.WIDE.U32 R18, R18, R172, RZ ;  /* 0x000000ac12124225 */ /* 0x000fe400078e00ff */
[----:B------:R-:W-:-:S03]  /*14a0*/  ISETP.GT.U32.AND P1, PT, R3, R2, PT ;  /* 0x000000020300720c */ /* 0x000fc60003f24070 */
[----:B------:R-:W-:Y:S02]  /*14b0*/  @P4 IADD3 R11, R19, R11, RZ ;  /* 0x0000000b130b4210 */ /* 0x000fe40007ffe0ff */
[----:B------:R-:W-:-:S08]  /*14c0*/  @P4 MOV R12, R18 ;  /* 0x00000012000c4202 */ /* 0x000fd00000000f00 */
        /* <DEDUP_REMOVED lines=9> */
[----:B------:R-:W-:-:S07]  /*1560*/  SHF.R.S32.HI R19, RZ, 0x1f, R7 ;  /* 0x0000001fff137819 */ /* 0x000fce0000011407 */
[----:B------:R-:W4:Y:S01]  /*1570*/  LDC.64 R10, c[0x0][0x230] ;  /* 0x00008c00ff0a7b82 */ /* 0x000f220000000a00 */
[-C--:B---3--:R-:W-:Y:S01]  /*1580*/  IMAD R16, R19, R172.reuse, RZ ;  /* 0x000000ac13107224 */ /* 0x088fe200078e02ff */
[----:B-----5:R-:W-:Y:S01]  /*1590*/  SHF.R.S32.HI R19, RZ, 0x1f, R0 ;  /* 0x0000001fff137819 */ /* 0x020fe20000011400 */
        /* <DEDUP_REMOVED lines=8> */
.L_x_2078:
[----:B------:R-:W-:Y:S01]  /*1620*/  MOV R18, R12 ;  /* 0x0000000c00127202 */ /* 0x000fe20000000f00 */
[----:B------:R-:W-:Y:S01]  /*1630*/  IMAD R10, R23, R172, RZ ;  /* 0x000000ac170a7224 */ /* 0x000fe200078e02ff */
[----:B------:R-:W-:Y:S02]  /*1640*/  MOV R19, R11 ;  /* 0x0000000b00137202 */ /* 0x000fe40000000f00 */
[----:B------:R-:W-:Y:S01]  /*1650*/  @!P1 LOP3.LUT R17, RZ, R15, RZ, 0x33, !PT ;  /* 0x0000000fff119212 */ /* 0x000fe200078e33ff */
[-C--:B------:R-:W-:Y:S01]  /*1660*/  IMAD R11, R173, R13.reuse, R10 ;  /* 0x0000000dad0b7224 */ /* 0x080fe200078e020a */
[----:B------:R-:W-:Y:S01]  /*1670*/  @P4 IADD3 R8, R7, R8, RZ ;  /* 0x0000000807084210 */ /* 0x000fe20007ffe0ff */
[----:B------:R-:W-:Y:S01]  /*1680*/  IMAD.WIDE.U32 R18, R172, R13, R18 ;  /* 0x0000000dac127225 */ /* 0x000fe200078e0012 */
[----:B------:R-:W-:-:S03]  /*1690*/  SHF.R.S32.HI R21, RZ, 0x1f, R17 ;  /* 0x0000001fff157819 */ /* 0x000fc60000011411 */
[----:B-1----:R-:W-:Y:S01]  /*16a0*/  @P4 IMAD.WIDE.U32 R26, R8, R4, RZ ;  /* 0x00000004081a4225 */ /* 0x002fe200078e00ff */
[----:B------:R-:W-:-:S03]  /*16b0*/  IADD3 R19, R19, R11, RZ ;  /* 0x0000000b13137210 */ /* 0x000fc60007ffe0ff */
[-C--:B--2---:R-:W-:Y:S02]  /*16c0*/  IMAD R10, R21, R2.reuse, RZ ;  /* 0x00000002150a7224 */ /* 0x084fe400078e02ff */
[----:B------:R-:W-:-:S04]  /*16d0*/  IMAD.WIDE.U32 R36, R17, R2, R18 ;  /* 0x0000000211247225 */ /* 0x000fc800078e0012 */
        /* <DEDUP_REMOVED lines=15> */
[----:B------:R-:W-:-:S07]  /*17d0*/  IADD3 R10, R27, R3, RZ ;  /* 0x000000031b0a7210 */ /* 0x000fce0007ffe0ff */
.L_x_2077:
[----:B------:R-:W-:Y:S01]  /*17e0*/  ISETP.NE.AND P5, PT, R202, -0x1, PT ;  /* 0xffffffffca00780c */ /* 0x000fe20003fa5270 */
[----:B------:R-:W-:Y:S01]  /*17f0*/  IMAD.IADD R199, R90, 0x1, -R89 ;  /* 0x000000015ac77824 */ /* 0x000fe200078e0a59 */
[----:B------:R-:W-:Y:S01]  /*1800*/  SHF.R.S32.HI R7, RZ, 0x1f, R84 ;  /* 0x0000001fff077819 */ /* 0x000fe20000011454 */
[----:B------:R-:W-:Y:S01]  /*1810*/  ULDC.64 UR4, c[0x0][0x258] ;  /* 0x0000960000047ab9 */ /* 0x000fe20000000a00 */
[----:B------:R-:W-:Y:S01]  /*1820*/  SHF.R.S32.HI R35, RZ, 0x1f, R14 ;  /* 0x0000001fff237819 */ /* 0x000fe2000001140e */
[----:B------:R-:W1:Y:S01]  /*1830*/  S2UR UR6, SR_CgaCtaId ;  /* 0x00000000000679c3 */ /* 0x000e620000008800 */
[----:B-----5:R-:W-:Y:S01]  /*1840*/  LEA.HI R0, R7, R84, RZ, 0x3 ;  /* 0x0000005407007211 */ /* 0x020fe200078f18ff */
[----:B------:R-:W-:Y:S01]  /*1850*/  VIADD R203, R211, 0xffffffff ;  /* 0xffffffffd3cb7836 */ /* 0x000fe20000000000 */
[----:B------:R-:W-:Y:S01]  /*1860*/  ULDC.64 UR8, c[0x0][0x220] ;  /* 0x0000880000087ab9 */ /* 0x000fe20000000a00 */
[----:B------:R-:W-:Y:S01]  /*1870*/  IMAD R35, R35, UR4, RZ ;  /* 0x0000000423237c24 */ /* 0x000fe2000f8e02ff */
[----:B------:R-:W-:-:S02]  /*1880*/  SHF.R.S32.HI R18, RZ, 0x3, R0 ;  /* 0x00000003ff127819 */ /* 0x000fc40000011400 */
[----:B------:R-:W-:Y:S01]  /*1890*/  LOP3.LUT R15, R0, 0xfffffff8, RZ, 0xc0, !PT ;  /* 0xfffffff8000f7812 */ /* 0x000fe200078ec0ff */
[----:B------:R-:W2:Y:S01]  /*18a0*/  @P5 LDC.64 R4, c[0x0][0x240] ;  /* 0x00009000ff045b82 */ /* 0x000ea20000000a00 */
[----:B------:R-:W-:Y:S01]  /*18b0*/  @!P5 SHF.R.S32.HI R11, RZ, 0x1f, R9 ;  /* 0x0000001fff0bd819 */ /* 0x000fe20000011409 */
[C---:B------:R-:W-:Y:S01]  /*18c0*/  VIADD R24, R18.reuse, 0x10 ;  /* 0x0000001012187836 */ /* 0x040fe20000000000 */
[CC--:B------:R-:W-:Y:S01]  /*18d0*/  ISETP.GE.AND P3, PT, R18.reuse, R199.reuse, PT ;  /* 0x000000c71200720c */ /* 0x0c0fe20003f66270 */
[C---:B------:R-:W-:Y:S01]  /*18e0*/  VIADD R22, R18.reuse, 0x20 ;  /* 0x0000002012167836 */ /* 0x040fe20000000000 */
[--C-:B------:R-:W-:Y:S01]  /*18f0*/  SHF.R.S32.HI R19, RZ, 0x1f, R18.reuse ;  /* 0x0000001fff137819 */ /* 0x100fe20000011412 */
[----:B------:R-:W-:Y:S01]  /*1900*/  VIADD R20, R18, 0x30 ;  /* 0x0000003012147836 */ /* 0x000fe20000000000 */
[-C--:B------:R-:W-:Y:S01]  /*1910*/  ISETP.GE.AND P1, PT, R24, R199.reuse, PT ;  /* 0x000000c71800720c */ /* 0x080fe20003f26270 */
[----:B------:R-:W3:Y:S01]  /*1920*/  @!P5 LDC.64 R2, c[0x0][0x228] ;  /* 0x00008a00ff02db82 */ /* 0x000ee20000000a00 */
[-C--:B------:R-:W-:Y:S01]  /*1930*/  ISETP.GE.AND P4, PT, R22, R199.reuse, PT ;  /* 0x000000c71600720c */ /* 0x080fe20003f86270 */
[----:B------:R-:W-:Y:S01]  /*1940*/  IMAD.IADD R0, R84, 0x1, -R15 ;  /* 0x0000000154007824 */ /* 0x000fe200078e0a0f */
[----:B------:R-:W-:Y:S01]  /*1950*/  ISETP.GE.AND P2, PT, R20, R199, PT ;  /* 0x000000c71400720c */ /* 0x000fe20003f46270 */
[----:B------:R-:W-:Y:S01]  /*1960*/  IMAD.WIDE R32, R33, 0x40, R18 ;  /* 0x0000004021207825 */ /* 0x000fe200078e0212 */
[----:B------:R-:W-:-:S03]  /*1970*/  LEA.HI R88, R7, R84, RZ, 0x5 ;  /* 0x0000005407587211 */ /* 0x000fc600078f28ff */
[----:B------:R-:W-:Y:S01]  /*1980*/  IMAD R35, R14, UR5, R35 ;  /* 0x000000050e237c24 */ /* 0x000fe2000f8e0223 */
[----:B------:R-:W4:Y:S01]  /*1990*/  LDC.64 R174, c[0x0][0x250] ;  /* 0x00009400ffae7b82 */ /* 0x000f220000000a00 */
[----:B------:R-:W-:Y:S02]  /*19a0*/  SHF.R.S32.HI R86, RZ, 0x5, R88 ;  /* 0x00000005ff567819 */ /* 0x000fe40000011458 */
[----:B------:R-:W-:Y:S02]  /*19b0*/  @!P1 MOV R28, 0x400 ;  /* 0x00000400001c9802 */ /* 0x000fe40000000f00 */
[----:B------:R-:W1:Y:S01]  /*19c0*/  @!P4 S2R R25, SR_CgaCtaId ;  /* 0x000000000019c919 */ /* 0x000e620000008800 */
[----:B--2---:R-:W-:Y:S01]  /*19d0*/  @P5 IMAD.WIDE.U32 R30, R202, R4, RZ ;  /* 0x00000004ca1e5225 */ /* 0x004fe200078e00ff */
[----:B------:R-:W2:Y:S03]  /*19e0*/  @!P2 S2R R29, SR_CgaCtaId ;  /* 0x00000000001da919 */ /* 0x000ea60000008800 */
[----:B---3--:R-:W-:-:S02]  /*19f0*/  @!P5 IMAD R12, R11, R2, RZ ;  /* 0x000000020b0cd224 */ /* 0x008fc400078e02ff */
[----:B------:R-:W-:Y:S02]  /*1a00*/  @P5 IMAD R11, R202, R5, R31 ;  /* 0x00000005ca0b5224 */ /* 0x000fe400078e021f */
[----:B------:R-:W-:-:S04]  /*1a10*/  @!P5 IMAD.WIDE.U32 R4, R9, R2, RZ ;  /* 0x000000020904d225 */ /* 0x000fc800078e00ff */
[----:B------:R-:W-:Y:S02]  /*1a20*/  @!P5 IMAD R3, R9, R3, R12 ;  /* 0x000000030903d224 */ /* 0x000fe400078e020c */
[----:B------:R-:W-:Y:S01]  /*1a30*/  @!P5 IMAD.MOV.U32 R30, RZ, RZ, R4 ;  /* 0x000000ffff1ed224 */ /* 0x000fe200078e0004 */
[----:B------:R-:W3:Y:S01]  /*1a40*/  @!P1 S2R R9, SR_CgaCtaId ;  /* 0x0000000000099919 */ /* 0x000ee20000008800 */
[----:B------:R-:W-:Y:S02]  /*1a50*/  @!P5 IMAD.IADD R11, R5, 0x1, R3 ;  /* 0x00000001050bd824 */ /* 0x000fe400078e0203 */
[----:B------:R-:W4:Y:S01]  /*1a60*/  @!P3 LDC.64 R4, c[0x0][0x240] ;  /* 0x00009000ff04bb82 */ /* 0x000f220000000a00 */
[----:B------:R-:W-:Y:S02]  /*1a70*/  IMAD.SHL.U32 R31, R0, 0x8, RZ ;  /* 0x00000008001f7824 */ /* 0x000fe400078e00ff */
[----:B------:R-:W-:-:S03]  /*1a80*/  IMAD.SHL.U32 R12, R18, 0x40, RZ ;  /* 0x00000040120c7824 */ /* 0x000fc600078e00ff */
[C---:B------:R-:W-:Y:S02]  /*1a90*/  IADD3 R26, P6, R31.reuse, R26, RZ ;  /* 0x0000001a1f1a7210 */ /* 0x040fe40007fde0ff */
[--C-:B------:R-:W-:Y:S01]  /*1aa0*/  SHF.R.S32.HI R15, RZ, 0x1f, R31.reuse ;  /* 0x0000001fff0f7819 */ /* 0x100fe2000001141f */
[----:B------:R-:W2:Y:S01]  /*1ab0*/  @!P3 LDC.64 R2, c[0x0][0x210] ;  /* 0x00008400ff02bb82 */ /* 0x000ea20000000a00 */
[----:B------:R-:W-:Y:S02]  /*1ac0*/  LOP3.LUT R12, R12, 0x1c0, RZ, 0xc0, !PT ;  /* 0x000001c00c0c7812 */ /* 0x000fe400078ec0ff */
[----:B------:R-:W-:Y:S01]  /*1ad0*/  IADD3 R30, P5, R31, R30, RZ ;  /* 0x0000001e1f1e7210 */ /* 0x000fe20007fbe0ff */
[----:B------:R-:W-:Y:S01]  /*1ae0*/  IMAD.X R27, R15, 0x1, R10, P6 ;  /* 0x000000010f1b7824 */ /* 0x000fe200030e060a */
[----:B------:R-:W-:Y:S02]  /*1af0*/  IADD3 R36, P6, R31, R36, RZ ;  /* 0x000000241f247210 */ /* 0x000fe40007fde0ff */
[----:B------:R-:W-:Y:S01]  /*1b00*/  LOP3.LUT R16, R12, 0x38, R31, 0xf8, !PT ;  /* 0x000000380c107812 */ /* 0x000fe200078ef81f */
[C---:B------:R-:W-:Y:S01]  /*1b10*/  IMAD.X R31, R15.reuse, 0x1, R11, P5 ;  /* 0x000000010f1f7824 */ /* 0x040fe200028e060b */
[----:B------:R-:W-:Y:S01]  /*1b20*/  SHF.R.U32.HI R39, RZ, 0x3, R12 ;  /* 0x00000003ff277819 */ /* 0x000fe2000001160c */
[----:B------:R-:W2:Y:S01]  /*1b30*/  @!P1 LDC.64 R10, c[0x0][0x240] ;  /* 0x00009000ff0a9b82 */ /* 0x000ea20000000a00 */
[----:B------:R-:W-:Y:S01]  /*1b40*/  IMAD.X R37, R15, 0x1, R8, P6 ;  /* 0x000000010f257824 */ /* 0x000fe200030e0608 */
[----:B------:R-:W-:Y:S01]  /*1b50*/  @!P4 MOV R12, 0x400 ;  /* 0x00000400000cc802 */ /* 0x000fe20000000f00 */
[----:B------:R-:W-:Y:S01]  /*1b60*/  IMAD.WIDE.U32 R14, R14, UR4, R30 ;  /* 0x000000040e0e7c25 */ /* 0x000fe2000f8e001e */
[----:B------:R-:W-:Y:S01]  /*1b70*/  @!P1 IADD3 R40, P5, R32, 0x10, RZ ;  /* 0x0000001020289810 */ /* 0x000fe20007fbe0ff */
[----:B------:R-:W-:Y:S01]  /*1b80*/  UMOV UR4, 0x400 ;  /* 0x0000040000047882 */ /* 0x000fe20000000000 */
[----:B-1----:R-:W-:Y:S01]  /*1b90*/  @!P4 LEA R25, R25, R12, 0x18 ;  /* 0x0000000c1919c211 */ /* 0x002fe200078ec0ff */
[----:B----4-:R-:W-:Y:S01]  /*1ba0*/  @!P3 IMAD R8, R33, R4, RZ ;  /* 0x000000042108b224 */ /* 0x010fe200078e02ff */
[----:B------:R-:W-:Y:S01]  /*1bb0*/  @!P2 MOV R12, 0x400 ;  /* 0x00000400000ca802 */ /* 0x000fe20000000f00 */
[----:B------:R-:W-:Y:S01]  /*1bc0*/  IMAD.IADD R35, R15, 0x1, R35 ;  /* 0x000000010f237824 */ /* 0x000fe200078e0223 */
[----:B---3--:R-:W-:Y:S01]  /*1bd0*/  @!P1 LEA R15, R9, R28, 0x18 ;  /* 0x0000001c090f9211 */ /* 0x008fe200078ec0ff */
[----:B------:R-:W-:Y:S01]  /*1be0*/  @!P3 IMAD.MOV.U32 R34, RZ, RZ, R14 ;  /* 0x000000ffff22b224 */ /* 0x000fe200078e000e */
[----:B------:R-:W-:Y:S01]  /*1bf0*/  LOP3.LUT R16, R16, R39, RZ, 0x3c, !PT ;  /* 0x0000002710107212 */ /* 0x000fe200078e3cff */
[C---:B------:R-:W-:Y:S01]  /*1c00*/  @!P3 IMAD R8, R32.reuse, R5, R8 ;  /* 0x000000052008b224 */ /* 0x040fe200078e0208 */
[----:B------:R-:W-:Y:S01]  /*1c10*/  LEA.HI R5, R7, R84, RZ, 0x6 ;  /* 0x0000005407057211 */ /* 0x000fe200078f30ff */
[----:B------:R-:W-:Y:S01]  /*1c20*/  @!P3 IMAD.WIDE.U32 R30, R32, R4, R34 ;  /* 0x00000004201eb225 */ /* 0x000fe200078e0022 */
[----:B--2---:R-:W-:Y:S01]  /*1c30*/  @!P2 LEA R29, R29, R12, 0x18 ;  /* 0x0000000c1d1da211 */ /* 0x004fe200078ec0ff */
[----:B------:R-:W-:-:S02]  /*1c40*/  ULEA UR4, UR6, UR4, 0x18 ;  /* 0x0000000406047291 */ /* 0x000fc4000f8ec03f */
[----:B------:R-:W-:Y:S01]  /*1c50*/  @!P3 IMAD.IADD R4, R31, 0x1, R8 ;  /* 0x000000011f04b824 */ /* 0x000fe200078e0208 */
[----:B------:R-:W-:Y:S01]  /*1c60*/  @!P3 LEA R38, P6, R30, R2, 0x1 ;  /* 0x000000021e26b211 */ /* 0x000fe200078c08ff */
[----:B------:R-:W1:Y:S01]  /*1c70*/  @!P1 LDC.64 R8, c[0x0][0x210] ;  /* 0x00008400ff089b82 */ /* 0x000e620000000a00 */
[----:B------:R-:W-:Y:S01]  /*1c80*/  @!P1 IMAD.X R31, RZ, RZ, R33, P5 ;  /* 0x000000ffff1f9224 */ /* 0x000fe200028e0621 */
[----:B------:R-:W-:Y:S01]  /*1c90*/  IADD3 R146, P5, R18, R13, RZ ;  /* 0x0000000d12927210 */ /* 0x000fe20007fbe0ff */
[----:B------:R-:W-:Y:S01]  /*1ca0*/  IMAD.SHL.U32 R5, R5, 0x8, RZ ;  /* 0x0000000805057824 */ /* 0x000fe200078e00ff */
[----:B------:R-:W-:Y:S01]  /*1cb0*/  @!P3 LEA.HI.X R39, R30, R3, R4, 0x1, P6 ;  /* 0x000000031e27b211 */ /* 0x000fe200030f0c04 */
[-C--:B------:R-:W-:Y:S01]  /*1cc0*/  @!P1 IMAD R30, R31, R10.reuse, RZ ;  /* 0x0000000a1f1e9224 */ /* 0x080fe200078e02ff */
[----:B------:R-:W-:Y:S01]  /*1cd0*/  @!P4 IADD3 R28, P6, R32, 0x20, RZ ;  /* 0x00000020201cc810 */ /* 0x000fe20007fde0ff */
[----:B------:R-:W-:Y:S01]  /*1ce0*/  @!P1 IMAD.MOV.U32 R12, RZ, RZ, R14 ;  /* 0x000000ffff0c9224 */ /* 0x000fe200078e000e */
[----:B------:R-:W-:Y:S01]  /*1cf0*/  LOP3.LUT R16, R16, 0xfffffe00, R5, 0xf8, !PT ;  /* 0xfffffe0010107812 */ /* 0x000fe200078ef805 */
[----:B------:R-:W-:Y:S01]  /*1d00*/  @!P1 IMAD.MOV.U32 R13, RZ, RZ, R35 ;  /* 0x000000ffff0d9224 */ /* 0x000fe200078e0023 */
[----:B------:R-:W2:Y:S01]  /*1d10*/  @!P4 LDC.64 R4, c[0x0][0x240] ;  /* 0x00009000ff04cb82 */ /* 0x000ea20000000a00 */
[----:B------:R-:W-:Y:S01]  /*1d20*/  @!P1 IMAD R30, R40, R11, R30 ;  /* 0x0000000b281e9224 */ /* 0x000fe200078e021e */
[----:B------:R-:W-:Y:S01]  /*1d30*/  LEA R205, R16, UR4, 0x1 ;  /* 0x0000000410cd7c11 */ /* 0x000fe2000f8e08ff */
[----:B------:R-:W-:Y:S01]  /*1d40*/  @!P1 IMAD.WIDE.U32 R40, R40, R10, R12 ;  /* 0x0000000a28289225 */ /* 0x000fe200078e000c */
[----:B------:R-:W-:-:S03]  /*1d50*/  ULDC.64 UR6, c[0x0][0x268] ;  /* 0x00009a0000067ab9 */ /* 0x000fc60000000a00 */
[----:B------:R-:W-:Y:S01]  /*1d60*/  IMAD.SHL.U32 R3, R203, 0x40, RZ ;  /* 0x00000040cb037824 */ /* 0x000fe200078e00ff */
[----:B------:R-:W3:Y:S01]  /*1d70*/  @!P2 LDC.64 R10, c[0x0][0x240] ;  /* 0x00009000ff0aab82 */ /* 0x000ee20000000a00 */
[----:B------:R-:W-:Y:S01]  /*1d80*/  @!PT LDS RZ, [RZ] ;  /* 0x00000000fffff984 */ /* 0x000fe20000000800 */
[----:B------:R-:W-:Y:S01]  /*1d90*/  @!PT LDS RZ, [RZ] ;  /* 0x00000000fffff984 */ /* 0x000fe20000000800 */
[----:B------:R-:W-:Y:S01]  /*1da0*/  @!PT LDS RZ, [RZ] ;  /* 0x00000000fffff984 */ /* 0x000fe20000000800 */
[----:B------:R-:W-:Y:S01]  /*1db0*/  @!P3 LDGSTS.E.BYPASS.LTC128B.128 [R205], desc[UR10][R38.64] ;  /* 0x0000000026cdbfae */ /* 0x000fe2000b901d4a */
[C---:B------:R-:W-:Y:S02]  /*1dc0*/  IMAD.X R23, R19.reuse, 0x1, R23, P5 ;  /* 0x0000000113177824 */ /* 0x040fe400028e0617 */
[-C--:B------:R-:W-:Y:S01]  /*1dd0*/  IMAD R2, R19, R172.reuse, RZ ;  /* 0x000000ac13027224 */ /* 0x080fe200078e02ff */
[----:B------:R-:W-:Y:S01]  /*1de0*/  @!P3 LDGSTS.E.BYPASS.LTC128B.128 [R205+0x2000], desc[UR10][R38.64+0x80] ;  /* 0x0200008026cdbfae */ /* 0x000fe2000b901d4a */
[----:B------:R-:W-:Y:S01]  /*1df0*/  @!P2 IADD3 R19, P5, R32, 0x30, RZ ;  /* 0x000000302013a810 */ /* 0x000fe20007fbe0ff */
[----:B------:R-:W-:Y:S01]  /*1e00*/  IMAD.WIDE.U32 R42, R18, R172, R36 ;  /* 0x000000ac122a7225 */ /* 0x000fe200078e0024 */
[----:B------:R-:W4:Y:S01]  /*1e10*/  @!P4 LDC.64 R12, c[0x0][0x210] ;  /* 0x00008400ff0ccb82 */ /* 0x000f220000000a00 */
[----:B------:R1:W-:Y:S02]  /*1e20*/  @!P3 LDGSTS.E.BYPASS.LTC128B.128 [R205+0x4000], desc[UR10][R38.64+0x100] ;  /* 0x0400010026cdbfae */ /* 0x0003e4000b901d4a */
[----:B------:R-:W-:-:S02]  /*1e30*/  IMAD.IADD R31, R6, 0x1, -R3 ;  /* 0x00000001061f7824 */ /* 0x000fc400078e0a03 */
[--C-:B------:R-:W-:Y:S02]  /*1e40*/  @!P4 IMAD.X R37, RZ, RZ, R33.reuse, P6 ;  /* 0x000000ffff25c224 */ /* 0x100fe400030e0621 */
[----:B------:R-:W-:Y:S01]  /*1e50*/  @!P1 IMAD.IADD R30, R41, 0x1, R30 ;  /* 0x00000001291e9824 */ /* 0x000fe200078e021e */
[----:B------:R-:W-:Y:S01]  /*1e60*/  ISETP.GE.AND P3, PT, R24, R31, PT ;  /* 0x0000001f1800720c */ /* 0x000fe20003f66270 */
[C---:B------:R-:W-:Y:S02]  /*1e70*/  IMAD R2, R18.reuse, R173, R2 ;  /* 0x000000ad12027224 */ /* 0x040fe400078e0202 */
[----:B------:R-:W-:Y:S01]  /*1e80*/  @!P2 IMAD.X R33, RZ, RZ, R33, P5 ;  /* 0x000000ffff21a224 */ /* 0x000fe200028e0621 */
[----:B------:R-:W-:Y:S01]  /*1e90*/  ISETP.GE.AND P5, PT, R18, R31, PT ;  /* 0x0000001f1200720c */ /* 0x000fe20003fa6270 */
[----:B------:R-:W-:Y:S02]  /*1ea0*/  IMAD.IADD R2, R43, 0x1, R2 ;  /* 0x000000012b027824 */ /* 0x000fe400078e0202 */
[----:B------:R-:W-:-:S02]  /*1eb0*/  IMAD.MOV.U32 R133, RZ, RZ, R42 ;  /* 0x000000ffff857224 */ /* 0x000fc400078e002a */
[--C-:B------:R-:W-:Y:S02]  /*1ec0*/  @!P4 IMAD.MOV.U32 R42, RZ, RZ, R14.reuse ;  /* 0x000000ffff2ac224 */ /* 0x100fe400078e000e */
[----:B------:R-:W-:Y:S02]  /*1ed0*/  @!P4 IMAD.MOV.U32 R43, RZ, RZ, R35 ;  /* 0x000000ffff2bc224 */ /* 0x000fe400078e0023 */
[----:B------:R-:W-:Y:S02]  /*1ee0*/  @!P1 IMAD R41, R16, 0x2, R15 ;  /* 0x0000000210299824 */ /* 0x000fe400078e020f */
[-C--:B--2---:R-:W-:Y:S02]  /*1ef0*/  @!P4 IMAD R37, R37, R4.reuse, RZ ;  /* 0x000000042525c224 */ /* 0x084fe400078e02ff */
[----:B------:R-:W-:Y:S02]  /*1f00*/  @!P2 IMAD.MOV.U32 R34, RZ, RZ, R14 ;  /* 0x000000ffff22a224 */ /* 0x000fe400078e000e */
[----:B------:R-:W-:Y:S01]  /*1f10*/  @!P4 IMAD.WIDE.U32 R42, R28, R4, R42 ;  /* 0x000000041c2ac225 */ /* 0x000fe200078e002a */
[----:B-1----:R-:W-:-:S03]  /*1f20*/  @!P1 LEA R38, P6, R40, R8, 0x1 ;  /* 0x0000000828269211 */ /* 0x002fc600078c08ff */
[-C--:B---3--:R-:W-:Y:S01]  /*1f30*/  @!P2 IMAD R14, R33, R10.reuse, RZ ;  /* 0x0000000a210ea224 */ /* 0x088fe200078e02ff */
[----:B------:R-:W-:Y:S01]  /*1f40*/  @!P1 LEA.HI.X R39, R40, R9, R30, 0x1, P6 ;  /* 0x0000000928279211 */ /* 0x000fe200030f0c1e */
[----:B------:R-:W-:Y:S01]  /*1f50*/  @!P4 IMAD R37, R28, R5, R37 ;  /* 0x000000051c25c224 */ /* 0x000fe200078e0225 */
[----:B------:R-:W1:Y:S01]  /*1f60*/  @!P2 LDC.64 R8, c[0x0][0x210] ;  /* 0x00008400ff08ab82 */ /* 0x000e620000000a00 */
[----:B------:R-:W-:Y:S02]  /*1f70*/  @!P2 IMAD R11, R19, R11, R14 ;  /* 0x0000000b130ba224 */ /* 0x000fe400078e020e */
[----:B------:R-:W-:Y:S01]  /*1f80*/  @!P1 LDGSTS.E.BYPASS.LTC128B.128 [R41+0x800], desc[UR10][R38.64] ;  /* 0x0080000026299fae */ /* 0x000fe2000b901d4a */
[----:B------:R-:W-:Y:S02]  /*1f90*/  @!P4 IMAD.IADD R37, R43, 0x1, R37 ;  /* 0x000000012b25c824 */ /* 0x000fe400078e0225 */
[----:B------:R-:W-:Y:S01]  /*1fa0*/  @!P2 IMAD.WIDE.U32 R34, R19, R10, R34 ;  /* 0x0000000a1322a225 */ /* 0x000fe200078e0022 */
[----:B------:R-:W-:Y:S01]  /*1fb0*/  @!P1 LDGSTS.E.BYPASS.LTC128B.128 [R41+0x2800], desc[UR10][R38.64+0x80] ;  /* 0x0280008026299fae */ /* 0x000fe2000b901d4a */
[----:B------:R-:W2:Y:S01]  /*1fc0*/  @!P3 LDC.64 R4, c[0x0][0x218] ;  /* 0x00008600ff04bb82 */ /* 0x000ea20000000a00 */
[----:B------:R-:W-:Y:S01]  /*1fd0*/  @!P3 MOV R19, 0x400 ;  /* 0x000004000013b802 */ /* 0x000fe20000000f00 */
[----:B------:R-:W-:Y:S01]  /*1fe0*/  @!P4 IMAD R25, R16, 0x2, R25 ;  /* 0x000000021019c824 */ /* 0x000fe200078e0219 */
[----:B------:R-:W-:Y:S01]  /*1ff0*/  @!P1 LDGSTS.E.BYPASS.LTC128B.128 [R41+0x4800], desc[UR10][R38.64+0x100] ;  /* 0x0480010026299fae */ /* 0x000fe2000b901d4a */
[C---:B----4-:R-:W-:Y:S01]  /*2000*/  @!P4 LEA R32, P1, R42.reuse, R12, 0x1 ;  /* 0x0000000c2a20c211 */ /* 0x050fe200078208ff */
[----:B------:R-:W-:Y:S01]  /*2010*/  @!P2 IMAD.IADD R11, R35, 0x1, R11 ;  /* 0x00000001230ba824 */ /* 0x000fe200078e020b */
[----:B------:R-:W3:Y:S02]  /*2020*/  @!P5 S2R R12, SR_CgaCtaId ;  /* 0x00000000000cd919 */ /* 0x000ee40000008800 */
[----:B------:R-:W4:Y:S01]  /*2030*/  @!P5 LDC.64 R14, c[0x0][0x218] ;  /* 0x00008600ff0edb82 */ /* 0x000f220000000a00 */
[----:B------:R-:W-:Y:S01]  /*2040*/  @!P4 LEA.HI.X R33, R42, R13, R37, 0x1, P1 ;  /* 0x0000000d2a21c211 */ /* 0x000fe200008f0c25 */
[----:B------:R-:W-:Y:S01]  /*2050*/  @!P2 IMAD R29, R16, 0x2, R29 ;  /* 0x00000002101da824 */ /* 0x000fe200078e021d */
[----:B------:R-:W3:Y:S01]  /*2060*/  @!P3 S2R R10, SR_CgaCtaId ;  /* 0x00000000000ab919 */ /* 0x000ee20000008800 */
[----:B------:R-:W-:Y:S01]  /*2070*/  ISETP.GE.AND P1, PT, R22, R31, PT ;  /* 0x0000001f1600720c */ /* 0x000fe20003f26270 */
[----:B------:R-:W-:Y:S01]  /*2080*/  IMAD.WIDE.U32 R26, R17, UR6, R26 ;  /* 0x00000006111a7c25 */ /* 0x000fe2000f8e001a */
[----:B------:R-:W-:Y:S01]  /*2090*/  @!P4 LDGSTS.E.BYPASS.LTC128B.128 [R25+0x1000], desc[UR10][R32.64] ;  /* 0x010000002019cfae */ /* 0x000fe2000b901d4a */
[----:B-1----:R-:W-:-:S02]  /*20a0*/  @!P2 LEA R36, P6, R34, R8, 0x1 ;  /* 0x000000082224a211 */ /* 0x002fc400078c08ff */
[----:B------:R-:W-:Y:S01]  /*20b0*/  IMAD R23, R23, R174, RZ ;  /* 0x000000ae17177224 */ /* 0x000fe200078e02ff */
[----:B------:R-:W-:Y:S01]  /*20c0*/  @!P4 LDGSTS.E.BYPASS.LTC128B.128 [R25+0x3000], desc[UR10][R32.64+0x80] ;  /* 0x030000802019cfae */ /* 0x000fe2000b901d4a */
[----:B------:R-:W-:Y:S01]  /*20d0*/  @!P2 LEA.HI.X R37, R34, R9, R11, 0x1, P6 ;  /* 0x000000092225a211 */ /* 0x000fe200030f0c0b */
[----:B------:R-:W-:Y:S01]  /*20e0*/  IMAD.SHL.U32 R11, R173, 0x20, RZ ;  /* 0x00000020ad0b7824 */ /* 0x000fe200078e00ff */
[----:B------:R-:W-:Y:S01]  /*20f0*/  ISETP.GE.AND P6, PT, R20, R31, PT ;  /* 0x0000001f1400720c */ /* 0x000fe20003fc6270 */
[----:B------:R1:W-:Y:S01]  /*2100*/  @!P4 LDGSTS.E.BYPASS.LTC128B.128 [R25+0x5000], desc[UR10][R32.64+0x100] ;  /* 0x050001002019cfae */ /* 0x0003e2000b901d4a */
[----:B------:R-:W-:Y:S02]  /*2110*/  @!P3 LEA R13, P4, R172, R133, 0x4 ;  /* 0x00000085ac0db211 */ /* 0x000fe400078820ff */
[----:B------:R-:W1:Y:S01]  /*2120*/  @!P1 LDC.64 R8, c[0x0][0x218] ;  /* 0x00008600ff089b82 */ /* 0x000e620000000a00 */
[----:B------:R-:W-:Y:S01]  /*2130*/  IMAD R23, R146, R175, R23 ;  /* 0x000000af92177224 */ /* 0x000fe200078e0217 */
[----:B------:R-:W-:Y:S01]  /*2140*/  @!P2 LDGSTS.E.BYPASS.LTC128B.128 [R29+0x1800], desc[UR10][R36.64] ;  /* 0x01800000241dafae */ /* 0x000fe2000b901d4a */
[----:B------:R-:W-:-:S02]  /*2150*/  @!P3 LEA.HI.X R28, R172, R2, R173, 0x4, P4 ;  /* 0x00000002ac1cb211 */ /* 0x000fc400020f24ad */
[C---:B--2---:R-:W-:Y:S01]  /*2160*/  @!P3 LEA R4, P4, R13.reuse, R4, 0x1 ;  /* 0x000000040d04b211 */ /* 0x044fe200078808ff */
[----:B------:R-:W-:Y:S03]  /*2170*/  @!P2 LDGSTS.E.BYPASS.LTC128B.128 [R29+0x3800], desc[UR10][R36.64+0x80] ;  /* 0x03800080241dafae */ /* 0x000fe6000b901d4a */
[----:B------:R-:W-:Y:S01]  /*2180*/  @!P3 LEA.HI.X R5, R13, R5, R28, 0x1, P4 ;  /* 0x000000050d05b211 */ /* 0x000fe200020f0c1c */
[----:B------:R2:W-:Y:S01]  /*2190*/  @!P2 LDGSTS.E.BYPASS.LTC128B.128 [R29+0x5800], desc[UR10][R36.64+0x100] ;  /* 0x05800100241dafae */ /* 0x0005e2000b901d4a */
[C---:B----4-:R-:W-:Y:S02]  /*21a0*/  @!P5 LEA R14, P2, R133.reuse, R14, 0x1 ;  /* 0x0000000e850ed211 */ /* 0x050fe400078408ff */
[----:B------:R-:W-:Y:S02]  /*21b0*/  ISETP.GE.AND P4, PT, R24, R31, PT ;  /* 0x0000001f1800720c */ /* 0x000fe40003f86270 */
[----:B------:R-:W-:-:S02]  /*21c0*/  @!P5 LEA.HI.X R15, R133, R15, R2, 0x1, P2 ;  /* 0x0000000f850fd211 */ /* 0x000fc400010f0c02 */
[----:B------:R-:W-:Y:S01]  /*21d0*/  LEA.HI R24, R7, R84, RZ, 0x4 ;  /* 0x0000005407187211 */ /* 0x000fe200078f20ff */
[----:B------:R-:W-:Y:S01]  /*21e0*/  IMAD.MOV.U32 R7, RZ, RZ, 0x10 ;  /* 0x00000010ff077424 */ /* 0x000fe200078e00ff */
[----:B---3--:R-:W-:Y:S02]  /*21f0*/  @!P3 LEA R19, R10, R19, 0x18 ;  /* 0x000000130a13b211 */ /* 0x008fe400078ec0ff */
[----:B------:R-:W3:Y:S03]  /*2200*/  @!P6 S2R R10, SR_CgaCtaId ;  /* 0x00000000000ae919 */ /* 0x000ee60000008800 */
[----:B------:R-:W-:Y:S01]  /*2210*/  @!P3 IMAD R19, R16, 0x2, R19 ;  /* 0x000000021013b824 */ /* 0x000fe200078e0213 */
[----:B-1----:R-:W-:Y:S01]  /*2220*/  @!P5 MOV R25, 0x400 ;  /* 0x000004000019d802 */ /* 0x002fe20000000f00 */
[----:B------:R-:W-:-:S03]  /*2230*/  IMAD.WIDE.U32 R32, R172, 0x20, RZ ;  /* 0x00000020ac207825 */ /* 0x000fc600078e00ff */
[----:B------:R-:W-:Y:S02]  /*2240*/  @!P5 LEA R25, R12, R25, 0x18 ;  /* 0x000000190c19d211 */ /* 0x000fe400078ec0ff */
[----:B------:R-:W-:-:S03]  /*2250*/  @!P1 IADD3 R13, P2, R133, R32, RZ ;  /* 0x00000020850d9210 */ /* 0x000fc60007f5e0ff */
[----:B------:R-:W-:Y:S01]  /*2260*/  @!P5 IMAD R25, R16, 0x2, R25 ;  /* 0x000000021019d824 */ /* 0x000fe200078e0219 */
[----:B------:R-:W-:Y:S02]  /*2270*/  @!P1 IADD3.X R12, R2, R33, R11, P2, !PT ;  /* 0x00000021020c9210 */ /* 0x000fe400017fe40b */
[----:B------:R-:W1:Y:S01]  /*2280*/  @!P1 S2R R11, SR_CgaCtaId ;  /* 0x00000000000b9919 */ /* 0x000e620000008800 */
[C---:B------:R-:W-:Y:S02]  /*2290*/  @!P1 LEA R8, P2, R13.reuse, R8, 0x1 ;  /* 0x000000080d089211 */ /* 0x040fe400078408ff */
[----:B--2---:R-:W-:Y:S01]  /*22a0*/  SHF.R.S32.HI R29, RZ, 0x4, R24 ;  /* 0x00000004ff1d7819 */ /* 0x004fe20000011418 */
[----:B------:R-:W-:Y:S01]  /*22b0*/  @!P5 LDGSTS.E.BYPASS.LTC128B.128 [R25+0x6000], desc[UR10][R14.64] ;  /* 0x060000000e19dfae */ /* 0x000fe2000b901d4a */
[----:B------:R-:W-:Y:S02]  /*22c0*/  @!P1 LEA.HI.X R9, R13, R9, R12, 0x1, P2 ;  /* 0x000000090d099211 */ /* 0x000fe400010f0c0c */
[C---:B------:R-:W-:Y:S01]  /*22d0*/  LEA.HI R12, R24.reuse, R29, RZ, 0x1 ;  /* 0x0000001d180c7211 */ /* 0x040fe200078f08ff */
[----:B------:R-:W-:Y:S01]  /*22e0*/  @!P5 LDGSTS.E.BYPASS.LTC128B.128 [R25+0x8000], desc[UR10][R14.64+0x80] ;  /* 0x080000800e19dfae */ /* 0x000fe2000b901d4a */
[----:B------:R-:W-:-:S02]  /*22f0*/  LOP3.LUT R13, R24, 0xfffffff0, RZ, 0xc0, !PT ;  /* 0xfffffff0180d7812 */ /* 0x000fc400078ec0ff */
[-C--:B------:R-:W-:Y:S01]  /*2300*/  ISETP.GE.AND P2, PT, R20, R31.reuse, PT ;  /* 0x0000001f1400720c */ /* 0x080fe20003f46270 */
[----:B------:R2:W-:Y:S01]  /*2310*/  @!P5 LDGSTS.E.BYPASS.LTC128B.128 [R25+0xa000], desc[UR10][R14.64+0x100] ;  /* 0x0a0001000e19dfae */ /* 0x0005e2000b901d4a */
[----:B------:R-:W-:Y:S01]  /*2320*/  LOP3.LUT R20, R12, 0xfffffffe, RZ, 0xc0, !PT ;  /* 0xfffffffe0c147812 */ /* 0x000fe200078ec0ff */
[----:B------:R-:W-:Y:S01]  /*2330*/  IMAD.IADD R12, R84, 0x1, -R13 ;  /* 0x00000001540c7824 */ /* 0x000fe200078e0a0d */
[C---:B------:R-:W-:Y:S01]  /*2340*/  ISETP.GE.AND P5, PT, R18.reuse, R31, PT ;  /* 0x0000001f1200720c */ /* 0x040fe20003fa6270 */
[----:B------:R-:W-:Y:S01]  /*2350*/  @!P3 LDGSTS.E.BYPASS.LTC128B.128 [R19+0x6800], desc[UR10][R4.64] ;  /* 0x068000000413bfae */ /* 0x000fe2000b901d4a */
[----:B------:R-:W-:Y:S02]  /*2360*/  IMAD.SHL.U32 R18, R18, 0x8, RZ ;  /* 0x0000000812127824 */ /* 0x000fe400078e00ff */
[----:B------:R-:W-:Y:S01]  /*2370*/  SHF.R.S32.HI R13, RZ, 0x1f, R12 ;  /* 0x0000001fff0d7819 */ /* 0x000fe2000001140c */
[----:B------:R-:W-:Y:S01]  /*2380*/  @!P3 LDGSTS.E.BYPASS.LTC128B.128 [R19+0x8800], desc[UR10][R4.64+0x80] ;  /* 0x088000800413bfae */ /* 0x000fe2000b901d4a */
[----:B------:R-:W-:Y:S01]  /*2390*/  IMAD.IADD R29, R29, 0x1, -R20 ;  /* 0x000000011d1d7824 */ /* 0x000fe200078e0a14 */
[----:B------:R-:W-:-:S02]  /*23a0*/  @!P1 MOV R20, 0x400 ;  /* 0x0000040000149802 */ /* 0x000fc40000000f00 */
[----:B------:R4:W-:Y:S01]  /*23b0*/  @!P3 LDGSTS.E.BYPASS.LTC128B.128 [R19+0xa800], desc[UR10][R4.64+0x100] ;  /* 0x0a8001000413bfae */ /* 0x0009e2000b901d4a */
[----:B------:R-:W-:Y:S02]  /*23c0*/  LEA.HI R13, R13, R12, RZ, 0x3 ;  /* 0x0000000c0d0d7211 */ /* 0x000fe400078f18ff */
[----:B------:R-:W-:-:S03]  /*23d0*/  ISETP.GE.AND P3, PT, R22, R31, PT ;  /* 0x0000001f1600720c */ /* 0x000fc60003f66270 */
[----:B------:R-:W-:-:S05]  /*23e0*/  IMAD.SHL.U32 R85, R13, 0x40, RZ ;  /* 0x000000400d557824 */ /* 0x000fca00078e00ff */
[----:B------:R-:W-:Y:S01]  /*23f0*/  LOP3.LUT R85, R85, 0xfffffe00, RZ, 0xc0, !PT ;  /* 0xfffffe0055557812 */ /* 0x000fe200078ec0ff */
[----:B--2---:R-:W-:Y:S01]  /*2400*/  IMAD R14, R21, UR6, RZ ;  /* 0x00000006150e7c24 */ /* 0x004fe2000f8e02ff */
[----:B------:R-:W-:Y:S01]  /*2410*/  LOP3.LUT R15, R13, 0xfffffff8, RZ, 0xc0, !PT ;  /* 0xfffffff80d0f7812 */ /* 0x000fe200078ec0ff */
[----:B------:R-:W-:Y:S02]  /*2420*/  @!P6 IMAD.MOV.U32 R21, RZ, RZ, R2 ;  /* 0x000000ffff15e224 */ /* 0x000fe400078e0002 */
[----:B------:R-:W-:Y:S01]  /*2430*/  IMAD R14, R17, UR7, R14 ;  /* 0x00000007110e7c24 */ /* 0x000fe2000f8e020e */
[----:B------:R-:W-:Y:S01]  /*2440*/  @!P6 MOV R17, 0x400 ;  /* 0x000004000011e802 */ /* 0x000fe20000000f00 */
[----:B------:R-:W-:Y:S02]  /*2450*/  IMAD.IADD R12, R12, 0x1, -R15 ;  /* 0x000000010c0c7824 */ /* 0x000fe400078e0a0f */
[----:B------:R-:W-:Y:S02]  /*2460*/  IMAD.IADD R27, R27, 0x1, R14 ;  /* 0x000000011b1b7824 */ /* 0x000fe400078e020e */
[----:B------:R-:W-:Y:S01]  /*2470*/  @!P2 IMAD R14, R175, 0x60, RZ ;  /* 0x00000060af0ea824 */ /* 0x000fe200078e02ff */
[----:B----4-:R-:W2:Y:S01]  /*2480*/  @!P6 LDC.64 R4, c[0x0][0x218] ;  /* 0x00008600ff04eb82 */ /* 0x010ea20000000a00 */
[----:B-1----:R-:W-:Y:S01]  /*2490*/  @!P1 LEA R19, R11, R20, 0x18 ;  /* 0x000000140b139211 */ /* 0x002fe200078ec0ff */
[----:B------:R-:W-:Y:S01]  /*24a0*/  @!P6 IMAD.MOV.U32 R20, RZ, RZ, R133 ;  /* 0x000000ffff14e224 */ /* 0x000fe200078e0085 */
[----:B---3--:R-:W-:Y:S01]  /*24b0*/  @!P6 LEA R11, R10, R17, 0x18 ;  /* 0x000000110a0be211 */ /* 0x008fe200078ec0ff */
[----:B------:R-:W-:-:S02]  /*24c0*/  IMAD.SHL.U32 R10, R0, 0x40, RZ ;  /* 0x00000040000a7824 */ /* 0x000fc400078e00ff */
[----:B------:R-:W-:Y:S02]  /*24d0*/  @!P1 IMAD R19, R16, 0x2, R19 ;  /* 0x0000000210139824 */ /* 0x000fe400078e0213 */
[----:B------:R-:W-:Y:S01]  /*24e0*/  @!P6 IMAD.WIDE.U32 R20, R172, 0x30, R20 ;  /* 0x00000030ac14e825 */ /* 0x000fe200078e0014 */
[----:B------:R-:W-:Y:S02]  /*24f0*/  LOP3.LUT R15, R10, 0x1c0, RZ, 0xc0, !PT ;  /* 0x000001c00a0f7812 */ /* 0x000fe400078ec0ff */
[----:B------:R-:W-:Y:S01]  /*2500*/  @!P1 LDGSTS.E.BYPASS.LTC128B.128 [R19+0x7000], desc[UR10][R8.64] ;  /* 0x0700000008139fae */ /* 0x000fe2000b901d4a */
[----:B------:R-:W-:Y:S01]  /*2510*/  @!P6 IMAD R10, R173, 0x30, RZ ;  /* 0x00000030ad0ae824 */ /* 0x000fe200078e02ff */
[----:B------:R-:W-:Y:S01]  /*2520*/  LOP3.LUT R18, R15, 0x8, R18, 0xf8, !PT ;  /* 0x000000080f127812 */ /* 0x000fe200078ef812 */
[----:B------:R-:W-:Y:S01]  /*2530*/  IMAD.WIDE.U32 R146, R146, R174, R26 ;  /* 0x000000ae92927225 */ /* 0x000fe200078e001a */
[----:B------:R-:W-:Y:S01]  /*2540*/  @!P1 LDGSTS.E.BYPASS.LTC128B.128 [R19+0x9000], desc[UR10][R8.64+0x80] ;  /* 0x0900008008139fae */ /* 0x000fe2000b901d4a */
[----:B------:R-:W-:-:S02]  /*2550*/  SHF.R.U32.HI R15, RZ, 0x3, R15 ;  /* 0x00000003ff0f7819 */ /* 0x000fc4000001160f */
[----:B------:R-:W-:Y:S01]  /*2560*/  @!P6 IMAD.IADD R10, R21, 0x1, R10 ;  /* 0x00000001150ae824 */ /* 0x000fe200078e020a */
[----:B------:R1:W-:Y:S01]  /*2570*/  @!P1 LDGSTS.E.BYPASS.LTC128B.128 [R19+0xb000], desc[UR10][R8.64+0x100] ;  /* 0x0b00010008139fae */ /* 0x0003e2000b901d4a */
[----:B------:R-:W-:Y:S01]  /*2580*/  LOP3.LUT R18, R18, R15, RZ, 0x3c, !PT ;  /* 0x0000000f12127212 */ /* 0x000fe200078e3cff */
[----:B------:R-:W-:Y:S02]  /*2590*/  @!P6 IMAD R15, R16, 0x2, R11 ;  /* 0x00000002100fe824 */ /* 0x000fe400078e020b */
[----:B------:R-:W-:Y:S01]  /*25a0*/  IMAD.IADD R144, R147, 0x1, R23 ;  /* 0x0000000193907824 */ /* 0x000fe200078e0217 */
[C---:B--2---:R-:W-:Y:S01]  /*25b0*/  @!P6 LEA R4, P1, R20.reuse, R4, 0x1 ;  /* 0x000000041404e211 */ /* 0x044fe200078208ff */
[C---:B------:R-:W-:Y:S02]  /*25c0*/  IMAD R197, R29.reuse, 0x200, R18 ;  /* 0x000002001dc57824 */ /* 0x040fe400078e0212 */
[----:B------:R-:W-:Y:S01]  /*25d0*/  IMAD.SHL.U32 R29, R29, 0x8, RZ ;  /* 0x000000081d1d7824 */ /* 0x000fe200078e00ff */
[----:B------:R-:W-:Y:S01]  /*25e0*/  @!P6 LEA.HI.X R5, R20, R5, R10, 0x1, P1 ;  /* 0x000000051405e211 */ /* 0x000fe200008f0c0a */
[----:B------:R-:W-:Y:S01]  /*25f0*/  IMAD.WIDE.U32 R10, R174, 0x20, RZ ;  /* 0x00000020ae0a7825 */ /* 0x000fe200078e00ff */
[----:B------:R-:W-:-:S02]  /*2600*/  LEA R200, P1, R146, UR8, 0x1 ;  /* 0x0000000892c87c11 */ /* 0x000fc4000f8208ff */
[----:B------:R-:W-:Y:S01]  /*2610*/  LEA R197, R197, UR4, 0x1 ;  /* 0x00000004c5c57c11 */ /* 0x000fe2000f8e08ff */
[----:B------:R-:W-:Y:S01]  /*2620*/  @!P6 LDGSTS.E.BYPASS.LTC128B.128 [R15+0x7800], desc[UR10][R4.64] ;  /* 0x07800000040fefae */ /* 0x000fe2000b901d4a */
[----:B------:R-:W-:Y:S02]  /*2630*/  LEA.HI.X R201, R146, UR9, R144, 0x1, P1 ;  /* 0x0000000992c97c11 */ /* 0x000fe400088f0c90 */
[----:B------:R-:W-:Y:S01]  /*2640*/  @!P4 IADD3 R10, P1, R200, R10, RZ ;  /* 0x0000000ac80ac210 */ /* 0x000fe20007f3e0ff */
[----:B------:R-:W-:Y:S01]  /*2650*/  @!P6 LDGSTS.E.BYPASS.LTC128B.128 [R15+0x9800], desc[UR10][R4.64+0x80] ;  /* 0x09800080040fefae */ /* 0x000fe2000b901d4a */
[----:B------:R-:W-:Y:S02]  /*2660*/  VIADD R195, R197, 0x6020 ;  /* 0x00006020c5c37836 */ /* 0x000fe40000000000 */
[----:B------:R-:W-:Y:S01]  /*2670*/  @!P2 IMAD.WIDE.U32 R16, R174, 0x60, R200 ;  /* 0x00000060ae10a825 */ /* 0x000fe200078e00c8 */
[----:B------:R2:W-:Y:S04]  /*2680*/  @!P6 LDGSTS.E.BYPASS.LTC128B.128 [R15+0xb800], desc[UR10][R4.64+0x100] ;  /* 0x0b800100040fefae */ /* 0x0005e8000b901d4a */
[----:B------:R-:W0:Y:S01]  /*2690*/  LDGDEPBAR ;  /* 0x00000000000079af */ /* 0x000e220000000000 */
[----:B-1----:R-:W-:-:S05]  /*26a0*/  IMAD.SHL.U32 R8, R12, 0x40, RZ ;  /* 0x000000400c087824 */ /* 0x002fca00078e00ff */
[----:B------:R-:W-:-:S04]  /*26b0*/  LOP3.LUT R8, R8, 0x1c0, RZ, 0xc0, !PT ;  /* 0x000001c008087812 */ /* 0x000fc800078ec0ff */
[----:B--2---:R-:W-:Y:S01]  /*26c0*/  LOP3.LUT R5, R8, 0x8, R29, 0xf8, !PT ;  /* 0x0000000808057812 */ /* 0x004fe200078ef81d */
[----:B------:R-:W-:-:S04]  /*26d0*/  DEPBAR.LE SB0, 0x0 ;  /* 0x000080000000791a */ /* 0x000fc80000000000 */
[----:B------:R-:W-:Y:S01]  /*26e0*/  BAR.SYNC.DEFER_BLOCKING 0x0 ;  /* 0x0000000000007b1d */ /* 0x000fe20000010000 */
[----:B------:R-:W-:Y:S01]  /*26f0*/  SHF.R.U32.HI R4, RZ, 0x3, R8 ;  /* 0x00000003ff047819 */ /* 0x000fe20000011608 */
[----:B------:R-:W-:Y:S02]  /*2700*/  IMAD.SHL.U32 R8, R175, 0x20, RZ ;  /* 0x00000020af087824 */ /* 0x000fe400078e00ff */
[----:B------:R-:W-:Y:S01]  /*2710*/  @!P2 IMAD.IADD R15, R17, 0x1, R14 ;  /* 0x00000001110fa824 */ /* 0x000fe200078e020e */
[----:B------:R-:W-:Y:S01]  /*2720*/  LOP3.LUT R4, R5, R4, RZ, 0x3c, !PT ;  /* 0x0000000405047212 */ /* 0x000fe200078e3cff */
[----:B------:R-:W-:Y:S01]  /*2730*/  @!P2 IMAD.MOV.U32 R14, RZ, RZ, R16 ;  /* 0x000000ffff0ea224 */ /* 0x000fe200078e0010 */
[----:B------:R-:W-:Y:S01]  /*2740*/  @!P4 IADD3.X R11, R201, R11, R8, P1, !PT ;  /* 0x0000000bc90bc210 */ /* 0x000fe20000ffe408 */
[----:B------:R-:W-:Y:S01]  /*2750*/  IMAD R5, R86, 0x400, R85 ;  /* 0x0000040056057824 */ /* 0x000fe200078e0255 */
[----:B------:R-:W-:Y:S01]  /*2760*/  @!P3 LEA R16, P1, R174, R200, 0x6 ;  /* 0x000000c8ae10b211 */ /* 0x000fe200078230ff */
[----:B------:R-:W-:-:S02]  /*2770*/  IMAD R86, R86, 0x10, R89 ;  /* 0x0000001056567824 */ /* 0x000fc400078e0259 */
[----:B------:R-:W-:Y:S01]  /*2780*/  IMAD.IADD R198, R4, 0x1, R5 ;  /* 0x0000000104c67824 */ /* 0x000fe200078e0205 */
[----:B------:R-:W-:Y:S01]  /*2790*/  @!P3 LEA.HI.X R17, R174, R201, R175, 0x6, P1 ;  /* 0x000000c9ae11b211 */ /* 0x000fe200008f34af */
[----:B------:R-:W-:-:S03]  /*27a0*/  IMAD.MOV.U32 R5, RZ, RZ, 0x20 ;  /* 0x00000020ff057424 */ /* 0x000fc600078e00ff */
[----:B------:R-:W-:Y:S01]  /*27b0*/  LEA R198, R198, UR4, 0x1 ;  /* 0x00000004c6c67c11 */ /* 0x000fe2000f8e08ff */
[----:B------:R-:W-:Y:S04]  /*27c0*/  @P5 STS.128 [R205+0xc000], RZ ;  /* 0x00c000ffcd005388 */ /* 0x000fe80000000c00 */
[----:B------:R-:W-:Y:S04]  /*27d0*/  @P5 STS.128 [R205+0xe000], RZ ;  /* 0x00e000ffcd005388 */ /* 0x000fe80000000c00 */
[----:B------:R-:W-:Y:S04]  /*27e0*/  @P5 STS.128 [R205+0x10000], RZ ;  /* 0x010000ffcd005388 */ /* 0x000fe80000000c00 */
[----:B------:R-:W-:Y:S01]  /*27f0*/  @!PT LDS RZ, [RZ] ;  /* 0x00000000fffff984 */ /* 0x000fe20000000800 */
[----:B------:R-:W-:Y:S01]  /*2800*/  @!PT LDS RZ, [RZ] ;  /* 0x00000000fffff984 */ /* 0x000fe20000000800 */
[----:B------:R-:W-:Y:S01]  /*2810*/  @!PT LDS RZ, [RZ] ;  /* 0x00000000fffff984 */ /* 0x000fe20000000800 */
[----:B------:R-:W-:Y:S04]  /*2820*/  @!P5 LDGSTS.E.BYPASS.LTC128B.128 [R205+0xc000], desc[UR10][R200.64] ;  /* 0x0c000000c8cddfae */ /* 0x000fe8000b901d4a */
[----:B------:R-:W-:Y:S04]  /*2830*/  @!P5 LDGSTS.E.BYPASS.LTC128B.128 [R205+0xe000], desc[UR10][R200.64+0x80] ;  /* 0x0e000080c8cddfae */ /* 0x000fe8000b901d4a */
[----:B------:R-:W-:Y:S04]  /*2840*/  @!P5 LDGSTS.E.BYPASS.LTC128B.128 [R205+0x10000], desc[UR10][R200.64+0x100] ;  /* 0x10000100c8cddfae */ /* 0x000fe8000b901d4a */
        /* <DEDUP_REMOVED lines=8> */
[----:B------:R1:W-:Y:S04]  /*28d0*/  @!P4 LDGSTS.E.BYPASS.LTC128B.128 [R205+0x10800], desc[UR10][R10.64+0x100] ;  /* 0x108001000acdcfae */ /* 0x0003e8000b901d4a */
        /* <DEDUP_REMOVED lines=17> */
[----:B------:R3:W-:Y:S01]  /*29f0*/  @!P2 LDGSTS.E.BYPASS.LTC128B.128 [R205+0x11800], desc[UR10][R14.64+0x100] ;  /* 0x118001000ecdafae */ /* 0x0007e2000b901d4a */
[----:B------:R-:W-:-:S03]  /*2a00*/  R2P PR, R12, 0x6 ;  /* 0x000000060c007804 */ /* 0x000fc60000000000 */
[----:B-1----:R-:W-:Y:S02]  /*2a10*/  LDSM.16.M88.4 R8, [R198] ;  /* 0x00000000c608783b */ /* 0x002fe40000000200 */
[----:B------:R-:W-:Y:S02]  /*2a20*/  SEL R7, R7, 0xfffffff0, !P1 ;  /* 0xfffffff007077807 */ /* 0x000fe40004800000 */
[----:B------:R-:W1:Y:S01]  /*2a30*/  LDSM.16.M88.4 R24, [R197+0x6000] ;  /* 0x00600000c518783b */ /* 0x000e620000000200 */
[----:B------:R-:W-:Y:S02]  /*2a40*/  SEL R5, R5, 0xffffffe0, !P2 ;  /* 0xffffffe005057807 */ /* 0x000fe40005000000 */
[----:B------:R-:W-:Y:S01]  /*2a50*/  R2P PR, R0, 0x6 ;  /* 0x0000000600007804 */ /* 0x000fe20000000000 */
[----:B------:R-:W-:Y:S01]  /*2a60*/  VIADD R0, R197, 0x6000 ;  /* 0x00006000c5007836 */ /* 0x000fe20000000000 */
[----:B--2---:R-:W2:Y:S01]  /*2a70*/  LDSM.16.M88.4 R16, [R197+0x6800] ;  /* 0x00680000c510783b */ /* 0x004ea20000000200 */
[----:B------:R-:W-:-:S02]  /*2a80*/  IMAD R196, R7, 0x2, R198 ;  /* 0x0000000207c47824 */ /* 0x000fc400078e02c6 */
[C---:B------:R-:W-:Y:S01]  /*2a90*/  IMAD R194, R5.reuse, 0x2, R198 ;  /* 0x0000000205c27824 */ /* 0x040fe200078e02c6 */
[----:B------:R-:W4:Y:S01]  /*2aa0*/  LDSM.16.M88.4 R60, [R197+0x7000] ;  /* 0x00700000c53c783b */ /* 0x000f220000000200 */
[----:B------:R-:W-:-:S03]  /*2ab0*/  IMAD R193, R5, 0x2, R196 ;  /* 0x0000000205c17824 */ /* 0x000fc600078e02c4 */
[----:B------:R-:W4:Y:S03]  /*2ac0*/  LDSM.16.M88.4 R48, [R197+0x7800] ;  /* 0x00780000c530783b */ /* 0x000f260000000200 */
[----:B------:R-:W-:Y:S01]  /*2ad0*/  @P1 VIADD R195, R0, 0xffffffe0 ;  /* 0xffffffe000c31836 */ /* 0x000fe20000000000 */
[----:B------:R-:W-:Y:S01]  /*2ae0*/  LDSM.16.M88.4 R36, [R196] ;  /* 0x00000000c424783b */ /* 0x000fe20000000200 */
[----:B------:R-:W-:Y:S02]  /*2af0*/  IMAD.MOV.U32 R0, RZ, RZ, 0x40 ;  /* 0x00000040ff007424 */ /* 0x000fe400078e00ff */
[C---:B------:R-:W-:Y:S01]  /*2b00*/  VIADD R187, R195.reuse, 0x800 ;  /* 0x00000800c3bb7836 */ /* 0x040fe20000000000 */
[----:B------:R-:W4:Y:S01]  /*2b10*/  LDSM.16.M88.4 R32, [R195] ;  /* 0x00000000c320783b */ /* 0x000f220000000200 */
[C---:B------:R-:W-:Y:S01]  /*2b20*/  VIADD R186, R195.reuse, 0x1000 ;  /* 0x00001000c3ba7836 */ /* 0x040fe20000000000 */
[----:B------:R-:W-:Y:S01]  /*2b30*/  SEL R0, R0, 0xffffffc0, !P2 ;  /* 0xffffffc000007807 */ /* 0x000fe20005000000 */
[C---:B------:R-:W-:Y:S01]  /*2b40*/  VIADD R185, R195.reuse, 0x1800 ;  /* 0x00001800c3b97836 */ /* 0x040fe20000000000 */
[----:B------:R-:W4:Y:S01]  /*2b50*/  LDSM.16.M88.4 R44, [R195+0x800] ;  /* 0x00080000c32c783b */ /* 0x000f220000000200 */
[----:B------:R-:W-:-:S02]  /*2b60*/  VIADD R183, R195, 0x2000 ;  /* 0x00002000c3b77836 */ /* 0x000fc40000000000 */
[----:B------:R-:W-:Y:S01]  /*2b70*/  IMAD.IADD R191, R197, 0x1, R0 ;  /* 0x00000001c5bf7824 */ /* 0x000fe200078e0200 */
[----:B---3--:R-:W3:Y:S01]  /*2b80*/  LDSM.16.M88.4 R12, [R195+0x1000] ;  /* 0x00100000c30c783b */ /* 0x008ee20000000200 */
[----:B------:R-:W-:Y:S02]  /*2b90*/  IMAD.IADD R184, R0, 0x1, R195 ;  /* 0x0000000100b87824 */ /* 0x000fe400078e02c3 */
[C---:B------:R-:W-:Y:S01]  /*2ba0*/  VIADD R182, R195.reuse, 0x2800 ;  /* 0x00002800c3b67836 */ /* 0x040fe20000000000 */
[----:B------:R-:W3:Y:S01]  /*2bb0*/  LDSM.16.M88.4 R40, [R195+0x1800] ;  /* 0x00180000c328783b */ /* 0x000ee20000000200 */
[C---:B------:R-:W-:Y:S02]  /*2bc0*/  VIADD R181, R195.reuse, 0x3000 ;  /* 0x00003000c3b57836 */ /* 0x040fe40000000000 */
[C---:B------:R-:W-:Y:S01]  /*2bd0*/  VIADD R180, R195.reuse, 0x3800 ;  /* 0x00003800c3b47836 */ /* 0x040fe20000000000 */
[----:B------:R-:W-:Y:S01]  /*2be0*/  LDSM.16.M88.4 R52, [R194] ;  /* 0x00000000c234783b */ /* 0x000fe20000000200 */
[C---:B------:R-:W-:Y:S01]  /*2bf0*/  VIADD R179, R195.reuse, 0x4000 ;  /* 0x00004000c3b37836 */ /* 0x040fe20000000000 */
[----:B-1----:R-:W-:Y:S02]  /*2c00*/  HMMA.16816.F32 R28, R8, R24, RZ ;  /* 0x00000018081c723c */ /* 0x002fe400000018ff */
[----:B------:R-:W1:Y:S01]  /*2c10*/  LDSM.16.M88.4 R68, [R191+0x6000] ;  /* 0x00600000bf44783b */ /* 0x000e620000000200 */
[----:B------:R-:W-:-:S02]  /*2c20*/  VIADD R178, R195, 0x4800 ;  /* 0x00004800c3b27836 */ /* 0x000fc40000000000 */
[C---:B------:R-:W-:Y:S01]  /*2c30*/  VIADD R177, R195.reuse, 0x5000 ;  /* 0x00005000c3b17836 */ /* 0x040fe20000000000 */
[----:B------:R-:W-:Y:S01]  /*2c40*/  LDSM.16.M88.4 R76, [R191+0x7800] ;  /* 0x00780000bf4c783b */ /* 0x000fe20000000200 */
[C---:B------:R-:W-:Y:S01]  /*2c50*/  HMMA.16816.F32 R24, R8.reuse, R26, RZ ;  /* 0x0000001a0818723c */ /* 0x040fe200000018ff */
[----:B------:R-:W-:Y:S02]  /*2c60*/  VIADD R176, R195, 0x5800 ;  /* 0x00005800c3b07836 */ /* 0x000fe40000000000 */
[----:B------:R-:W-:Y:S03]  /*2c70*/  LDSM.16.M88.4 R72, [R184+0x1800] ;  /* 0x00180000b848783b */ /* 0x000fe60000000200 */
[C---:B--2---:R-:W-:Y:S01]  /*2c80*/  HMMA.16816.F32 R20, R8.reuse, R16, RZ ;  /* 0x000000100814723c */ /* 0x044fe200000018ff */
[----:B------:R-:W-:Y:S04]  /*2c90*/  LDSM.16.M88.4 R80, [R197+0x9800] ;  /* 0x00980000c550783b */ /* 0x000fe80000000200 */
[----:B------:R-:W0:Y:S01]  /*2ca0*/  LDGDEPBAR ;  /* 0x00000000000079af */ /* 0x000e220000000000 */
[C---:B----4-:R-:W-:Y:S06]  /*2cb0*/  HMMA.16816.F32 R64, R8.reuse, R60, RZ ;  /* 0x0000003c0840723c */ /* 0x050fec00000018ff */
[C---:B------:R-:W-:Y:S06]  /*2cc0*/  HMMA.16816.F32 R16, R8.reuse, R18, RZ ;  /* 0x000000120810723c */ /* 0x040fec00000018ff */
[C---:B------:R-:W-:Y:S06]  /*2cd0*/  HMMA.16816.F32 R60, R8.reuse, R62, RZ ;  /* 0x0000003e083c723c */ /* 0x040fec00000018ff */
[C---:B------:R-:W-:Y:S06]  /*2ce0*/  HMMA.16816.F32 R56, R8.reuse, R48, RZ ;  /* 0x000000300838723c */ /* 0x040fec00000018ff */
[----:B------:R-:W-:Y:S01]  /*2cf0*/  HMMA.16816.F32 R8, R8, R50, RZ ;  /* 0x000000320808723c */ /* 0x000fe200000018ff */
[----:B------:R-:W2:Y:S05]  /*2d00*/  LDSM.16.M88.4 R48, [R191+0x6800] ;  /* 0x00680000bf30783b */ /* 0x000eaa0000000200 */
[C---:B------:R-:W-:Y:S06]  /*2d10*/  HMMA.16816.F32 R28, R36.reuse, R32, R28 ;  /* 0x00000020241c723c */ /* 0x040fec000000181c */
[C---:B------:R-:W-:Y:S01]  /*2d20*/  HMMA.16816.F32 R24, R36.reuse, R34, R24 ;  /* 0x000000222418723c */ /* 0x040fe20000001818 */
[----:B------:R-:W4:Y:S05]  /*2d30*/  LDSM.16.M88.4 R32, [R191+0x7000] ;  /* 0x00700000bf20783b */ /* 0x000f2a0000000200 */
        /* <DEDUP_REMOVED lines=8> */
[----:B------:R-:W3:Y:S04]  /*2dc0*/  LDSM.16.M88.4 R36, [R184+0x1000] ;  /* 0x00100000b824783b */ /* 0x000ee80000000200 */
[----:B------:R-:W3:Y:S01]  /*2dd0*/  LDSM.16.M88.4 R40, [R184+0x800] ;  /* 0x00080000b828783b */ /* 0x000ee20000000200 */
[C---:B-1----:R-:W-:Y:S06]  /*2de0*/  HMMA.16816.F32 R28, R52.reuse, R68, R28 ;  /* 0x00000044341c723c */ /* 0x042fec000000181c */
[C---:B------:R-:W-:Y:S01]  /*2df0*/  HMMA.16816.F32 R24, R52.reuse, R70, R24 ;  /* 0x000000463418723c */ /* 0x040fe20000001818 */
[----:B------:R-:W-:Y:S05]  /*2e00*/  LDSM.16.M88.4 R68, [R198+0x2000] ;  /* 0x00200000c644783b */ /* 0x000fea0000000200 */
[C---:B--2---:R-:W-:Y:S06]  /*2e10*/  HMMA.16816.F32 R20, R52.reuse, R48, R20 ;  /* 0x000000303414723c */ /* 0x044fec0000001814 */
[C---:B------:R-:W-:Y:S01]  /*2e20*/  HMMA.16816.F32 R16, R52.reuse, R50, R16 ;  /* 0x000000323410723c */ /* 0x040fe20000001810 */
[----:B------:R-:W1:Y:S05]  /*2e30*/  LDSM.16.M88.4 R48, [R197+0x8000] ;  /* 0x00800000c530783b */ /* 0x000e6a0000000200 */
[C---:B----4-:R-:W-:Y:S06]  /*2e40*/  HMMA.16816.F32 R64, R52.reuse, R32, R64 ;  /* 0x000000203440723c */ /* 0x050fec0000001840 */
[C---:B------:R-:W-:Y:S01]  /*2e50*/  HMMA.16816.F32 R60, R52.reuse, R34, R60 ;  /* 0x00000022343c723c */ /* 0x040fe2000000183c */
[----:B------:R-:W-:Y:S05]  /*2e60*/  LDSM.16.M88.4 R32, [R197+0x8800] ;  /* 0x00880000c520783b */ /* 0x000fea0000000200 */
[C---:B------:R-:W-:Y:S06]  /*2e70*/  HMMA.16816.F32 R56, R52.reuse, R76, R56 ;  /* 0x0000004c3438723c */ /* 0x040fec0000001838 */
[----:B------:R-:W-:Y:S01]  /*2e80*/  HMMA.16816.F32 R52, R52, R78, R8 ;  /* 0x0000004e3434723c */ /* 0x000fe20000001808 */
[----:B------:R-:W2:Y:S04]  /*2e90*/  LDSM.16.M88.4 R8, [R197+0x9000] ;  /* 0x00900000c508783b */ /* 0x000ea80000000200 */
[----:B------:R-:W-:Y:S01]  /*2ea0*/  LDSM.16.M88.4 R76, [R195+0x3800] ;  /* 0x00380000c34c783b */ /* 0x000fe20000000200 */
[C---:B---3--:R-:W-:Y:S06]  /*2eb0*/  HMMA.16816.F32 R28, R12.reuse, R44, R28 ;  /* 0x0000002c0c1c723c */ /* 0x048fec000000181c */
[C---:B------:R-:W-:Y:S01]  /*2ec0*/  HMMA.16816.F32 R24, R12.reuse, R46, R24 ;  /* 0x0000002e0c18723c */ /* 0x040fe20000001818 */
[----:B------:R-:W-:Y:S05]  /*2ed0*/  LDSM.16.M88.4 R44, [R195+0x2000] ;  /* 0x00200000c32c783b */ /* 0x000fea0000000200 */
[C---:B------:R-:W-:Y:S06]  /*2ee0*/  HMMA.16816.F32 R64, R12.reuse, R36, R64 ;  /* 0x000000240c40723c */ /* 0x040fec0000001840 */
[C---:B------:R-:W-:Y:S01]  /*2ef0*/  HMMA.16816.F32 R60, R12.reuse, R38, R60 ;  /* 0x000000260c3c723c */ /* 0x040fe2000000183c */
[----:B------:R-:W3:Y:S05]  /*2f00*/  LDSM.16.M88.4 R36, [R196+0x2000] ;  /* 0x00200000c424783b */ /* 0x000eea0000000200 */
[C---:B------:R-:W-:Y:S06]  /*2f10*/  HMMA.16816.F32 R20, R12.reuse, R40, R20 ;  /* 0x000000280c14723c */ /* 0x040fec0000001814 */
[C---:B------:R-:W-:Y:S01]  /*2f20*/  HMMA.16816.F32 R16, R12.reuse, R42, R16 ;  /* 0x0000002a0c10723c */ /* 0x040fe20000001810 */
[----:B------:R-:W-:Y:S05]  /*2f30*/  LDSM.16.M88.4 R40, [R195+0x2800] ;  /* 0x00280000c328783b */ /* 0x000fea0000000200 */
[C---:B------:R-:W-:Y:S06]  /*2f40*/  HMMA.16816.F32 R56, R12.reuse, R72, R56 ;  /* 0x000000480c38723c */ /* 0x040fec0000001838 */
[----:B------:R-:W-:Y:S01]  /*2f50*/  HMMA.16816.F32 R52, R12, R74, R52 ;  /* 0x0000004a0c34723c */ /* 0x000fe20000001834 */
[----:B------:R-:W4:Y:S04]  /*2f60*/  LDSM.16.M88.4 R12, [R195+0x3000] ;  /* 0x00300000c30c783b */ /* 0x000f280000000200 */
[----:B------:R-:W-:Y:S01]  /*2f70*/  LDSM.16.M88.4 R72, [R191+0x8000] ;  /* 0x00800000bf48783b */ /* 0x000fe20000000200 */
        /* <DEDUP_REMOVED lines=41> */
[----:B------:R-:W3:Y:S03]  /*3210*/  LDSM.16.M88.4 R44, [R195+0x4000] ;  /* 0x00400000c32c783b */ /* 0x000ee60000000200 */
[C---:B----4-:R-:W-:Y:S06]  /*3220*/  HMMA.16816.F32 R20, R12.reuse, R40, R20 ;  /* 0x000000280c14723c */ /* 0x050fec0000001814 */
[C---:B------:R-:W-:Y:S01]  /*3230*/  HMMA.16816.F32 R16, R12.reuse, R42, R16 ;  /* 0x0000002a0c10723c */ /* 0x040fe20000001810 */
[----:B------:R-:W4:Y:S05]  /*3240*/  LDSM.16.M88.4 R40, [R195+0x4800] ;  /* 0x00480000c328783b */ /* 0x000f2a0000000200 */
[C---:B-1----:R-:W-:Y:S06]  /*3250*/  HMMA.16816.F32 R64, R12.reuse, R36, R64 ;  /* 0x000000240c40723c */ /* 0x042fec0000001840 */
[----:B------:R-:W-:Y:S01]  /*3260*/  HMMA.16816.F32 R60, R12, R38, R60 ;  /* 0x000000260c3c723c */ /* 0x000fe2000000183c */
[----:B------:R-:W1:Y:S05]  /*3270*/  LDSM.16.M88.4 R36, [R195+0x5000] ;  /* 0x00500000c324783b */ /* 0x000e6a0000000200 */
[----:B--2---:R-:W-:Y:S06]  /*3280*/  HMMA.16816.F32 R28, R76, R8, R28 ;  /* 0x000000084c1c723c */ /* 0x004fec000000181c */
[C---:B------:R-:W-:Y:S06]  /*3290*/  HMMA.16816.F32 R56, R12.reuse, R32, R56 ;  /* 0x000000200c38723c */ /* 0x040fec0000001838 */
[----:B------:R-:W-:Y:S01]  /*32a0*/  HMMA.16816.F32 R52, R12, R34, R52 ;  /* 0x000000220c34723c */ /* 0x000fe20000001834 */
[----:B------:R-:W-:Y:S04]  /*32b0*/  LDSM.16.M88.4 R12, [R191+0xa000] ;  /* 0x00a00000bf0c783b */ /* 0x000fe80000000200 */
[----:B------:R-:W-:Y:S01]  /*32c0*/  LDSM.16.M88.4 R32, [R195+0x5800] ;  /* 0x00580000c320783b */ /* 0x000fe20000000200 */
[C---:B------:R-:W-:Y:S03]  /*32d0*/  HMMA.16816.F32 R24, R76.reuse, R10, R24 ;  /* 0x0000000a4c18723c */ /* 0x040fe60000001818 */
[----:B------:R-:W2:Y:S03]  /*32e0*/  LDSM.16.M88.4 R8, [R194+0x4000] ;  /* 0x00400000c208783b */ /* 0x000ea60000000200 */
[C---:B------:R-:W-:Y:S06]  /*32f0*/  HMMA.16816.F32 R20, R76.reuse, R80, R20 ;  /* 0x000000504c14723c */ /* 0x040fec0000001814 */
[C---:B------:R-:W-:Y:S06]  /*3300*/  HMMA.16816.F32 R16, R76.reuse, R82, R16 ;  /* 0x000000524c10723c */ /* 0x040fec0000001810 */
[C---:B------:R-:W-:Y:S06]  /*3310*/  HMMA.16816.F32 R64, R76.reuse, R72, R64 ;  /* 0x000000484c40723c */ /* 0x040fec0000001840 */
[----:B------:R-:W-:Y:S06]  /*3320*/  HMMA.16816.F32 R60, R76, R74, R60 ;  /* 0x0000004a4c3c723c */ /* 0x000fec000000183c */
[----:B---3--:R-:W-:Y:S06]  /*3330*/  HMMA.16816.F32 R28, R48, R44, R28 ;  /* 0x0000002c301c723c */ /* 0x008fec000000181c */
[C---:B------:R-:W-:Y:S06]  /*3340*/  HMMA.16816.F32 R56, R76.reuse, R68, R56 ;  /* 0x000000444c38723c */ /* 0x040fec0000001838 */
[----:B------:R-:W-:Y:S01]  /*3350*/  HMMA.16816.F32 R68, R76, R70, R52 ;  /* 0x000000464c44723c */ /* 0x000fe20000001834 */
[----:B------:R-:W3:Y:S05]  /*3360*/  LDSM.16.M88.4 R52, [R191+0xa800] ;  /* 0x00a80000bf34783b */ /* 0x000eea0000000200 */
[C---:B------:R-:W-:Y:S01]  /*3370*/  HMMA.16816.F32 R24, R48.reuse, R46, R24 ;  /* 0x0000002e3018723c */ /* 0x040fe20000001818 */
[----:B------:R-:W-:Y:S05]  /*3380*/  LDSM.16.M88.4 R44, [R184+0x4000] ;  /* 0x00400000b82c783b */ /* 0x000fea0000000200 */
[C---:B----4-:R-:W-:Y:S01]  /*3390*/  HMMA.16816.F32 R72, R48.reuse, R40, R20 ;  /* 0x000000283048723c */ /* 0x050fe20000001814 */
[----:B------:R-:W4:Y:S05]  /*33a0*/  LDSM.16.M88.4 R20, [R193+0x4000] ;  /* 0x00400000c114783b */ /* 0x000f2a0000000200 */
[C---:B------:R-:W-:Y:S01]  /*33b0*/  HMMA.16816.F32 R16, R48.reuse, R42, R16 ;  /* 0x0000002a3010723c */ /* 0x040fe20000001810 */
[----:B------:R-:W4:Y:S05]  /*33c0*/  LDSM.16.M88.4 R40, [R191+0xb000] ;  /* 0x00b00000bf28783b */ /* 0x000f2a0000000200 */
[C---:B-1----:R-:W-:Y:S06]  /*33d0*/  HMMA.16816.F32 R64, R48.reuse, R36, R64 ;  /* 0x000000243040723c */ /* 0x042fec0000001840 */
[----:B------:R-:W-:Y:S06]  /*33e0*/  HMMA.16816.F32 R60, R48, R38, R60 ;  /* 0x00000026303c723c */ /* 0x000fec000000183c */
[C---:B--2---:R-:W-:Y:S01]  /*33f0*/  HMMA.16816.F32 R36, R8.reuse, R12, R28 ;  /* 0x0000000c0824723c */ /* 0x044fe2000000181c */
[----:B------:R-:W1:Y:S05]  /*3400*/  LDSM.16.M88.4 R28, [R184+0x4800] ;  /* 0x00480000b81c783b */ /* 0x000e6a0000000200 */
[----:B------:R-:W-:Y:S01]  /*3410*/  HMMA.16816.F32 R24, R8, R14, R24 ;  /* 0x0000000e0818723c */ /* 0x000fe20000001818 */
[----:B------:R-:W-:-:S05]  /*3420*/  LOP3.LUT R13, R88, 0xffffffe0, RZ, 0xc0, !PT ;  /* 0xffffffe0580d7812 */ /* 0x000fca00078ec0ff */
[C---:B------:R-:W-:Y:S01]  /*3430*/  IMAD.IADD R0, R84.reuse, 0x1, -R13 ;  /* 0x0000000154007824 */ /* 0x040fe200078e0a0d */
[----:B------:R-:W-:Y:S01]  /*3440*/  HMMA.16816.F32 R56, R48, R32, R56 ;  /* 0x000000203038723c */ /* 0x000fe20000001838 */
[----:B------:R-:W-:-:S03]  /*3450*/  IMAD.SHL.U32 R84, R84, 0x2, RZ ;  /* 0x0000000254547824 */ /* 0x000fc600078e00ff */
[----:B------:R-:W-:Y:S02]  /*3460*/  SHF.R.S32.HI R13, RZ, 0x1f, R0 ;  /* 0x0000001fff0d7819 */ /* 0x000fe40000011400 */
[----:B------:R-:W-:Y:S01]  /*3470*/  HMMA.16816.F32 R68, R48, R34, R68 ;  /* 0x000000223044723c */ /* 0x000fe20000001844 */
[----:B------:R-:W-:Y:S01]  /*3480*/  LOP3.LUT R84, R84, 0x6, RZ, 0xc0, !PT ;  /* 0x0000000654547812 */ /* 0x000fe200078ec0ff */
[----:B------:R-:W-:Y:S01]  /*3490*/  LDSM.16.M88.4 R32, [R184+0x5000] ;  /* 0x00500000b820783b */ /* 0x000fe20000000200 */
[----:B------:R-:W-:-:S03]  /*34a0*/  LEA.HI R0, R13, R0, RZ, 0x2 ;  /* 0x000000000d007211 */ /* 0x000fc600078f10ff */
[----:B------:R-:W2:Y:S01]  /*34b0*/  LDSM.16.M88.4 R12, [R191+0xb800] ;  /* 0x00b80000bf0c783b */ /* 0x000ea20000000200 */
[----:B------:R-:W-:Y:S01]  /*34c0*/  SHF.R.S32.HI R49, RZ, 0x2, R0 ;  /* 0x00000002ff317819 */ /* 0x000fe20000011400 */
[----:B---3--:R-:W-:Y:S01]  /*34d0*/  HMMA.16816.F32 R72, R8, R52, R72 ;  /* 0x000000340848723c */ /* 0x008fe20000001848 */
[----:B------:R-:W-:Y:S02]  /*34e0*/  IMAD.IADD R0, R85, 0x1, R4 ;  /* 0x0000000155007824 */ /* 0x000fe400078e0204 */
[----:B------:R-:W-:-:S03]  /*34f0*/  IADD3 R49, R86, 0x1, R49 ;  /* 0x0000000156317810 */ /* 0x000fc60007ffe031 */
[----:B------:R-:W-:Y:S01]  /*3500*/  HMMA.16816.F32 R16, R8, R54, R16 ;  /* 0x000000360810723c */ /* 0x000fe20000001810 */
[----:B------:R-:W-:-:S05]  /*3510*/  IADD3 R90, R6, R49, -R90 ;  /* 0x00000031065a7210 */ /* 0x000fca0007ffe85a */
[----:B----4-:R-:W-:Y:S01]  /*3520*/  HMMA.16816.F32 R36, R20, R44, R36 ;  /* 0x0000002c1424723c */ /* 0x010fe20000001824 */
[----:B------:R-:W-:-:S05]  /*3530*/  IMAD.IADD R87, R90, 0x1, R87 ;  /* 0x000000015a577824 */ /* 0x000fca00078e0257 */
[----:B------:R-:W-:Y:S01]  /*3540*/  HMMA.16816.F32 R64, R8, R40, R64 ;  /* 0x000000280840723c */ /* 0x000fe20000001840 */
[----:B------:R-:W-:Y:S01]  /*3550*/  IMAD.IADD R45, R3, 0x1, R84 ;  /* 0x00000001032d7824 */ /* 0x000fe200078e0254 */
[C---:B------:R-:W-:Y:S02]  /*3560*/  VIMNMX R210, R87.reuse, R6, PT ;  /* 0x0000000657d27248 */ /* 0x040fe40003fe0100 */
[----:B------:R-:W-:Y:S02]  /*3570*/  VIADDMNMX R204, R87, 0x8, R6, PT ;  /* 0x0000000857cc7846 */ /* 0x000fe40003800106 */
[----:B------:R-:W-:Y:S01]  /*3580*/  HMMA.16816.F32 R24, R20, R46, R24 ;  /* 0x0000002e1418723c */ /* 0x000fe20000001818 */
[----:B------:R-:W-:-:S05]  /*3590*/  VIADD R41, R45, 0x1 ;  /* 0x000000012d297836 */ /* 0x000fca0000000000 */
[----:B------:R-:W-:Y:S01]  /*35a0*/  HMMA.16816.F32 R60, R8, R42, R60 ;  /* 0x0000002a083c723c */ /* 0x000fe2000000183c */
[----:B------:R-:W-:Y:S01]  /*35b0*/  ISETP.GE.AND P6, PT, R41, R210, PT ;  /* 0x000000d22900720c */ /* 0x000fe20003fc6270 */
[----:B------:R-:W-:Y:S01]  /*35c0*/  VIADD R47, R45, 0x8 ;  /* 0x000000082d2f7836 */ /* 0x000fe20000000000 */
[----:B------:R-:W-:Y:S02]  /*35d0*/  ISETP.GE.AND P2, PT, R41, R204, PT ;  /* 0x000000cc2900720c */ /* 0x000fe40003f46270 */
[----:B------:R-:W3:Y:S01]  /*35e0*/  LDSM.16.M88.4 R40, [R184+0x5800] ;  /* 0x00580000b828783b */ /* 0x000ee20000000200 */
[----:B-1----:R-:W-:Y:S01]  /*35f0*/  HMMA.16816.F32 R72, R20, R28, R72 ;  /* 0x0000001c1448723c */ /* 0x002fe20000001848 */
[----:B------:R-:W-:Y:S01]  /*3600*/  ISETP.GE.AND P3, PT, R47, R210, PT ;  /* 0x000000d22f00720c */ /* 0x000fe20003f66270 */
[----:B------:R-:W-:-:S04]  /*3610*/  DEPBAR.LE SB0, 0x0 ;  /* 0x000080000000791a */ /* 0x000fc80000000000 */
[----:B------:R-:W-:Y:S01]  /*3620*/  HMMA.16816.F32 R16, R20, R30, R16 ;  /* 0x0000001e1410723c */ /* 0x000fe20000001810 */
[----:B------:R-:W-:Y:S01]  /*3630*/  VIADD R29, R45, 0x9 ;  /* 0x000000092d1d7836 */ /* 0x000fe20000000000 */
[----:B------:R-:W-:Y:S02]  /*3640*/  ISETP.GE.AND P1, PT, R47, R204, PT ;  /* 0x000000cc2f00720c */ /* 0x000fe40003f26270 */
[----:B------:R-:W-:Y:S02]  /*3650*/  FSEL R28, R37, -INF , !P6 ;  /* 0xff800000251c7808 */ /* 0x000fe40007000000 */
[----:B--2---:R-:W-:Y:S01]  /*3660*/  HMMA.16816.F32 R56, R8, R12, R56 ;  /* 0x0000000c0838723c */ /* 0x004fe20000001838 */
[----:B------:R-:W-:Y:S01]  /*3670*/  ISETP.GE.AND P4, PT, R29, R210, PT ;  /* 0x000000d21d00720c */ /* 0x000fe20003f86270 */
[----:B------:R-:W-:Y:S01]  /*3680*/  VIADD R31, R45, 0x11 ;  /* 0x000000112d1f7836 */ /* 0x000fe20000000000 */
[----:B------:R-:W-:Y:S01]  /*3690*/  ISETP.GE.AND P5, PT, R29, R204, PT ;  /* 0x000000cc1d00720c */ /* 0x000fe20003fa6270 */
[----:B------:R-:W-:Y:S01]  /*36a0*/  VIADD R29, R45, 0x10 ;  /* 0x000000102d1d7836 */ /* 0x000fe20000000000 */
[----:B------:R-:W-:Y:S01]  /*36b0*/  FSEL R24, R24, -INF , !P3 ;  /* 0xff80000018187808 */ /* 0x000fe20005800000 */
[----:B------:R-:W-:Y:S01]  /*36c0*/  HMMA.16816.F32 R64, R20, R32, R64 ;  /* 0x000000201440723c */ /* 0x000fe20000001840 */
[----:B------:R-:W-:Y:S01]  /*36d0*/  FSEL R12, R25, -INF , !P4 ;  /* 0xff800000190c7808 */ /* 0x000fe20006000000 */
[----:B------:R-:W-:Y:S01]  /*36e0*/  VIADD R25, R45, 0x19 ;  /* 0x000000192d197836 */ /* 0x000fe20000000000 */
[----:B------:R-:W-:Y:S01]  /*36f0*/  ISETP.GE.AND P6, PT, R29, R210, PT ;  /* 0x000000d21d00720c */ /* 0x000fe20003fc6270 */
[----:B------:R-:W-:Y:S01]  /*3700*/  VIADD R13, R45, 0x18 ;  /* 0x000000182d0d7836 */ /* 0x000fe20000000000 */
[----:B------:R-:W-:Y:S01]  /*3710*/  ISETP.GE.AND P3, PT, R29, R204, PT ;  /* 0x000000cc1d00720c */ /* 0x000fe20003f66270 */
[----:B------:R-:W-:Y:S01]  /*3720*/  HMMA.16816.F32 R68, R8, R14, R68 ;  /* 0x0000000e0844723c */ /* 0x000fe20000001844 */
[----:B------:R-:W-:-:S02]  /*3730*/  FSEL R29, R26, -INF , !P1 ;  /* 0xff8000001a1d7808 */ /* 0x000fc40004800000 */
[----:B------:R-:W-:Y:S02]  /*3740*/  ISETP.GE.AND P1, PT, R31, R210, PT ;  /* 0x000000d21f00720c */ /* 0x000fe40003f26270 */
[----:B------:R-:W-:Y:S01]  /*3750*/  FSEL R27, R27, -INF , !P5 ;  /* 0xff8000001b1b7808 */ /* 0x000fe20006800000 */
[C---:B------:R-:W-:Y:S01]  /*3760*/  HMMA.16816.F32 R60, R20.reuse, R34, R60 ;  /* 0x00000022143c723c */ /* 0x040fe2000000183c */
[----:B------:R-:W-:Y:S01]  /*3770*/  FSEL R8, R73, -INF , !P1 ;  /* 0xff80000049087808 */ /* 0x000fe20004800000 */
[----:B------:R-:W-:Y:S01]  /*3780*/  VIADD R9, R45, 0x20 ;  /* 0x000000202d097836 */ /* 0x000fe20000000000 */
[-C--:B------:R-:W-:Y:S01]  /*3790*/  ISETP.GE.AND P1, PT, R25, R204.reuse, PT ;  /* 0x000000cc1900720c */ /* 0x080fe20003f26270 */
[----:B------:R-:W-:Y:S01]  /*37a0*/  VIADD R15, R45, 0x21 ;  /* 0x000000212d0f7836 */ /* 0x000fe20000000000 */
[----:B------:R-:W-:Y:S02]  /*37b0*/  ISETP.GE.AND P4, PT, R31, R204, PT ;  /* 0x000000cc1f00720c */ /* 0x000fe40003f86270 */
[----:B------:R-:W-:Y:S01]  /*37c0*/  FSEL R19, R19, -INF , !P1 ;  /* 0xff80000013137808 */ /* 0x000fe20004800000 */
[----:B------:R-:W-:Y:S01]  /*37d0*/  BAR.SYNC.DEFER_BLOCKING 0x0 ;  /* 0x0000000000007b1d */ /* 0x000fe20000010000 */
[----:B------:R-:W-:Y:S01]  /*37e0*/  ISETP.GT.AND P1, PT, R211, 0x1, PT ;  /* 0x00000001d300780c */ /* 0x000fe20003f24270 */
[----:B---3--:R-:W-:Y:S01]  /*37f0*/  HMMA.16816.F32 R56, R20, R40, R56 ;  /* 0x000000281438723c */ /* 0x008fe20000001838 */
[----:B------:R-:W-:-:S02]  /*3800*/  ISETP.GE.AND P5, PT, R13, R210, PT ;  /* 0x000000d20d00720c */ /* 0x000fc40003fa6270 */
[----:B------:R-:W-:Y:S02]  /*3810*/  FSEL R72, R72, -INF , !P6 ;  /* 0xff80000048487808 */ /* 0x000fe40007000000 */
[----:B------:R-:W-:Y:S02]  /*3820*/  FSEL R11, R74, -INF , !P3 ;  /* 0xff8000004a0b7808 */ /* 0x000fe40005800000 */
[----:B------:R-:W-:Y:S01]  /*3830*/  ISETP.GE.AND P6, PT, R13, R204, PT ;  /* 0x000000cc0d00720c */ /* 0x000fe20003fc6270 */
[----:B------:R-:W-:Y:S01]  /*3840*/  HMMA.16816.F32 R68, R20, R42, R68 ;  /* 0x0000002a1444723c */ /* 0x000fe20000001844 */
[----:B------:R-:W-:Y:S02]  /*3850*/  ISETP.GE.AND P3, PT, R25, R210, PT ;  /* 0x000000d21900720c */ /* 0x000fe40003f66270 */
[----:B------:R-:W-:Y:S01]  /*3860*/  FSEL R13, R75, -INF , !P4 ;  /* 0xff8000004b0d7808 */ /* 0x000fe20006000000 */
[----:B------:R-:W1:Y:S01]  /*3870*/  @!P1 LDC.64 R134, c[0x0][0x218] ;  /* 0x00008600ff869b82 */ /* 0x000e620000000a00 */
[----:B------:R-:W-:-:S02]  /*3880*/  FSEL R16, R16, -INF , !P5 ;  /* 0xff80000010107808 */ /* 0x000fc40006800000 */
[C---:B------:R-:W-:Y:S02]  /*3890*/  ISETP.GE.AND P4, PT, R9.reuse, R210, PT ;  /* 0x000000d20900720c */ /* 0x040fe40003f86270 */
[----:B------:R-:W-:Y:S02]  /*38a0*/  ISETP.GE.AND P5, PT, R9, R204, PT ;  /* 0x000000cc0900720c */ /* 0x000fe40003fa6270 */
[----:B------:R-:W-:Y:S02]  /*38b0*/  FSEL R9, R18, -INF , !P6 ;  /* 0xff80000012097808 */ /* 0x000fe40007000000 */
[----:B------:R-:W-:Y:S01]  /*38c0*/  FSEL R6, R17, -INF , !P3 ;  /* 0xff80000011067808 */ /* 0x000fe20005800000 */
[----:B------:R-:W-:Y:S01]  /*38d0*/  VIADD R17, R45, 0x29 ;  /* 0x000000292d117836 */ /* 0x000fe20000000000 */
[C---:B------:R-:W-:Y:S02]  /*38e0*/  ISETP.GE.AND P6, PT, R15.reuse, R210, PT ;  /* 0x000000d20f00720c */ /* 0x040fe40003fc6270 */
[----:B------:R-:W-:Y:S01]  /*38f0*/  ISETP.GE.AND P3, PT, R15, R204, PT ;  /* 0x000000cc0f00720c */ /* 0x000fe20003f66270 */
[----:B------:R-:W-:Y:S01]  /*3900*/  VIADD R15, R45, 0x28 ;  /* 0x000000282d0f7836 */ /* 0x000fe20000000000 */
[----:B------:R-:W-:-:S02]  /*3910*/  FSEL R39, R39, -INF , !P2 ;  /* 0xff80000027277808 */ /* 0x000fc40005000000 */
[----:B------:R-:W-:Y:S02]  /*3920*/  FSEL R162, R64, -INF , !P4 ;  /* 0xff80000040a27808 */ /* 0x000fe40006000000 */
[C---:B------:R-:W-:Y:S02]  /*3930*/  ISETP.GE.AND P2, PT, R15.reuse, R210, PT ;  /* 0x000000d20f00720c */ /* 0x040fe40003f46270 */
[----:B------:R-:W-:Y:S01]  /*3940*/  ISETP.GE.AND P4, PT, R15, R204, PT ;  /* 0x000000cc0f00720c */ /* 0x000fe20003f86270 */
[----:B------:R-:W-:Y:S01]  /*3950*/  VIADD R15, R45, 0x30 ;  /* 0x000000302d0f7836 */ /* 0x000fe20000000000 */
[----:B------:R-:W-:Y:S02]  /*3960*/  FSEL R223, R66, -INF , !P5 ;  /* 0xff80000042df7808 */ /* 0x000fe40006800000 */
[----:B------:R-:W-:Y:S02]  /*3970*/  FSEL R170, R65, -INF , !P6 ;  /* 0xff80000041aa7808 */ /* 0x000fe40007000000 */
        /* <DEDUP_REMOVED lines=12> */
[----:B------:R-:W-:Y:S02]  /*3a40*/  FSEL R166, R61, -INF , !P5 ;  /* 0xff8000003da67808 */ /* 0x000fe40006800000 */
[C---:B------:R-:W-:Y:S02]  /*3a50*/  ISETP.GE.AND P6, PT, R15.reuse, R210, PT ;  /* 0x000000d20f00720c */ /* 0x040fe40003fc6270 */
[----:B------:R-:W-:Y:S01]  /*3a60*/  ISETP.GE.AND P3, PT, R15, R204, PT ;  /* 0x000000cc0f00720c */ /* 0x000fe20003f66270 */
[----:B------:R-:W-:Y:S01]  /*3a70*/  VIADD R15, R45, 0x39 ;  /* 0x000000392d0f7836 */ /* 0x000fe20000000000 */
[----:B------:R-:W-:-:S02]  /*3a80*/  FSEL R217, R58, -INF , !P2 ;  /* 0xff8000003ad97808 */ /* 0x000fc40005000000 */
[----:B------:R-:W-:Y:S02]  /*3a90*/  ISETP.GE.AND P5, PT, R17, R204, PT ;  /* 0x000000cc1100720c */ /* 0x000fe40003fa6270 */
[----:B------:R-:W-:Y:S02]  /*3aa0*/  ISETP.GE.AND P2, PT, R45, R210, PT ;  /* 0x000000d22d00720c */ /* 0x000fe40003f46270 */
[----:B------:R-:W-:Y:S02]  /*3ab0*/  FSEL R216, R57, -INF , !P4 ;  /* 0xff80000039d87808 */ /* 0x000fe40006000000 */
[----:B------:R-:W-:Y:S02]  /*3ac0*/  ISETP.GE.AND P4, PT, R45, R204, PT ;  /* 0x000000cc2d00720c */ /* 0x000fe40003f86270 */
[----:B------:R-:W-:Y:S02]  /*3ad0*/  FSEL R213, R59, -INF , !P5 ;  /* 0xff8000003bd57808 */ /* 0x000fe40006800000 */
[----:B------:R-:W-:-:S02]  /*3ae0*/  FSEL R36, R36, -INF , !P2 ;  /* 0xff80000024247808 */ /* 0x000fc40005000000 */
[C---:B------:R-:W-:Y:S02]  /*3af0*/  ISETP.GE.AND P5, PT, R15.reuse, R210, PT ;  /* 0x000000d20f00720c */ /* 0x040fe40003fa6270 */
[----:B------:R-:W-:Y:S02]  /*3b00*/  ISETP.GE.AND P2, PT, R15, R204, PT ;  /* 0x000000cc0f00720c */ /* 0x000fe40003f46270 */
[----:B------:R-:W-:Y:S02]  /*3b10*/  FSEL R15, R38, -INF , !P4 ;  /* 0xff800000260f7808 */ /* 0x000fe40006000000 */
[----:B-1----:R-:W-:Y:S02]  /*3b20*/  @!P1 LEA R208, P4, R133, R134, 0x1 ;  /* 0x0000008685d09211 */ /* 0x002fe400078808ff */
[----:B------:R-:W-:Y:S02]  /*3b30*/  FSEL R214, R68, -INF , !P6 ;  /* 0xff80000044d67808 */ /* 0x000fe40007000000 */
[----:B------:R-:W-:-:S02]  /*3b40*/  FSEL R171, R70, -INF , !P3 ;  /* 0xff80000046ab7808 */ /* 0x000fc40005800000 */
[----:B------:R-:W-:Y:S02]  /*3b50*/  FSEL R212, R69, -INF , !P5 ;  /* 0xff80000045d47808 */ /* 0x000fe40006800000 */
[----:B------:R-:W-:Y:S02]  /*3b60*/  FSEL R167, R71, -INF , !P2 ;  /* 0xff80000047a77808 */ /* 0x000fe40005000000 */
[----:B------:R-:W-:Y:S01]  /*3b70*/  @!P1 LEA.HI.X R209, R133, R135, R2, 0x1, P4 ;  /* 0x0000008785d19211 */ /* 0x000fe200020f0c02 */
[----:B------:R-:W-:Y:S06]  /*3b80*/  @!P1 BRA `(.L_x_2079) ;  /* 0x00000004006c9947 */ /* 0x000fec0003800000 */
[----:B------:R-:W-:Y:S05]  /*3b90*/  @!P0 BRA `(.L_x_2080) ;  /* 0x0000000000ec8947 */ /* 0x000fea0003800000 */
[----:B------:R-:W1:Y:S01]  /*3ba0*/  LDC R10, c[0x0][0x380] ;  /* 0x0000e000ff0a7b82 */ /* 0x000e620000000800 */
[----:B------:R-:W-:Y:S01]  /*3bb0*/  VIADD R23, R3, 0xffffffc0 ;  /* 0xffffffc003177836 */ /* 0x000fe20000000000 */
[----:B------:R-:W-:Y:S01]  /*3bc0*/  IABS R18, R3 ;  /* 0x0000000300127213 */ /* 0x000fe20000000000 */
[----:B------:R-:W-:-:S03]  /*3bd0*/  ULDC.64 UR6, c[0x0][0x230] ;  /* 0x00008c0000067ab9 */ /* 0x000fc60000000a00 */
        /* <DEDUP_REMOVED lines=42> */
[----:B------:R-:W-:Y:S02]  /*3e80*/  SHF.R.S32.HI R3, RZ, 0x1f, R17 ;  /* 0x0000001fff037819 */ /* 0x000fe40000011411 */
[----:B--2---:R-:W-:-:S03]  /*3e90*/  IADD3 R10, -R21, R4, RZ ;  /* 0x00000004150a7210 */ /* 0x004fc60007ffe1ff */
[-C--:B------:R-:W-:Y:S02]  /*3ea0*/  IMAD R4, R3, R172.reuse, RZ ;  /* 0x000000ac03047224 */ /* 0x080fe400078e02ff */
[----:B------:R-:W-:Y:S01]  /*3eb0*/  IMAD.WIDE.U32 R20, R17, R172, RZ ;  /* 0x000000ac11147225 */ /* 0x000fe200078e00ff */
[----:B------:R-:W-:-:S03]  /*3ec0*/  SHF.R.S32.HI R3, RZ, 0x1f, R10 ;  /* 0x0000001fff037819 */ /* 0x000fc6000001140a */
[----:B------:R-:W-:Y:S02]  /*3ed0*/  IMAD R4, R17, R173, R4 ;  /* 0x000000ad11047224 */ /* 0x000fe400078e0204 */
[----:B------:R-:W-:Y:S02]  /*3ee0*/  IMAD R3, R3, UR6, RZ ;  /* 0x0000000603037c24 */ /* 0x000fe4000f8e02ff */
[----:B------:R-:W-:Y:S02]  /*3ef0*/  IMAD.IADD R21, R21, 0x1, R4 ;  /* 0x0000000115157824 */ /* 0x000fe400078e0204 */
[C---:B------:R-:W-:Y:S02]  /*3f00*/  IMAD R3, R10.reuse, UR7, R3 ;  /* 0x000000070a037c24 */ /* 0x040fe4000f8e0203 */
[----:B------:R-:W-:-:S04]  /*3f10*/  IMAD.WIDE.U32 R20, R10, UR6, R20 ;  /* 0x000000060a147c25 */ /* 0x000fc8000f8e0014 */
[----:B------:R-:W-:Y:S01]  /*3f20*/  IMAD.MOV.U32 R4, RZ, RZ, R20 ;  /* 0x000000ffff047224 */ /* 0x000fe200078e0014 */
[----:B------:R-:W-:Y:S01]  /*3f30*/  IADD3 R3, R21, R3, RZ ;  /* 0x0000000315037210 */ /* 0x000fe20007ffe0ff */
[----:B------:R-:W-:Y:S06]  /*3f40*/  BRA `(.L_x_2081) ;  /* 0x0000000000087947 */ /* 0x000fec0003800000 */
.L_x_2080:
[----:B------:R-:W-:-:S04]  /*3f50*/  LEA R4, -R172, RZ, 0x6 ;  /* 0x000000ffac047211 */ /* 0x000fc800078e31ff */
[----:B------:R-:W-:-:S07]  /*3f60*/  SHF.R.S32.HI R3, RZ, 0x1f, R4 ;  /* 0x0000001fff037819 */ /* 0x000fce0000011404 */
.L_x_2081:
[----:B------:R-:W1:Y:S01]  /*3f70*/  LDC.64 R134, c[0x0][0x218] ;  /* 0x00008600ff867b82 */ /* 0x000e620000000a00 */
[----:B------:R-:W-:Y:S01]  /*3f80*/  IADD3 R133, P1, R4, R133, RZ ;  /* 0x0000008504857210 */ /* 0x000fe20007f3e0ff */
[----:B------:R-:W-:-:S04]  /*3f90*/  IMAD.SHL.U32 R17, R172, 0x20, RZ ;  /* 0x00000020ac117824 */ /* 0x000fc800078e00ff */
[----:B------:R-:W-:Y:S01]  /*3fa0*/  IMAD.X R2, R3, 0x1, R2, P1 ;  /* 0x0000000103027824 */ /* 0x000fe200008e0602 */
[----:B------:R-:W-:Y:S02]  /*3fb0*/  SHF.L.U64.HI R3, R172, 0x5, R173 ;  /* 0x00000005ac037819 */ /* 0x000fe400000102ad */
[----:B-1----:R-:W-:-:S04]  /*3fc0*/  LEA R208, P2, R133, R134, 0x1 ;  /* 0x0000008685d07211 */ /* 0x002fc800078408ff */
[----:B------:R-:W-:Y:S02]  /*3fd0*/  IADD3 R22, P1, R17, R208, RZ ;  /* 0x000000d011167210 */ /* 0x000fe40007f3e0ff */
[----:B------:R-:W-:Y:S02]  /*3fe0*/  LEA.HI.X R209, R133, R135, R2, 0x1, P2 ;  /* 0x0000008785d17211 */ /* 0x000fe400010f0c02 */
[----:B------:R-:W-:-:S03]  /*3ff0*/  IADD3 R20, P2, R17, R22, RZ ;  /* 0x0000001611147210 */ /* 0x000fc60007f5e0ff */
[----:B------:R-:W-:Y:S01]  /*4000*/  IMAD.X R23, R3, 0x1, R209, P1 ;  /* 0x0000000103177824 */ /* 0x000fe200008e06d1 */
[----:B------:R-:W-:Y:S01]  /*4010*/  IADD3 R30, P1, R17, R20, RZ ;  /* 0x00000014111e7210 */ /* 0x000fe20007f3e0ff */
[----:B------:R-:W-:Y:S01]  /*4020*/  @!PT LDS RZ, [RZ] ;  /* 0x00000000fffff984 */ /* 0x000fe20000000800 */
[----:B------:R-:W-:Y:S01]  /*4030*/  @!PT LDS RZ, [RZ] ;  /* 0x00000000fffff984 */ /* 0x000fe20000000800 */
[----:B------:R-:W-:Y:S01]  /*4040*/  @!PT LDS RZ, [RZ] ;  /* 0x00000000fffff984 */ /* 0x000fe20000000800 */
[----:B------:R1:W-:Y:S02]  /*4050*/  LDGSTS.E.BYPASS.LTC128B.128 [R205+0x6000], desc[UR10][R208.64] ;  /* 0x06000000d0cd7fae */ /* 0x0003e4000b901d4a */
[C---:B------:R-:W-:Y:S02]  /*4060*/  IMAD.X R21, R3.reuse, 0x1, R23, P2 ;  /* 0x0000000103157824 */ /* 0x040fe400010e0617 */
[----:B------:R1:W-:Y:S02]  /*4070*/  LDGSTS.E.BYPASS.LTC128B.128 [R205+0x8000], desc[UR10][R208.64+0x80] ;  /* 0x08000080d0cd7fae */ /* 0x0003e4000b901d4a */
[----:B------:R-:W-:Y:S02]  /*4080*/  IMAD.X R31, R3, 0x1, R21, P1 ;  /* 0x00000001031f7824 */ /* 0x000fe400008e0615 */
[----:B------:R1:W-:Y:S04]  /*4090*/  LDGSTS.E.BYPASS.LTC128B.128 [R205+0xa000], desc[UR10][R208.64+0x100] ;  /* 0x0a000100d0cd7fae */ /* 0x0003e8000b901d4a */
        /* <DEDUP_REMOVED lines=9> */
[----:B------:R-:W0:Y:S02]  /*4130*/  LDGDEPBAR ;  /* 0x00000000000079af */ /* 0x000e240000000000 */
.L_x_2079:
[----:B------:R-:W-:Y:S01]  /*4140*/  FMNMX.FTZ R3, R36, R28, !PT ;  /* 0x0000001c24037209 */ /* 0x000fe20007810000 */
[----:B------:R-:W-:Y:S01]  /*4150*/  ULDC UR6, c[0x0][0x2ec] ;  /* 0x0000bb0000067ab9 */ /* 0x000fe20000000800 */
        /* <DEDUP_REMOVED lines=28> */
[----:B-1----:R-:W-:-:S02]  /*4320*/  FMNMX.FTZ R21, R167, R4, !PT ;  /* 0x00000004a7157209 */ /* 0x002fc40007810000 */
[----:B------:R-:W-:Y:S01]  /*4330*/  LEA R192, R0, UR4, 0x1 ;  /* 0x0000000400c07c11 */ /* 0x000fe2000f8e08ff */
[----:B------:R-:W1:Y:S03]  /*4340*/  SHFL.BFLY PT, R17, R10, 0x2, 0x1f ;  /* 0x0c401f000a117f89 */ /* 0x000e6600000e0000 */
[-C--:B------:R-:W-:Y:S01]  /*4350*/  LEA R190, R7, R192.reuse, 0x1 ;  /* 0x000000c007be7211 */ /* 0x080fe200078e08ff */
[----:B------:R-:W2:Y:S01]  /*4360*/  SHFL.BFLY PT, R4, R21, 0x2, 0x1f ;  /* 0x0c401f0015047f89 */ /* 0x000ea200000e0000 */
[C---:B------:R-:W-:Y:S02]  /*4370*/  LEA R189, R5.reuse, R192, 0x1 ;  /* 0x000000c005bd7211 */ /* 0x040fe400078e08ff */
[----:B------:R-:W-:Y:S01]  /*4380*/  LEA R188, R5, R190, 0x1 ;  /* 0x000000be05bc7211 */ /* 0x000fe200078e08ff */
[----:B------:R-:W-:Y:S04]  /*4390*/  LDSM.16.MT88.4 R44, [R190+0xc000] ;  /* 0x00c00000be2c783b */ /* 0x000fe80000004200 */
[----:B------:R-:W-:Y:S04]  /*43a0*/  LDSM.16.MT88.4 R68, [R192+0xe000] ;  /* 0x00e00000c044783b */ /* 0x000fe80000004200 */
[----:B------:R-:W-:Y:S04]  /*43b0*/  LDSM.16.MT88.4 R84, [R189+0xe000] ;  /* 0x00e00000bd54783b */ /* 0x000fe80000004200 */
[----:B------:R-:W-:Y:S01]  /*43c0*/  LDSM.16.MT88.4 R92, [R188+0xe000] ;  /* 0x00e00000bc5c783b */ /* 0x000fe20000004200 */
[----:B-1----:R-:W-:-:S03]  /*43d0*/  FMNMX.FTZ R17, R10, R17, !PT ;  /* 0x000000110a117209 */ /* 0x002fc60007810000 */
[----:B------:R-:W-:Y:S01]  /*43e0*/  LDSM.16.MT88.4 R100, [R192+0x10000] ;  /* 0x01000000c064783b */ /* 0x000fe20000004200 */
[----:B--2---:R-:W-:-:S03]  /*43f0*/  FMNMX.FTZ R4, R21, R4, !PT ;  /* 0x0000000415047209 */ /* 0x004fc60007810000 */
[----:B------:R-:W1:Y:S04]  /*4400*/  SHFL.BFLY PT, R132, R17, 0x1, 0x1f ;  /* 0x0c201f0011847f89 */ /* 0x000e6800000e0000 */
[----:B------:R-:W2:Y:S04]  /*4410*/  SHFL.BFLY PT, R3, R4, 0x1, 0x1f ;  /* 0x0c201f0004037f89 */ /* 0x000ea800000e0000 */
[----:B------:R-:W3:Y:S04]  /*4420*/  LDSM.16.MT88.4 R108, [R190+0x10000] ;  /* 0x01000000be6c783b */ /* 0x000ee80000004200 */
[----:B------:R-:W-:Y:S04]  /*4430*/  LDSM.16.MT88.4 R52, [R189+0xc000] ;  /* 0x00c00000bd34783b */ /* 0x000fe80000004200 */
[----:B------:R-:W-:Y:S04]  /*4440*/  LDSM.16.MT88.4 R20, [R189+0xe800] ;  /* 0x00e80000bd14783b */ /* 0x000fe80000004200 */
[----:B------:R-:W-:Y:S01]  /*4450*/  LDSM.16.MT88.4 R60, [R188+0xc000] ;  /* 0x00c00000bc3c783b */ /* 0x000fe20000004200 */
[----:B-1----:R-:W-:-:S03]  /*4460*/  FMNMX.FTZ R132, R17, R132, !PT ;  /* 0x0000008411847209 */ /* 0x002fc60007810000 */
[----:B------:R-:W-:Y:S01]  /*4470*/  LDSM.16.MT88.4 R76, [R190+0xe000] ;  /* 0x00e00000be4c783b */ /* 0x000fe20000004200 */
[----:B--2---:R-:W-:Y:S01]  /*4480*/  FMNMX.FTZ R3, R4, R3, !PT ;  /* 0x0000000304037209 */ /* 0x004fe20007810000 */
[C---:B------:R-:W-:Y:S01]  /*4490*/  FMUL.FTZ R219, R132.reuse, UR6 ;  /* 0x0000000684db7c20 */ /* 0x040fe20008410000 */
[----:B------:R-:W-:Y:S01]  /*44a0*/  FSETP.NEU.FTZ.AND P1, PT, R132, -INF , PT ;  /* 0xff8000008400780b */ /* 0x000fe20003f3d000 */
[----:B------:R-:W-:Y:S02]  /*44b0*/  LDSM.16.MT88.4 R112, [R189+0x10000] ;  /* 0x01000000bd70783b */ /* 0x000fe40000004200 */
[----:B------:R-:W-:Y:S01]  /*44c0*/  FMUL.FTZ R168, R3, UR6 ;  /* 0x0000000603a87c20 */ /* 0x000fe20008410000 */
[----:B------:R-:W-:Y:S01]  /*44d0*/  FSEL R219, R219, RZ, P1 ;  /* 0x000000ffdbdb7208 */ /* 0x000fe20000800000 */
[----:B------:R-:W-:Y:S01]  /*44e0*/  LDSM.16.MT88.4 R140, [R188+0x10000] ;  /* 0x01000000bc8c783b */ /* 0x000fe20000004200 */
[----:B------:R-:W-:-:S03]  /*44f0*/  FSETP.NEU.FTZ.AND P1, PT, R3, -INF , PT ;  /* 0xff8000000300780b */ /* 0x000fc60003f3d000 */
        /* <DEDUP_REMOVED lines=13> */
[--C-:B------:R-:W-:Y:S01]  /*45d0*/  FFMA.FTZ R148, R9, UR6, -R168.reuse ;  /* 0x0000000609947c23 */ /* 0x100fe200080108a8 */
[----:B------:R-:W1:Y:S01]  /*45e0*/  LDSM.16.MT88.4 R12, [R190+0xc800] ;  /* 0x00c80000be0c783b */ /* 0x000e620000004200 */
[--C-:B------:R-:W-:Y:S01]  /*45f0*/  FFMA.FTZ R153, R72, UR6, -R219.reuse ;  /* 0x0000000648997c23 */ /* 0x100fe200080108db */
[--C-:B------:R-:W-:Y:S01]  /*4600*/  FFMA.FTZ R151, R16, UR6, -R219.reuse ;  /* 0x0000000610977c23 */ /* 0x100fe200080108db */
[--C-:B------:R-:W-:Y:S01]  /*4610*/  FFMA.FTZ R0, R6, UR6, -R219.reuse ;  /* 0x0000000606007c23 */ /* 0x100fe200080108db */
[----:B------:R-:W2:Y:S01]  /*4620*/  MUFU.EX2 R158, R158 ;  /* 0x0000009e009e7308 */ /* 0x000ea20000000800 */
[----:B------:R-:W4:Y:S01]  /*4630*/  LDSM.16.MT88.4 R8, [R192+0xe800] ;  /* 0x00e80000c008783b */ /* 0x000f220000004200 */
[--C-:B------:R-:W-:Y:S01]  /*4640*/  FFMA.FTZ R145, R19, UR6, -R168.reuse ;  /* 0x0000000613917c23 */ /* 0x100fe200080108a8 */
[--C-:B------:R-:W-:Y:S01]  /*4650*/  FFMA.FTZ R163, R170, UR6, -R219.reuse ;  /* 0x00000006aaa37c23 */ /* 0x100fe200080108db */
[--C-:B------:R-:W-:Y:S01]  /*4660*/  FFMA.FTZ R165, R166, UR6, -R219.reuse ;  /* 0x00000006a6a57c23 */ /* 0x100fe200080108db */
[----:B------:R-:W5:Y:S01]  /*4670*/  LDSM.16.MT88.4 R16, [R188+0xe800] ;  /* 0x00e80000bc10783b */ /* 0x000f620000004200 */
[--C-:B------:R-:W-:Y:S01]  /*4680*/  FFMA.FTZ R162, R162, UR6, -R219.reuse ;  /* 0x00000006a2a27c23 */ /* 0x100fe200080108db */
[--C-:B------:R-:W-:Y:S01]  /*4690*/  FFMA.FTZ R164, R164, UR6, -R219.reuse ;  /* 0x00000006a4a47c23 */ /* 0x100fe200080108db */
[----:B------:R-:W-:Y:S01]  /*46a0*/  MUFU.EX2 R157, R157 ;  /* 0x0000009d009d7308 */ /* 0x000fe20000000800 */
[----:B------:R-:W-:Y:S01]  /*46b0*/  LDSM.16.MT88.4 R36, [R192+0xc000] ;  /* 0x00c00000c024783b */ /* 0x000fe20000004200 */
[--C-:B------:R-:W-:Y:S01]  /*46c0*/  FFMA.FTZ R166, R223, UR6, -R168.reuse ;  /* 0x00000006dfa67c23 */ /* 0x100fe200080108a8 */
[--C-:B------:R-:W-:Y:S01]  /*46d0*/  FFMA.FTZ R169, R169, UR6, -R168.reuse ;  /* 0x00000006a9a97c23 */ /* 0x100fe200080108a8 */
[--C-:B------:R-:W-:Y:S01]  /*46e0*/  FFMA.FTZ R170, R221, UR6, -R168.reuse ;  /* 0x00000006ddaa7c23 */ /* 0x100fe200080108a8 */
[----:B------:R-:W-:Y:S01]  /*46f0*/  LDSM.16.MT88.4 R32, [R189+0xc800] ;  /* 0x00c80000bd20783b */ /* 0x000fe20000004200 */
[--C-:B------:R-:W-:Y:S01]  /*4700*/  FFMA.FTZ R215, R215, UR6, -R168.reuse ;  /* 0x00000006d7d77c23 */ /* 0x100fe200080108a8 */
[--C-:B------:R-:W-:Y:S01]  /*4710*/  FFMA.FTZ R218, R218, UR6, -R219.reuse ;  /* 0x00000006dada7c23 */ /* 0x100fe200080108db */
[----:B------:R-:W3:Y:S01]  /*4720*/  MUFU.EX2 R154, R154 ;  /* 0x0000009a009a7308 */ /* 0x000ee20000000800 */
[----:B--2---:R-:W-:Y:S01]  /*4730*/  F2FP.F16.F32.PACK_AB R116, R158, R159 ;  /* 0x0000009f9e74723e */ /* 0x004fe200000000ff */
[----:B------:R-:W-:Y:S01]  /*4740*/  LDSM.16.MT88.4 R136, [R192+0xc800] ;  /* 0x00c80000c088783b */ /* 0x000fe20000004200 */
[--C-:B------:R-:W-:Y:S01]  /*4750*/  FFMA.FTZ R221, R216, UR6, -R219.reuse ;  /* 0x00000006d8dd7c23 */ /* 0x100fe200080108db */
[--C-:B------:R-:W-:Y:S01]  /*4760*/  FFMA.FTZ R214, R214, UR6, -R219.reuse ;  /* 0x00000006d6d67c23 */ /* 0x100fe200080108db */
[----:B------:R-:W-:Y:S01]  /*4770*/  FFMA.FTZ R219, R212, UR6, -R219 ;  /* 0x00000006d4db7c23 */ /* 0x000fe200080108db */
[----:B------:R-:W-:Y:S01]  /*4780*/  LDSM.16.MT88.4 R28, [R188+0xc800] ;  /* 0x00c80000bc1c783b */ /* 0x000fe20000004200 */
[--C-:B------:R-:W-:Y:S01]  /*4790*/  FFMA.FTZ R212, R217, UR6, -R168.reuse ;  /* 0x00000006d9d47c23 */ /* 0x100fe200080108a8 */
[----:B------:R-:W-:Y:S01]  /*47a0*/  MUFU.EX2 R160, R160 ;  /* 0x000000a000a07308 */ /* 0x000fe20000000800 */
[--C-:B------:R-:W-:Y:S01]  /*47b0*/  FFMA.FTZ R213, R213, UR6, -R168.reuse ;  /* 0x00000006d5d57c23 */ /* 0x100fe200080108a8 */
[----:B------:R-:W-:Y:S01]  /*47c0*/  LDSM.16.MT88.4 R24, [R190+0xe800] ;  /* 0x00e80000be18783b */ /* 0x000fe20000004200 */
[--C-:B------:R-:W-:Y:S01]  /*47d0*/  FFMA.FTZ R171, R171, UR6, -R168.reuse ;  /* 0x00000006abab7c23 */ /* 0x100fe200080108a8 */
[----:B------:R-:W-:Y:S01]  /*47e0*/  FFMA.FTZ R168, R167, UR6, -R168 ;  /* 0x00000006a7a87c23 */ /* 0x000fe200080108a8 */
[----:B------:R-:W-:Y:S01]  /*47f0*/  FADD.FTZ R158, R159, R158 ;  /* 0x0000009e9f9e7221 */ /* 0x000fe20000010000 */
[----:B------:R-:W-:-:S02]  /*4800*/  ISETP.GE.AND P1, PT, R211, 0x2, PT ;  /* 0x00000002d300780c */ /* 0x000fc40003f26270 */
[----:B------:R-:W2:Y:S01]  /*4810*/  MUFU.EX2 R161, R161 ;  /* 0x000000a100a17308 */ /* 0x000ea20000000800 */
[----:B---3--:R-:W-:Y:S01]  /*4820*/  F2FP.F16.F32.PACK_AB R118, R154, R157 ;  /* 0x0000009d9a76723e */ /* 0x008fe200000000ff */
[----:B------:R-:W-:-:S04]  /*4830*/  FADD.FTZ R157, R157, R158 ;  /* 0x0000009e9d9d7221 */ /* 0x000fc80000010000 */
[----:B------:R-:W-:Y:S02]  /*4840*/  FADD.FTZ R154, R154, R157 ;  /* 0x0000009d9a9a7221 */ /* 0x000fe40000010000 */
[----:B------:R-:W-:Y:S08]  /*4850*/  MUFU.EX2 R156, R156 ;  /* 0x0000009c009c7308 */ /* 0x000ff00000000800 */
        /* <DEDUP_REMOVED lines=11> */
[----:B------:R-:W3:Y:S01]  /*4910*/  MUFU.EX2 R0, R0 ;  /* 0x0000000000007308 */ /* 0x000ee20000000800 */
[C---:B--2---:R-:W-:Y:S01]  /*4920*/  F2FP.F16.F32.PACK_AB R4, R150.reuse, R153 ;  /* 0x000000999604723e */ /* 0x044fe200000000ff */
[----:B------:R-:W-:Y:S01]  /*4930*/  FADD.FTZ R153, R153, R154 ;  /* 0x0000009a99997221 */ /* 0x000fe20000010000 */
[----:B------:R-:W-:Y:S03]  /*4940*/  HMMA.16816.F32 R44, R116, R46, RZ ;  /* 0x0000002e742c723c */ /* 0x000fe600000018ff */
[----:B------:R-:W-:-:S02]  /*4950*/  FADD.FTZ R150, R150, R153 ;  /* 0x0000009996967221 */ /* 0x000fc40000010000 */
[----:B------:R-:W-:Y:S01]  /*4960*/  MUFU.EX2 R152, R152 ;  /* 0x0000009800987308 */ /* 0x000fe20000000800 */
[C---:B------:R-:W-:Y:S06]  /*4970*/  HMMA.16816.F32 R68, R116.reuse, R70, RZ ;  /* 0x000000467444723c */ /* 0x040fec00000018ff */
        /* <DEDUP_REMOVED lines=21> */
[C---:B-1----:R-:W-:Y:S01]  /*4ad0*/  HMMA.16816.F32 R40, R4.reuse, R12, R40 ;  /* 0x0000000c0428723c */ /* 0x042fe20000001828 */
[----:B------:R-:W-:Y:S05]  /*4ae0*/  MUFU.EX2 R164, R164 ;  /* 0x000000a400a47308 */ /* 0x000fea0000000800 */
[C---:B------:R-:W-:Y:S01]  /*4af0*/  HMMA.16816.F32 R44, R4.reuse, R14, R44 ;  /* 0x0000000e042c723c */ /* 0x040fe2000000182c */
[----:B------:R-:W1:Y:S02]  /*4b00*/  LDSM.16.MT88.4 R12, [R192+0x10800] ;  /* 0x01080000c00c783b */ /* 0x000e640000004200 */
[----:B------:R-:W-:Y:S03]  /*4b10*/  MUFU.EX2 R165, R165 ;  /* 0x000000a500a57308 */ /* 0x000fe60000000800 */
[C---:B----4-:R-:W-:Y:S05]  /*4b20*/  HMMA.16816.F32 R64, R4.reuse, R8, R64 ;  /* 0x000000080440723c */ /* 0x050fea0000001840 */
[----:B------:R-:W-:Y:S01]  /*4b30*/  MUFU.EX2 R166, R166 ;  /* 0x000000a600a67308 */ /* 0x000fe20000000800 */
[----:B------:R-:W-:Y:S01]  /*4b40*/  HMMA.16816.F32 R68, R4, R10, R68 ;  /* 0x0000000a0444723c */ /* 0x000fe20000001844 */
[----:B------:R-:W3:Y:S05]  /*4b50*/  LDSM.16.MT88.4 R8, [R190+0x10800] ;  /* 0x01080000be08783b */ /* 0x000eea0000004200 */
        /* <DEDUP_REMOVED lines=15> */
[C---:B-1----:R-:W-:Y:S06]  /*4c50*/  HMMA.16816.F32 R96, R4.reuse, R12, R96 ;  /* 0x0000000c0460723c */ /* 0x042fec0000001860 */
[C---:B------:R-:W-:Y:S01]  /*4c60*/  HMMA.16816.F32 R100, R4.reuse, R14, R100 ;  /* 0x0000000e0464723c */ /* 0x040fe20000001864 */
[----:B------:R-:W1:Y:S01]  /*4c70*/  LDSM.16.MT88.4 R12, [R189+0xd000] ;  /* 0x00d00000bd0c783b */ /* 0x000e620000004200 */
[----:B------:R-:W-:Y:S04]  /*4c80*/  MUFU.EX2 R219, R219 ;  /* 0x000000db00db7308 */ /* 0x000fe80000000800 */
[C---:B---3--:R-:W-:Y:S04]  /*4c90*/  HMMA.16816.F32 R104, R4.reuse, R8, R104 ;  /* 0x000000080468723c */ /* 0x048fe80000001868 */
[----:B------:R-:W-:Y:S02]  /*4ca0*/  MUFU.EX2 R212, R212 ;  /* 0x000000d400d47308 */ /* 0x000fe40000000800 */
[----:B------:R-:W-:Y:S01]  /*4cb0*/  HMMA.16816.F32 R108, R4, R10, R108 ;  /* 0x0000000a046c723c */ /* 0x000fe2000000186c */
[----:B------:R-:W3:Y:S05]  /*4cc0*/  LDSM.16.MT88.4 R8, [R189+0xf000] ;  /* 0x00f00000bd08783b */ /* 0x000eea0000004200 */
[C---:B------:R-:W-:Y:S01]  /*4cd0*/  HMMA.16816.F32 R128, R116.reuse, R36, RZ ;  /* 0x000000247480723c */ /* 0x040fe200000018ff */
[----:B------:R-:W3:Y:S05]  /*4ce0*/  MUFU.EX2 R213, R213 ;  /* 0x000000d500d57308 */ /* 0x000eea0000000800 */
[C---:B------:R-:W-:Y:S03]  /*4cf0*/  HMMA.16816.F32 R56, R116.reuse, R60, RZ ;  /* 0x0000003c7438723c */ /* 0x040fe600000018ff */
[----:B------:R-:W-:Y:S03]  /*4d00*/  MUFU.EX2 R171, R171 ;  /* 0x000000ab00ab7308 */ /* 0x000fe60000000800 */
[C---:B------:R-:W-:Y:S05]  /*4d10*/  HMMA.16816.F32 R72, R116.reuse, R76, RZ ;  /* 0x0000004c7448723c */ /* 0x040fea00000018ff */
[----:B------:R-:W3:Y:S01]  /*4d20*/  MUFU.EX2 R168, R168 ;  /* 0x000000a800a87308 */ /* 0x000ee20000000800 */
        /* <DEDUP_REMOVED lines=28> */
[----:B----4-:R-:W-:Y:S01]  /*4ef0*/  F2FP.F16.F32.PACK_AB R5, R169, R166 ;  /* 0x000000a6a905723e */ /* 0x010fe200000000ff */
[----:B------:R-:W-:Y:S01]  /*4f00*/  FADD.FTZ R166, R166, R145 ;  /* 0x00000091a6a67221 */ /* 0x000fe20000010000 */
[----:B------:R-:W-:Y:S01]  /*4f10*/  F2FP.F16.F32.PACK_AB R6, R165, R164 ;  /* 0x000000a4a506723e */ /* 0x000fe200000000ff */
[----:B------:R-:W-:Y:S01]  /*4f20*/  FADD.FTZ R163, R163, R162 ;  /* 0x000000a2a3a37221 */ /* 0x000fe20000010000 */
[----:B------:R-:W-:Y:S01]  /*4f30*/  F2FP.F16.F32.PACK_AB R7, R215, R170 ;  /* 0x000000aad707723e */ /* 0x000fe200000000ff */
[----:B------:R-:W-:-:S02]  /*4f40*/  FADD.FTZ R169, R169, R166 ;  /* 0x000000a6a9a97221 */ /* 0x000fc40000010000 */
[----:B------:R-:W-:Y:S02]  /*4f50*/  FADD.FTZ R164, R164, R163 ;  /* 0x000000a3a4a47221 */ /* 0x000fe40000010000 */
[----:B------:R-:W-:Y:S02]  /*4f60*/  FADD.FTZ R170, R170, R169 ;  /* 0x000000a9aaaa7221 */ /* 0x000fe40000010000 */
[----:B-1----:R-:W-:Y:S01]  /*4f70*/  HMMA.16816.F32 R48, R4, R12, R48 ;  /* 0x0000000c0430723c */ /* 0x002fe20000001830 */
[----:B------:R-:W-:Y:S01]  /*4f80*/  FADD.FTZ R165, R165, R164 ;  /* 0x000000a4a5a57221 */ /* 0x000fe20000010000 */
[----:B------:R-:W-:-:S04]  /*4f90*/  FADD.FTZ R215, R215, R170 ;  /* 0x000000aad7d77221 */ /* 0x000fc80000010000 */
        /* <DEDUP_REMOVED lines=37> */
[----:B------:R-:W-:Y:S01]  /*51f0*/  F2FP.F16.F32.PACK_AB R5, R213, R212 ;  /* 0x000000d4d505723e */ /* 0x000fe200000000ff */
[----:B------:R-:W-:Y:S01]  /*5200*/  FADD.FTZ R212, R212, R215 ;  /* 0x000000d7d4d47221 */ /* 0x000fe20000010000 */
[----:B------:R-:W-:Y:S01]  /*5210*/  F2FP.F16.F32.PACK_AB R6, R219, R214 ;  /* 0x000000d6db06723e */ /* 0x000fe200000000ff */
[----:B------:R-:W-:Y:S01]  /*5220*/  FADD.FTZ R221, R221, R218 ;  /* 0x000000dadddd7221 */ /* 0x000fe20000010000 */
[----:B------:R-:W-:Y:S01]  /*5230*/  F2FP.F16.F32.PACK_AB R7, R168, R171 ;  /* 0x000000aba807723e */ /* 0x000fe200000000ff */
[----:B------:R-:W-:-:S02]  /*5240*/  FADD.FTZ R212, R213, R212 ;  /* 0x000000d4d5d47221 */ /* 0x000fc40000010000 */
[----:B------:R-:W-:Y:S02]  /*5250*/  FADD.FTZ R214, R214, R221 ;  /* 0x000000ddd6d67221 */ /* 0x000fe40000010000 */
[----:B------:R-:W-:Y:S02]  /*5260*/  FADD.FTZ R171, R171, R212 ;  /* 0x000000d4abab7221 */ /* 0x000fe40000010000 */
[----:B----4-:R-:W-:Y:S01]  /*5270*/  HMMA.16816.F32 R128, R4, R16, R128 ;  /* 0x000000100480723c */ /* 0x010fe20000001880 */
[----:B------:R-:W-:Y:S01]  /*5280*/  FADD.FTZ R219, R219, R214 ;  /* 0x000000d6dbdb7221 */ /* 0x000fe20000010000 */
[----:B------:R-:W-:-:S04]  /*5290*/  FADD.FTZ R217, R168, R171 ;  /* 0x000000aba8d97221 */ /* 0x000fc80000010000 */
        /* <DEDUP_REMOVED lines=22> */
[C---:B-1----:R-:W-:Y:S06]  /*5400*/  HMMA.16816.F32 R124, R4.reuse, R12, R124 ;  /* 0x0000000c047c723c */ /* 0x042fec000000187c */
        /* <DEDUP_REMOVED lines=54> */
[----:B------:R-:W1:Y:S02]  /*5770*/  LDC.64 R4, c[0x0][0x238] ;  /* 0x00008e00ff047b82 */ /* 0x000e640000000a00 */
[----:B------:R-:W-:-:S04]  /*5780*/  IMAD R0, R9, R0, -0x40 ;  /* 0xffffffc009007424 */ /* 0x000fc800078e0200 */
[----:B------:R-:W-:Y:S01]  /*5790*/  IMAD.WIDE.U32 R10, R0, R174, RZ ;  /* 0x000000ae000a7225 */ /* 0x000fe200078e00ff */
[----:B------:R-:W-:Y:S02]  /*57a0*/  SHF.R.S32.HI R9, RZ, 0x1f, R0 ;  /* 0x0000001fff097819 */ /* 0x000fe40000011400 */
[----:B--2---:R-:W-:-:S03]  /*57b0*/  IADD3 R6, -R7, R6, RZ ;  /* 0x0000000607067210 */ /* 0x004fc60007ffe1ff */
[----:B------:R-:W-:Y:S01]  /*57c0*/  IMAD R7, R9, R174, RZ ;  /* 0x000000ae09077224 */ /* 0x000fe200078e02ff */
[----:B------:R-:W-:-:S03]  /*57d0*/  SHF.R.S32.HI R9, RZ, 0x1f, R6 ;  /* 0x0000001fff097819 */ /* 0x000fc60000011406 */
[----:B------:R-:W-:Y:S02]  /*57e0*/  IMAD R7, R0, R175, R7 ;  /* 0x000000af00077224 */ /* 0x000fe400078e0207 */
[-C--:B-1----:R-:W-:Y:S02]  /*57f0*/  IMAD R9, R9, R4.reuse, RZ ;  /* 0x0000000409097224 */ /* 0x082fe400078e02ff */
[----:B------:R-:W-:Y:S02]  /*5800*/  IMAD.IADD R11, R11, 0x1, R7 ;  /* 0x000000010b0b7824 */ /* 0x000fe400078e0207 */
[C---:B------:R-:W-:Y:S02]  /*5810*/  IMAD R5, R6.reuse, R5, R9 ;  /* 0x0000000506057224 */ /* 0x040fe400078e0209 */
[----:B------:R-:W-:-:S04]  /*5820*/  IMAD.WIDE.U32 R6, R6, R4, R10 ;  /* 0x0000000406067225 */ /* 0x000fc800078e000a */
[----:B------:R-:W-:Y:S01]  /*5830*/  IMAD.MOV.U32 R0, RZ, RZ, R6 ;  /* 0x000000ffff007224 */ /* 0x000fe200078e0006 */
[----:B------:R-:W-:Y:S01]  /*5840*/  IADD3 R5, R7, R5, RZ ;  /* 0x0000000507057210 */ /* 0x000fe20007ffe0ff */
[----:B------:R-:W-:Y:S06]  /*5850*/  BRA `(.L_x_2084) ;  /* 0x0000000000087947 */ /* 0x000fec0003800000 */
.L_x_2083:
[----:B------:R-:W-:-:S04]  /*5860*/  LEA R0, -R174, RZ, 0x6 ;  /* 0x000000ffae007211 */ /* 0x000fc800078e31ff */
[----:B------:R-:W-:-:S07]  /*5870*/  SHF.R.S32.HI R5, RZ, 0x1f, R0 ;  /* 0x0000001fff057819 */ /* 0x000fce0000011400 */
.L_x_2084:
[----:B------:R-:W-:Y:S02]  /*5880*/  IADD3 R7, P1, R0, R146, RZ ;  /* 0x0000009200077210 */ /* 0x000fe40007f3e0ff */
[----:B------:R-:W-:Y:S02]  /*5890*/  LEA R9, P2, R174, R0, 0x4 ;  /* 0x00000000ae097211 */ /* 0x000fe400078420ff */
[----:B------:R-:W-:Y:S01]  /*58a0*/  LEA R200, P4, R0, R200, 0x1 ;  /* 0x000000c800c87211 */ /* 0x000fe200078808ff */
[--C-:B------:R-:W-:Y:S01]  /*58b0*/  IMAD.X R4, R5, 0x1, R144.reuse, P1 ;  /* 0x0000000105047824 */ /* 0x100fe200008e0690 */
[----:B------:R-:W-:Y:S02]  /*58c0*/  IADD3 R146, P1, R9, R146, RZ ;  /* 0x0000009209927210 */ /* 0x000fe40007f3e0ff */
[----:B------:R-:W-:Y:S02]  /*58d0*/  LEA.HI.X R9, R174, R5, R175, 0x4, P2 ;  /* 0x00000005ae097211 */ /* 0x000fe400010f24af */
[----:B------:R-:W-:Y:S01]  /*58e0*/  LEA.HI.X R201, R0, R201, R5, 0x1, P4 ;  /* 0x000000c900c97211 */ /* 0x000fe200020f0c05 */
[C---:B------:R-:W-:Y:S01]  /*58f0*/  IMAD.SHL.U32 R5, R174.reuse, 0x20, RZ ;  /* 0x00000020ae057824 */ /* 0x040fe200078e00ff */
[----:B------:R-:W-:Y:S01]  /*5900*/  SHF.L.U64.HI R0, R174, 0x5, R175 ;  /* 0x00000005ae007819 */ /* 0x000fe200000102af */
[----:B------:R-:W-:Y:S01]  /*5910*/  IMAD.X R9, R9, 0x1, R144, P1 ;  /* 0x0000000109097824 */ /* 0x000fe200008e0690 */
[----:B------:R-:W-:Y:S01]  /*5920*/  LEA R8, P1, R146, UR8, 0x1 ;  /* 0x0000000892087c11 */ /* 0x000fe2000f8208ff */
[----:B------:R-:W-:Y:S01]  /*5930*/  @!PT LDS RZ, [RZ] ;  /* 0x00000000fffff984 */ /* 0x000fe20000000800 */
[----:B------:R-:W-:Y:S01]  /*5940*/  @!PT LDS RZ, [RZ] ;  /* 0x00000000fffff984 */ /* 0x000fe20000000800 */
[----:B------:R-:W-:Y:S01]  /*5950*/  @!PT LDS RZ, [RZ] ;  /* 0x00000000fffff984 */ /* 0x000fe20000000800 */
[----:B------:R-:W-:Y:S01]  /*5960*/  LDGSTS.E.BYPASS.LTC128B.128 [R205+0xc000], desc[UR10][R200.64] ;  /* 0x0c000000c8cd7fae */ /* 0x000fe2000b901d4a */
[----:B------:R-:W-:-:S02]  /*5970*/  IADD3 R10, P2, R5, R200, RZ ;  /* 0x000000c8050a7210 */ /* 0x000fc40007f5e0ff */
[C---:B------:R-:W-:Y:S02]  /*5980*/  LEA R6, P3, R7.reuse, UR8, 0x1 ;  /* 0x0000000807067c11 */ /* 0x040fe4000f8608ff */
[----:B------:R-:W-:Y:S01]  /*5990*/  LEA.HI.X R9, R146, UR9, R9, 0x1, P1 ;  /* 0x0000000992097c11 */ /* 0x000fe200088f0c09 */
[----:B------:R-:W-:Y:S01]  /*59a0*/  IMAD.X R11, R0, 0x1, R201, P2 ;  /* 0x00000001000b7824 */ /* 0x000fe200010e06c9 */
[-C--:B------:R-:W-:Y:S02]  /*59b0*/  IADD3 R12, P1, R10, R5.reuse, RZ ;  /* 0x000000050a0c7210 */ /* 0x080fe40007f3e0ff */
[----:B------:R-:W-:Y:S02]  /*59c0*/  LEA.HI.X R7, R7, UR9, R4, 0x1, P3 ;  /* 0x0000000907077c11 */ /* 0x000fe400098f0c04 */
[-C--:B------:R-:W-:Y:S01]  /*59d0*/  IADD3 R20, P3, R8, R5.reuse, RZ ;  /* 0x0000000508147210 */ /* 0x080fe20007f7e0ff */
[--C-:B------:R-:W-:Y:S01]  /*59e0*/  IMAD.X R13, R11, 0x1, R0.reuse, P1 ;  /* 0x000000010b0d7824 */ /* 0x100fe200008e0600 */
[-C--:B------:R-:W-:Y:S01]  /*59f0*/  IADD3 R4, P2, R12, R5.reuse, RZ ;  /* 0x000000050c047210 */ /* 0x080fe20007f5e0ff */
[----:B------:R-:W-:Y:S01]  /*5a00*/  LDGSTS.E.BYPASS.LTC128B.128 [R205+0xe000], desc[UR10][R6.64+0x80] ;  /* 0x0e00008006cd7fae */ /* 0x000fe2000b901d4a */
[----:B------:R-:W-:Y:S01]  /*5a10*/  IADD3 R22, P1, R20, R5, RZ ;  /* 0x0000000514167210 */ /* 0x000fe20007f3e0ff */
[----:B------:R-:W-:-:S02]  /*5a20*/  IMAD.X R21, R9, 0x1, R0, P3 ;  /* 0x0000000109157824 */ /* 0x000fc400018e0600 */
[----:B------:R-:W-:Y:S01]  /*5a30*/  LDGSTS.E.BYPASS.LTC128B.128 [R205+0x10000], desc[UR10][R6.64+0x100] ;  /* 0x1000010006cd7fae */ /* 0x000fe2000b901d4a */
[--C-:B------:R-:W-:Y:S02]  /*5a40*/  IMAD.X R5, R13, 0x1, R0.reuse, P2 ;  /* 0x000000010d057824 */ /* 0x100fe400010e0600 */
[----:B------:R-:W-:Y:S01]  /*5a50*/  IMAD.X R23, R21, 0x1, R0, P1 ;  /* 0x0000000115177824 */ /* 0x000fe200008e0600 */
[----:B------:R-:W-:Y:S01]  /*5a60*/  LDGSTS.E.BYPASS.LTC128B.128 [R205+0xc800], desc[UR10][R10.64] ;  /* 0x0c8000000acd7fae */ /* 0x000fe2000b901d4a */
[----:B------:R-:W-:-:S03]  /*5a70*/  ISETP.GE.AND P1, PT, R211, 0x3, PT ;  /* 0x00000003d300780c */ /* 0x000fc60003f26270 */
[----:B------:R-:W-:Y:S04]  /*5a80*/  LDGSTS.E.BYPASS.LTC128B.128 [R205+0xe800], desc[UR10][R8.64+0x80] ;  /* 0x0e80008008cd7fae */ /* 0x000fe8000b901d4a */
[----:B------:R-:W-:Y:S04]  /*5a90*/  LDGSTS.E.BYPASS.LTC128B.128 [R205+0x10800], desc[UR10][R8.64+0x100] ;  /* 0x1080010008cd7fae */ /* 0x000fe8000b901d4a */
[----:B------:R1:W-:Y:S04]  /*5aa0*/  LDGSTS.E.BYPASS.LTC128B.128 [R205+0xd000], desc[UR10][R12.64] ;  /* 0x0d0000000ccd7fae */ /* 0x0003e8000b901d4a */
[----:B------:R-:W-:Y:S04]  /*5ab0*/  LDGSTS.E.BYPASS.LTC128B.128 [R205+0xf000], desc[UR10][R20.64+0x80] ;  /* 0x0f00008014cd7fae */ /* 0x000fe8000b901d4a */
[----:B------:R-:W-:Y:S04]  /*5ac0*/  LDGSTS.E.BYPASS.LTC128B.128 [R205+0x11000], desc[UR10][R20.64+0x100] ;  /* 0x1100010014cd7fae */ /* 0x000fe8000b901d4a */
[----:B------:R2:W-:Y:S04]  /*5ad0*/  LDGSTS.E.BYPASS.LTC128B.128 [R205+0xd800], desc[UR10][R4.64] ;  /* 0x0d80000004cd7fae */ /* 0x0005e8000b901d4a */
[----:B------:R-:W-:Y:S04]  /*5ae0*/  LDGSTS.E.BYPASS.LTC128B.128 [R205+0xf800], desc[UR10][R22.64+0x80] ;  /* 0x0f80008016cd7fae */ /* 0x000fe8000b901d4a */
[----:B------:R3:W-:Y:S04]  /*5af0*/  LDGSTS.E.BYPASS.LTC128B.128 [R205+0x11800], desc[UR10][R22.64+0x100] ;  /* 0x1180010016cd7fae */ /* 0x0007e8000b901d4a */
[----:B------:R-:W-:Y:S04]  /*5b00*/  LDSM.16.M88.4 R160, [R198] ;  /* 0x00000000c6a0783b */ /* 0x000fe80000000200 */
[----:B------:R-:W4:Y:S04]  /*5b10*/  LDSM.16.M88.4 R32, [R197+0x6000] ;  /* 0x00600000c520783b */ /* 0x000f280000000200 */
[----:B------:R-:W5:Y:S04]  /*5b20*/  LDSM.16.M88.4 R24, [R197+0x6800] ;  /* 0x00680000c518783b */ /* 0x000f680000000200 */
[----:B------:R-:W3:Y:S04]  /*5b30*/  LDSM.16.M88.4 R16, [R197+0x7000] ;  /* 0x00700000c510783b */ /* 0x000ee80000000200 */
[----:B------:R-:W3:Y:S04]  /*5b40*/  LDSM.16.M88.4 R144, [R197+0x7800] ;  /* 0x00780000c590783b */ /* 0x000ee80000000200 */
[----:B-1----:R-:W-:Y:S04]  /*5b50*/  LDSM.16.M88.4 R12, [R196] ;  /* 0x00000000c40c783b */ /* 0x002fe80000000200 */
[----:B------:R-:W1:Y:S04]  /*5b60*/  LDSM.16.M88.4 R140, [R195] ;  /* 0x00000000c38c783b */ /* 0x000e680000000200 */
[----:B------:R-:W1:Y:S04]  /*5b70*/  LDSM.16.M88.4 R8, [R187] ;  /* 0x00000000bb08783b */ /* 0x000e680000000200 */
[----:B------:R-:W1:Y:S04]  /*5b80*/  LDSM.16.M88.4 R148, [R186] ;  /* 0x00000000ba94783b */ /* 0x000e680000000200 */
[----:B------:R-:W1:Y:S04]  /*5b90*/  LDSM.16.M88.4 R212, [R185] ;  /* 0x00000000b9d4783b */ /* 0x000e680000000200 */
[----:B--2---:R-:W-:Y:S01]  /*5ba0*/  LDSM.16.M88.4 R4, [R194] ;  /* 0x00000000c204783b */ /* 0x004fe20000000200 */
[C---:B----4-:R-:W-:Y:S03]  /*5bb0*/  HMMA.16816.F32 R136, R160.reuse, R32, RZ ;  /* 0x00000020a088723c */ /* 0x050fe600000018ff */
[----:B------:R-:W2:Y:S04]  /*5bc0*/  LDSM.16.M88.4 R152, [R191+0x6000] ;  /* 0x00600000bf98783b */ /* 0x000ea80000000200 */
[----:B------:R-:W-:Y:S01]  /*5bd0*/  LDSM.16.M88.4 R168, [R191+0x7800] ;  /* 0x00780000bfa8783b */ /* 0x000fe20000000200 */
[C---:B------:R-:W-:Y:S03]  /*5be0*/  HMMA.16816.F32 R32, R160.reuse, R34, RZ ;  /* 0x00000022a020723c */ /* 0x040fe600000018ff */
[----:B------:R-:W-:Y:S03]  /*5bf0*/  LDSM.16.M88.4 R156, [R184] ;  /* 0x00000000b89c783b */ /* 0x000fe60000000200 */
[C---:B-----5:R-:W-:Y:S01]  /*5c00*/  HMMA.16816.F32 R28, R160.reuse, R24, RZ ;  /* 0x00000018a01c723c */ /* 0x060fe200000018ff */
[----:B------:R-:W-:Y:S01]  /*5c10*/  LDSM.16.M88.4 R220, [R181] ;  /* 0x00000000b5dc783b */ /* 0x000fe20000000200 */
[----:B------:R-:W4:Y:S04]  /*5c20*/  S2R R0, SR_TID.X ;  /* 0x0000000000007919 */ /* 0x000f280000002100 */
[C---:B------:R-:W-:Y:S01]  /*5c30*/  HMMA.16816.F32 R24, R160.reuse, R26, RZ ;  /* 0x0000001aa018723c */ /* 0x040fe200000018ff */
[----:B------:R-:W0:Y:S05]  /*5c40*/  LDGDEPBAR ;  /* 0x00000000000079af */ /* 0x000e2a0000000000 */
[C---:B---3--:R-:W-:Y:S06]  /*5c50*/  HMMA.16816.F32 R20, R160.reuse, R16, RZ ;  /* 0x00000010a014723c */ /* 0x048fec00000018ff */
[C---:B------:R-:W-:Y:S06]  /*5c60*/  HMMA.16816.F32 R16, R160.reuse, R18, RZ ;  /* 0x00000012a010723c */ /* 0x040fec00000018ff */
[C---:B------:R-:W-:Y:S06]  /*5c70*/  HMMA.16816.F32 R164, R160.reuse, R144, RZ ;  /* 0x00000090a0a4723c */ /* 0x040fec00000018ff */
[----:B------:R-:W-:Y:S01]  /*5c80*/  HMMA.16816.F32 R160, R160, R146, RZ ;  /* 0x00000092a0a0723c */ /* 0x000fe200000018ff */
[----:B------:R-:W3:Y:S05]  /*5c90*/  LDSM.16.M88.4 R144, [R191+0x6800] ;  /* 0x00680000bf90783b */ /* 0x000eea0000000200 */
[----:B-1----:R-:W-:Y:S01]  /*5ca0*/  HMMA.16816.F32 R136, R12, R140, R136 ;  /* 0x0000008c0c88723c */ /* 0x002fe20000001888 */
[----:B----4-:R-:W-:-:S05]  /*5cb0*/  IMAD.SHL.U32 R0, R0, 0x2, RZ ;  /* 0x0000000200007824 */ /* 0x010fca00078e00ff */
[----:B------:R-:W-:Y:S01]  /*5cc0*/  HMMA.16816.F32 R32, R12, R142, R32 ;  /* 0x0000008e0c20723c */ /* 0x000fe20000001820 */
[----:B------:R-:W1:Y:S01]  /*5cd0*/  LDSM.16.M88.4 R140, [R191+0x7000] ;  /* 0x00700000bf8c783b */ /* 0x000e620000000200 */
[----:B------:R-:W-:-:S04]  /*5ce0*/  LOP3.LUT R0, R0, 0x6, RZ, 0xc0, !PT ;  /* 0x0000000600007812 */ /* 0x000fc800078ec0ff */
[C---:B------:R-:W-:Y:S06]  /*5cf0*/  HMMA.16816.F32 R28, R12.reuse, R8, R28 ;  /* 0x000000080c1c723c */ /* 0x040fec000000181c */
[C---:B------:R-:W-:Y:S01]  /*5d00*/  HMMA.16816.F32 R24, R12.reuse, R10, R24 ;  /* 0x0000000a0c18723c */ /* 0x040fe20000001818 */
[----:B------:R-:W4:Y:S05]  /*5d10*/  LDSM.16.M88.4 R8, [R193] ;  /* 0x00000000c108783b */ /* 0x000f2a0000000200 */
        /* <DEDUP_REMOVED lines=11> */
[C---:B------:R-:W-:Y:S01]  /*5dd0*/  HMMA.16816.F32 R24, R4.reuse, R146, R24 ;  /* 0x000000920418723c */ /* 0x040fe20000001818 */
[----:B------:R-:W-:Y:S05]  /*5de0*/  LDSM.16.M88.4 R144, [R198+0x2000] ;  /* 0x00200000c690783b */ /* 0x000fea0000000200 */
[C---:B-1----:R-:W-:Y:S06]  /*5df0*/  HMMA.16816.F32 R20, R4.reuse, R140, R20 ;  /* 0x0000008c0414723c */ /* 0x042fec0000001814 */
[C---:B------:R-:W-:Y:S01]  /*5e00*/  HMMA.16816.F32 R16, R4.reuse, R142, R16 ;  /* 0x0000008e0410723c */ /* 0x040fe20000001810 */
[----:B------:R-:W1:Y:S05]  /*5e10*/  LDSM.16.M88.4 R140, [R197+0x8000] ;  /* 0x00800000c58c783b */ /* 0x000e6a0000000200 */
[C---:B------:R-:W-:Y:S06]  /*5e20*/  HMMA.16816.F32 R164, R4.reuse, R168, R164 ;  /* 0x000000a804a4723c */ /* 0x040fec00000018a4 */
[----:B------:R-:W-:Y:S01]  /*5e30*/  HMMA.16816.F32 R160, R4, R170, R160 ;  /* 0x000000aa04a0723c */ /* 0x000fe200000018a0 */
[----:B------:R-:W3:Y:S04]  /*5e40*/  LDSM.16.M88.4 R4, [R197+0x8800] ;  /* 0x00880000c504783b */ /* 0x000ee80000000200 */
[----:B------:R-:W-:Y:S01]  /*5e50*/  LDSM.16.M88.4 R168, [R180] ;  /* 0x00000000b4a8783b */ /* 0x000fe20000000200 */
[C---:B----4-:R-:W-:Y:S06]  /*5e60*/  HMMA.16816.F32 R136, R8.reuse, R156, R136 ;  /* 0x0000009c0888723c */ /* 0x050fec0000001888 */
[C---:B-----5:R-:W-:Y:S06]  /*5e70*/  HMMA.16816.F32 R28, R8.reuse, R148, R28 ;  /* 0x00000094081c723c */ /* 0x060fec000000181c */
[C---:B------:R-:W-:Y:S01]  /*5e80*/  HMMA.16816.F32 R24, R8.reuse, R150, R24 ;  /* 0x000000960818723c */ /* 0x040fe20000001818 */
[----:B------:R-:W4:Y:S05]  /*5e90*/  LDSM.16.M88.4 R148, [R197+0x9800] ;  /* 0x00980000c594783b */ /* 0x000f2a0000000200 */
[C---:B------:R-:W-:Y:S01]  /*5ea0*/  HMMA.16816.F32 R32, R8.reuse, R158, R32 ;  /* 0x0000009e0820723c */ /* 0x040fe20000001820 */
[----:B------:R-:W-:Y:S05]  /*5eb0*/  LDSM.16.M88.4 R156, [R196+0x2000] ;  /* 0x00200000c49c783b */ /* 0x000fea0000000200 */
[C---:B------:R-:W-:Y:S06]  /*5ec0*/  HMMA.16816.F32 R20, R8.reuse, R12, R20 ;  /* 0x0000000c0814723c */ /* 0x040fec0000001814 */
[C---:B------:R-:W-:Y:S01]  /*5ed0*/  HMMA.16816.F32 R16, R8.reuse, R14, R16 ;  /* 0x0000000e0810723c */ /* 0x040fe20000001810 */
[----:B------:R-:W5:Y:S05]  /*5ee0*/  LDSM.16.M88.4 R12, [R183] ;  /* 0x00000000b70c783b */ /* 0x000f6a0000000200 */
[C---:B--2---:R-:W-:Y:S06]  /*5ef0*/  HMMA.16816.F32 R164, R8.reuse, R152, R164 ;  /* 0x0000009808a4723c */ /* 0x044fec00000018a4 */
[----:B------:R-:W-:Y:S01]  /*5f00*/  HMMA.16816.F32 R160, R8, R154, R160 ;  /* 0x0000009a08a0723c */ /* 0x000fe200000018a0 */
[----:B------:R-:W2:Y:S04]  /*5f10*/  LDSM.16.M88.4 R8, [R182] ;  /* 0x00000000b608783b */ /* 0x000ea80000000200 */
        /* <DEDUP_REMOVED lines=13> */
[----:B------:R-:W-:Y:S01]  /*5ff0*/  LDSM.16.M88.4 R144, [R191+0x9800] ;  /* 0x00980000bf90783b */ /* 0x000fe20000000200 */
[C---:B-----5:R-:W-:Y:S06]  /*6000*/  HMMA.16816.F32 R136, R156.reuse, R12, R136 ;  /* 0x0000000c9c88723c */ /* 0x060fec0000001888 */
[C---:B------:R-:W-:Y:S01]  /*6010*/  HMMA.16816.F32 R32, R156.reuse, R14, R32 ;  /* 0x0000000e9c20723c */ /* 0x040fe20000001820 */
[----:B------:R-:W4:Y:S05]  /*6020*/  LDSM.16.M88.4 R12, [R184+0x2000] ;  /* 0x00200000b80c783b */ /* 0x000f2a0000000200 */
[C---:B--2---:R-:W-:Y:S06]  /*6030*/  HMMA.16816.F32 R28, R156.reuse, R8, R28 ;  /* 0x000000089c1c723c */ /* 0x044fec000000181c */
[C---:B------:R-:W-:Y:S01]  /*6040*/  HMMA.16816.F32 R24, R156.reuse, R10, R24 ;  /* 0x0000000a9c18723c */ /* 0x040fe20000001818 */
[----:B------:R-:W2:Y:S05]  /*6050*/  LDSM.16.M88.4 R8, [R184+0x2800] ;  /* 0x00280000b808783b */ /* 0x000eaa0000000200 */
        /* <DEDUP_REMOVED lines=12> */
[C---:B---3--:R-:W-:Y:S06]  /*6120*/  HMMA.16816.F32 R20, R140.reuse, R148, R20 ;  /* 0x000000948c14723c */ /* 0x048fec0000001814 */
[----:B------:R-:W-:Y:S01]  /*6130*/  HMMA.16816.F32 R16, R140, R150, R16 ;  /* 0x000000968c10723c */ /* 0x000fe20000001810 */
[----:B------:R-:W3:Y:S05]  /*6140*/  LDSM.16.M88.4 R148, [R197+0xa800] ;  /* 0x00a80000c594783b */ /* 0x000eea0000000200 */
[----:B----4-:R-:W-:Y:S06]  /*6150*/  HMMA.16816.F32 R136, R212, R12, R136 ;  /* 0x0000000cd488723c */ /* 0x010fec0000001888 */
[C---:B------:R-:W-:Y:S06]  /*6160*/  HMMA.16816.F32 R164, R140.reuse, R144, R164 ;  /* 0x000000908ca4723c */ /* 0x040fec00000018a4 */
[----:B------:R-:W-:Y:S01]  /*6170*/  HMMA.16816.F32 R160, R140, R146, R160 ;  /* 0x000000928ca0723c */ /* 0x000fe200000018a0 */
[----:B------:R-:W-:Y:S04]  /*6180*/  LDSM.16.M88.4 R144, [R197+0xb000] ;  /* 0x00b00000c590783b */ /* 0x000fe80000000200 */
[----:B------:R-:W-:Y:S01]  /*6190*/  LDSM.16.M88.4 R140, [R197+0xb800] ;  /* 0x00b80000c58c783b */ /* 0x000fe20000000200 */
[C---:B------:R-:W-:Y:S03]  /*61a0*/  HMMA.16816.F32 R32, R212.reuse, R14, R32 ;  /* 0x0000000ed420723c */ /* 0x040fe60000001820 */
[----:B------:R-:W-:Y:S03]  /*61b0*/  LDSM.16.M88.4 R12, [R196+0x4000] ;  /* 0x00400000c40c783b */ /* 0x000fe60000000200 */
[C---:B--2---:R-:W-:Y:S06]  /*61c0*/  HMMA.16816.F32 R28, R212.reuse, R8, R28 ;  /* 0x00000008d41c723c */ /* 0x044fec000000181c */
[----:B------:R-:W-:Y:S01]  /*61d0*/  HMMA.16816.F32 R24, R212, R10, R24 ;  /* 0x0000000ad418723c */ /* 0x000fe20000001818 */
[----:B------:R-:W2:Y:S05]  /*61e0*/  LDSM.16.M88.4 R8, [R179] ;  /* 0x00000000b308783b */ /* 0x000eaa0000000200 */
[----:B-1----:R-:W-:Y:S06]  /*61f0*/  HMMA.16816.F32 R136, R156, R152, R136 ;  /* 0x000000989c88723c */ /* 0x002fec0000001888 */
[C---:B------:R-:W-:Y:S06]  /*6200*/  HMMA.16816.F32 R20, R212.reuse, R4, R20 ;  /* 0x00000004d414723c */ /* 0x040fec0000001814 */
[C---:B------:R-:W-:Y:S01]  /*6210*/  HMMA.16816.F32 R16, R212.reuse, R6, R16 ;  /* 0x00000006d410723c */ /* 0x040fe20000001810 */
[----:B------:R-:W1:Y:S05]  /*6220*/  LDSM.16.M88.4 R4, [R178] ;  /* 0x00000000b204783b */ /* 0x000e6a0000000200 */
[C---:B------:R-:W-:Y:S06]  /*6230*/  HMMA.16816.F32 R164, R212.reuse, R168, R164 ;  /* 0x000000a8d4a4723c */ /* 0x040fec00000018a4 */
[----:B------:R-:W-:Y:S01]  /*6240*/  HMMA.16816.F32 R160, R212, R170, R160 ;  /* 0x000000aad4a0723c */ /* 0x000fe200000018a0 */
[----:B------:R-:W-:Y:S05]  /*6250*/  LDSM.16.M88.4 R168, [R194+0x4000] ;  /* 0x00400000c2a8783b */ /* 0x000fea0000000200 */
[C---:B---3--:R-:W-:Y:S01]  /*6260*/  HMMA.16816.F32 R212, R156.reuse, R148, R28 ;  /* 0x000000949cd4723c */ /* 0x048fe2000000181c */
[----:B------:R-:W3:Y:S05]  /*6270*/  LDSM.16.M88.4 R28, [R191+0xa000] ;  /* 0x00a00000bf1c783b */ /* 0x000eea0000000200 */
[C---:B------:R-:W-:Y:S01]  /*6280*/  HMMA.16816.F32 R32, R156.reuse, R154, R32 ;  /* 0x0000009a9c20723c */ /* 0x040fe20000001820 */
[----:B------:R-:W4:Y:S05]  /*6290*/  LDSM.16.M88.4 R152, [R177] ;  /* 0x00000000b198783b */ /* 0x000f2a0000000200 */
[----:B------:R-:W-:Y:S01]  /*62a0*/  HMMA.16816.F32 R24, R156, R150, R24 ;  /* 0x000000969c18723c */ /* 0x000fe20000001818 */
[----:B------:R-:W-:Y:S05]  /*62b0*/  LDSM.16.M88.4 R148, [R193+0x4000] ;  /* 0x00400000c194783b */ /* 0x000fea0000000200 */
[----:B--2---:R-:W-:Y:S06]  /*62c0*/  HMMA.16816.F32 R136, R12, R8, R136 ;  /* 0x000000080c88723c */ /* 0x004fec0000001888 */
[C---:B------:R-:W-:Y:S06]  /*62d0*/  HMMA.16816.F32 R20, R156.reuse, R144, R20 ;  /* 0x000000909c14723c */ /* 0x040fec0000001814 */
[----:B------:R-:W-:Y:S01]  /*62e0*/  HMMA.16816.F32 R16, R156, R146, R16 ;  /* 0x000000929c10723c */ /* 0x000fe20000001810 */
[----:B------:R-:W-:Y:S05]  /*62f0*/  LDSM.16.M88.4 R144, [R184+0x4000] ;  /* 0x00400000b890783b */ /* 0x000fea0000000200 */
[----:B------:R-:W-:Y:S01]  /*6300*/  HMMA.16816.F32 R32, R12, R10, R32 ;  /* 0x0000000a0c20723c */ /* 0x000fe20000001820 */
[----:B------:R-:W2:Y:S05]  /*6310*/  LDSM.16.M88.4 R8, [R191+0xa800] ;  /* 0x00a80000bf08783b */ /* 0x000eaa0000000200 */
[C---:B------:R-:W-:Y:S06]  /*6320*/  HMMA.16816.F32 R164, R156.reuse, R140, R164 ;  /* 0x0000008c9ca4723c */ /* 0x040fec00000018a4 */
[----:B------:R-:W-:Y:S01]  /*6330*/  HMMA.16816.F32 R160, R156, R142, R160 ;  /* 0x0000008e9ca0723c */ /* 0x000fe200000018a0 */
[----:B------:R-:W5:Y:S05]  /*6340*/  LDSM.16.M88.4 R140, [R176] ;  /* 0x00000000b08c783b */ /* 0x000f6a0000000200 */
[C---:B-1----:R-:W-:Y:S06]  /*6350*/  HMMA.16816.F32 R212, R12.reuse, R4, R212 ;  /* 0x000000040cd4723c */ /* 0x042fec00000018d4 */
[----:B------:R-:W-:Y:S01]  /*6360*/  HMMA.16816.F32 R24, R12, R6, R24 ;  /* 0x000000060c18723c */ /* 0x000fe20000001818 */
[----:B------:R-:W1:Y:S05]  /*6370*/  LDSM.16.M88.4 R4, [R191+0xb000] ;  /* 0x00b00000bf04783b */ /* 0x000e6a0000000200 */
[----:B---3--:R-:W-:Y:S06]  /*6380*/  HMMA.16816.F32 R136, R168, R28, R136 ;  /* 0x0000001ca888723c */ /* 0x008fec0000001888 */
[----:B----4-:R-:W-:Y:S01]  /*6390*/  HMMA.16816.F32 R20, R12, R152, R20 ;  /* 0x000000980c14723c */ /* 0x010fe20000001814 */
[----:B------:R-:W-:-:S05]  /*63a0*/  IMAD R29, R203, 0x40, R0 ;  /* 0x00000040cb1d7824 */ /* 0x000fca00078e0200 */
[----:B------:R-:W-:Y:S01]  /*63b0*/  HMMA.16816.F32 R152, R12, R154, R16 ;  /* 0x0000009a0c98723c */ /* 0x000fe20000001810 */
[----:B------:R-:W-:Y:S05]  /*63c0*/  LDSM.16.M88.4 R16, [R184+0x4800] ;  /* 0x00480000b810783b */ /* 0x000fea0000000200 */
[----:B--2---:R-:W-:Y:S06]  /*63d0*/  HMMA.16816.F32 R212, R168, R8, R212 ;  /* 0x00000008a8d4723c */ /* 0x004fec00000018d4 */
[----:B------:R-:W-:Y:S06]  /*63e0*/  HMMA.16816.F32 R136, R148, R144, R136 ;  /* 0x000000909488723c */ /* 0x000fec0000001888 */
[C---:B------:R-:W-:Y:S01]  /*63f0*/  HMMA.16816.F32 R24, R168.reuse, R10, R24 ;  /* 0x0000000aa818723c */ /* 0x040fe20000001818 */
[----:B------:R-:W2:Y:S05]  /*6400*/  LDSM.16.M88.4 R8, [R191+0xb800] ;  /* 0x00b80000bf08783b */ /* 0x000eaa0000000200 */
[----:B------:R-:W-:Y:S06]  /*6410*/  HMMA.16816.F32 R32, R168, R30, R32 ;  /* 0x0000001ea820723c */ /* 0x000fec0000001820 */
[----:B-----5:R-:W-:Y:S01]  /*6420*/  HMMA.16816.F32 R164, R12, R140, R164 ;  /* 0x0000008c0ca4723c */ /* 0x020fe200000018a4 */
[----:B------:R-:W-:-:S05]  /*6430*/  VIADD R31, R29, 0x10 ;  /* 0x000000101d1f7836 */ /* 0x000fca0000000000 */
[----:B------:R-:W-:Y:S01]  /*6440*/  HMMA.16816.F32 R160, R12, R142, R160 ;  /* 0x0000008e0ca0723c */ /* 0x000fe200000018a0 */
[----:B------:R-:W3:Y:S05]  /*6450*/  LDSM.16.M88.4 R12, [R184+0x5000] ;  /* 0x00500000b80c783b */ /* 0x000eea0000000200 */
[C---:B-1----:R-:W-:Y:S06]  /*6460*/  HMMA.16816.F32 R20, R168.reuse, R4, R20 ;  /* 0x00000004a814723c */ /* 0x042fec0000001814 */
[----:B------:R-:W-:Y:S01]  /*6470*/  HMMA.16816.F32 R152, R168, R6, R152 ;  /* 0x00000006a898723c */ /* 0x000fe20000001898 */
[----:B------:R-:W-:-:S05]  /*6480*/  VIADD R5, R29, 0x1 ;  /* 0x000000011d057836 */ /* 0x000fca0000000000 */
[----:B------:R-:W-:Y:S01]  /*6490*/  ISETP.GE.AND P5, PT, R5, R210, PT ;  /* 0x000000d20500720c */ /* 0x000fe20003fa6270 */
[----:B------:R-:W-:Y:S01]  /*64a0*/  VIADD R7, R29, 0x8 ;  /* 0x000000081d077836 */ /* 0x000fe20000000000 */
[----:B------:R-:W-:Y:S01]  /*64b0*/  ISETP.GE.AND P2, PT, R5, R204, PT ;  /* 0x000000cc0500720c */ /* 0x000fe20003f46270 */
[----:B------:R-:W-:Y:S01]  /*64c0*/  VIADD R5, R29, 0x9 ;  /* 0x000000091d057836 */ /* 0x000fe20000000000 */
[----:B------:R-:W-:Y:S01]  /*64d0*/  FSEL R0, R137, -INF , !P5 ;  /* 0xff80000089007808 */ /* 0x000fe20006800000 */
[----:B------:R-:W-:Y:S01]  /*64e0*/  HMMA.16816.F32 R32, R148, R146, R32 ;  /* 0x000000929420723c */ /* 0x000fe20000001820 */
[C---:B------:R-:W-:Y:S02]  /*64f0*/  ISETP.GE.AND P4, PT, R7.reuse, R210, PT ;  /* 0x000000d20700720c */ /* 0x040fe40003f86270 */
[----:B------:R-:W-:Y:S02]  /*6500*/  ISETP.GE.AND P6, PT, R7, R204, PT ;  /* 0x000000cc0700720c */ /* 0x000fe40003fc6270 */
[C---:B------:R-:W-:Y:S01]  /*6510*/  ISETP.GE.AND P3, PT, R5.reuse, R210, PT ;  /* 0x000000d20500720c */ /* 0x040fe20003f66270 */
[----:B--2---:R-:W-:Y:S01]  /*6520*/  HMMA.16816.F32 R164, R168, R8, R164 ;  /* 0x00000008a8a4723c */ /* 0x004fe200000018a4 */
[----:B------:R-:W-:-:S02]  /*6530*/  ISETP.GE.AND P5, PT, R5, R204, PT ;  /* 0x000000cc0500720c */ /* 0x000fc40003fa6270 */
[----:B------:R-:W1:Y:S01]  /*6540*/  LDSM.16.M88.4 R4, [R184+0x5800] ;  /* 0x00580000b804783b */ /* 0x000e620000000200 */
[----:B------:R-:W-:-:S04]  /*6550*/  DEPBAR.LE SB0, 0x0 ;  /* 0x000080000000791a */ /* 0x000fc80000000000 */
[C---:B------:R-:W-:Y:S06]  /*6560*/  HMMA.16816.F32 R212, R148.reuse, R16, R212 ;  /* 0x0000001094d4723c */ /* 0x040fec00000018d4 */
[----:B------:R-:W-:Y:S01]  /*6570*/  HMMA.16816.F32 R24, R148, R18, R24 ;  /* 0x000000129418723c */ /* 0x000fe20000001818 */
[----:B------:R-:W-:Y:S02]  /*6580*/  FSEL R17, R139, -INF , !P2 ;  /* 0xff8000008b117808 */ /* 0x000fe40005000000 */
[----:B------:R-:W-:Y:S02]  /*6590*/  ISETP.GE.AND P2, PT, R31, R210, PT ;  /* 0x000000d21f00720c */ /* 0x000fe40003f46270 */
[----:B------:R-:W-:Y:S01]  /*65a0*/  FSEL R9, R34, -INF , !P6 ;  /* 0xff80000022097808 */ /* 0x000fe20007000000 */
[----:B------:R-:W-:Y:S01]  /*65b0*/  HMMA.16816.F32 R160, R168, R10, R160 ;  /* 0x0000000aa8a0723c */ /* 0x000fe200000018a0 */
[----:B------:R-:W-:Y:S01]  /*65c0*/  VIADD R19, R29, 0x11 ;  /* 0x000000111d137836 */ /* 0x000fe20000000000 */
[----:B------:R-:W-:-:S02]  /*65d0*/  FSEL R8, R33, -INF , !P3 ;  /* 0xff80000021087808 */ /* 0x000fc40005800000 */
[----:B------:R-:W-:Y:S02]  /*65e0*/  FSEL R35, R35, -INF , !P5 ;  /* 0xff80000023237808 */ /* 0x000fe40006800000 */
[C---:B---3--:R-:W-:Y:S01]  /*65f0*/  HMMA.16816.F32 R20, R148.reuse, R12, R20 ;  /* 0x0000000c9414723c */ /* 0x048fe20000001814 */
[----:B------:R-:W-:Y:S01]  /*6600*/  ISETP.GE.AND P6, PT, R19, R210, PT ;  /* 0x000000d21300720c */ /* 0x000fe20003fc6270 */
[----:B------:R-:W-:Y:S01]  /*6610*/  VIADD R11, R29, 0x20 ;  /* 0x000000201d0b7836 */ /* 0x000fe20000000000 */
[-C--:B------:R-:W-:Y:S01]  /*6620*/  ISETP.GE.AND P3, PT, R19, R204.reuse, PT ;  /* 0x000000cc1300720c */ /* 0x080fe20003f66270 */
[----:B------:R-:W-:Y:S01]  /*6630*/  VIADD R19, R29, 0x18 ;  /* 0x000000181d137836 */ /* 0x000fe20000000000 */
[----:B------:R-:W-:Y:S01]  /*6640*/  FSEL R32, R32, -INF , !P4 ;  /* 0xff80000020207808 */ /* 0x000fe20006000000 */
[----:B------:R-:W-:Y:S01]  /*6650*/  HMMA.16816.F32 R152, R148, R14, R152 ;  /* 0x0000000e9498723c */ /* 0x000fe20000001898 */
[----:B------:R-:W-:Y:S01]  /*6660*/  ISETP.GE.AND P4, PT, R31, R204, PT ;  /* 0x000000cc1f00720c */ /* 0x000fe20003f86270 */
[----:B------:R-:W-:Y:S01]  /*6670*/  VIADD R13, R29, 0x19 ;  /* 0x000000191d0d7836 */ /* 0x000fe20000000000 */
[----:B------:R-:W-:Y:S01]  /*6680*/  BAR.SYNC.DEFER_BLOCKING 0x0 ;  /* 0x0000000000007b1d */ /* 0x000fe20000010000 */
[----:B------:R-:W-:-:S02]  /*6690*/  ISETP.GE.AND P5, PT, R19, R210, PT ;  /* 0x000000d21300720c */ /* 0x000fc40003fa6270 */
[----:B------:R-:W-:Y:S02]  /*66a0*/  FSEL R137, R215, -INF , !P3 ;  /* 0xff800000d7897808 */ /* 0x000fe40005800000 */
[----:B------:R-:W-:Y:S02]  /*66b0*/  FSEL R140, R24, -INF , !P5 ;  /* 0xff800000188c7808 */ /* 0x000fe40006800000 */
[----:B------:R-:W-:Y:S01]  /*66c0*/  FSEL R139, R214, -INF , !P4 ;  /* 0xff800000d68b7808 */ /* 0x000fe20006000000 */
[C---:B-1----:R-:W-:Y:S01]  /*66d0*/  HMMA.16816.F32 R164, R148.reuse, R4, R164 ;  /* 0x0000000494a4723c */ /* 0x042fe200000018a4 */
[----:B------:R-:W-:Y:S02]  /*66e0*/  FSEL R156, R213, -INF , !P6 ;  /* 0xff800000d59c7808 */ /* 0x000fe40007000000 */
[C---:B------:R-:W-:Y:S02]  /*66f0*/  ISETP.GE.AND P3, PT, R11.reuse, R210, PT ;  /* 0x000000d20b00720c */ /* 0x040fe40003f66270 */
[----:B------:R-:W-:Y:S01]  /*6700*/  ISETP.GE.AND P5, PT, R11, R204, PT ;  /* 0x000000cc0b00720c */ /* 0x000fe20003fa6270 */
[----:B------:R-:W-:Y:S01]  /*6710*/  VIADD R11, R29, 0x28 ;  /* 0x000000281d0b7836 */ /* 0x000fe20000000000 */
[----:B------:R-:W-:Y:S01]  /*6720*/  FSEL R158, R212, -INF , !P2 ;  /* 0xff800000d49e7808 */ /* 0x000fe20005000000 */
[----:B------:R-:W-:Y:S01]  /*6730*/  HMMA.16816.F32 R160, R148, R6, R160 ;  /* 0x0000000694a0723c */ /* 0x000fe200000018a0 */
[----:B------:R-:W-:Y:S01]  /*6740*/  ISETP.GE.AND P4, PT, R13, R210, PT ;  /* 0x000000d20d00720c */ /* 0x000fe20003f86270 */
[----:B------:R-:W-:Y:S01]  /*6750*/  VIADD R5, R29, 0x31 ;  /* 0x000000311d057836 */ /* 0x000fe20000000000 */
[-C--:B------:R-:W-:Y:S01]  /*6760*/  ISETP.GE.AND P6, PT, R13, R204.reuse, PT ;  /* 0x000000cc0d00720c */ /* 0x080fe20003fc6270 */
[----:B------:R-:W-:Y:S01]  /*6770*/  VIADD R13, R29, 0x21 ;  /* 0x000000211d0d7836 */ /* 0x000fe20000000000 */
[----:B------:R-:W-:-:S02]  /*6780*/  ISETP.GE.AND P2, PT, R19, R204, PT ;  /* 0x000000cc1300720c */ /* 0x000fc40003f46270 */
[----:B------:R-:W-:Y:S02]  /*6790*/  FSEL R159, R27, -INF , !P6 ;  /* 0xff8000001b9f7808 */ /* 0x000fe40007000000 */
[----:B------:R-:W-:Y:S02]  /*67a0*/  FSEL R146, R20, -INF , !P3 ;  /* 0xff80000014927808 */ /* 0x000fe40005800000 */
[----:B------:R-:W-:Y:S02]  /*67b0*/  FSEL R221, R26, -INF , !P2 ;  /* 0xff8000001add7808 */ /* 0x000fe40005000000 */
[----:B------:R-:W-:Y:S02]  /*67c0*/  FSEL R142, R25, -INF , !P4 ;  /* 0xff800000198e7808 */ /* 0x000fe40006000000 */
[C---:B------:R-:W-:Y:S02]  /*67d0*/  ISETP.GE.AND P6, PT, R11.reuse, R210, PT ;  /* 0x000000d20b00720c */ /* 0x040fe40003fc6270 */
[----:B------:R-:W-:Y:S01]  /*67e0*/  ISETP.GE.AND P3, PT, R11, R204, PT ;  /* 0x000000cc0b00720c */ /* 0x000fe20003f66270 */
[----:B------:R-:W-:Y:S01]  /*67f0*/  VIADD R11, R29, 0x29 ;  /* 0x000000291d0b7836 */ /* 0x000fe20000000000 */
[----:B------:R-:W-:-:S02]  /*6800*/  ISETP.GE.AND P2, PT, R13, R210, PT ;  /* 0x000000d20d00720c */ /* 0x000fc40003f46270 */
[----:B------:R-:W-:Y:S01]  /*6810*/  ISETP.GE.AND P4, PT, R13, R204, PT ;  /* 0x000000cc0d00720c */ /* 0x000fe20003f86270 */
[----:B------:R-:W-:Y:S01]  /*6820*/  VIADD R13, R29, 0x30 ;  /* 0x000000301d0d7836 */ /* 0x000fe20000000000 */
[----:B------:R-:W-:Y:S02]  /*6830*/  FSEL R157, R22, -INF , !P5 ;  /* 0xff800000169d7808 */ /* 0x000fe40006800000 */
[----:B------:R-:W-:Y:S02]  /*6840*/  ISETP.GE.AND P5, PT, R11, R210, PT ;  /* 0x000000d20b00720c */ /* 0x000fe40003fa6270 */
[----:B------:R-:W-:Y:S02]  /*6850*/  FSEL R144, R21, -INF , !P2 ;  /* 0xff80000015907808 */ /* 0x000fe40005000000 */
[----:B------:R-:W-:Y:S02]  /*6860*/  FSEL R147, R23, -INF , !P4 ;  /* 0xff80000017937808 */ /* 0x000fe40006000000 */
[----:B------:R-:W-:-:S02]  /*6870*/  ISETP.GE.AND P2, PT, R11, R204, PT ;  /* 0x000000cc0b00720c */ /* 0x000fc40003f46270 */
        /* <DEDUP_REMOVED lines=10> */
[CC--:B------:R-:W-:Y:S01]  /*6920*/  ISETP.GE.AND P4, PT, R29.reuse, R204.reuse, PT ;  /* 0x000000cc1d00720c */ /* 0x0c0fe20003f86270 */
[----:B------:R-:W-:Y:S01]  /*6930*/  VIADD R29, R29, 0x39 ;  /* 0x000000391d1d7836 */ /* 0x000fe20000000000 */
[----:B------:R-:W-:Y:S02]  /*6940*/  ISETP.GE.AND P6, PT, R13, R204, PT ;  /* 0x000000cc0d00720c */ /* 0x000fe40003fc6270 */
[----:B------:R-:W-:-:S02]  /*6950*/  FSEL R214, R165, -INF , !P3 ;  /* 0xff800000a5d67808 */ /* 0x000fc40005800000 */
[----:B------:R-:W-:Y:S02]  /*6960*/  FSEL R213, R166, -INF , !P6 ;  /* 0xff800000a6d57808 */ /* 0x000fe40007000000 */
[----:B------:R-:W-:Y:S02]  /*6970*/  FSEL R171, R167, -INF , !P5 ;  /* 0xff800000a7ab7808 */ /* 0x000fe40006800000 */
[----:B------:R-:W-:Y:S02]  /*6980*/  FSEL R136, R136, -INF , !P2 ;  /* 0xff80000088887808 */ /* 0x000fe40005000000 */
[C---:B------:R-:W-:Y:S02]  /*6990*/  ISETP.GE.AND P6, PT, R5.reuse, R210, PT ;  /* 0x000000d20500720c */ /* 0x040fe40003fc6270 */
[----:B------:R-:W-:Y:S02]  /*69a0*/  ISETP.GE.AND P3, PT, R5, R204, PT ;  /* 0x000000cc0500720c */ /* 0x000fe40003f66270 */
[----:B------:R-:W-:-:S02]  /*69b0*/  ISETP.GE.AND P5, PT, R29, R210, PT ;  /* 0x000000d21d00720c */ /* 0x000fc40003fa6270 */
[----:B------:R-:W-:Y:S02]  /*69c0*/  ISETP.GE.AND P2, PT, R29, R204, PT ;  /* 0x000000cc1d00720c */ /* 0x000fe40003f46270 */
[----:B------:R-:W-:Y:S02]  /*69d0*/  FSEL R5, R138, -INF , !P4 ;  /* 0xff8000008a057808 */ /* 0x000fe40006000000 */
[----:B------:R-:W-:Y:S02]  /*69e0*/  FSEL R220, R160, -INF , !P6 ;  /* 0xff800000a0dc7808 */ /* 0x000fe40007000000 */
[----:B------:R-:W-:Y:S02]  /*69f0*/  FSEL R169, R162, -INF , !P3 ;  /* 0xff800000a2a97808 */ /* 0x000fe40005800000 */
[----:B------:R-:W-:Y:S02]  /*6a00*/  FSEL R212, R161, -INF , !P5 ;  /* 0xff800000a1d47808 */ /* 0x000fe40006800000 */
[----:B------:R-:W-:Y:S01]  /*6a10*/  FSEL R168, R163, -INF , !P2 ;  /* 0xff800000a3a87808 */ /* 0x000fe20005000000 */
[----:B------:R-:W-:Y:S06]  /*6a20*/  @!P1 BRA `(.L_x_2085) ;  /* 0x0000000400689947 */ /* 0x000fec0003800000 */
[----:B------:R-:W-:Y:S05]  /*6a30*/  @!P0 BRA `(.L_x_2086) ;  /* 0x0000000000ec8947 */ /* 0x000fea0003800000 */
[----:B------:R-:W1:Y:S01]  /*6a40*/  LDC R6, c[0x0][0x380] ;  /* 0x0000e000ff067b82 */ /* 0x000e620000000800 */
[----:B------:R-:W-:Y:S01]  /*6a50*/  IMAD.SHL.U32 R7, R203, 0x40, RZ ;  /* 0x00000040cb077824 */ /* 0x000fe200078e00ff */
[----:B------:R-:W-:-:S04]  /*6a60*/  ULDC.64 UR4, c[0x0][0x230] ;  /* 0x00008c0000047ab9 */ /* 0x000fc80000000a00 */
[C---:B------:R-:W-:Y:S02]  /*6a70*/  IADD3 R15, R7.reuse, -0x40, RZ ;  /* 0xffffffc0070f7810 */ /* 0x040fe40007ffe0ff */
        /* <DEDUP_REMOVED lines=29> */
[----:B------:R-:W-:Y:S02]  /*6c50*/  ISETP.NE.AND P2, PT, R6, RZ, PT ;  /* 0x000000ff0600720c */ /* 0x000fe40003f45270 */
[----:B------:R-:W-:-:S07]  /*6c60*/  LOP3.LUT R4, RZ, R6, RZ, 0x33, !PT ;  /* 0x00000006ff047212 */ /* 0x000fce00078e33ff */
[----:B------:R-:W-:Y:S02]  /*6c70*/  @P6 IADD3 R16, R16, 0x1, RZ ;  /* 0x0000000110106810 */ /* 0x000fe40007ffe0ff */
[----:B------:R-:W-:Y:S02]  /*6c80*/  @P5 VIADD R14, R14, 0x1 ;  /* 0x000000010e0e5836 */ /* 0x000fe40000000000 */
[----:B------:R-:W-:Y:S02]  /*6c90*/  @!P3 IADD3 R16, -R16, RZ, RZ ;  /* 0x000000ff1010b210 */ /* 0x000fe40007ffe1ff */
[----:B------:R-:W-:Y:S02]  /*6ca0*/  @!P1 IMAD.MOV R14, RZ, RZ, -R14 ;  /* 0x000000ffff0e9224 */ /* 0x000fe400078e0a0e */
[----:B------:R-:W-:-:S03]  /*6cb0*/  SEL R7, R4, R16, !P2 ;  /* 0x0000001004077207 */ /* 0x000fc60005000000 */
[----:B------:R-:W-:Y:S02]  /*6cc0*/  SEL R4, R4, R14, !P2 ;  /* 0x0000000e04047207 */ /* 0x000fe40005000000 */
[----:B------:R-:W-:-:S04]  /*6cd0*/  IMAD.WIDE R18, R7, 0x4, R206 ;  /* 0x0000000407127825 */ /* 0x000fc800078e02ce */
[----:B------:R-:W-:Y:S01]  /*6ce0*/  IMAD.WIDE R14, R4, 0x4, R206 ;  /* 0x00000004040e7825 */ /* 0x000fe200078e02ce */
[----:B------:R-:W2:Y:S04]  /*6cf0*/  LDG.E R13, desc[UR10][R18.64] ;  /* 0x0000000a120d7981 */ /* 0x000ea8000c1e1900 */
[----:B------:R-:W2:Y:S01]  /*6d00*/  LDG.E R10, desc[UR10][R14.64] ;  /* 0x0000000a0e0a7981 */ /* 0x000ea2000c1e1900 */
[----:B------:R-:W-:-:S05]  /*6d10*/  IADD3 R7, R7, -R4, RZ ;  /* 0x8000000407077210 */ /* 0x000fca0007ffe0ff */
[----:B------:R-:W-:-:S05]  /*6d20*/  IMAD R7, R7, R6, -0x40 ;  /* 0xffffffc007077424 */ /* 0x000fca00078e0206 */
[----:B------:R-:W-:-:S05]  /*6d30*/  SHF.R.S32.HI R11, RZ, 0x1f, R7 ;  /* 0x0000001fff0b7819 */ /* 0x000fca0000011407 */
[----:B------:R-:W-:-:S04]  /*6d40*/  IMAD R4, R11, R172, RZ ;  /* 0x000000ac0b047224 */ /* 0x000fc800078e02ff */
[C---:B------:R-:W-:Y:S02]  /*6d50*/  IMAD R4, R7.reuse, R173, R4 ;  /* 0x000000ad07047224 */ /* 0x040fe400078e0204 */
[----:B--2---:R-:W-:Y:S02]  /*6d60*/  IMAD.IADD R10, R10, 0x1, -R13 ;  /* 0x000000010a0a7824 */ /* 0x004fe400078e0a0d */
[----:B------:R-:W-:-:S03]  /*6d70*/  IMAD.WIDE.U32 R12, R7, R172, RZ ;  /* 0x000000ac070c7225 */ /* 0x000fc600078e00ff */
[----:B------:R-:W-:Y:S02]  /*6d80*/  SHF.R.S32.HI R6, RZ, 0x1f, R10 ;  /* 0x0000001fff067819 */ /* 0x000fe4000001140a */
[----:B------:R-:W-:-:S03]  /*6d90*/  IADD3 R13, R13, R4, RZ ;  /* 0x000000040d0d7210 */ /* 0x000fc60007ffe0ff */
[----:B------:R-:W-:-:S04]  /*6da0*/  IMAD R7, R6, UR4, RZ ;  /* 0x0000000406077c24 */ /* 0x000fc8000f8e02ff */
[C---:B------:R-:W-:Y:S02]  /*6db0*/  IMAD R7, R10.reuse, UR5, R7 ;  /* 0x000000050a077c24 */ /* 0x040fe4000f8e0207 */
[----:B------:R-:W-:-:S04]  /*6dc0*/  IMAD.WIDE.U32 R10, R10, UR4, R12 ;  /* 0x000000040a0a7c25 */ /* 0x000fc8000f8e000c */
[----:B------:R-:W-:Y:S01]  /*6dd0*/  IMAD.IADD R7, R11, 0x1, R7 ;  /* 0x000000010b077824 */ /* 0x000fe200078e0207 */
[----:B------:R-:W-:Y:S06]  /*6de0*/  BRA `(.L_x_2087) ;  /* 0x0000000000087947 */ /* 0x000fec0003800000 */
.L_x_2086:
[----:B------:R-:W-:-:S04]  /*6df0*/  LEA R10, -R172, RZ, 0x6 ;  /* 0x000000ffac0a7211 */ /* 0x000fc800078e31ff */
[----:B------:R-:W-:-:S07]  /*6e00*/  SHF.R.S32.HI R7, RZ, 0x1f, R10 ;  /* 0x0000001fff077819 */ /* 0x000fce000001140a */
.L_x_2087:
[----:B------:R-:W-:Y:S01]  /*6e10*/  IADD3 R133, P1, R133, R10, RZ ;  /* 0x0000000a85857210 */ /* 0x000fe20007f3e0ff */
[----:B------:R-:W-:-:S03]  /*6e20*/  IMAD.SHL.U32 R4, R172, 0x20, RZ ;  /* 0x00000020ac047824 */ /* 0x000fc600078e00ff */
[C---:B------:R-:W-:Y:S01]  /*6e30*/  LEA R208, P2, R133.reuse, R134, 0x1 ;  /* 0x0000008685d07211 */ /* 0x040fe200078408ff */
[----:B------:R-:W-:Y:S01]  /*6e40*/  IMAD.X R6, R2, 0x1, R7, P1 ;  /* 0x0000000102067824 */ /* 0x000fe200008e0607 */
[----:B------:R-:W-:Y:S02]  /*6e50*/  SHF.L.U64.HI R2, R172, 0x5, R173 ;  /* 0x00000005ac027819 */ /* 0x000fe400000102ad */
[C---:B------:R-:W-:Y:S02]  /*6e60*/  IADD3 R10, P1, R4.reuse, R208, RZ ;  /* 0x000000d0040a7210 */ /* 0x040fe40007f3e0ff */
        /* <DEDUP_REMOVED lines=22> */
.L_x_2085:
[----:B-1----:R-:W-:Y:S01]  /*6fd0*/  FMNMX.FTZ R11, R132, R136, !PT ;  /* 0x00000088840b7209 */ /* 0x002fe20007810000 */
[----:B------:R-:W-:Y:S01]  /*6fe0*/  LDSM.16.MT88.4 R24, [R189+0xc000] ;  /* 0x00c00000bd18783b */ /* 0x000fe20000004200 */
[----:B------:R-:W-:Y:S02]  /*6ff0*/  FMNMX.FTZ R4, R3, R5, !PT ;  /* 0x0000000503047209 */ /* 0x000fe40007810000 */
[----:B------:R-:W-:Y:S01]  /*7000*/  FMNMX.FTZ R11, R0, R11, !PT ;  /* 0x0000000b000b7209 */ /* 0x000fe20007810000 */
[----:B------:R-:W-:Y:S01]  /*7010*/  LDSM.16.MT88.4 R164, [R192+0xd000] ;  /* 0x00d00000c0a4783b */ /* 0x000fe20000004200 */
        /* <DEDUP_REMOVED lines=40> */
[C---:B------:R-:W-:Y:S01]  /*72a0*/  FMUL.FTZ R170, R224.reuse, UR6 ;  /* 0x00000006e0aa7c20 */ /* 0x040fe20008410000 */
        /* <DEDUP_REMOVED lines=11> */
[----:B------:R-:W-:Y:S01]  /*7360*/  FSEL R5, R225, RZ, P2 ;  /* 0x000000ffe1057208 */ /* 0x000fe20001000000 */
[----:B------:R-:W-:Y:S01]  /*7370*/  FFMA.FTZ R211, R32, UR6, -R215 ;  /* 0x0000000620d37c23 */ /* 0x000fe200080108d7 */
[--C-:B------:R-:W-:Y:S01]  /*7380*/  FFMA.FTZ R227, R35, UR6, -R170.reuse ;  /* 0x0000000623e37c23 */ /* 0x100fe200080108aa */
[----:B------:R-:W2:Y:S01]  /*7390*/  LDSM.16.MT88.4 R16, [R190+0xc000] ;  /* 0x00c00000be10783b */ /* 0x000ea20000004200 */
[----:B------:R-:W-:Y:S01]  /*73a0*/  FMUL.FTZ R3, R6, UR6 ;  /* 0x0000000606037c20 */ /* 0x000fe20008410000 */
[----:B------:R-:W-:Y:S01]  /*73b0*/  FADD.FTZ R4, R132, -R5 ;  /* 0x8000000584047221 */ /* 0x000fe20000010000 */
[----:B------:R-:W-:Y:S01]  /*73c0*/  MUFU.EX2 R218, R218 ;  /* 0x000000da00da7308 */ /* 0x000fe20000000800 */
[----:B------:R-:W3:Y:S01]  /*73d0*/  LDSM.16.MT88.4 R32, [R188+0xc000] ;  /* 0x00c00000bc20783b */ /* 0x000ee20000004200 */
[--C-:B------:R-:W-:Y:S01]  /*73e0*/  FFMA.FTZ R229, R140, UR6, -R215.reuse ;  /* 0x000000068ce57c23 */ /* 0x100fe200080108d7 */
[----:B------:R-:W-:Y:S01]  /*73f0*/  FMUL.FTZ R226, R4, UR6 ;  /* 0x0000000604e27c20 */ /* 0x000fe20008410000 */
[--C-:B------:R-:W-:Y:S01]  /*7400*/  FFMA.FTZ R230, R142, UR6, -R215.reuse ;  /* 0x000000068ee67c23 */ /* 0x100fe200080108d7 */
[--C-:B------:R-:W-:Y:S01]  /*7410*/  FFMA.FTZ R228, R158, UR6, -R215.reuse ;  /* 0x000000069ee47c23 */ /* 0x100fe200080108d7 */
[----:B------:R-:W-:Y:S01]  /*7420*/  LDSM.16.MT88.4 R140, [R188+0x10000] ;  /* 0x01000000bc8c783b */ /* 0x000fe20000004200 */
[--C-:B------:R-:W-:Y:S01]  /*7430*/  FFMA.FTZ R231, R156, UR6, -R215.reuse ;  /* 0x000000069ce77c23 */ /* 0x100fe200080108d7 */
[----:B------:R-:W4:Y:S01]  /*7440*/  MUFU.EX2 R216, R216 ;  /* 0x000000d800d87308 */ /* 0x000f220000000800 */
        /* <DEDUP_REMOVED lines=20> */
[--C-:B------:R-:W-:Y:S01]  /*7590*/  FFMA.FTZ R246, R220, UR6, -R215.reuse ;  /* 0x00000006dcf67c23 */ /* 0x100fe200080108d7 */
[----:B------:R-:W-:Y:S01]  /*75a0*/  LDSM.16.MT88.4 R156, [R190+0xd000] ;  /* 0x00d00000be9c783b */ /* 0x000fe20000004200 */
[----:B------:R-:W-:Y:S01]  /*75b0*/  FFMA.FTZ R247, R212, UR6, -R215 ;  /* 0x00000006d4f77c23 */ /* 0x000fe200080108d7 */
[----:B------:R-:W-:Y:S01]  /*75c0*/  MUFU.EX2 R204, R204 ;  /* 0x000000cc00cc7308 */ /* 0x000fe20000000800 */
[--C-:B------:R-:W-:Y:S01]  /*75d0*/  FFMA.FTZ R248, R213, UR6, -R170.reuse ;  /* 0x00000006d5f87c23 */ /* 0x100fe200080108aa */
[--C-:B------:R-:W-:Y:S01]  /*75e0*/  FFMA.FTZ R249, R171, UR6, -R170.reuse ;  /* 0x00000006abf97c23 */ /* 0x100fe200080108aa */
[--C-:B------:R-:W-:Y:S01]  /*75f0*/  FFMA.FTZ R250, R169, UR6, -R170.reuse ;  /* 0x00000006a9fa7c23 */ /* 0x100fe200080108aa */
[----:B------:R-:W-:Y:S01]  /*7600*/  FFMA.FTZ R251, R168, UR6, -R170 ;  /* 0x00000006a8fb7c23 */ /* 0x000fe200080108aa */
[----:B------:R-:W-:Y:S03]  /*7610*/  LDSM.16.MT88.4 R212, [R190+0x11800] ;  /* 0x01180000bed4783b */ /* 0x000fe60000004200 */
[----:B------:R-:W4:Y:S01]  /*7620*/  MUFU.EX2 R2, R2 ;  /* 0x0000000200027308 */ /* 0x000f220000000800 */
[----:B-----5:R-:W-:Y:S01]  /*7630*/  F2FP.F16.F32.PACK_AB R6, R210, R211 ;  /* 0x000000d3d206723e */ /* 0x020fe200000000ff */
[----:B------:R-:W-:Y:S06]  /*7640*/  LDSM.16.MT88.4 R220, [R192+0x11800] ;  /* 0x01180000c0dc783b */ /* 0x000fec0000004200 */
        /* <DEDUP_REMOVED lines=305> */
.L_x_2082:
[----:B------:R-:W-:-:S13]  /*8960*/  ISETP.GE.AND P1, PT, R203, 0x1, PT ;  /* 0x00000001cb00780c */ /* 0x000fda0003f26270 */
[----:B------:R-:W-:Y:S05]  /*8970*/  @!P1 BRA `(.L_x_2088) ;  /* 0x0000002c00f09947 */ /* 0x000fea0003800000 */
[C---:B------:R-:W-:Y:S01]  /*8980*/  IMAD.U32 R216, R174.reuse, -0x40, RZ ;  /* 0xffffffc0aed87824 */ /* 0x040fe200078e00ff */
[----:B------:R-:W-:Y:S01]  /*8990*/  SHF.L.U64.HI R210, R174, 0x5, R175 ;  /* 0x00000005aed27819 */ /* 0x000fe200000102af */
[C---:B------:R-:W-:Y:S01]  /*89a0*/  IMAD.U32 R214, R172.reuse, -0x40, RZ ;  /* 0xffffffc0acd67824 */ /* 0x040fe200078e00ff */
[----:B------:R-:W-:Y:S01]  /*89b0*/  SHF.L.U64.HI R204, R172, 0x5, R173 ;  /* 0x00000005accc7819 */ /* 0x000fe200000102ad */
[----:B------:R-:W-:Y:S01]  /*89c0*/  IMAD.SHL.U32 R213, R174, 0x20, RZ ;  /* 0x00000020aed57824 */ /* 0x000fe200078e00ff */
[----:B------:R-:W-:Y:S01]  /*89d0*/  SHF.L.U32 R211, R172, 0x5, RZ ;  /* 0x00000005acd37819 */ /* 0x000fe200000006ff */
[----:B------:R-:W-:Y:S01]  /*89e0*/  IMAD.MOV.U32 R0, RZ, RZ, R3 ;  /* 0x000000ffff007224 */ /* 0x000fe200078e0003 */
[----:B------:R-:W-:Y:S01]  /*89f0*/  MOV R133, R132 ;  /* 0x0000008400857202 */ /* 0x000fe20000000f00 */
[----:B------:R-:W-:Y:S01]  /*8a00*/  ULDC UR4, c[0x0][0x2ec] ;  /* 0x0000bb0000047ab9 */ /* 0x000fe20000000800 */
[----:B------:R-:W-:Y:S02]  /*8a10*/  SHF.R.S32.HI R215, RZ, 0x1f, R216 ;  /* 0x0000001fffd77819 */ /* 0x000fe400000114d8 */
[----:B------:R-:W-:-:S07]  /*8a20*/  SHF.R.S32.HI R212, RZ, 0x1f, R214 ;  /* 0x0000001fffd47819 */ /* 0x000fce00000114d6 */
.L_x_2092:
[----:B------:R-:W-:Y:S04]  /*8a30*/  DEPBAR.LE SB0, 0x0 ;  /* 0x000080000000791a */ /* 0x000fe80000000000 */
[----:B------:R-:W-:Y:S01]  /*8a40*/  BAR.SYNC.DEFER_BLOCKING 0x0 ;  /* 0x0000000000007b1d */ /* 0x000fe20000010000 */
[----:B------:R-:W-:Y:S02]  /*8a50*/  MOV R10, R216 ;  /* 0x000000d8000a7202 */ /* 0x000fe40000000f00 */
[----:B------:R-:W-:Y:S03]  /*8a60*/  MOV R2, R215 ;  /* 0x000000d700027202 */ /* 0x000fe60000000f00 */
[----:B------:R-:W-:Y:S05]  /*8a70*/  @!P0 BRA `(.L_x_2089) ;  /* 0x0000000000f48947 */ /* 0x000fea0003800000 */
[----:B------:R-:W1:Y:S01]  /*8a80*/  LDC R6, c[0x0][0x380] ;  /* 0x0000e000ff067b82 */ /* 0x000e620000000800 */
[----:B------:R-:W-:Y:S04]  /*8a90*/  SHF.L.U32 R11, R203, 0x6, RZ ;  /* 0x00000006cb0b7819 */ /* 0x000fe800000006ff */
[----:B------:R-:W-:Y:S02]  /*8aa0*/  IABS R8, R11 ;  /* 0x0000000b00087213 */ /* 0x000fe40000000000 */
[-C--:B-1----:R-:W-:Y:S04]  /*8ab0*/  IABS R2, R6.reuse ;  /* 0x0000000600027213 */ /* 0x082fe80000000000 */
[----:B------:R-:W1:Y:S10]  /*8ac0*/  I2F.RP R7, R2 ;  /* 0x0000000200077306 */ /* 0x000e740000209400 */
[----:B-1----:R-:W1:Y:S02]  /*8ad0*/  MUFU.RCP R3, R7 ;  /* 0x0000000700037308 */ /* 0x002e640000001000 */
[----:B-1----:R-:W-:Y:S02]  /*8ae0*/  VIADD R12, R3, 0xffffffe ;  /* 0x0ffffffe030c7836 */ /* 0x002fe40000000000 */
[C---:B------:R-:W-:Y:S01]  /*8af0*/  VIADD R3, R11.reuse, 0xffffffc0 ;  /* 0xffffffc00b037836 */ /* 0x040fe20000000000 */
[-C--:B------:R-:W-:Y:S05]  /*8b00*/  LOP3.LUT R11, R11, R6.reuse, RZ, 0x3c, !PT ;  /* 0x000000060b0b7212 */ /* 0x080fea00078e3cff */
[----:B------:R-:W1:Y:S01]  /*8b10*/  F2I.FTZ.U32.TRUNC.NTZ R13, R12 ;  /* 0x0000000c000d7305 */ /* 0x000e62000021f000 */
[----:B------:R-:W-:Y:S02]  /*8b20*/  IABS R4, R3 ;  /* 0x0000000300047213 */ /* 0x000fe40000000000 */
[----:B------:R-:W-:Y:S02]  /*8b30*/  LOP3.LUT R3, R3, R6, RZ, 0x3c, !PT ;  /* 0x0000000603037212 */ /* 0x000fe400078e3cff */
[----:B------:R-:W-:Y:S02]  /*8b40*/  ISETP.GE.AND P3, PT, R11, RZ, PT ;  /* 0x000000ff0b00720c */ /* 0x000fe40003f66270 */
[----:B------:R-:W-:Y:S01]  /*8b50*/  ISETP.GE.AND P1, PT, R3, RZ, PT ;  /* 0x000000ff0300720c */ /* 0x000fe20003f26270 */
[--C-:B-1----:R-:W-:Y:S02]  /*8b60*/  IMAD.MOV R5, RZ, RZ, -R13.reuse ;  /* 0x000000ffff057224 */ /* 0x102fe400078e0a0d */
[----:B------:R-:W-:Y:S02]  /*8b70*/  IMAD.MOV.U32 R12, RZ, RZ, RZ ;  /* 0x000000ffff0c7224 */ /* 0x000fe400078e00ff */
[----:B------:R-:W-:Y:S04]  /*8b80*/  IMAD R5, R5, R2, RZ ;  /* 0x0000000205057224 */ /* 0x000fe800078e02ff */
[----:B------:R-:W-:Y:S06]  /*8b90*/  IMAD.HI.U32 R5, R13, R5, R12 ;  /* 0x000000050d057227 */ /* 0x000fec00078e000c */
[C---:B------:R-:W-:Y:S04]  /*8ba0*/  IMAD.HI.U32 R9, R5.reuse, R4, RZ ;  /* 0x0000000405097227 */ /* 0x040fe800078e00ff */
[----:B------:R-:W-:Y:S01]  /*8bb0*/  IMAD.HI.U32 R10, R5, R8, RZ ;  /* 0x00000008050a7227 */ /* 0x000fe200078e00ff */
[C---:B------:R-:W-:Y:S03]  /*8bc0*/  IADD3 R5, -R9.reuse, RZ, RZ ;  /* 0x000000ff09057210 */ /* 0x040fe60007ffe1ff */
[----:B------:R-:W-:Y:S02]  /*8bd0*/  IMAD.MOV R7, RZ, RZ, -R10 ;  /* 0x000000ffff077224 */ /* 0x000fe400078e0a0a */
[C---:B------:R-:W-:Y:S02]  /*8be0*/  IMAD R4, R2.reuse, R5, R4 ;  /* 0x0000000502047224 */ /* 0x040fe400078e0204 */
[C---:B------:R-:W-:Y:S03]  /*8bf0*/  IMAD R8, R2.reuse, R7, R8 ;  /* 0x0000000702087224 */ /* 0x040fe600078e0208 */
[C---:B------:R-:W-:Y:S02]  /*8c00*/  ISETP.GT.U32.AND P2, PT, R2.reuse, R4, PT ;  /* 0x000000040200720c */ /* 0x040fe40003f44070 */
[----:B------:R-:W-:Y:S11]  /*8c10*/  ISETP.GT.U32.AND P4, PT, R2, R8, PT ;  /* 0x000000080200720c */ /* 0x000ff60003f84070 */
[----:B------:R-:W-:Y:S02]  /*8c20*/  @!P2 IMAD.IADD R4, R4, 0x1, -R2 ;  /* 0x000000010404a824 */ /* 0x000fe400078e0a02 */
[-C--:B------:R-:W-:Y:S01]  /*8c30*/  @!P4 IADD3 R8, R8, -R2.reuse, RZ ;  /* 0x800000020808c210 */ /* 0x080fe20007ffe0ff */
[----:B------:R-:W-:Y:S01]  /*8c40*/  @!P2 VIADD R9, R9, 0x1 ;  /* 0x000000010909a836 */ /* 0x000fe20000000000 */
[----:B------:R-:W-:Y:S01]  /*8c50*/  ISETP.NE.AND P2, PT, R6, RZ, PT ;  /* 0x000000ff0600720c */ /* 0x000fe20003f45270 */
[----:B------:R-:W-:Y:S01]  /*8c60*/  @!P4 VIADD R10, R10, 0x1 ;  /* 0x000000010a0ac836 */ /* 0x000fe20000000000 */
[-C--:B------:R-:W-:Y:S02]  /*8c70*/  ISETP.GE.U32.AND P5, PT, R4, R2.reuse, PT ;  /* 0x000000020400720c */ /* 0x080fe40003fa6070 */
[----:B------:R-:W-:Y:S01]  /*8c80*/  ISETP.GE.U32.AND P6, PT, R8, R2, PT ;  /* 0x000000020800720c */ /* 0x000fe20003fc6070 */
[----:B------:R-:W1:Y:S01]  /*8c90*/  LDC.64 R4, c[0x0][0x250] ;  /* 0x00009400ff047b82 */ /* 0x000e620000000a00 */
[----:B------:R-:W-:Y:S09]  /*8ca0*/  LOP3.LUT R2, RZ, R6, RZ, 0x33, !PT ;  /* 0x00000006ff027212 */ /* 0x000ff200078e33ff */
[----:B------:R-:W-:Y:S02]  /*8cb0*/  @P5 IADD3 R9, R9, 0x1, RZ ;  /* 0x0000000109095810 */ /* 0x000fe40007ffe0ff */
[----:B------:R-:W-:Y:S03]  /*8cc0*/  @P6 VIADD R10, R10, 0x1 ;  /* 0x000000010a0a6836 */ /* 0x000fe60000000000 */
[----:B------:R-:W-:Y:S02]  /*8cd0*/  @!P1 IMAD.MOV R9, RZ, RZ, -R9 ;  /* 0x000000ffff099224 */ /* 0x000fe400078e0a09 */
[----:B------:R-:W-:Y:S03]  /*8ce0*/  @!P3 IADD3 R10, -R10, RZ, RZ ;  /* 0x000000ff0a0ab210 */ /* 0x000fe60007ffe1ff */
[C---:B------:R-:W-:Y:S02]  /*8cf0*/  SEL R3, R2.reuse, R9, !P2 ;  /* 0x0000000902037207 */ /* 0x040fe40005000000 */
[----:B------:R-:W-:Y:S02]  /*8d00*/  SEL R9, R2, R10, !P2 ;  /* 0x0000000a02097207 */ /* 0x000fe40005000000 */
[-C--:B------:R-:W-:Y:S02]  /*8d10*/  LEA R14, P2, R3, R206.reuse, 0x2 ;  /* 0x000000ce030e7211 */ /* 0x080fe400078410ff */
[----:B------:R-:W-:Y:S02]  /*8d20*/  LEA R12, P1, R9, R206, 0x2 ;  /* 0x000000ce090c7211 */ /* 0x000fe400078210ff */
[-C--:B------:R-:W-:Y:S02]  /*8d30*/  LEA.HI.X.SX32 R15, R3, R207.reuse, 0x2, P2 ;  /* 0x000000cf030f7211 */ /* 0x080fe400010f16ff */
[C---:B------:R-:W-:Y:S01]  /*8d40*/  LEA.HI.X.SX32 R13, R9.reuse, R207, 0x2, P1 ;  /* 0x000000cf090d7211 */ /* 0x040fe200008f16ff */
[----:B------:R-:W-:Y:S02]  /*8d50*/  IMAD.IADD R9, R9, 0x1, -R3 ;  /* 0x0000000109097824 */ /* 0x000fe400078e0a03 */
[----:B------:R-:W2:Y:S01]  /*8d60*/  LDG.E R7, desc[UR10][R14.64] ;  /* 0x0000000a0e077981 */ /* 0x000ea2000c1e1900 */
[----:B------:R-:W3:Y:S01]  /*8d70*/  LDC.64 R2, c[0x0][0x238] ;  /* 0x00008e00ff027b82 */ /* 0x000ee20000000a00 */
[----:B------:R-:W-:Y:S02]  /*8d80*/  IMAD R9, R9, R6, -0x40 ;  /* 0xffffffc009097424 */ /* 0x000fe400078e0206 */
[----:B------:R-:W2:Y:S03]  /*8d90*/  LDG.E R8, desc[UR10][R12.64] ;  /* 0x0000000a0c087981 */ /* 0x000ea6000c1e1900 */
[----:B------:R-:W-:Y:S05]  /*8da0*/  SHF.R.S32.HI R11, RZ, 0x1f, R9 ;  /* 0x0000001fff0b7819 */ /* 0x000fea0000011409 */
[-C--:B-1----:R-:W-:Y:S02]  /*8db0*/  IMAD R6, R11, R4.reuse, RZ ;  /* 0x000000040b067224 */ /* 0x082fe400078e02ff */
[C---:B------:R-:W-:Y:S04]  /*8dc0*/  IMAD.WIDE.U32 R10, R9.reuse, R4, RZ ;  /* 0x00000004090a7225 */ /* 0x040fe800078e00ff */
[----:B------:R-:W-:Y:S04]  /*8dd0*/  IMAD R6, R9, R5, R6 ;  /* 0x0000000509067224 */ /* 0x000fe800078e0206 */
[----:B------:R-:W-:Y:S01]  /*8de0*/  IMAD.IADD R11, R11, 0x1, R6 ;  /* 0x000000010b0b7824 */ /* 0x000fe200078e0206 */
[----:B--2---:R-:W-:Y:S04]  /*8df0*/  IADD3 R7, -R8, R7, RZ ;  /* 0x0000000708077210 */ /* 0x004fe80007ffe1ff */
[----:B------:R-:W-:Y:S01]  /*8e00*/  SHF.R.S32.HI R5, RZ, 0x1f, R7 ;  /* 0x0000001fff057819 */ /* 0x000fe20000011407 */
[-C--:B---3--:R-:W-:Y:S04]  /*8e10*/  IMAD.WIDE.U32 R10, R7, R2.reuse, R10 ;  /* 0x00000002070a7225 */ /* 0x088fe800078e000a */
[----:B------:R-:W-:Y:S04]  /*8e20*/  IMAD R4, R5, R2, RZ ;  /* 0x0000000205047224 */ /* 0x000fe800078e02ff */
[----:B------:R-:W-:Y:S05]  /*8e30*/  IMAD R4, R7, R3, R4 ;  /* 0x0000000307047224 */ /* 0x000fea00078e0204 */
[----:B------:R-:W-:Y:S07]  /*8e40*/  IADD3 R2, R11, R4, RZ ;  /* 0x000000040b027210 */ /* 0x000fee0007ffe0ff */
.L_x_2089:
[C---:B------:R-:W-:Y:S04]  /*8e50*/  LEA R200, P1, R10.reuse, R200, 0x1 ;  /* 0x000000c80ac87211 */ /* 0x040fe800078208ff */
[----:B------:R-:W-:Y:S02]  /*8e60*/  LEA.HI.X R201, R10, R201, R2, 0x1, P1 ;  /* 0x000000c90ac97211 */ /* 0x000fe400008f0c02 */
[C---:B------:R-:W-:Y:S03]  /*8e70*/  IADD3 R220, P1, R213.reuse, R200, RZ ;  /* 0x000000c8d5dc7210 */ /* 0x040fe60007f3e0ff */
[----:B------:R-:W-:Y:S01]  /*8e80*/  @!PT LDS RZ, [RZ] ;  /* 0x00000000fffff984 */ /* 0x000fe20000000800 */
[----:B------:R-:W-:Y:S01]  /*8e90*/  @!PT LDS RZ, [RZ] ;  /* 0x00000000fffff984 */ /* 0x000fe20000000800 */
[----:B------:R-:W-:Y:S01]  /*8ea0*/  @!PT LDS RZ, [RZ] ;  /* 0x00000000fffff984 */ /* 0x000fe20000000800 */
[----:B------:R1:W-:Y:S02]  /*8eb0*/  LDGSTS.E.BYPASS.LTC128B.128 [R205+0xc000], desc[UR10][R200.64] ;  /* 0x0c000000c8cd7fae */ /* 0x0003e4000b901d4a */
[C---:B------:R-:W-:Y:S01]  /*8ec0*/  IMAD.X R221, R210.reuse, 0x1, R201, P1 ;  /* 0x00000001d2dd7824 */ /* 0x040fe200008e06c9 */
[C---:B------:R-:W-:Y:S01]  /*8ed0*/  IADD3 R134, P1, R213.reuse, R220, RZ ;  /* 0x000000dcd5867210 */ /* 0x040fe20007f3e0ff */
[----:B------:R1:W-:Y:S04]  /*8ee0*/  LDGSTS.E.BYPASS.LTC128B.128 [R205+0xe000], desc[UR10][R200.64+0x80] ;  /* 0x0e000080c8cd7fae */ /* 0x0003e8000b901d4a */
[----:B------:R1:W-:Y:S01]  /*8ef0*/  LDGSTS.E.BYPASS.LTC128B.128 [R205+0x10000], desc[UR10][R200.64+0x100] ;  /* 0x10000100c8cd7fae */ /* 0x0003e2000b901d4a */
[C---:B------:R-:W-:Y:S01]  /*8f00*/  IMAD.X R135, R210.reuse, 0x1, R221, P1 ;  /* 0x00000001d2877824 */ /* 0x040fe200008e06dd */
[----:B------:R-:W-:Y:S02]  /*8f10*/  IADD3 R2, P1, R213, R134, RZ ;  /* 0x00000086d5027210 */ /* 0x000fe40007f3e0ff */
[----:B------:R1:W-:Y:S03]  /*8f20*/  LDGSTS.E.BYPASS.LTC128B.128 [R205+0xc800], desc[UR10][R220.64] ;  /* 0x0c800000dccd7fae */ /* 0x0003e6000b901d4a */
[----:B------:R-:W-:Y:S01]  /*8f30*/  IMAD.X R3, R210, 0x1, R135, P1 ;  /* 0x00000001d2037824 */ /* 0x000fe200008e0687 */
[----:B------:R1:W-:Y:S01]  /*8f40*/  LDGSTS.E.BYPASS.LTC128B.128 [R205+0xe800], desc[UR10][R220.64+0x80] ;  /* 0x0e800080dccd7fae */ /* 0x0003e2000b901d4a */
[----:B------:R-:W-:Y:S03]  /*8f50*/  ISETP.GE.AND P1, PT, R203, 0x2, PT ;  /* 0x00000002cb00780c */ /* 0x000fe60003f26270 */
[----:B------:R1:W-:Y:S04]  /*8f60*/  LDGSTS.E.BYPASS.LTC128B.128 [R205+0x10800], desc[UR10][R220.64+0x100] ;  /* 0x10800100dccd7fae */ /* 0x0003e8000b901d4a */
[----:B------:R1:W-:Y:S04]  /*8f70*/  LDGSTS.E.BYPASS.LTC128B.128 [R205+0xd000], desc[UR10][R134.64] ;  /* 0x0d00000086cd7fae */ /* 0x0003e8000b901d4a */
[----:B------:R1:W-:Y:S04]  /*8f80*/  LDGSTS.E.BYPASS.LTC128B.128 [R205+0xf000], desc[UR10][R134.64+0x80] ;  /* 0x0f00008086cd7fae */ /* 0x0003e8000b901d4a */
[----:B------:R1:W-:Y:S04]  /*8f90*/  LDGSTS.E.BYPASS.LTC128B.128 [R205+0x11000], desc[UR10][R134.64+0x100] ;  /* 0x1100010086cd7fae */ /* 0x0003e8000b901d4a */
[----:B------:R1:W-:Y:S04]  /*8fa0*/  LDGSTS.E.BYPASS.LTC128B.128 [R205+0xd800], desc[UR10][R2.64] ;  /* 0x0d80000002cd7fae */ /* 0x0003e8000b901d4a */
[----:B------:R1:W-:Y:S04]  /*8fb0*/  LDGSTS.E.BYPASS.LTC128B.128 [R205+0xf800], desc[UR10][R2.64+0x80] ;  /* 0x0f80008002cd7fae */ /* 0x0003e8000b901d4a */
[----:B------:R1:W-:Y:S04]  /*8fc0*/  LDGSTS.E.BYPASS.LTC128B.128 [R205+0x11800], desc[UR10][R2.64+0x100] ;  /* 0x1180010002cd7fae */ /* 0x0003e8000b901d4a */
[----:B------:R-:W-:Y:S04]  /*8fd0*/  LDSM.16.M88.4 R136, [R198] ;  /* 0x00000000c688783b */ /* 0x000fe80000000200 */
[----:B------:R-:W2:Y:S04]  /*8fe0*/  LDSM.16.M88.4 R140, [R197+0x6000] ;  /* 0x00600000c58c783b */ /* 0x000ea80000000200 */
[----:B------:R-:W3:Y:S04]  /*8ff0*/  LDSM.16.M88.4 R144, [R197+0x6800] ;  /* 0x00680000c590783b */ /* 0x000ee80000000200 */
[----:B------:R-:W4:Y:S04]  /*9000*/  LDSM.16.M88.4 R148, [R197+0x7000] ;  /* 0x00700000c594783b */ /* 0x000f280000000200 */
[----:B------:R-:W5:Y:S04]  /*9010*/  LDSM.16.M88.4 R152, [R197+0x7800] ;  /* 0x00780000c598783b */ /* 0x000f680000000200 */
[----:B------:R-:W0:Y:S04]  /*9020*/  LDGDEPBAR ;  /* 0x00000000000079af */ /* 0x000e280000000000 */
        /* <DEDUP_REMOVED lines=160> */
[----:B------:R-:W-:Y:S05]  /*9a30*/  SHF.L.U32 R141, R203, 0x6, RZ ;  /* 0x00000006cb8d7819 */ /* 0x000fea00000006ff */
[C---:B------:R-:W-:Y:S02]  /*9a40*/  VIADD R139, R141.reuse, 0xffffff80 ;  /* 0xffffff808d8b7836 */ /* 0x040fe40000000000 */
[----:B------:R-:W-:Y:S03]  /*9a50*/  VIADD R141, R141, 0xffffffc0 ;  /* 0xffffffc08d8d7836 */ /* 0x000fe60000000000 */
[----:B------:R-:W-:Y:S02]  /*9a60*/  IABS R134, R139 ;  /* 0x0000008b00867213 */ /* 0x000fe40000000000 */
[----:B------:R-:W-:Y:S02]  /*9a70*/  IABS R136, R141 ;  /* 0x0000008d00887213 */ /* 0x000fe40000000000 */
[-C--:B-1----:R-:W-:Y:S02]  /*9a80*/  IABS R2, R132.reuse ;  /* 0x0000008400027213 */ /* 0x082fe40000000000 */
[-C--:B------:R-:W-:Y:S02]  /*9a90*/  LOP3.LUT R139, R139, R132.reuse, RZ, 0x3c, !PT ;  /* 0x000000848b8b7212 */ /* 0x080fe400078e3cff */
[----:B------:R-:W1:Y:S01]  /*9aa0*/  I2F.RP R135, R2 ;  /* 0x0000000200877306 */ /* 0x000e620000209400 */
[-C--:B------:R-:W-:Y:S02]  /*9ab0*/  LOP3.LUT R141, R141, R132.reuse, RZ, 0x3c, !PT ;  /* 0x000000848d8d7212 */ /* 0x080fe400078e3cff */
[----:B------:R-:W-:Y:S02]  /*9ac0*/  ISETP.GE.AND P1, PT, R139, RZ, PT ;  /* 0x000000ff8b00720c */ /* 0x000fe40003f26270 */
[----:B------:R-:W-:Y:S02]  /*9ad0*/  ISETP.GE.AND P3, PT, R141, RZ, PT ;  /* 0x000000ff8d00720c */ /* 0x000fe40003f66270 */
[----:B------:R-:W-:Y:S03]  /*9ae0*/  LOP3.LUT R139, RZ, R132, RZ, 0x33, !PT ;  /* 0x00000084ff8b7212 */ /* 0x000fe600078e33ff */
[----:B-1----:R-:W1:Y:S02]  /*9af0*/  MUFU.RCP R3, R135 ;  /* 0x0000008700037308 */ /* 0x002e640000001000 */
[----:B-1----:R-:W-:Y:S08]  /*9b00*/  VIADD R142, R3, 0xffffffe ;  /* 0x0ffffffe038e7836 */ /* 0x002ff00000000000 */
[----:B------:R-:W1:Y:S02]  /*9b10*/  F2I.FTZ.U32.TRUNC.NTZ R143, R142 ;  /* 0x0000008e008f7305 */ /* 0x000e64000021f000 */
[--C-:B-1----:R-:W-:Y:S01]  /*9b20*/  IMAD.MOV R3, RZ, RZ, -R143.reuse ;  /* 0x000000ffff037224 */ /* 0x102fe200078e0a8f */
[----:B------:R-:W-:Y:S03]  /*9b30*/  MOV R142, RZ ;  /* 0x000000ff008e7202 */ /* 0x000fe60000000f00 */
[----:B------:R-:W-:Y:S04]  /*9b40*/  IMAD R3, R3, R2, RZ ;  /* 0x0000000203037224 */ /* 0x000fe800078e02ff */
[----:B------:R-:W-:Y:S06]  /*9b50*/  IMAD.HI.U32 R3, R143, R3, R142 ;  /* 0x000000038f037227 */ /* 0x000fec00078e008e */
[C---:B------:R-:W-:Y:S04]  /*9b60*/  IMAD.HI.U32 R137, R3.reuse, R134, RZ ;  /* 0x0000008603897227 */ /* 0x040fe800078e00ff */
[----:B------:R-:W-:Y:S04]  /*9b70*/  IMAD.HI.U32 R138, R3, R136, RZ ;  /* 0x00000088038a7227 */ /* 0x000fe800078e00ff */
[----:B------:R-:W-:Y:S02]  /*9b80*/  IMAD.MOV R3, RZ, RZ, -R137 ;  /* 0x000000ffff037224 */ /* 0x000fe400078e0a89 */
[----:B------:R-:W-:Y:S02]  /*9b90*/  IMAD.MOV R135, RZ, RZ, -R138 ;  /* 0x000000ffff877224 */ /* 0x000fe400078e0a8a */
[C---:B------:R-:W-:Y:S02]  /*9ba0*/  IMAD R134, R2.reuse, R3, R134 ;  /* 0x0000000302867224 */ /* 0x040fe400078e0286 */
[C---:B------:R-:W-:Y:S03]  /*9bb0*/  IMAD R136, R2.reuse, R135, R136 ;  /* 0x0000008702887224 */ /* 0x040fe600078e0288 */
[C---:B------:R-:W-:Y:S02]  /*9bc0*/  ISETP.GT.U32.AND P2, PT, R2.reuse, R134, PT ;  /* 0x000000860200720c */ /* 0x040fe40003f44070 */
[----:B------:R-:W-:Y:S11]  /*9bd0*/  ISETP.GT.U32.AND P4, PT, R2, R136, PT ;  /* 0x000000880200720c */ /* 0x000ff60003f84070 */
[-C--:B------:R-:W-:Y:S01]  /*9be0*/  @!P2 IADD3 R134, R134, -R2.reuse, RZ ;  /* 0x800000028686a210 */ /* 0x080fe20007ffe0ff */
[----:B------:R-:W-:Y:S01]  /*9bf0*/  @!P2 VIADD R137, R137, 0x1 ;  /* 0x000000018989a836 */ /* 0x000fe20000000000 */
[----:B------:R-:W-:Y:S01]  /*9c00*/  @!P4 IADD3 R138, R138, 0x1, RZ ;  /* 0x000000018a8ac810 */ /* 0x000fe20007ffe0ff */
[----:B------:R-:W-:Y:S01]  /*9c10*/  @!P4 IMAD.IADD R136, R136, 0x1, -R2 ;  /* 0x000000018888c824 */ /* 0x000fe200078e0a02 */
[-C--:B------:R-:W-:Y:S02]  /*9c20*/  ISETP.GE.U32.AND P5, PT, R134, R2.reuse, PT ;  /* 0x000000028600720c */ /* 0x080fe40003fa6070 */
[----:B------:R-:W1:Y:S01]  /*9c30*/  LDC.64 R134, c[0x0][0x248] ;  /* 0x00009200ff867b82 */ /* 0x000e620000000a00 */
[----:B------:R-:W-:Y:S02]  /*9c40*/  ISETP.NE.AND P2, PT, R132, RZ, PT ;  /* 0x000000ff8400720c */ /* 0x000fe40003f45270 */
[----:B------:R-:W-:Y:S08]  /*9c50*/  ISETP.GE.U32.AND P6, PT, R136, R2, PT ;  /* 0x000000028800720c */ /* 0x000ff00003fc6070 */
[----:B------:R-:W-:Y:S05]  /*9c60*/  @P5 VIADD R137, R137, 0x1 ;  /* 0x0000000189895836 */ /* 0x000fea0000000000 */
[----:B------:R-:W-:Y:S01]  /*9c70*/  @P6 VIADD R138, R138, 0x1 ;  /* 0x000000018a8a6836 */ /* 0x000fe20000000000 */
[----:B------:R-:W-:Y:S03]  /*9c80*/  @!P1 IADD3 R137, -R137, RZ, RZ ;  /* 0x000000ff89899210 */ /* 0x000fe60007ffe1ff */
[----:B------:R-:W-:Y:S01]  /*9c90*/  @!P3 IMAD.MOV R138, RZ, RZ, -R138 ;  /* 0x000000ffff8ab224 */ /* 0x000fe200078e0a8a */
[C---:B------:R-:W-:Y:S04]  /*9ca0*/  SEL R3, R139.reuse, R137, !P2 ;  /* 0x000000898b037207 */ /* 0x040fe80005000000 */
        /* <DEDUP_REMOVED lines=17> */
[CC--:B---3--:R-:W-:Y:S04]  /*9dc0*/  IMAD.WIDE.U32 R140, R136.reuse, R2.reuse, R140 ;  /* 0x00000002888c7225 */ /* 0x0c8fe800078e008c */
[----:B------:R-:W-:Y:S04]  /*9dd0*/  IMAD R135, R135, R2, RZ ;  /* 0x0000000287877224 */ /* 0x000fe800078e02ff */
[----:B------:R-:W-:Y:S05]  /*9de0*/  IMAD R135, R136, R3, R135 ;  /* 0x0000000388877224 */ /* 0x000fea00078e0287 */
[----:B------:R-:W-:Y:S07]  /*9df0*/  IADD3 R135, R141, R135, RZ ;  /* 0x000000878d877210 */ /* 0x000fee0007ffe0ff */
.L_x_2091:
        /* <DEDUP_REMOVED lines=24> */
.L_x_2090:
        /* <DEDUP_REMOVED lines=412> */
.L_x_2088:
        /* <DEDUP_REMOVED lines=23> */
[----:B------:R-:W-:Y:S02]  /*bab0*/  LOP3.LUT R11, R8, 0x3ffffffc, RZ, 0xc0, !PT ;  /* 0x3ffffffc080b7812 */ /* 0x000fe400078ec0ff */
[----:B------:R-:W-:Y:S02]  /*bac0*/  LOP3.LUT R9, R9, 0xfffffff8, RZ, 0xc0, !PT ;  /* 0xfffffff809097812 */ /* 0x000fe400078ec0ff */
[----:B------:R-:W-:Y:S02]  /*bad0*/  SHF.R.S32.HI R8, RZ, 0x5, R7 ;  /* 0x00000005ff087819 */ /* 0x000fe40000011407 */
[----:B------:R-:W-:Y:S01]  /*bae0*/  IADD3 R9, R10, -R9, RZ ;  /* 0x800000090a097210 */ /* 0x000fe20007ffe0ff */
[----:B------:R-:W2:Y:S01]  /*baf0*/  @P4 MUFU.RCP R5, R4 ;  /* 0x0000000400054308 */ /* 0x000ea20000001000 */
[----:B------:R-:W-:-:S02]  /*bb00*/  IADD3 R11, -R11, R0, RZ ;  /* 0x000000000b0b7210 */ /* 0x000fc40007ffe1ff */
[C---:B------:R-:W-:Y:S02]  /*bb10*/  SHF.L.U32 R10, R9.reuse, 0x6, RZ ;  /* 0x00000006090a7819 */ /* 0x040fe400000006ff */
[----:B------:R-:W-:Y:S02]  /*bb20*/  LOP3.LUT R12, R9, 0x1, RZ, 0xc0, !PT ;  /* 0x00000001090c7812 */ /* 0x000fe400078ec0ff */
[----:B------:R-:W-:Y:S01]  /*bb30*/  LOP3.LUT R10, R10, 0x1c0, RZ, 0xc0, !PT ;  /* 0x000001c00a0a7812 */ /* 0x000fe200078ec0ff */
[----:B------:R-:W-:Y:S01]  /*bb40*/  @P4 MUFU.LG2 R4, R4 ;  /* 0x0000000400044308 */ /* 0x000fe20000000c00 */
[----:B------:R-:W-:Y:S01]  /*bb50*/  LEA R11, R8, R11, 0x9 ;  /* 0x0000000b080b7211 */ /* 0x000fe200078e48ff */
[----:B-1----:R-:W-:Y:S01]  /*bb60*/  FMUL.FTZ R131, R6, R131 ;  /* 0x0000008306837220 */ /* 0x002fe20000410000 */
[----:B------:R-:W-:Y:S01]  /*bb70*/  LEA.HI R10, R10, R10, RZ, 0x1d ;  /* 0x0000000a0a0a7211 */ /* 0x000fe200078fe8ff */
[----:B------:R-:W-:Y:S01]  /*bb80*/  FMUL.FTZ R130, R6, R130 ;  /* 0x0000008206827220 */ /* 0x000fe20000410000 */
[----:B------:R-:W-:Y:S01]  /*bb90*/  ISETP.NE.U32.AND P0, PT, R12, 0x1, PT ;  /* 0x000000010c00780c */ /* 0x000fe20003f05070 */
[C---:B------:R-:W-:Y:S01]  /*bba0*/  FMUL.FTZ R39, R6.reuse, R39 ;  /* 0x0000002706277220 */ /* 0x040fe20000410000 */
[----:B------:R-:W-:Y:S01]  /*bbb0*/  LEA R10, R11, R10, 0x1 ;  /* 0x0000000a0b0a7211 */ /* 0x000fe200078e08ff */
[----:B------:R-:W-:Y:S01]  /*bbc0*/  FMUL.FTZ R38, R6, R38 ;  /* 0x0000002606267220 */ /* 0x000fe20000410000 */
[----:B------:R-:W-:Y:S01]  /*bbd0*/  R2P PR, R9, 0x6 ;  /* 0x0000000609007804 */ /* 0x000fe20000000000 */
[C---:B--2---:R-:W-:Y:S01]  /*bbe0*/  FMUL.FTZ R128, R5.reuse, R128 ;  /* 0x0000008005807220 */ /* 0x044fe20000410000 */
[----:B------:R-:W-:Y:S01]  /*bbf0*/  MOV R9, 0x20 ;  /* 0x0000002000097802 */ /* 0x000fe20000000f00 */
[C---:B------:R-:W-:Y:S01]  /*bc00*/  FMUL.FTZ R129, R5.reuse, R129 ;  /* 0x0000008105817220 */ /* 0x040fe20000410000 */
        /* <DEDUP_REMOVED lines=65> */
[----:B------:R-:W-:Y:S01]  /*c020*/  FMUL.FTZ R78, R6, R78 ;  /* 0x0000004e064e7220 */ /* 0x000fe20000410000 */
[----:B------:R-:W-:Y:S01]  /*c030*/  F2FP.F16.F32.PACK_AB R56, R57, R56 ;  /* 0x000000383938723e */ /* 0x000fe200000000ff */
[----:B------:R-:W-:Y:S01]  /*c040*/  STS [R13], R36 ;  /* 0x000000240d007388 */ /* 0x000fe20000000800 */
[----:B------:R-:W-:Y:S01]  /*c050*/  F2FP.F16.F32.PACK_AB R58, R59, R58 ;  /* 0x0000003a3b3a723e */ /* 0x000fe200000000ff */
[----:B------:R-:W-:Y:S01]  /*c060*/  FMUL.FTZ R80, R5, R80 ;  /* 0x0000005005507220 */ /* 0x000fe20000410000 */
[----:B------:R-:W-:Y:S01]  /*c070*/  IADD3 R21, R15, R12, RZ ;  /* 0x0000000c0f157210 */ /* 0x000fe20007ffe0ff */
[----:B------:R-:W-:Y:S01]  /*c080*/  STS [R13+0x400], R38 ;  /* 0x000400260d007388 */ /* 0x000fe20000000800 */
[----:B------:R-:W-:Y:S01]  /*c090*/  ISETP.NE.AND P0, PT, R202, -0x1, PT ;  /* 0xffffffffca00780c */ /* 0x000fe20003f05270 */
        /* <DEDUP_REMOVED lines=92> */
[----:B------:R-:W1:Y:S01]  /*c660*/  @P0 LDC.64 R22, c[0x0][0x298] ;  /* 0x0000a600ff160b82 */ /* 0x000e620000000a00 */
[----:B------:R-:W-:Y:S01]  /*c670*/  F2FP.F16.F32.PACK_AB R108, R109, R108 ;  /* 0x0000006c6d6c723e */ /* 0x000fe200000000ff */
[----:B------:R-:W-:Y:S01]  /*c680*/  STS [R19+0x2000], R84 ;  /* 0x0020005413007388 */ /* 0x000fe20000000800 */
[----:B------:R-:W-:Y:S01]  /*c690*/  F2FP.F16.F32.PACK_AB R110, R111, R110 ;  /* 0x0000006e6f6e723e */ /* 0x000fe200000000ff */
[----:B------:R-:W2:Y:S01]  /*c6a0*/  @P3 MUFU.LG2 R14, R2 ;  /* 0x00000002000e3308 */ /* 0x000ea20000000c00 */
[----:B------:R-:W-:Y:S01]  /*c6b0*/  F2FP.F16.F32.PACK_AB R124, R125, R124 ;  /* 0x0000007c7d7c723e */ /* 0x000fe200000000ff */
[----:B------:R-:W-:Y:S01]  /*c6c0*/  STS [R19+0x2400], R86 ;  /* 0x0024005613007388 */ /* 0x000fe20000000800 */
[----:B------:R-:W-:Y:S01]  /*c6d0*/  F2FP.F16.F32.PACK_AB R126, R127, R126 ;  /* 0x0000007e7f7e723e */ /* 0x000fe200000000ff */
[----:B------:R-:W3:Y:S01]  /*c6e0*/  @P3 LDC R10, c[0x0][0x2e8] ;  /* 0x0000ba00ff0a3b82 */ /* 0x000ee20000000800 */
[----:B------:R-:W-:Y:S01]  /*c6f0*/  F2FP.F16.F32.PACK_AB R112, R113, R112 ;  /* 0x000000707170723e */ /* 0x000fe200000000ff */
[----:B------:R-:W-:Y:S01]  /*c700*/  STS [R21+0x2000], R88 ;  /* 0x0020005815007388 */ /* 0x000fe20000000800 */
[----:B------:R-:W-:Y:S01]  /*c710*/  F2FP.F16.F32.PACK_AB R114, R115, R114 ;  /* 0x000000727372723e */ /* 0x000fe200000000ff */
[C---:B------:R-:W-:Y:S01]  /*c720*/  FMUL.FTZ R119, R6.reuse, R119 ;  /* 0x0000007706777220 */ /* 0x040fe20000410000 */
[----:B------:R-:W-:Y:S01]  /*c730*/  F2FP.F16.F32.PACK_AB R120, R121, R120 ;  /* 0x000000787978723e */ /* 0x000fe200000000ff */
[----:B------:R-:W-:Y:S01]  /*c740*/  STS [R21+0x2400], R90 ;  /* 0x0024005a15007388 */ /* 0x000fe20000000800 */
[----:B------:R-:W-:Y:S01]  /*c750*/  F2FP.F16.F32.PACK_AB R122, R123, R122 ;  /* 0x0000007a7b7a723e */ /* 0x000fe200000000ff */
[----:B------:R-:W-:Y:S01]  /*c760*/  FMUL.FTZ R6, R6, R118 ;  /* 0x0000007606067220 */ /* 0x000fe20000410000 */
[----:B------:R-:W-:Y:S01]  /*c770*/  F2FP.F16.F32.PACK_AB R5, R5, R116 ;  /* 0x000000740505723e */ /* 0x000fe200000000ff */
[----:B------:R-:W-:Y:S01]  /*c780*/  STS [R25+0x2000], R92 ;  /* 0x0020005c19007388 */ /* 0x000fe20000000800 */
[----:B------:R-:W-:Y:S01]  /*c790*/  ULDC.U8 UR4, c[0x0][0x3d8] ;  /* 0x0000f60000047ab9 */ /* 0x000fe20000000000 */
[----:B------:R-:W-:Y:S01]  /*c7a0*/  MOV R12, 0x7f800000 ;  /* 0x7f800000000c7802 */ /* 0x000fe20000000f00 */
[----:B--2---:R-:W-:Y:S01]  /*c7b0*/  @P3 FMUL.FTZ R14, R14, 0.69314718246459960938 ;  /* 0x3f3172180e0e3820 */ /* 0x004fe20000410000 */
[----:B------:R-:W-:Y:S01]  /*c7c0*/  STS [R25+0x2400], R94 ;  /* 0x0024005e19007388 */ /* 0x000fe20000000800 */
[----:B------:R-:W-:-:S02]  /*c7d0*/  F2FP.F16.F32.PACK_AB R6, R119, R6 ;  /* 0x000000067706723e */ /* 0x000fc400000000ff */
[----:B------:R-:W-:Y:S01]  /*c7e0*/  ISETP.NE.AND P1, PT, RZ, UR4, PT ;  /* 0x00000004ff007c0c */ /* 0x000fe2000bf25270 */
        /* <DEDUP_REMOVED lines=8> */
[----:B--2---:R-:W-:-:S03]  /*c870*/  MOV R11, 0x7f800000 ;  /* 0x7f800000000b7802 */ /* 0x004fc60000000f00 */
[----:B------:R-:W-:Y:S04]  /*c880*/  STS [R17+0x4000], R124 ;  /* 0x0040007c11007388 */ /* 0x000fe80000000800 */
[----:B------:R1:W-:Y:S01]  /*c890*/  STS [R17+0x4400], R126 ;  /* 0x0044007e11007388 */ /* 0x0003e20000000800 */
[----:B----4-:R-:W-:-:S03]  /*c8a0*/  @P4 FMUL.FTZ R13, R4, 0.69314718246459960938 ;  /* 0x3f317218040d4820 */ /* 0x010fc60000410000 */
[----:B------:R-:W-:Y:S04]  /*c8b0*/  STS [R19+0x4000], R112 ;  /* 0x0040007013007388 */ /* 0x000fe80000000800 */
[----:B------:R-:W-:Y:S04]  /*c8c0*/  STS [R19+0x4400], R114 ;  /* 0x0044007213007388 */ /* 0x000fe80000000800 */
[----:B------:R-:W-:Y:S04]  /*c8d0*/  STS [R21+0x4000], R120 ;  /* 0x0040007815007388 */ /* 0x000fe80000000800 */
[----:B------:R-:W-:Y:S01]  /*c8e0*/  STS [R21+0x4400], R122 ;  /* 0x0044007a15007388 */ /* 0x000fe20000000800 */
[----:B-----5:R-:W2:Y:S03]  /*c8f0*/  @P4 LDC R9, c[0x0][0x2e8] ;  /* 0x0000ba00ff094b82 */ /* 0x020ea60000000800 */
[----:B------:R-:W-:Y:S04]  /*c900*/  STS [R25+0x4000], R5 ;  /* 0x0040000519007388 */ /* 0x000fe80000000800 */
[----:B------:R4:W-:Y:S01]  /*c910*/  STS [R25+0x4400], R6 ;  /* 0x0044000619007388 */ /* 0x0009e20000000800 */
[----:B-1----:R-:W-:-:S04]  /*c920*/  @P0 IMAD.WIDE.U32 R16, R202, R22, RZ ;  /* 0x00000016ca100225 */ /* 0x002fc800078e00ff */
[----:B------:R-:W-:Y:S01]  /*c930*/  @P0 IMAD R23, R202, R23, R17 ;  /* 0x00000017ca170224 */ /* 0x000fe200078e0211 */
[----:B----4-:R-:W-:Y:S01]  /*c940*/  @P0 MOV R6, R16 ;  /* 0x0000001000060202 */ /* 0x010fe20000000f00 */
[----:B---3--:R-:W-:Y:S06]  /*c950*/  @P0 BRA `(.L_x_2093) ;  /* 0x0000000000200947 */ /* 0x008fec0003800000 */
[----:B------:R-:W1:Y:S01]  /*c960*/  S2R R15, SR_CTAID.Y ;  /* 0x00000000000f7919 */ /* 0x000e620000002600 */
[----:B------:R-:W3:Y:S01]  /*c970*/  LDC.64 R4, c[0x0][0x290] ;  /* 0x0000a400ff047b82 */ /* 0x000ee20000000a00 */
[----:B-1----:R-:W-:-:S05]  /*c980*/  SHF.R.S32.HI R17, RZ, 0x1f, R15 ;  /* 0x0000001fff117819 */ /* 0x002fca000001140f */
[-C--:B---3--:R-:W-:Y:S02]  /*c990*/  IMAD R2, R17, R4.reuse, RZ ;  /* 0x0000000411027224 */ /* 0x088fe400078e02ff */
[----:B------:R-:W-:-:S04]  /*c9a0*/  IMAD.WIDE.U32 R16, R15, R4, RZ ;  /* 0x000000040f107225 */ /* 0x000fc800078e00ff */
[----:B------:R-:W-:Y:S01]  /*c9b0*/  IMAD R5, R15, R5, R2 ;  /* 0x000000050f057224 */ /* 0x000fe200078e0202 */
[----:B------:R-:W-:-:S04]  /*c9c0*/  MOV R6, R16 ;  /* 0x0000001000067202 */ /* 0x000fc80000000f00 */
[----:B------:R-:W-:Y:S02]  /*c9d0*/  IADD3 R23, R17, R5, RZ ;  /* 0x0000000511177210 */ /* 0x000fe40007ffe0ff */
.L_x_2093:
[----:B--2---:R-:W-:Y:S01]  /*c9e0*/  @P4 FFMA.FTZ R11, R132, R9, R13 ;  /* 0x00000009840b4223 */ /* 0x004fe2000001000d */
[----:B------:R-:W-:Y:S01]  /*c9f0*/  @P3 FFMA.FTZ R12, R3, R10, R14 ;  /* 0x0000000a030c3223 */ /* 0x000fe2000001000e */
[----:B------:R-:W-:Y:S06]  /*ca00*/  @!P1 BRA `(.L_x_2094) ;  /* 0x00000000001c9947 */ /* 0x000fec0003800000 */
[----:B------:R-:W1:Y:S01]  /*ca10*/  S2R R3, SR_CTAID.Y ;  /* 0x0000000000037919 */ /* 0x000e620000002600 */
[----:B------:R-:W1:Y:S08]  /*ca20*/  LDC R2, c[0x0][0x2c4] ;  /* 0x0000b100ff027b82 */ /* 0x000e700000000800 */
[----:B------:R-:W2:Y:S08]  /*ca30*/  S2UR UR6, SR_CTAID.Z ;  /* 0x00000000000679c3 */ /* 0x000eb00000002700 */
[----:B------:R-:W2:Y:S01]  /*ca40*/  LDC R5, c[0x0][0x2e4] ;  /* 0x0000b900ff057b82 */ /* 0x000ea20000000800 */
[----:B-1----:R-:W-:-:S04]  /*ca50*/  @!P0 IMAD R202, R3, R2, RZ ;  /* 0x0000000203ca8224 */ /* 0x002fc800078e02ff */
[----:B--2---:R-:W-:Y:S01]  /*ca60*/  IMAD R202, R5, UR6, R202 ;  /* 0x0000000605ca7c24 */ /* 0x004fe2000f8e02ca */
[----:B------:R-:W-:Y:S06]  /*ca70*/  BRA `(.L_x_2095) ;  /* 0x0000000000187947 */ /* 0x000fec0003800000 */
.L_x_2094:
[----:B------:R-:W1:Y:S01]  /*ca80*/  S2R R3, SR_CTAID.Y ;  /* 0x0000000000037919 */ /* 0x000e620000002600 */
[----:B------:R-:W1:Y:S08]  /*ca90*/  S2UR UR6, SR_CTAID.Z ;  /* 0x00000000000679c3 */ /* 0x000e700000002700 */
[----:B------:R-:W1:Y:S08]  /*caa0*/  LDC R2, c[0x0][0x270] ;  /* 0x00009c00ff027b82 */ /* 0x000e700000000800 */
[----:B------:R-:W2:Y:S01]  /*cab0*/  LDC R202, c[0x0][0x2c4] ;  /* 0x0000b100ffca7b82 */ /* 0x000ea20000000800 */
[----:B-1----:R-:W-:-:S04]  /*cac0*/  IMAD R3, R3, R2, UR6 ;  /* 0x0000000603037e24 */ /* 0x002fc8000f8e0202 */
[----:B--2---:R-:W-:-:S07]  /*cad0*/  IMAD R202, R3, R202, RZ ;  /* 0x000000ca03ca7224 */ /* 0x004fce00078e02ff */
.L_x_2095:
        /* <DEDUP_REMOVED lines=19> */
[----:B------:R-:W1:Y:S01]  /*cc10*/  S2R R7, SR_CTAID.X ;  /* 0x0000000000077919 */ /* 0x000e620000002500 */
[C---:B------:R-:W-:Y:S01]  /*cc20*/  VIADD R8, R0.reuse, 0x8 ;  /* 0x0000000800087836 */ /* 0x040fe20000000000 */
[----:B------:R-:W-:Y:S01]  /*cc30*/  ISETP.GE.AND P2, PT, R0, R199, PT ;  /* 0x000000c70000720c */ /* 0x000fe20003f46270 */
[----:B------:R-:W-:-:S03]  /*cc40*/  ULDC.64 UR4, c[0x0][0x2b0] ;  /* 0x0000ac0000047ab9 */ /* 0x000fc60000000a00 */
[----:B------:R-:W-:Y:S01]  /*cc50*/  ISETP.GE.AND P1, PT, R8, R199, PT ;  /* 0x000000c70800720c */ /* 0x000fe20003f26270 */
[----:B-1----:R-:W-:-:S05]  /*cc60*/  IMAD R7, R7, 0x40, R202 ;  /* 0x0000004007077824 */ /* 0x002fca00078e02ca */
[----:B------:R-:W-:Y:S02]  /*cc70*/  SHF.R.S32.HI R5, RZ, 0x1f, R7 ;  /* 0x0000001fff057819 */ /* 0x000fe40000011407 */
[----:B------:R-:W-:-:S04]  /*cc80*/  IADD3 R4, P0, R0, R7, RZ ;  /* 0x0000000700047210 */ /* 0x000fc80007f1e0ff */
[----:B------:R-:W-:Y:S02]  /*cc90*/  LEA.HI.X.SX32 R5, R0, R5, 0x1, P0 ;  /* 0x0000000500057211 */ /* 0x000fe400000f0eff */
[----:B------:R-:W-:-:S04]  /*cca0*/  LEA R8, P0, R4, UR4, 0x2 ;  /* 0x0000000404087c11 */ /* 0x000fc8000f8010ff */
[----:B------:R-:W-:-:S05]  /*ccb0*/  LEA.HI.X R9, R4, UR5, R5, 0x2, P0 ;  /* 0x0000000504097c11 */ /* 0x000fca00080f1405 */
[----:B------:R1:W-:Y:S04]  /*ccc0*/  @!P2 STG.E desc[UR10][R8.64], R11 ;  /* 0x0000000b0800a986 */ /* 0x0003e8000c10190a */
[----:B------:R1:W-:Y:S02]  /*ccd0*/  @!P1 STG.E desc[UR10][R8.64+0x20], R12 ;  /* 0x0000200c08009986 */ /* 0x0003e4000c10190a */
.L_x_2097:
[----:B------:R-:W-:Y:S05]  /*cce0*/  BSYNC B0 ;  /* 0x0000000000007941 */ /* 0x000fea0003800000 */
.L_x_2096:
[----:B------:R-:W2:Y:S01]  /*ccf0*/  S2UR UR5, SR_CTAID.X ;  /* 0x00000000000579c3 */ /* 0x000ea20000002500 */
[----:B------:R-:W-:Y:S01]  /*cd00*/  LEA.HI R7, R3, R2, RZ, 0x3 ;  /* 0x0000000203077211 */ /* 0x000fe200078f18ff */
[----:B------:R3:W4:Y:S01]  /*cd10*/  LDS.128 R16, [R205+0x1800] ;  /* 0x00180000cd107984 */ /* 0x0007220000000c00 */
[----:B------:R-:W-:Y:S02]  /*cd20*/  BSSY B0, `(.L_x_2098) ;  /* 0x000002d000007945 */ /* 0x000fe40003800000 */
[----:B------:R-:W-:Y:S01]  /*cd30*/  LOP3.LUT R3, R7, 0xfffffff8, RZ, 0xc0, !PT ;  /* 0xfffffff807037812 */ /* 0x000fe200078ec0ff */
[----:B-1----:R3:W1:Y:S02]  /*cd40*/  LDS.128 R12, [R205+0x3800] ;  /* 0x00380000cd0c7984 */ /* 0x0026640000000c00 */
[----:B------:R-:W5:Y:S02]  /*cd50*/  LDC.64 R4, c[0x0][0x298] ;  /* 0x0000a600ff047b82 */ /* 0x000f640000000a00 */
[----:B------:R-:W-:Y:S01]  /*cd60*/  IMAD.IADD R0, R2, 0x1, -R3 ;  /* 0x0000000102007824 */ /* 0x000fe200078e0a03 */
[----:B------:R3:W1:Y:S03]  /*cd70*/  LDS.128 R8, [R205+0x5800] ;  /* 0x00580000cd087984 */ /* 0x0006660000000c00 */
[----:B------:R-:W-:Y:S01]  /*cd80*/  IMAD.SHL.U32 R24, R0, 0x8, RZ ;  /* 0x0000000800187824 */ /* 0x000fe200078e00ff */
[----:B------:R-:W-:Y:S01]  /*cd90*/  SHF.R.S32.HI R0, RZ, 0x3, R7 ;  /* 0x00000003ff007819 */ /* 0x000fe20000011407 */
[----:B------:R-:W3:Y:S01]  /*cda0*/  LDC.64 R2, c[0x0][0x2a0] ;  /* 0x0000a800ff027b82 */ /* 0x000ee20000000a00 */
[----:B------:R1:W1:Y:S02]  /*cdb0*/  LDS.128 R28, [R205] ;  /* 0x00000000cd1c7984 */ /* 0x0002640000000c00 */
[----:B------:R-:W-:Y:S01]  /*cdc0*/  SHF.R.S32.HI R25, RZ, 0x1f, R24 ;  /* 0x0000001fff197819 */ /* 0x000fe20000011418 */
[----:B------:R-:W-:Y:S01]  /*cdd0*/  VIADD R20, R0, 0x10 ;  /* 0x0000001000147836 */ /* 0x000fe20000000000 */
[----:B--2---:R-:W-:-:S04]  /*cde0*/  USHF.L.U32 UR5, UR5, 0x6, URZ ;  /* 0x0000000605057899 */ /* 0x004fc8000800063f */
[----:B------:R-:W-:Y:S01]  /*cdf0*/  ISETP.GE.AND P3, PT, R20, R199, PT ;  /* 0x000000c71400720c */ /* 0x000fe20003f66270 */
[----:B------:R-:W-:Y:S01]  /*ce00*/  VIADD R20, R0, 0x30 ;  /* 0x0000003000147836 */ /* 0x000fe20000000000 */
[----:B------:R-:W-:-:S04]  /*ce10*/  USHF.R.S32.HI UR4, URZ, 0x1f, UR5 ;  /* 0x0000001f3f047899 */ /* 0x000fc80008011405 */
[----:B------:R-:W-:Y:S01]  /*ce20*/  ISETP.GE.AND P1, PT, R20, R199, PT ;  /* 0x000000c71400720c */ /* 0x000fe20003f26270 */
[----:B-----5:R-:W-:-:S04]  /*ce30*/  IMAD.WIDE.U32 R24, R4, UR5, R24 ;  /* 0x0000000504187c25 */ /* 0x020fc8000f8e0018 */
[----:B------:R-:W-:Y:S01]  /*ce40*/  IMAD R22, R4, UR4, RZ ;  /* 0x0000000404167c24 */ /* 0x000fe2000f8e02ff */
[----:B------:R-:W-:Y:S01]  /*ce50*/  USHF.R.S32.HI UR4, URZ, 0x1f, UR6 ;  /* 0x0000001f3f047899 */ /* 0x000fe20008011406 */
[----:B------:R-:W-:Y:S02]  /*ce60*/  IADD3 R34, P0, R6, R24, RZ ;  /* 0x0000001806227210 */ /* 0x000fe40007f1e0ff */
[----:B------:R-:W-:Y:S01]  /*ce70*/  IMAD R22, R5, UR5, R22 ;  /* 0x0000000505167c24 */ /* 0x000fe2000f8e0216 */
[----:B------:R-:W-:-:S04]  /*ce80*/  IADD3 R6, R0, 0x20, RZ ;  /* 0x0000002000067810 */ /* 0x000fc80007ffe0ff */
[----:B------:R-:W-:Y:S01]  /*ce90*/  IADD3.X R35, R23, R22, R25, P0, !PT ;  /* 0x0000001617237210 */ /* 0x000fe200007fe419 */
[----:B---3--:R-:W-:Y:S01]  /*cea0*/  IMAD R22, R2, UR4, RZ ;  /* 0x0000000402167c24 */ /* 0x008fe2000f8e02ff */
[----:B------:R2:W3:Y:S01]  /*ceb0*/  LDS.128 R24, [R205+0x2000] ;  /* 0x00200000cd187984 */ /* 0x0004e20000000c00 */
[-C--:B------:R-:W-:Y:S02]  /*cec0*/  ISETP.GE.AND P0, PT, R0, R199.reuse, PT ;  /* 0x000000c70000720c */ /* 0x080fe40003f06270 */
[----:B------:R-:W-:Y:S01]  /*ced0*/  IMAD R37, R3, UR6, R22 ;  /* 0x0000000603257c24 */ /* 0x000fe2000f8e0216 */
[----:B------:R-:W-:Y:S01]  /*cee0*/  ISETP.GE.AND P2, PT, R6, R199, PT ;  /* 0x000000c70600720c */ /* 0x000fe20003f46270 */
[----:B------:R2:W1:Y:S01]  /*cef0*/  LDS.128 R20, [R205+0x4000] ;  /* 0x00400000cd147984 */ /* 0x0004620000000c00 */
[----:B------:R-:W-:Y:S01]  /*cf00*/  IMAD.WIDE.U32 R34, R2, UR6, R34 ;  /* 0x0000000602227c25 */ /* 0x000fe2000f8e0022 */
[----:B------:R-:W-:-:S04]  /*cf10*/  SHF.R.S32.HI R3, RZ, 0x1f, R0 ;  /* 0x0000001fff037819 */ /* 0x000fc80000011400 */
[----:B------:R-:W-:-:S03]  /*cf20*/  IADD3 R37, R37, R35, RZ ;  /* 0x0000002325257210 */ /* 0x000fc60007ffe0ff */
[----:B----4-:R-:W-:Y:S05]  /*cf30*/  @P0 BRA `(.L_x_2099) ;  /* 0x00000000002c0947 */ /* 0x010fea0003800000 */
        /* <DEDUP_REMOVED lines=8> */
[----:B-1----:R4:W-:Y:S04]  /*cfc0*/  STG.E.128 desc[UR10][R32.64], R28 ;  /* 0x0000001c20007986 */ /* 0x0029e8000c101d0a */
[----:B---3--:R4:W-:Y:S04]  /*cfd0*/  STG.E.128 desc[UR10][R32.64+0x80], R24 ;  /* 0x0000801820007986 */ /* 0x0089e8000c101d0a */
[----:B------:R4:W-:Y:S02]  /*cfe0*/  STG.E.128 desc[UR10][R32.64+0x100], R20 ;  /* 0x0001001420007986 */ /* 0x0009e4000c101d0a */
.L_x_2099:
[----:B------:R-:W-:Y:S05]  /*cff0*/  BSYNC B0 ;  /* 0x0000000000007941 */ /* 0x000fea0003800000 */
.L_x_2098:
[----:B-1--4-:R1:W4:Y:S01]  /*d000*/  LDS.128 R28, [R205+0x800] ;  /* 0x00080000cd1c7984 */ /* 0x0123220000000c00 */
[----:B------:R-:W-:Y:S03]  /*d010*/  BSSY B0, `(.L_x_2100) ;  /* 0x0000012000007945 */ /* 0x000fe60003800000 */
[----:B---3--:R1:W3:Y:S04]  /*d020*/  LDS.128 R24, [R205+0x2800] ;  /* 0x00280000cd187984 */ /* 0x0082e80000000c00 */
[----:B------:R1:W1:Y:S01]  /*d030*/  LDS.128 R20, [R205+0x4800] ;  /* 0x00480000cd147984 */ /* 0x0002620000000c00 */
        /* <DEDUP_REMOVED lines=9> */
[----:B------:R-:W-:Y:S02]  /*d0d0*/  LEA R6, P0, R32, UR4, 0x1 ;  /* 0x0000000420067c11 */ /* 0x000fe4000f8008ff */
[----:B------:R-:W-:-:S04]  /*d0e0*/  IADD3 R2, R2, R33, RZ ;  /* 0x0000002102027210 */ /* 0x000fc80007ffe0ff */
[----:B------:R-:W-:-:S05]  /*d0f0*/  LEA.HI.X R7, R32, UR5, R2, 0x1, P0 ;  /* 0x0000000520077c11 */ /* 0x000fca00080f0c02 */
[----:B----4-:R4:W-:Y:S04]  /*d100*/  STG.E.128 desc[UR10][R6.64], R28 ;  /* 0x0000001c06007986 */ /* 0x0109e8000c101d0a */
[----:B---3--:R4:W-:Y:S04]  /*d110*/  STG.E.128 desc[UR10][R6.64+0x80], R24 ;  /* 0x0000801806007986 */ /* 0x0089e8000c101d0a */
[----:B-1----:R4:W-:Y:S02]  /*d120*/  STG.E.128 desc[UR10][R6.64+0x100], R20 ;  /* 0x0001001406007986 */ /* 0x0029e4000c101d0a */
.L_x_2101:
[----:B------:R-:W-:Y:S05]  /*d130*/  BSYNC B0 ;  /* 0x0000000000007941 */ /* 0x000fea0003800000 */
.L_x_2100:
[----:B---34-:R3:W4:Y:S01]  /*d140*/  LDS.128 R24, [R205+0x1000] ;  /* 0x00100000cd187984 */ /* 0x0187220000000c00 */
[----:B------:R-:W-:Y:S03]  /*d150*/  BSSY B0, `(.L_x_2102) ;  /* 0x0000012000007945 */ /* 0x000fe60003800000 */
[----:B-1----:R3:W1:Y:S04]  /*d160*/  LDS.128 R20, [R205+0x3000] ;  /* 0x00300000cd147984 */ /* 0x0026680000000c00 */
        /* <DEDUP_REMOVED lines=14> */
[----:B-1----:R4:W-:Y:S04]  /*d250*/  STG.E.128 desc[UR10][R6.64+0x80], R20 ;  /* 0x0000801406007986 */ /* 0x0029e8000c101d0a */
[----:B------:R4:W-:Y:S02]  /*d260*/  STG.E.128 desc[UR10][R6.64+0x100], R28 ;  /* 0x0001001c06007986 */ /* 0x0009e4000c101d0a */
.L_x_2103:
[----:B------:R-:W-:Y:S05]  /*d270*/  BSYNC B0 ;  /* 0x0000000000007941 */ /* 0x000fea0003800000 */
.L_x_2102:
[----:B------:R-:W-:Y:S05]  /*d280*/  @P1 EXIT ;  /* 0x000000000000194d */ /* 0x000fea0003800000 */
[----:B------:R-:W-:Y:S01]  /*d290*/  IADD3 R0, P0, R0, 0x30, RZ ;  /* 0x0000003000007810 */ /* 0x000fe20007f1e0ff */
[----:B----4-:R-:W-:Y:S01]  /*d2a0*/  IMAD.MOV.U32 R6, RZ, RZ, R34 ;  /* 0x000000ffff067224 */ /* 0x010fe200078e0022 */
[----:B------:R-:W-:Y:S01]  /*d2b0*/  MOV R7, R37 ;  /* 0x0000002500077202 */ /* 0x000fe20000000f00 */
[----:B------:R-:W-:Y:S02]  /*d2c0*/  ULDC.64 UR4, c[0x0][0x280] ;  /* 0x0000a00000047ab9 */ /* 0x000fe40000000a00 */
[----:B------:R-:W-:Y:S02]  /*d2d0*/  IMAD.X R3, RZ, RZ, R3, P0 ;  /* 0x000000ffff037224 */ /* 0x000fe400000e0603 */
[----:B------:R-:W-:-:S04]  /*d2e0*/  IMAD.WIDE.U32 R6, R0, R4, R6 ;  /* 0x0000000400067225 */ /* 0x000fc800078e0006 */
[----:B------:R-:W-:Y:S01]  /*d2f0*/  IMAD R2, R3, R4, RZ ;  /* 0x0000000403027224 */ /* 0x000fe200078e02ff */
[----:B------:R-:W-:-:S03]  /*d300*/  LEA R4, P0, R6, UR4, 0x1 ;  /* 0x0000000406047c11 */ /* 0x000fc6000f8008ff */
[----:B------:R-:W-:-:S05]  /*d310*/  IMAD R2, R0, R5, R2 ;  /* 0x0000000500027224 */ /* 0x000fca00078e0202 */
[----:B------:R-:W-:-:S04]  /*d320*/  IADD3 R2, R2, R7, RZ ;  /* 0x0000000702027210 */ /* 0x000fc80007ffe0ff */
[----:B------:R-:W-:-:S05]  /*d330*/  LEA.HI.X R5, R6, UR5, R2, 0x1, P0 ;  /* 0x0000000506057c11 */ /* 0x000fca00080f0c02 */
[----:B------:R-:W-:Y:S04]  /*d340*/  STG.E.128 desc[UR10][R4.64], R16 ;  /* 0x0000001004007986 */ /* 0x000fe8000c101d0a */
[----:B------:R-:W-:Y:S04]  /*d350*/  STG.E.128 desc[UR10][R4.64+0x80], R12 ;  /* 0x0000800c04007986 */ /* 0x000fe8000c101d0a */
[----:B------:R-:W-:Y:S01]  /*d360*/  STG.E.128 desc[UR10][R4.64+0x100], R8 ;  /* 0x0001000804007986 */ /* 0x000fe2000c101d0a */
[----:B------:R-:W-:Y:S05]  /*d370*/  EXIT ;  /* 0x000000000000794d */ /* 0x000fea0003800000 */
.L_x_2104:
        /* <DEDUP_REMOVED lines=16> */
.L_x_4166:


//--------------------- .text._ZN5flash24flash_fwd_splitkv_kernelI23Flash_fwd_kernel_traitsILi192ELi64ELi64ELi4ELb0ELb0EN7cutlass6half_tE19Flash_kernel_traitsILi192ELi64ELi64ELi4ES3_EELb1ELb0ELb0ELb0ELb1ELb1ELb0ELb0EEEvNS_16Flash_fwd_paramsE --------------------------
	.section	.text._ZN5flash24flash_fwd_splitkv_kernelI23Flash_fwd_kernel_traitsILi192ELi64ELi64ELi4ELb0ELb0EN7cutlass6half_tE19Flash_kernel_traitsILi192ELi64ELi64ELi4ES3_EELb1ELb0ELb0ELb0ELb1ELb1ELb0ELb0EEEvNS_16Flash_fwd_paramsE,"ax",@progbits
	.align	128
        .global         _ZN5flash24flash_fwd_splitkv_kernelI23Flash_fwd_kernel_traitsILi192ELi64ELi64ELi4ELb0ELb0EN7cutlass6half_tE19Flash_kernel_traitsILi192ELi64ELi64ELi4ES3_EELb1ELb0ELb0ELb0ELb1ELb1ELb0ELb0EEEvNS_16Flash_fwd_paramsE
        .type           _ZN5flash24flash_fwd_splitkv_kernelI23Flash_fwd_kernel_traitsILi192ELi64ELi64ELi4ELb0ELb0EN7cutlass6half_tE19Flash_kernel_traitsILi192ELi64ELi64ELi4ES3_EELb1ELb0ELb0ELb0ELb1ELb1ELb0ELb0EEEvNS_16Flash_fwd_paramsE,@function
        .size           _ZN5flash24flash_fwd_splitkv_kernelI23Flash_fwd_kernel_traitsILi192ELi64ELi64ELi4ELb0ELb0EN7cutlass6half_tE19Flash_kernel_traitsILi192ELi64ELi64ELi4ES3_EELb1ELb0ELb0ELb0ELb1ELb1ELb0ELb0EEEvNS_16Flash_fwd_paramsE,(.L_x_4167 - _ZN5flash24flash_fwd_splitkv_kernelI23Flash_fwd_kernel_traitsILi192ELi64ELi64ELi4ELb0ELb0EN7cutlass6half_tE19Flash_kernel_traitsILi192ELi64ELi64ELi4ES3_EELb1ELb0ELb0ELb0ELb1ELb1ELb0ELb0EEEvNS_16Flash_fwd_paramsE)
        .other          _ZN5flash24flash_fwd_splitkv_kernelI23Flash_fwd_kernel_traitsILi192ELi64ELi64ELi4ELb0ELb0EN7cutlass6half_tE19Flash_kernel_traitsILi192ELi64ELi64ELi4ES3_EELb1ELb0ELb0ELb0ELb1ELb1ELb0ELb0EEEvNS_16Flash_fwd_paramsE,@"STO_CUDA_ENTRY STV_DEFAULT"
_ZN5flash24flash_fwd_splitkv_kernelI23Flash_fwd_kernel_traitsILi192ELi64ELi64ELi4ELb0ELb0EN7cutlass6half_tE19Flash_kernel_traitsILi192ELi64ELi64ELi4ES3_EELb1ELb0ELb0ELb0ELb1ELb1ELb0ELb0EEEvNS_16Flash_fwd_paramsE:
.text._ZN5flash24flash_fwd_splitkv_kernelI23Flash_fwd_kernel_traitsILi192ELi64ELi64ELi4ELb0ELb0EN7cutlass6half_tE19Flash_kernel_traitsILi192ELi64ELi64ELi4ES3_EELb1ELb0ELb0ELb0ELb1ELb1ELb0ELb0EEEvNS_16Flash_fwd_paramsE:
        /* <DEDUP_REMOVED lines=16> */
[----:B------:R-:W4:Y:S03]  /*0100*/  @P2 LDG.E R9, desc[UR10][R16.64+0x4] ;  /* 0x0000040a10092981 */ /* 0x000f26000c1e1900 */
        /* <DEDUP_REMOVED lines=22> */
.L_x_2105:
[----:B------:R-:W1:Y:S02]  /*0270*/  LDC R0, c[0x0][0x2c8] ;  /* 0x0000b200ff007b82 */ /* 0x000e640000000800 */
.L_x_2106:
        /* <DEDUP_REMOVED lines=92> */
.L_x_2109:
[----:B------:R-:W-:Y:S05]  /*0840*/  BSYNC B0 ;  /* 0x0000000000007941 */ /* 0x000fea0003800000 */
.L_x_2108:
        /* <DEDUP_REMOVED lines=18> */
.L_x_2111:
[----:B------:R-:W-:Y:S05]  /*0970*/  BSYNC B0 ;  /* 0x0000000000007941 */ /* 0x000fea0003800000 */
.L_x_2110:
        /* <DEDUP_REMOVED lines=17> */
.L_x_2113:
[----:B------:R-:W-:Y:S05]  /*0a90*/  BSYNC B0 ;  /* 0x0000000000007941 */ /* 0x000fea0003800000 */
.L_x_2112:
        /* <DEDUP_REMOVED lines=15> */
.L_x_2115:
[----:B------:R-:W-:Y:S05]  /*0b90*/  BSYNC B0 ;  /* 0x0000000000007941 */ /* 0x000fea0003800000 */
.L_x_2114:
        /* <DEDUP_REMOVED lines=15> */
.L_x_2107:
[----:B------:R-:W1:Y:S01]  /*0c90*/  LDC.64 R4, c[0x0][0x368] ;  /* 0x0000da00ff047b82 */ /* 0x000e620000000a00 */
[----:B------:R-:W-:Y:S01]  /*0ca0*/  IMAD.MOV.U32 R0, RZ, RZ, R13 ;  /* 0x000000ffff007224 */ /* 0x000fe200078e000d */
[----:B------:R-:W-:Y:S01]  /*0cb0*/  ULDC.64 UR4, c[0x0][0x370] ;  /* 0x0000dc0000047ab9 */ /* 0x000fe20000000a00 */
[----:B-1----:R-:W-:-:S04]  /*0cc0*/  ISETP.NE.U32.AND P0, PT, R4, RZ, PT ;  /* 0x000000ff0400720c */ /* 0x002fc80003f05070 */
[----:B------:R-:W-:-:S13]  /*0cd0*/  ISETP.NE.AND.EX P0, PT, R5, RZ, PT, P0 ;  /* 0x000000ff0500720c */ /* 0x000fda0003f05300 */
[----:B------:R-:W1:Y:S02]  /*0ce0*/  @P0 LDC.64 R4, c[0x0][0x368] ;  /* 0x0000da00ff040b82 */ /* 0x000e640000000a00 */
[----:B-1----:R-:W-:-:S05]  /*0cf0*/  @P0 IMAD.WIDE R4, R13, 0x4, R4 ;  /* 0x000000040d040825 */ /* 0x002fca00078e0204 */
[----:B------:R1:W5:Y:S01]  /*0d00*/  @P0 LDG.E R0, desc[UR10][R4.64] ;  /* 0x0000000a04000981 */ /* 0x000362000c1e1900 */
[----:B------:R-:W-:Y:S02]  /*0d10*/  ISETP.NE.U32.AND P0, PT, RZ, UR4, PT ;  /* 0x00000004ff007c0c */ /* 0x000fe4000bf05070 */
[----:B------:R-:W-:Y:S02]  /*0d20*/  CS2R R214, SRZ ;  /* 0x0000000000d67805 */ /* 0x000fe4000001ff00 */
[----:B------:R-:W-:Y:S02]  /*0d30*/  PLOP3.LUT P6, PT, PT, PT, PT, 0x8, 0x0 ;  /* 0x000000000000781c */ /* 0x000fe40003fce170 */
[----:B------:R-:W-:-:S13]  /*0d40*/  ISETP.NE.AND.EX P0, PT, RZ, UR5, PT, P0 ;  /* 0x00000005ff007c0c */ /* 0x000fda000bf05300 */
[----:B------:R-:W-:Y:S05]  /*0d50*/  @!P0 BRA `(.L_x_2116) ;  /* 0x00000000002c8947 */ /* 0x000fea0003800000 */
        /* <DEDUP_REMOVED lines=11> */
.L_x_2116:
[----:B------:R-:W-:Y:S05]  /*0e10*/  @!P6 BRA `(.L_x_2117) ;  /* 0x000000040038e947 */ /* 0x000fea0003800000 */
[----:B------:R-:W1:Y:S01]  /*0e20*/  LDC R10, c[0x0][0x380] ;  /* 0x0000e000ff0a7b82 */ /* 0x000e620000000800 */
[----:B------:R-:W-:Y:S01]  /*0e30*/  LEA R27, R2, 0xffffffc0, 0x6 ;  /* 0xffffffc0021b7811 */ /* 0x000fe200078e30ff */
[----:B------:R-:W-:-:S03]  /*0e40*/  ULDC.64 UR4, c[0x0][0x230] ;  /* 0x00008c0000047ab9 */ /* 0x000fc60000000a00 */
[----:B-----5:R-:W-:-:S03]  /*0e50*/  IABS R0, R27 ;  /* 0x0000001b00007213 */ /* 0x020fc60000000000 */
[----:B------:R-:W2:Y:S01]  /*0e60*/  LDC R7, c[0x0][0x278] ;  /* 0x00009e00ff077b82 */ /* 0x000ea20000000800 */
[----:B------:R-:W-:-:S07]  /*0e70*/  MOV R14, RZ ;  /* 0x000000ff000e7202 */ /* 0x000fce0000000f00 */
        /* <DEDUP_REMOVED lines=24> */
[----:B------:R1:W4:Y:S01]  /*1000*/  LDG.E R0, desc[UR10][R16.64] ;  /* 0x0000000a10007981 */ /* 0x000322000c1e1900 */
[----:B--2---:R-:W-:-:S04]  /*1010*/  IABS R3, R7 ;  /* 0x0000000700037213 */ /* 0x004fc80000000000 */
[----:B------:R-:W2:Y:S08]  /*1020*/  I2F.RP R8, R3 ;  /* 0x0000000300087306 */ /* 0x000eb00000209400 */
[----:B--2---:R-:W2:Y:S02]  /*1030*/  MUFU.RCP R15, R8 ;  /* 0x00000008000f7308 */ /* 0x004ea40000001000 */
[----:B--2---:R-:W-:Y:S01]  /*1040*/  IADD3 R15, R15, 0xffffffe, RZ ;  /* 0x0ffffffe0f0f7810 */ /* 0x004fe20007ffe0ff */
[----:B------:R-:W-:-:S04]  /*1050*/  IMAD.MOV R8, RZ, RZ, -R9 ;  /* 0x000000ffff087224 */ /* 0x000fc800078e0a09 */
[----:B------:R-:W-:Y:S01]  /*1060*/  IMAD R27, R10, R8, R27 ;  /* 0x000000080a1b7224 */ /* 0x000fe200078e021b */
[----:B------:R-:W2:Y:S04]  /*1070*/  F2I.FTZ.U32.TRUNC.NTZ R15, R15 ;  /* 0x0000000f000f7305 */ /* 0x000ea8000021f000 */
[----:B------:R-:W-:Y:S01]  /*1080*/  SHF.R.S32.HI R25, RZ, 0x1f, R27 ;  /* 0x0000001fff197819 */ /* 0x000fe2000001141b */
[----:B--2---:R-:W-:-:S04]  /*1090*/  IMAD.MOV R4, RZ, RZ, -R15 ;  /* 0x000000ffff047224 */ /* 0x004fc800078e0a0f */
[----:B------:R-:W-:Y:S01]  /*10a0*/  IMAD R5, R4, R3, RZ ;  /* 0x0000000304057224 */ /* 0x000fe200078e02ff */
[----:B------:R-:W-:-:S03]  /*10b0*/  IABS R4, R34 ;  /* 0x0000002200047213 */ /* 0x000fc60000000000 */
        /* <DEDUP_REMOVED lines=10> */
[----:B------:R-:W-:Y:S01]  /*1160*/  LOP3.LUT R3, R34, R7, RZ, 0x3c, !PT ;  /* 0x0000000722037212 */ /* 0x000fe200078e3cff */
[----:B------:R-:W2:Y:S03]  /*1170*/  LDC.64 R4, c[0x0][0x238] ;  /* 0x00008e00ff047b82 */ /* 0x000ea60000000a00 */
[----:B------:R-:W-:-:S07]  /*1180*/  ISETP.GE.AND P0, PT, R3, RZ, PT ;  /* 0x000000ff0300720c */ /* 0x000fce0003f06270 */
[----:B------:R-:W-:-:S06]  /*1190*/  @P2 IADD3 R18, R18, 0x1, RZ ;  /* 0x0000000112122810 */ /* 0x000fcc0007ffe0ff */
[----:B------:R-:W-:Y:S01]  /*11a0*/  @!P0 IMAD.MOV R18, RZ, RZ, -R18 ;  /* 0x000000ffff128224 */ /* 0x000fe200078e0a12 */
[----:B------:R-:W-:-:S04]  /*11b0*/  @!P1 LOP3.LUT R18, RZ, R7, RZ, 0x33, !PT ;  /* 0x00000007ff129212 */ /* 0x000fc800078e33ff */
[----:B-1----:R-:W-:Y:S02]  /*11c0*/  SHF.R.S32.HI R17, RZ, 0x1f, R18 ;  /* 0x0000001fff117819 */ /* 0x002fe40000011412 */
[----:B----4-:R-:W-:Y:S01]  /*11d0*/  SHF.R.S32.HI R3, RZ, 0x1f, R0 ;  /* 0x0000001fff037819 */ /* 0x010fe20000011400 */
[----:B------:R-:W-:-:S04]  /*11e0*/  IMAD.WIDE.U32 R10, R0, UR4, RZ ;  /* 0x00000004000a7c25 */ /* 0x000fc8000f8e00ff */
[C---:B------:R-:W-:Y:S02]  /*11f0*/  IMAD R9, R3.reuse, UR4, RZ ;  /* 0x0000000403097c24 */ /* 0x040fe4000f8e02ff */
[-C--:B--2---:R-:W-:Y:S02]  /*1200*/  IMAD R3, R3, R4.reuse, RZ ;  /* 0x0000000403037224 */ /* 0x084fe400078e02ff */
[C---:B------:R-:W-:Y:S01]  /*1210*/  IMAD R8, R0.reuse, UR5, R9 ;  /* 0x0000000500087c24 */ /* 0x040fe2000f8e0209 */
[----:B------:R-:W-:Y:S01]  /*1220*/  ULDC.64 UR4, c[0x0][0x260] ;  /* 0x0000980000047ab9 */ /* 0x000fe20000000a00 */
[C---:B------:R-:W-:Y:S02]  /*1230*/  IMAD R3, R0.reuse, R5, R3 ;  /* 0x0000000500037224 */ /* 0x040fe400078e0203 */
[----:B------:R-:W-:Y:S01]  /*1240*/  IMAD.WIDE.U32 R22, R0, R4, RZ ;  /* 0x0000000400167225 */ /* 0x000fe200078e00ff */
[----:B------:R-:W-:-:S03]  /*1250*/  IADD3 R11, R11, R8, RZ ;  /* 0x000000080b0b7210 */ /* 0x000fc60007ffe0ff */
[----:B---3--:R-:W-:-:S04]  /*1260*/  IMAD R8, R25, R134, RZ ;  /* 0x0000008619087224 */ /* 0x008fc800078e02ff */
[C---:B------:R-:W-:Y:S02]  /*1270*/  IMAD R7, R27.reuse, R135, R8 ;  /* 0x000000871b077224 */ /* 0x040fe400078e0208 */
[----:B------:R-:W-:Y:S01]  /*1280*/  IMAD.WIDE.U32 R8, R27, R134, R10 ;  /* 0x000000861b087225 */ /* 0x000fe200078e000a */
[----:B------:R-:W-:-:S03]  /*1290*/  IADD3 R10, R23, R3, RZ ;  /* 0x00000003170a7210 */ /* 0x000fc60007ffe0ff */
[----:B------:R-:W-:Y:S02]  /*12a0*/  IMAD.IADD R9, R9, 0x1, R7 ;  /* 0x0000000109097824 */ /* 0x000fe400078e0207 */
[----:B------:R-:W-:Y:S02]  /*12b0*/  IMAD R7, R17, UR4, RZ ;  /* 0x0000000411077c24 */ /* 0x000fe4000f8e02ff */
[----:B------:R-:W-:-:S04]  /*12c0*/  IMAD.WIDE.U32 R36, R18, UR4, R8 ;  /* 0x0000000412247c25 */ /* 0x000fc8000f8e0008 */
[----:B------:R-:W-:-:S05]  /*12d0*/  IMAD R7, R18, UR5, R7 ;  /* 0x0000000512077c24 */ /* 0x000fca000f8e0207 */
[----:B------:R-:W-:Y:S01]  /*12e0*/  IADD3 R3, R37, R7, RZ ;  /* 0x0000000725037210 */ /* 0x000fe20007ffe0ff */
[----:B------:R-:W-:Y:S06]  /*12f0*/  BRA `(.L_x_2118) ;  /* 0x0000000400287947 */ /* 0x000fec0003800000 */
.L_x_2117:
[----:B------:R-:W1:Y:S01]  /*1300*/  LDC R3, c[0x0][0x278] ;  /* 0x00009e00ff037b82 */ /* 0x000e620000000800 */
[----:B------:R-:W-:Y:S02]  /*1310*/  ISETP.NE.AND P3, PT, R12, -0x1, PT ;  /* 0xffffffff0c00780c */ /* 0x000fe40003f65270 */
[----:B------:R-:W-:-:S04]  /*1320*/  LEA R27, R2, 0xffffffc0, 0x6 ;  /* 0xffffffc0021b7811 */ /* 0x000fc800078e30ff */
[----:B------:R-:W-:-:S07]  /*1330*/  SHF.R.S32.HI R25, RZ, 0x1f, R27 ;  /* 0x0000001fff197819 */ /* 0x000fce000001141b */
[----:B------:R-:W2:Y:S01]  /*1340*/  @P3 LDC.64 R134, c[0x0][0x248] ;  /* 0x00009200ff863b82 */ /* 0x000ea20000000a00 */
[----:B------:R-:W-:Y:S02]  /*1350*/  @P3 IADD3 R14, R7, R12, RZ ;  /* 0x0000000c070e3210 */ /* 0x000fe40007ffe0ff */
        /* <DEDUP_REMOVED lines=14> */
[----:B--2---:R-:W-:Y:S01]  /*1440*/  @P3 IMAD R11, R14, R135, RZ ;  /* 0x000000870e0b3224 */ /* 0x004fe200078e02ff */
[----:B------:R-:W-:Y:S01]  /*1450*/  IADD3 R4, -R18, RZ, RZ ;  /* 0x000000ff12047210 */ /* 0x000fe20007ffe1ff */
[----:B------:R-:W-:-:S04]  /*1460*/  @P3 IMAD.WIDE.U32 R14, R14, R134, RZ ;  /* 0x000000860e0e3225 */ /* 0x000fc800078e00ff */
[----:B------:R-:W-:Y:S02]  /*1470*/  IMAD R4, R5, R4, R8 ;  /* 0x0000000405047224 */ /* 0x000fe400078e0208 */
[----:B------:R-:W1:Y:S01]  /*1480*/  @P3 LDC.64 R8, c[0x0][0x250] ;  /* 0x00009400ff083b82 */ /* 0x000e620000000a00 */
[----:B------:R-:W-:Y:S02]  /*1490*/  @P3 IMAD.IADD R11, R15, 0x1, R11 ;  /* 0x000000010f0b3824 */ /* 0x000fe400078e020b */
[----:B------:R-:W-:-:S13]  /*14a0*/  ISETP.GT.U32.AND P0, PT, R5, R4, PT ;  /* 0x000000040500720c */ /* 0x000fda0003f04070 */
[----:B------:R-:W-:Y:S02]  /*14b0*/  @!P0 IMAD.IADD R4, R4, 0x1, -R5 ;  /* 0x0000000104048824 */ /* 0x000fe400078e0a05 */
[----:B------:R-:W-:Y:S01]  /*14c0*/  @!P0 VIADD R18, R18, 0x1 ;  /* 0x0000000112128836 */ /* 0x000fe20000000000 */
[----:B------:R-:W-:Y:S02]  /*14d0*/  ISETP.NE.AND P0, PT, R3, RZ, PT ;  /* 0x000000ff0300720c */ /* 0x000fe40003f05270 */
[----:B------:R-:W-:Y:S02]  /*14e0*/  ISETP.GE.U32.AND P2, PT, R4, R5, PT ;  /* 0x000000050400720c */ /* 0x000fe40003f46070 */
[----:B------:R-:W2:Y:S11]  /*14f0*/  LDC.64 R4, c[0x0][0x260] ;  /* 0x00009800ff047b82 */ /* 0x000eb60000000a00 */
[----:B------:R-:W-:-:S04]  /*1500*/  @P2 IADD3 R18, R18, 0x1, RZ ;  /* 0x0000000112122810 */ /* 0x000fc80007ffe0ff */
[----:B------:R-:W-:Y:S01]  /*1510*/  @!P1 IADD3 R18, -R18, RZ, RZ ;  /* 0x000000ff12129210 */ /* 0x000fe20007ffe1ff */
        /* <DEDUP_REMOVED lines=13> */
.L_x_2119:
[----:B------:R-:W-:Y:S01]  /*15f0*/  MOV R15, R11 ;  /* 0x0000000b000f7202 */ /* 0x000fe20000000f00 */
[----:B------:R-:W-:Y:S01]  /*1600*/  IMAD R10, R25, R134, RZ ;  /* 0x00000086190a7224 */ /* 0x000fe200078e02ff */
[----:B------:R-:W-:Y:S01]  /*1610*/  @!P0 LOP3.LUT R18, RZ, R3, RZ, 0x33, !PT ;  /* 0x00000003ff128212 */ /* 0x000fe200078e33ff */
[----:B------:R-:W-:-:S03]  /*1620*/  IMAD.WIDE.U32 R14, R134, R27, R14 ;  /* 0x0000001b860e7225 */ /* 0x000fc600078e000e */
[----:B------:R-:W-:Y:S01]  /*1630*/  SHF.R.S32.HI R17, RZ, 0x1f, R18 ;  /* 0x0000001fff117819 */ /* 0x000fe20000011412 */
[----:B------:R-:W-:Y:S01]  /*1640*/  IMAD R3, R135, R27, R10 ;  /* 0x0000001b87037224 */ /* 0x000fe200078e020a */
[----:B------:R-:W-:-:S04]  /*1650*/  @P3 IADD3 R10, R7, R12, RZ ;  /* 0x0000000c070a3210 */ /* 0x000fc80007ffe0ff */
[----:B------:R-:W-:Y:S01]  /*1660*/  IADD3 R15, R15, R3, RZ ;  /* 0x000000030f0f7210 */ /* 0x000fe20007ffe0ff */
[----:B--2---:R-:W-:Y:S02]  /*1670*/  IMAD R3, R17, R4, RZ ;  /* 0x0000000411037224 */ /* 0x004fe400078e02ff */
[----:B-1----:R-:W-:-:S04]  /*1680*/  @P3 IMAD.WIDE.U32 R22, R10, R8, RZ ;  /* 0x000000080a163225 */ /* 0x002fc800078e00ff */
        /* <DEDUP_REMOVED lines=17> */
.L_x_2118:
[----:B------:R-:W-:Y:S01]  /*17a0*/  SHF.R.S32.HI R7, RZ, 0x1f, R88 ;  /* 0x0000001fff077819 */ /* 0x000fe20000011458 */
[----:B------:R-:W-:Y:S01]  /*17b0*/  IMAD.IADD R207, R94, 0x1, -R93 ;  /* 0x000000015ecf7824 */ /* 0x000fe200078e0a5d */
[----:B------:R-:W-:Y:S01]  /*17c0*/  ISETP.NE.AND P3, PT, R210, -0x1, PT ;  /* 0xffffffffd200780c */ /* 0x000fe20003f65270 */
[----:B------:R-:W-:Y:S01]  /*17d0*/  ULDC.64 UR4, c[0x0][0x258] ;  /* 0x0000960000047ab9 */ /* 0x000fe20000000a00 */
[----:B------:R-:W-:Y:S01]  /*17e0*/  LEA.HI R15, R7, R88, RZ, 0x3 ;  /* 0x00000058070f7211 */ /* 0x000fe200078f18ff */
[----:B------:R-:W-:Y:S01]  /*17f0*/  VIADD R211, R2, 0xffffffff ;  /* 0xffffffff02d37836 */ /* 0x000fe20000000000 */
[----:B------:R-:W-:Y:S01]  /*1800*/  SHF.R.S32.HI R31, RZ, 0x1f, R34 ;  /* 0x0000001fff1f7819 */ /* 0x000fe20000011422 */
[----:B------:R-:W1:Y:S01]  /*1810*/  LDC.64 R136, c[0x0][0x250] ;  /* 0x00009400ff887b82 */ /* 0x000e620000000a00 */
[----:B------:R-:W-:Y:S01]  /*1820*/  SHF.R.S32.HI R20, RZ, 0x3, R15 ;  /* 0x00000003ff147819 */ /* 0x000fe2000001140f */
[----:B------:R-:W-:Y:S01]  /*1830*/  ULDC.64 UR6, c[0x0][0x268] ;  /* 0x00009a0000067ab9 */ /* 0x000fe20000000a00 */
[----:B------:R-:W-:Y:S01]  /*1840*/  LOP3.LUT R15, R15, 0xfffffff8, RZ, 0xc0, !PT ;  /* 0xfffffff80f0f7812 */ /* 0x000fe200078ec0ff */
[----:B------:R-:W-:Y:S01]  /*1850*/  IMAD R31, R31, UR4, RZ ;  /* 0x000000041f1f7c24 */ /* 0x000fe2000f8e02ff */
[CC--:B------:R-:W-:Y:S01]  /*1860*/  ISETP.GE.AND P1, PT, R20.reuse, R207.reuse, PT ;  /* 0x000000cf1400720c */ /* 0x0c0fe20003f26270 */
[C---:B------:R-:W-:Y:S01]  /*1870*/  VIADD R24, R20.reuse, 0x20 ;  /* 0x0000002014187836 */ /* 0x040fe20000000000 */
[--C-:B------:R-:W-:Y:S01]  /*1880*/  SHF.R.S32.HI R21, RZ, 0x1f, R20.reuse ;  /* 0x0000001fff157819 */ /* 0x100fe20000011414 */
[C---:B------:R-:W-:Y:S01]  /*1890*/  VIADD R28, R20.reuse, 0x10 ;  /* 0x00000010141c7836 */ /* 0x040fe20000000000 */
[----:B------:R-:W2:Y:S01]  /*18a0*/  @P3 LDC.64 R8, c[0x0][0x240] ;  /* 0x00009000ff083b82 */ /* 0x000ea20000000a00 */
[----:B------:R-:W-:Y:S01]  /*18b0*/  VIADD R16, R20, 0x30 ;  /* 0x0000003014107836 */ /* 0x000fe20000000000 */
[-C--:B------:R-:W-:Y:S01]  /*18c0*/  ISETP.GE.AND P0, PT, R24, R207.reuse, PT ;  /* 0x000000cf1800720c */ /* 0x080fe20003f06270 */
[----:B-----5:R-:W-:Y:S01]  /*18d0*/  IMAD.IADD R0, R88, 0x1, -R15 ;  /* 0x0000000158007824 */ /* 0x020fe200078e0a0f */
[-C--:B------:R-:W-:Y:S01]  /*18e0*/  ISETP.GE.AND P2, PT, R28, R207.reuse, PT ;  /* 0x000000cf1c00720c */ /* 0x080fe20003f46270 */
[----:B------:R-:W-:Y:S01]  /*18f0*/  IMAD.SHL.U32 R40, R20, 0x40, RZ ;  /* 0x0000004014287824 */ /* 0x000fe200078e00ff */
[----:B------:R-:W-:Y:S01]  /*1900*/  ISETP.GE.AND P5, PT, R16, R207, PT ;  /* 0x000000cf1000720c */ /* 0x000fe20003fa6270 */
[----:B------:R-:W-:Y:S01]  /*1910*/  IMAD.WIDE R38, R39, 0x40, R20 ;  /* 0x0000004027267825 */ /* 0x000fe200078e0214 */
[----:B------:R-:W3:Y:S01]  /*1920*/  @!P3 LDC.64 R4, c[0x0][0x228] ;  /* 0x00008a00ff04bb82 */ /* 0x000ee20000000a00 */
[----:B------:R-:W-:Y:S01]  /*1930*/  @!P3 SHF.R.S32.HI R11, RZ, 0x1f, R13 ;  /* 0x0000001fff0bb819 */ /* 0x000fe2000001140d */
[----:B------:R-:W-:Y:S01]  /*1940*/  ULDC.64 UR8, c[0x0][0x220] ;  /* 0x0000880000087ab9 */ /* 0x000fe20000000a00 */
[----:B------:R-:W-:Y:S01]  /*1950*/  LOP3.LUT R40, R40, 0x1c0, RZ, 0xc0, !PT ;  /* 0x000001c028287812 */ /* 0x000fe200078ec0ff */
[----:B------:R-:W-:Y:S01]  /*1960*/  IMAD R31, R34, UR5, R31 ;  /* 0x00000005221f7c24 */ /* 0x000fe2000f8e021f */
[----:B------:R-:W-:Y:S01]  /*1970*/  UMOV UR5, 0x400 ;  /* 0x0000040000057882 */ /* 0x000fe20000000000 */
[----:B------:R-:W-:Y:S01]  /*1980*/  IMAD R212, R21, R134, RZ ;  /* 0x0000008615d47224 */ /* 0x000fe200078e02ff */
[----:B------:R-:W4:Y:S01]  /*1990*/  @!P0 S2R R30, SR_CgaCtaId ;  /* 0x00000000001e8919 */ /* 0x000f220000008800 */
[----:B------:R-:W-:Y:S01]  /*19a0*/  SHF.R.U32.HI R19, RZ, 0x3, R40 ;  /* 0x00000003ff137819 */ /* 0x000fe20000011628 */
[----:B------:R-:W-:Y:S01]  /*19b0*/  IMAD R17, R17, UR6, RZ ;  /* 0x0000000611117c24 */ /* 0x000fe2000f8e02ff */
[----:B------:R-:W-:Y:S01]  /*19c0*/  LEA.HI R92, R7, R88, RZ, 0x5 ;  /* 0x00000058075c7211 */ /* 0x000fe200078f28ff */
[----:B------:R-:W1:Y:S01]  /*19d0*/  @!P2 S2R R32, SR_CgaCtaId ;  /* 0x000000000020a919 */ /* 0x000e620000008800 */
[----:B------:R-:W-:-:S02]  /*19e0*/  IMAD R212, R20, R135, R212 ;  /* 0x0000008714d47224 */ /* 0x000fc400078e02d4 */
[----:B------:R-:W-:Y:S01]  /*19f0*/  IMAD R17, R18, UR7, R17 ;  /* 0x0000000712117c24 */ /* 0x000fe2000f8e0211 */
[----:B------:R-:W1:Y:S01]  /*1a00*/  @!P5 S2R R26, SR_CgaCtaId ;  /* 0x00000000001ad919 */ /* 0x000e620000008800 */
[----:B--2---:R-:W-:Y:S01]  /*1a10*/  @P3 IMAD.WIDE.U32 R14, R210, R8, RZ ;  /* 0x00000008d20e3225 */ /* 0x004fe200078e00ff */
[----:B------:R-:W-:-:S03]  /*1a20*/  SHF.R.S32.HI R90, RZ, 0x5, R92 ;  /* 0x00000005ff5a7819 */ /* 0x000fc6000001145c */
[-C--:B---3--:R-:W-:Y:S02]  /*1a30*/  @!P3 IMAD R8, R11, R4.reuse, RZ ;  /* 0x000000040b08b224 */ /* 0x088fe400078e02ff */
[----:B------:R-:W-:Y:S02]  /*1a40*/  IMAD.SHL.U32 R11, R0, 0x8, RZ ;  /* 0x00000008000b7824 */ /* 0x000fe400078e00ff */
[C---:B------:R-:W-:Y:S02]  /*1a50*/  @!P3 IMAD R8, R13.reuse, R5, R8 ;  /* 0x000000050d08b224 */ /* 0x040fe400078e0208 */
[----:B------:R-:W-:Y:S01]  /*1a60*/  @P3 IMAD R5, R210, R9, R15 ;  /* 0x00000009d2053224 */ /* 0x000fe200078e020f */
[--C-:B------:R-:W-:Y:S01]  /*1a70*/  LOP3.LUT R12, R40, 0x38, R11.reuse, 0xf8, !PT ;  /* 0x00000038280c7812 */ /* 0x100fe200078ef80b */
[----:B------:R-:W-:Y:S01]  /*1a80*/  @!P3 IMAD.WIDE.U32 R40, R13, R4, RZ ;  /* 0x000000040d28b225 */ /* 0x000fe200078e00ff */
[----:B------:R-:W-:Y:S02]  /*1a90*/  @!P0 MOV R9, 0x400 ;  /* 0x0000040000098802 */ /* 0x000fe40000000f00 */
[----:B------:R-:W-:Y:S01]  /*1aa0*/  @!P2 MOV R15, 0x400 ;  /* 0x00000400000fa802 */ /* 0x000fe20000000f00 */
[----:B------:R-:W-:Y:S01]  /*1ab0*/  @P3 IMAD.MOV.U32 R4, RZ, RZ, R14 ;  /* 0x000000ffff043224 */ /* 0x000fe200078e000e */
[----:B------:R-:W-:Y:S01]  /*1ac0*/  LOP3.LUT R19, R12, R19, RZ, 0x3c, !PT ;  /* 0x000000130c137212 */ /* 0x000fe200078e3cff */
[----:B------:R-:W-:Y:S01]  /*1ad0*/  @!P3 IMAD.IADD R5, R41, 0x1, R8 ;  /* 0x000000012905b824 */ /* 0x000fe200078e0208 */
[----:B----4-:R-:W-:Y:S01]  /*1ae0*/  @!P0 LEA R30, R30, R9, 0x18 ;  /* 0x000000091e1e8211 */ /* 0x010fe200078ec0ff */
[----:B------:R-:W-:Y:S01]  /*1af0*/  @!P3 IMAD.MOV.U32 R4, RZ, RZ, R40 ;  /* 0x000000ffff04b224 */ /* 0x000fe200078e0028 */
[----:B------:R-:W-:Y:S01]  /*1b00*/  IADD3 R22, P4, R11, R22, RZ ;  /* 0x000000160b167210 */ /* 0x000fe20007f9e0ff */
[----:B------:R-:W2:Y:S01]  /*1b10*/  @!P2 LDC.64 R8, c[0x0][0x240] ;  /* 0x00009000ff08ab82 */ /* 0x000ea20000000a00 */
[----:B------:R-:W-:-:S02]  /*1b20*/  SHF.R.S32.HI R12, RZ, 0x1f, R11 ;  /* 0x0000001fff0c7819 */ /* 0x000fc4000001140b */
[----:B-1----:R-:W-:Y:S02]  /*1b30*/  @!P2 LEA R32, R32, R15, 0x18 ;  /* 0x0000000f2020a211 */ /* 0x002fe400078ec0ff */
[C---:B------:R-:W-:Y:S01]  /*1b40*/  IADD3 R36, P3, R11.reuse, R36, RZ ;  /* 0x000000240b247210 */ /* 0x040fe20007f7e0ff */
[C---:B------:R-:W-:Y:S01]  /*1b50*/  IMAD.X R23, R12.reuse, 0x1, R10, P4 ;  /* 0x000000010c177824 */ /* 0x040fe200020e060a */
[----:B------:R-:W-:Y:S01]  /*1b60*/  IADD3 R4, P4, R11, R4, RZ ;  /* 0x000000040b047210 */ /* 0x000fe20007f9e0ff */
[----:B------:R-:W1:Y:S01]  /*1b70*/  @!P1 LDC.64 R14, c[0x0][0x240] ;  /* 0x00009000ff0e9b82 */ /* 0x000e620000000a00 */
[----:B------:R-:W-:Y:S01]  /*1b80*/  @!P5 MOV R11, 0x400 ;  /* 0x00000400000bd802 */ /* 0x000fe20000000f00 */
[C---:B------:R-:W-:Y:S01]  /*1b90*/  IMAD.X R37, R12.reuse, 0x1, R3, P3 ;  /* 0x000000010c257824 */ /* 0x040fe200018e0603 */
[----:B------:R-:W-:Y:S01]  /*1ba0*/  LEA.HI R40, R7, R88, RZ, 0x6 ;  /* 0x0000005807287211 */ /* 0x000fe200078f30ff */
[----:B------:R-:W-:Y:S01]  /*1bb0*/  IMAD.X R5, R12, 0x1, R5, P4 ;  /* 0x000000010c057824 */ /* 0x000fe200020e0605 */
[----:B------:R-:W-:Y:S01]  /*1bc0*/  @!P2 IADD3 R33, P3, R38, 0x10, RZ ;  /* 0x000000102621a810 */ /* 0x000fe20007f7e0ff */
[----:B------:R-:W-:Y:S01]  /*1bd0*/  IMAD.WIDE.U32 R36, R20, R134, R36 ;  /* 0x0000008614247225 */ /* 0x000fe200078e0024 */
[----:B------:R-:W-:Y:S01]  /*1be0*/  @!P5 LEA R26, R26, R11, 0x18 ;  /* 0x0000000b1a1ad211 */ /* 0x000fe200078ec0ff */
[----:B------:R-:W3:Y:S02]  /*1bf0*/  @!P1 LDC.64 R12, c[0x0][0x210] ;  /* 0x00008400ff0c9b82 */ /* 0x000ee40000000a00 */
[----:B------:R-:W-:-:S04]  /*1c00*/  IMAD.WIDE.U32 R34, R34, UR4, R4 ;  /* 0x0000000422227c25 */ /* 0x000fc8000f8e0004 */
[----:B------:R-:W-:Y:S02]  /*1c10*/  IMAD.SHL.U32 R40, R40, 0x8, RZ ;  /* 0x0000000828287824 */ /* 0x000fe400078e00ff */
[----:B------:R-:W4:Y:S01]  /*1c20*/  S2UR UR4, SR_CgaCtaId ;  /* 0x00000000000479c3 */ /* 0x000f220000008800 */
[----:B------:R-:W-:Y:S02]  /*1c30*/  @!P2 IMAD.X R3, RZ, RZ, R39, P3 ;  /* 0x000000ffff03a224 */ /* 0x000fe400018e0627 */
[----:B------:R-:W-:Y:S01]  /*1c40*/  IMAD.IADD R35, R35, 0x1, R31 ;  /* 0x0000000123237824 */ /* 0x000fe200078e021f */
[----:B------:R-:W-:Y:S01]  /*1c50*/  LOP3.LUT R19, R19, 0xfffffe00, R40, 0xf8, !PT ;  /* 0xfffffe0013137812 */ /* 0x000fe200078ef828 */
[----:B--2---:R-:W-:Y:S02]  /*1c60*/  @!P2 IMAD R40, R3, R8, RZ ;  /* 0x000000080328a224 */ /* 0x004fe400078e02ff */
[----:B------:R-:W-:Y:S01]  /*1c70*/  @!P2 IMAD.MOV.U32 R44, RZ, RZ, R34 ;  /* 0x000000ffff2ca224 */ /* 0x000fe200078e0022 */
[----:B------:R-:W2:Y:S01]  /*1c80*/  @!P2 LDC.64 R10, c[0x0][0x210] ;  /* 0x00008400ff0aab82 */ /* 0x000ea20000000a00 */
[----:B------:R-:W-:-:S02]  /*1c90*/  @!P2 IMAD.MOV.U32 R45, RZ, RZ, R35 ;  /* 0x000000ffff2da224 */ /* 0x000fc400078e0023 */
[----:B-1----:R-:W-:Y:S02]  /*1ca0*/  @!P1 IMAD R29, R39, R14, RZ ;  /* 0x0000000e271d9224 */ /* 0x002fe400078e02ff */
[C---:B------:R-:W-:Y:S02]  /*1cb0*/  @!P2 IMAD R3, R33.reuse, R9, R40 ;  /* 0x000000092103a224 */ /* 0x040fe400078e0228 */
[----:B------:R-:W-:Y:S01]  /*1cc0*/  @!P2 IMAD.WIDE.U32 R44, R33, R8, R44 ;  /* 0x00000008212ca225 */ /* 0x000fe200078e002c */
[----:B------:R-:W1:Y:S03]  /*1cd0*/  @!P0 LDC.64 R4, c[0x0][0x240] ;  /* 0x00009000ff048b82 */ /* 0x000e660000000a00 */
[C---:B------:R-:W-:Y:S01]  /*1ce0*/  @!P1 IMAD R15, R38.reuse, R15, R29 ;  /* 0x0000000f260f9224 */ /* 0x040fe200078e021d */
[C---:B------:R-:W-:Y:S01]  /*1cf0*/  @!P0 IADD3 R29, P4, R38.reuse, 0x20, RZ ;  /* 0x00000020261d8810 */ /* 0x040fe20007f9e0ff */
[C---:B------:R-:W-:Y:S01]  /*1d00*/  @!P1 IMAD.WIDE.U32 R42, R38.reuse, R14, R34 ;  /* 0x0000000e262a9225 */ /* 0x040fe200078e0022 */
[----:B------:R-:W-:-:S02]  /*1d10*/  @!P5 IADD3 R14, P3, R38, 0x30, RZ ;  /* 0x00000030260ed810 */ /* 0x000fc40007f7e0ff */
[----:B------:R-:W1:Y:S01]  /*1d20*/  @!P0 LDC.64 R8, c[0x0][0x210] ;  /* 0x00008400ff088b82 */ /* 0x000e620000000a00 */
[----:B------:R-:W-:Y:S01]  /*1d30*/  @!P0 IMAD.X R31, RZ, RZ, R39, P4 ;  /* 0x000000ffff1f8224 */ /* 0x000fe200020e0627 */
[C---:B---3--:R-:W-:Y:S01]  /*1d40*/  @!P1 LEA R40, P4, R42.reuse, R12, 0x1 ;  /* 0x0000000c2a289211 */ /* 0x048fe200078808ff */
[----:B------:R-:W-:Y:S01]  /*1d50*/  @!P1 IMAD.IADD R38, R43, 0x1, R15 ;  /* 0x000000012b269824 */ /* 0x000fe200078e020f */
[----:B----4-:R-:W-:Y:S01]  /*1d60*/  ULEA UR4, UR4, UR5, 0x18 ;  /* 0x0000000504047291 */ /* 0x010fe2000f8ec03f */
[----:B------:R-:W-:Y:S02]  /*1d70*/  @!P5 IMAD.X R15, RZ, RZ, R39, P3 ;  /* 0x000000ffff0fd224 */ /* 0x000fe400018e0627 */
[----:B------:R-:W-:Y:S01]  /*1d80*/  @!P0 IMAD.MOV.U32 R43, RZ, RZ, R35 ;  /* 0x000000ffff2b8224 */ /* 0x000fe200078e0023 */
[----:B------:R-:W-:Y:S01]  /*1d90*/  @!P1 LEA.HI.X R41, R42, R13, R38, 0x1, P4 ;  /* 0x0000000d2a299211 */ /* 0x000fe200020f0c26 */
[----:B------:R-:W-:Y:S01]  /*1da0*/  @!P0 IMAD.MOV.U32 R42, RZ, RZ, R34 ;  /* 0x000000ffff2a8224 */ /* 0x000fe200078e0022 */
[C---:B--2---:R-:W-:Y:S01]  /*1db0*/  @!P2 LEA R38, P3, R44.reuse, R10, 0x1 ;  /* 0x0000000a2c26a211 */ /* 0x044fe200078608ff */
[----:B------:R-:W-:Y:S01]  /*1dc0*/  @!P2 IMAD.IADD R12, R45, 0x1, R3 ;  /* 0x000000012d0ca824 */ /* 0x000fe200078e0203 */
[----:B------:R-:W-:Y:S01]  /*1dd0*/  LEA R213, R19, UR4, 0x1 ;  /* 0x0000000413d57c11 */ /* 0x000fe2000f8e08ff */
[----:B------:R-:W-:Y:S01]  /*1de0*/  IMAD.SHL.U32 R3, R211, 0x40, RZ ;  /* 0x00000040d3037824 */ /* 0x000fe200078e00ff */
[----:B------:R-:W-:Y:S01]  /*1df0*/  ULDC UR5, c[0x0][0x39c] ;  /* 0x0000e70000057ab9 */ /* 0x000fe20000000800 */
[----:B------:R-:W-:Y:S01]  /*1e00*/  @!P0 IMAD R30, R19, 0x2, R30 ;  /* 0x00000002131e8824 */ /* 0x000fe200078e021e */
[----:B------:R-:W-:Y:S01]  /*1e10*/  @!P2 LEA.HI.X R39, R44, R11, R12, 0x1, P3 ;  /* 0x0000000b2c27a211 */ /* 0x000fe200018f0c0c */
[-C--:B-1----:R-:W-:Y:S01]  /*1e20*/  @!P0 IMAD R10, R31, R4.reuse, RZ ;  /* 0x000000041f0a8224 */ /* 0x082fe200078e02ff */
[----:B------:R-:W-:Y:S01]  /*1e30*/  @!PT LDS RZ, [RZ] ;  /* 0x00000000fffff984 */ /* 0x000fe20000000800 */
[----:B------:R-:W-:Y:S01]  /*1e40*/  @!PT LDS RZ, [RZ] ;  /* 0x00000000fffff984 */ /* 0x000fe20000000800 */
[----:B------:R-:W-:Y:S01]  /*1e50*/  @!PT LDS RZ, [RZ] ;  /* 0x00000000fffff984 */ /* 0x000fe20000000800 */
[----:B------:R-:W-:Y:S01]  /*1e60*/  @!P1 LDGSTS.E.BYPASS.LTC128B.128 [R213], desc[UR10][R40.64] ;  /* 0x0000000028d59fae */ /* 0x000fe2000b901d4a */
[----:B------:R-:W-:-:S03]  /*1e70*/  @!P0 IMAD.WIDE.U32 R42, R29, R4, R42 ;  /* 0x000000041d2a8225 */ /* 0x000fc600078e002a */
[----:B------:R-:W-:Y:S01]  /*1e80*/  @!P1 LDGSTS.E.BYPASS.LTC128B.128 [R213+0x2000], desc[UR10][R40.64+0x80] ;  /* 0x0200008028d59fae */ /* 0x000fe2000b901d4a */
[----:B------:R-:W-:Y:S02]  /*1e90*/  @!P0 IMAD R10, R29, R5, R10 ;  /* 0x000000051d0a8224 */ /* 0x000fe400078e020a */
[----:B------:R-:W1:Y:S01]  /*1ea0*/  @!P5 LDC.64 R4, c[0x0][0x240] ;  /* 0x00009000ff04db82 */ /* 0x000e620000000a00 */
[----:B------:R-:W-:Y:S01]  /*1eb0*/  IMAD.IADD R13, R6, 0x1, -R3 ;  /* 0x00000001060d7824 */ /* 0x000fe200078e0a03 */
[----:B------:R-:W-:Y:S01]  /*1ec0*/  @!P1 LDGSTS.E.BYPASS.LTC128B.128 [R213+0x4000], desc[UR10][R40.64+0x100] ;  /* 0x0400010028d59fae */ /* 0x000fe2000b901d4a */
[----:B------:R-:W-:Y:S01]  /*1ed0*/  @!P2 IMAD R29, R19, 0x2, R32 ;  /* 0x00000002131da824 */ /* 0x000fe200078e0220 */
[----:B------:R-:W-:Y:S01]  /*1ee0*/  @!P0 LEA R32, P1, R42, R8, 0x1 ;  /* 0x000000082a208211 */ /* 0x000fe200078208ff */
[----:B------:R-:W-:Y:S01]  /*1ef0*/  @!P0 IMAD.IADD R10, R43, 0x1, R10 ;  /* 0x000000012b0a8824 */ /* 0x000fe200078e020a */
[-C--:B------:R-:W-:Y:S01]  /*1f00*/  ISETP.GE.AND P4, PT, R20, R13.reuse, PT ;  /* 0x0000000d1400720c */ /* 0x080fe20003f86270 */
[----:B------:R-:W-:Y:S01]  /*1f10*/  IMAD.MOV.U32 R133, RZ, RZ, R36 ;  /* 0x000000ffff857224 */ /* 0x000fe200078e0024 */
[----:B------:R-:W-:Y:S01]  /*1f20*/  @!P2 LDGSTS.E.BYPASS.LTC128B.128 [R29+0x800], desc[UR10][R38.64] ;  /* 0x00800000261dafae */ /* 0x000fe2000b901d4a */
[----:B------:R-:W-:Y:S01]  /*1f30*/  ISETP.GE.AND P3, PT, R28, R13, PT ;  /* 0x0000000d1c00720c */ /* 0x000fe20003f66270 */
[----:B------:R-:W-:Y:S01]  /*1f40*/  IMAD.IADD R212, R37, 0x1, R212 ;  /* 0x0000000125d47824 */ /* 0x000fe200078e02d4 */
[----:B------:R-:W-:Y:S01]  /*1f50*/  @!P0 LEA.HI.X R33, R42, R9, R10, 0x1, P1 ;  /* 0x000000092a218211 */ /* 0x000fe200008f0c0a */
[----:B------:R-:W-:Y:S01]  /*1f60*/  @!P2 LDGSTS.E.BYPASS.LTC128B.128 [R29+0x2800], desc[UR10][R38.64+0x80] ;  /* 0x02800080261dafae */ /* 0x000fe2000b901d4a */
[----:B------:R-:W2:Y:S01]  /*1f70*/  @!P5 LDC.64 R10, c[0x0][0x210] ;  /* 0x00008400ff0adb82 */ /* 0x000ea20000000a00 */
[----:B------:R-:W-:-:S02]  /*1f80*/  IMAD.WIDE.U32 R22, R18, UR6, R22 ;  /* 0x0000000612167c25 */ /* 0x000fc4000f8e0016 */
[----:B------:R3:W-:Y:S01]  /*1f90*/  @!P2 LDGSTS.E.BYPASS.LTC128B.128 [R29+0x4800], desc[UR10][R38.64+0x100] ;  /* 0x04800100261dafae */ /* 0x0007e2000b901d4a */
[----:B------:R-:W-:Y:S01]  /*1fa0*/  ISETP.GE.AND P2, PT, R24, R13, PT ;  /* 0x0000000d1800720c */ /* 0x000fe20003f46270 */
[----:B------:R-:W-:Y:S02]  /*1fb0*/  IMAD.IADD R23, R23, 0x1, R17 ;  /* 0x0000000117177824 */ /* 0x000fe400078e0211 */
[----:B------:R-:W-:Y:S01]  /*1fc0*/  @!P0 LDGSTS.E.BYPASS.LTC128B.128 [R30+0x1000], desc[UR10][R32.64] ;  /* 0x01000000201e8fae */ /* 0x000fe2000b901d4a */
[----:B------:R-:W4:Y:S03]  /*1fd0*/  @!P4 LDC.64 R8, c[0x0][0x218] ;  /* 0x00008600ff08cb82 */ /* 0x000f260000000a00 */
[----:B------:R-:W-:Y:S01]  /*1fe0*/  @!P0 LDGSTS.E.BYPASS.LTC128B.128 [R30+0x3000], desc[UR10][R32.64+0x80] ;  /* 0x03000080201e8fae */ /* 0x000fe2000b901d4a */
[-C--:B-1----:R-:W-:Y:S02]  /*1ff0*/  @!P5 IMAD R15, R15, R4.reuse, RZ ;  /* 0x000000040f0fd224 */ /* 0x082fe400078e02ff */
[----:B------:R-:W-:Y:S01]  /*2000*/  @!P5 IMAD.WIDE.U32 R34, R14, R4, R34 ;  /* 0x000000040e22d225 */ /* 0x000fe200078e0022 */
[----:B------:R2:W-:Y:S01]  /*2010*/  @!P0 LDGSTS.E.BYPASS.LTC128B.128 [R30+0x5000], desc[UR10][R32.64+0x100] ;  /* 0x05000100201e8fae */ /* 0x0005e2000b901d4a */
[----:B------:R-:W-:Y:S01]  /*2020*/  IADD3 R27, P0, R20, R27, RZ ;  /* 0x0000001b141b7210 */ /* 0x000fe20007f1e0ff */
[----:B------:R-:W1:Y:S04]  /*2030*/  @!P4 S2R R12, SR_CgaCtaId ;  /* 0x00000000000cc919 */ /* 0x000e680000008800 */
[----:B------:R-:W-:Y:S01]  /*2040*/  IMAD.X R25, R21, 0x1, R25, P0 ;  /* 0x0000000115197824 */ /* 0x000fe200000e0619 */
[----:B------:R-:W-:Y:S01]  /*2050*/  ISETP.GE.AND P0, PT, R16, R13, PT ;  /* 0x0000000d1000720c */ /* 0x000fe20003f06270 */
[----:B------:R-:W-:Y:S01]  /*2060*/  IMAD.WIDE.U32 R150, R27, R136, R22 ;  /* 0x000000881b967225 */ /* 0x000fe200078e0016 */
[----:B------:R-:W-:-:S03]  /*2070*/  @!P4 MOV R21, 0x400 ;  /* 0x000004000015c802 */ /* 0x000fc60000000f00 */
[----:B---3--:R-:W-:Y:S02]  /*2080*/  @!P5 IMAD R29, R14, R5, R15 ;  /* 0x000000050e1dd224 */ /* 0x008fe400078e020f */
[----:B------:R-:W3:Y:S01]  /*2090*/  @!P3 S2R R14, SR_CgaCtaId ;  /* 0x00000000000eb919 */ /* 0x000ee20000008800 */
[----:B------:R-:W3:Y:S01]  /*20a0*/  @!P3 LDC.64 R4, c[0x0][0x218] ;  /* 0x00008600ff04bb82 */ /* 0x000ee20000000a00 */
[----:B------:R-:W3:Y:S01]  /*20b0*/  @!P2 S2R R15, SR_CgaCtaId ;  /* 0x00000000000fa919 */ /* 0x000ee20000008800 */
[C---:B--2---:R-:W-:Y:S01]  /*20c0*/  @!P5 LEA R32, P1, R34.reuse, R10, 0x1 ;  /* 0x0000000a2220d211 */ /* 0x044fe200078208ff */
[----:B------:R-:W-:Y:S02]  /*20d0*/  @!P5 IMAD.IADD R30, R35, 0x1, R29 ;  /* 0x00000001231ed824 */ /* 0x000fe400078e021d */
[----:B------:R-:W2:Y:S01]  /*20e0*/  @!P0 S2R R10, SR_CgaCtaId ;  /* 0x00000000000a8919 */ /* 0x000ea20000008800 */
[----:B------:R-:W-:Y:S02]  /*20f0*/  @!P3 MOV R29, 0x400 ;  /* 0x00000400001db802 */ /* 0x000fe40000000f00 */
[----:B------:R-:W-:Y:S01]  /*2100*/  @!P5 LEA.HI.X R33, R34, R11, R30, 0x1, P1 ;  /* 0x0000000b2221d211 */ /* 0x000fe200008f0c1e */
[----:B------:R-:W-:Y:S01]  /*2110*/  @!P5 IMAD R11, R19, 0x2, R26 ;  /* 0x00000002130bd824 */ /* 0x000fe200078e021a */
[----:B----4-:R-:W-:-:S02]  /*2120*/  @!P4 LEA R30, P1, R133, R8, 0x1 ;  /* 0x00000008851ec211 */ /* 0x010fc400078208ff */
[----:B-1----:R-:W-:Y:S02]  /*2130*/  @!P4 LEA R12, R12, R21, 0x18 ;  /* 0x000000150c0cc211 */ /* 0x002fe400078ec0ff */
[----:B------:R-:W-:Y:S01]  /*2140*/  @!P4 LEA.HI.X R31, R133, R9, R212, 0x1, P1 ;  /* 0x00000009851fc211 */ /* 0x000fe200008f0cd4 */
[----:B------:R-:W-:Y:S01]  /*2150*/  @!P5 LDGSTS.E.BYPASS.LTC128B.128 [R11+0x1800], desc[UR10][R32.64] ;  /* 0x01800000200bdfae */ /* 0x000fe2000b901d4a */
[C---:B------:R-:W-:Y:S01]  /*2160*/  @!P3 LEA R21, P1, R134.reuse, R133, 0x4 ;  /* 0x000000858615b211 */ /* 0x040fe200078220ff */
[----:B------:R-:W1:Y:S01]  /*2170*/  @!P2 LDC.64 R8, c[0x0][0x218] ;  /* 0x00008600ff08ab82 */ /* 0x000e620000000a00 */
[----:B------:R-:W-:Y:S01]  /*2180*/  @!P4 IMAD R12, R19, 0x2, R12 ;  /* 0x00000002130cc824 */ /* 0x000fe200078e020c */
[----:B------:R-:W-:Y:S01]  /*2190*/  @!P5 LDGSTS.E.BYPASS.LTC128B.128 [R11+0x3800], desc[UR10][R32.64+0x80] ;  /* 0x03800080200bdfae */ /* 0x000fe2000b901d4a */
[----:B------:R-:W-:-:S03]  /*21a0*/  @!P3 LEA.HI.X R26, R134, R212, R135, 0x4, P1 ;  /* 0x000000d4861ab211 */ /* 0x000fc600008f2487 */
[----:B------:R4:W-:Y:S01]  /*21b0*/  @!P5 LDGSTS.E.BYPASS.LTC128B.128 [R11+0x5800], desc[UR10][R32.64+0x100] ;  /* 0x05800100200bdfae */ /* 0x0009e2000b901d4a */
[----:B------:R-:W-:Y:S02]  /*21c0*/  ISETP.GE.AND P5, PT, R28, R13, PT ;  /* 0x0000000d1c00720c */ /* 0x000fe40003fa6270 */
[C---:B---3--:R-:W-:Y:S01]  /*21d0*/  @!P3 LEA R28, P1, R21.reuse, R4, 0x1 ;  /* 0x00000004151cb211 */ /* 0x048fe200078208ff */
[----:B------:R-:W-:Y:S01]  /*21e0*/  @!P4 LDGSTS.E.BYPASS.LTC128B.128 [R12+0x6000], desc[UR10][R30.64] ;  /* 0x060000001e0ccfae */ /* 0x000fe2000b901d4a */
[----:B------:R-:W-:Y:S02]  /*21f0*/  @!P3 LEA R14, R14, R29, 0x18 ;  /* 0x0000001d0e0eb211 */ /* 0x000fe400078ec0ff */
[----:B------:R-:W-:Y:S01]  /*2200*/  @!P3 LEA.HI.X R29, R21, R5, R26, 0x1, P1 ;  /* 0x00000005151db211 */ /* 0x000fe200008f0c1a */
[----:B------:R-:W-:Y:S01]  /*2210*/  @!P4 LDGSTS.E.BYPASS.LTC128B.128 [R12+0x8000], desc[UR10][R30.64+0x80] ;  /* 0x080000801e0ccfae */ /* 0x000fe2000b901d4a */
[----:B------:R-:W-:Y:S01]  /*2220*/  @!P2 MOV R4, 0x400 ;  /* 0x000004000004a802 */ /* 0x000fe20000000f00 */
[----:B------:R-:W-:Y:S01]  /*2230*/  IMAD.SHL.U32 R21, R135, 0x20, RZ ;  /* 0x0000002087157824 */ /* 0x000fe200078e00ff */
[----:B------:R-:W-:Y:S01]  /*2240*/  @!P0 MOV R5, 0x400 ;  /* 0x0000040000058802 */ /* 0x000fe20000000f00 */
[----:B------:R3:W-:Y:S01]  /*2250*/  @!P4 LDGSTS.E.BYPASS.LTC128B.128 [R12+0xa000], desc[UR10][R30.64+0x100] ;  /* 0x0a0001001e0ccfae */ /* 0x0007e2000b901d4a */
[----:B------:R-:W-:-:S02]  /*2260*/  ISETP.GE.AND P4, PT, R24, R13, PT ;  /* 0x0000000d1800720c */ /* 0x000fc40003f86270 */
[----:B--2---:R-:W-:Y:S01]  /*2270*/  @!P0 LEA R10, R10, R5, 0x18 ;  /* 0x000000050a0a8211 */ /* 0x004fe200078ec0ff */
[----:B----4-:R-:W-:-:S03]  /*2280*/  IMAD.WIDE.U32 R32, R134, 0x20, RZ ;  /* 0x0000002086207825 */ /* 0x010fc600078e00ff */
[----:B------:R-:W-:-:S04]  /*2290*/  @!P2 IADD3 R11, P1, R133, R32, RZ ;  /* 0x00000020850ba210 */ /* 0x000fc80007f3e0ff */
[----:B------:R-:W-:Y:S02]  /*22a0*/  @!P2 IADD3.X R32, R212, R33, R21, P1, !PT ;  /* 0x00000021d420a210 */ /* 0x000fe40000ffe415 */
[----:B-1----:R-:W-:Y:S02]  /*22b0*/  @!P2 LEA R8, P1, R11, R8, 0x1 ;  /* 0x000000080b08a211 */ /* 0x002fe400078208ff */
[----:B---3--:R-:W-:Y:S01]  /*22c0*/  @!P2 LEA R12, R15, R4, 0x18 ;  /* 0x000000040f0ca211 */ /* 0x008fe200078ec0ff */
[----:B------:R-:W-:Y:S01]  /*22d0*/  @!P3 IMAD R15, R19, 0x2, R14 ;  /* 0x00000002130fb824 */ /* 0x000fe200078e020e */
[----:B------:R-:W1:Y:S01]  /*22e0*/  @!P0 LDC.64 R4, c[0x0][0x218] ;  /* 0x00008600ff048b82 */ /* 0x000e620000000a00 */
[----:B------:R-:W-:Y:S01]  /*22f0*/  @!P0 IMAD.MOV.U32 R14, RZ, RZ, R133 ;  /* 0x000000ffff0e8224 */ /* 0x000fe200078e0085 */
[----:B------:R-:W-:Y:S01]  /*2300*/  @!P2 LEA.HI.X R9, R11, R9, R32, 0x1, P1 ;  /* 0x000000090b09a211 */ /* 0x000fe200008f0c20 */
[----:B------:R-:W-:Y:S01]  /*2310*/  @!P2 IMAD R11, R19, 0x2, R12 ;  /* 0x00000002130ba824 */ /* 0x000fe200078e020c */
[----:B------:R-:W-:Y:S01]  /*2320*/  @!P3 LDGSTS.E.BYPASS.LTC128B.128 [R15+0x6800], desc[UR10][R28.64] ;  /* 0x068000001c0fbfae */ /* 0x000fe2000b901d4a */
[----:B------:R-:W-:-:S02]  /*2330*/  @!P0 IMAD R12, R135, 0x30, RZ ;  /* 0x00000030870c8824 */ /* 0x000fc400078e02ff */
[----:B------:R-:W-:Y:S01]  /*2340*/  @!P0 IMAD R19, R19, 0x2, R10 ;  /* 0x0000000213138824 */ /* 0x000fe200078e020a */
[----:B------:R-:W-:Y:S01]  /*2350*/  @!P3 LDGSTS.E.BYPASS.LTC128B.128 [R15+0x8800], desc[UR10][R28.64+0x80] ;  /* 0x088000801c0fbfae */ /* 0x000fe2000b901d4a */
[----:B------:R-:W-:-:S03]  /*2360*/  IMAD.SHL.U32 R10, R20, 0x8, RZ ;  /* 0x00000008140a7824 */ /* 0x000fc600078e00ff */
[----:B------:R2:W-:Y:S01]  /*2370*/  @!P3 LDGSTS.E.BYPASS.LTC128B.128 [R15+0xa800], desc[UR10][R28.64+0x100] ;  /* 0x0a8001001c0fbfae */ /* 0x0005e2000b901d4a */
[----:B------:R-:W-:-:S03]  /*2380*/  ISETP.GE.AND P3, PT, R16, R13, PT ;  /* 0x0000000d1000720c */ /* 0x000fc60003f66270 */
[----:B------:R-:W-:Y:S04]  /*2390*/  @!P2 LDGSTS.E.BYPASS.LTC128B.128 [R11+0x7000], desc[UR10][R8.64] ;  /* 0x07000000080bafae */ /* 0x000fe8000b901d4a */
[----:B------:R-:W-:Y:S04]  /*23a0*/  @!P2 LDGSTS.E.BYPASS.LTC128B.128 [R11+0x9000], desc[UR10][R8.64+0x80] ;  /* 0x09000080080bafae */ /* 0x000fe8000b901d4a */
[----:B------:R3:W-:Y:S01]  /*23b0*/  @!P2 LDGSTS.E.BYPASS.LTC128B.128 [R11+0xb000], desc[UR10][R8.64+0x100] ;  /* 0x0b000100080bafae */ /* 0x0007e2000b901d4a */
[----:B------:R-:W-:Y:S01]  /*23c0*/  ISETP.GE.AND P2, PT, R20, R13, PT ;  /* 0x0000000d1400720c */ /* 0x000fe20003f46270 */
[----:B--2---:R-:W-:-:S02]  /*23d0*/  @!P0 IMAD.MOV.U32 R15, RZ, RZ, R212 ;  /* 0x000000ffff0f8224 */ /* 0x004fc400078e00d4 */
[----:B------:R-:W-:Y:S01]  /*23e0*/  @!P0 IMAD.WIDE.U32 R30, R134, 0x30, R14 ;  /* 0x00000030861e8825 */ /* 0x000fe200078e000e */
[----:B------:R-:W-:-:S03]  /*23f0*/  LEA.HI R14, R7, R88, RZ, 0x4 ;  /* 0x00000058070e7211 */ /* 0x000fc600078f20ff */
[----:B------:R-:W-:Y:S01]  /*2400*/  @!P0 IMAD.IADD R12, R31, 0x1, R12 ;  /* 0x000000011f0c8824 */ /* 0x000fe200078e020c */
[----:B-1----:R-:W-:Y:S01]  /*2410*/  @!P0 LEA R28, P1, R30, R4, 0x1 ;  /* 0x000000041e1c8211 */ /* 0x002fe200078208ff */
[----:B------:R-:W-:Y:S01]  /*2420*/  IMAD R4, R25, R136, RZ ;  /* 0x0000008819047224 */ /* 0x000fe200078e02ff */
[----:B---3--:R-:W-:Y:S01]  /*2430*/  LOP3.LUT R11, R14, 0xfffffff0, RZ, 0xc0, !PT ;  /* 0xfffffff00e0b7812 */ /* 0x008fe200078ec0ff */
[----:B------:R-:W-:Y:S01]  /*2440*/  IMAD.MOV.U32 R7, RZ, RZ, 0x10 ;  /* 0x00000010ff077424 */ /* 0x000fe200078e00ff */
[----:B------:R-:W-:Y:S01]  /*2450*/  @!P0 LEA.HI.X R29, R30, R5, R12, 0x1, P1 ;  /* 0x000000051e1d8211 */ /* 0x000fe200008f0c0c */
[----:B------:R-:W-:Y:S01]  /*2460*/  IMAD R9, R27, R137, R4 ;  /* 0x000000891b097224 */ /* 0x000fe200078e0204 */
[----:B------:R-:W-:Y:S01]  /*2470*/  SHF.R.S32.HI R5, RZ, 0x4, R14 ;  /* 0x00000004ff057819 */ /* 0x000fe2000001140e */
[----:B------:R-:W-:Y:S02]  /*2480*/  IMAD.IADD R8, R88, 0x1, -R11 ;  /* 0x0000000158087824 */ /* 0x000fe400078e0a0b */
[----:B------:R-:W-:Y:S01]  /*2490*/  @!P0 LDGSTS.E.BYPASS.LTC128B.128 [R19+0x7800], desc[UR10][R28.64] ;  /* 0x078000001c138fae */ /* 0x000fe2000b901d4a */
[----:B------:R-:W-:Y:S01]  /*24a0*/  IMAD.SHL.U32 R11, R0, 0x40, RZ ;  /* 0x00000040000b7824 */ /* 0x000fe200078e00ff */
[----:B------:R-:W-:Y:S01]  /*24b0*/  LEA.HI R14, R14, R5, RZ, 0x1 ;  /* 0x000000050e0e7211 */ /* 0x000fe200078f08ff */
[----:B------:R-:W-:Y:S01]  /*24c0*/  IMAD.IADD R148, R151, 0x1, R9 ;  /* 0x0000000197947824 */ /* 0x000fe200078e0209 */
[----:B------:R-:W-:Y:S01]  /*24d0*/  @!P0 LDGSTS.E.BYPASS.LTC128B.128 [R19+0x9800], desc[UR10][R28.64+0x80] ;  /* 0x098000801c138fae */ /* 0x000fe2000b901d4a */
[----:B------:R-:W-:Y:S01]  /*24e0*/  SHF.R.S32.HI R89, RZ, 0x1f, R8 ;  /* 0x0000001fff597819 */ /* 0x000fe20000011408 */
[----:B------:R-:W-:Y:S01]  /*24f0*/  IMAD.WIDE.U32 R12, R136, 0x20, RZ ;  /* 0x00000020880c7825 */ /* 0x000fe200078e00ff */
[----:B------:R-:W-:Y:S01]  /*2500*/  LOP3.LUT R11, R11, 0x1c0, RZ, 0xc0, !PT ;  /* 0x000001c00b0b7812 */ /* 0x000fe200078ec0ff */
[----:B------:R1:W-:Y:S01]  /*2510*/  @!P0 LDGSTS.E.BYPASS.LTC128B.128 [R19+0xb800], desc[UR10][R28.64+0x100] ;  /* 0x0b8001001c138fae */ /* 0x0003e2000b901d4a */
[----:B------:R-:W-:Y:S01]  /*2520*/  LEA.HI R89, R89, R8, RZ, 0x3 ;  /* 0x0000000859597211 */ /* 0x000fe200078f18ff */
[----:B------:R-:W-:Y:S01]  /*2530*/  IMAD.SHL.U32 R4, R137, 0x20, RZ ;  /* 0x0000002089047824 */ /* 0x000fe200078e00ff */
[----:B------:R-:W-:Y:S01]  /*2540*/  LEA R208, P0, R150, UR8, 0x1 ;  /* 0x0000000896d07c11 */ /* 0x000fe2000f8008ff */
[----:B------:R-:W0:Y:S01]  /*2550*/  LDGDEPBAR ;  /* 0x00000000000079af */ /* 0x000e220000000000 */
[----:B------:R-:W-:-:S02]  /*2560*/  LOP3.LUT R10, R11, 0x8, R10, 0xf8, !PT ;  /* 0x000000080b0a7812 */ /* 0x000fc400078ef80a */
[----:B------:R-:W-:Y:S02]  /*2570*/  SHF.R.U32.HI R9, RZ, 0x3, R11 ;  /* 0x00000003ff097819 */ /* 0x000fe4000001160b */
[C---:B------:R-:W-:Y:S01]  /*2580*/  LOP3.LUT R11, R89.reuse, 0xfffffff8, RZ, 0xc0, !PT ;  /* 0xfffffff8590b7812 */ /* 0x040fe200078ec0ff */
[----:B------:R-:W-:Y:S01]  /*2590*/  IMAD.SHL.U32 R89, R89, 0x40, RZ ;  /* 0x0000004059597824 */ /* 0x000fe200078e00ff */
[----:B------:R-:W-:Y:S02]  /*25a0*/  LOP3.LUT R14, R14, 0xfffffffe, RZ, 0xc0, !PT ;  /* 0xfffffffe0e0e7812 */ /* 0x000fe400078ec0ff */
[----:B------:R-:W-:Y:S01]  /*25b0*/  LEA.HI.X R209, R150, UR9, R148, 0x1, P0 ;  /* 0x0000000996d17c11 */ /* 0x000fe200080f0c94 */
[----:B------:R-:W-:Y:S01]  /*25c0*/  IMAD.IADD R11, R8, 0x1, -R11 ;  /* 0x00000001080b7824 */ /* 0x000fe200078e0a0b */
[----:B------:R-:W-:Y:S01]  /*25d0*/  @!P5 IADD3 R12, P0, R208, R12, RZ ;  /* 0x0000000cd00cd210 */ /* 0x000fe20007f1e0ff */
[----:B------:R-:W-:Y:S01]  /*25e0*/  IMAD.IADD R5, R5, 0x1, -R14 ;  /* 0x0000000105057824 */ /* 0x000fe200078e0a0e */
[----:B------:R-:W-:Y:S01]  /*25f0*/  LOP3.LUT R10, R10, R9, RZ, 0x3c, !PT ;  /* 0x000000090a0a7212 */ /* 0x000fe200078e3cff */
[----:B------:R-:W-:Y:S01]  /*2600*/  @!P3 IMAD R8, R137, 0x60, RZ ;  /* 0x000000608908b824 */ /* 0x000fe200078e02ff */
[----:B------:R-:W-:Y:S01]  /*2610*/  @!P5 IADD3.X R13, R209, R13, R4, P0, !PT ;  /* 0x0000000dd10dd210 */ /* 0x000fe200007fe404 */
[----:B------:R-:W-:Y:S01]  /*2620*/  IMAD.SHL.U32 R4, R11, 0x40, RZ ;  /* 0x000000400b047824 */ /* 0x000fe200078e00ff */
[----:B------:R-:W-:Y:S01]  /*2630*/  LOP3.LUT R89, R89, 0xfffffe00, RZ, 0xc0, !PT ;  /* 0xfffffe0059597812 */ /* 0x000fe200078ec0ff */
[----:B------:R-:W-:-:S02]  /*2640*/  IMAD R205, R5, 0x200, R10 ;  /* 0x0000020005cd7824 */ /* 0x000fc400078e020a */
[----:B------:R-:W-:Y:S01]  /*2650*/  IMAD.SHL.U32 R5, R5, 0x8, RZ ;  /* 0x0000000805057824 */ /* 0x000fe200078e00ff */
[----:B------:R-:W-:Y:S02]  /*2660*/  LOP3.LUT R4, R4, 0x1c0, RZ, 0xc0, !PT ;  /* 0x000001c004047812 */ /* 0x000fe400078ec0ff */
[----:B------:R-:W-:Y:S01]  /*2670*/  LEA R205, R205, UR4, 0x1 ;  /* 0x00000004cdcd7c11 */ /* 0x000fe2000f8e08ff */
[----:B------:R-:W-:-:S04]  /*2680*/  DEPBAR.LE SB0, 0x0 ;  /* 0x000080000000791a */ /* 0x000fc80000000000 */
[----:B------:R-:W-:Y:S01]  /*2690*/  BAR.SYNC.DEFER_BLOCKING 0x0 ;  /* 0x0000000000007b1d */ /* 0x000fe20000010000 */
[----:B------:R-:W-:Y:S01]  /*26a0*/  LOP3.LUT R5, R4, 0x8, R5, 0xf8, !PT ;  /* 0x0000000804057812 */ /* 0x000fe200078ef805 */
[----:B------:R-:W-:Y:S01]  /*26b0*/  VIADD R203, R205, 0x6020 ;  /* 0x00006020cdcb7836 */ /* 0x000fe20000000000 */
[----:B------:R-:W-:-:S04]  /*26c0*/  SHF.R.U32.HI R4, RZ, 0x3, R4 ;  /* 0x00000003ff047819 */ /* 0x000fc80000011604 */
[----:B------:R-:W-:Y:S01]  /*26d0*/  LOP3.LUT R4, R5, R4, RZ, 0x3c, !PT ;  /* 0x0000000405047212 */ /* 0x000fe200078e3cff */
[C---:B------:R-:W-:Y:S02]  /*26e0*/  IMAD R5, R90.reuse, 0x400, R89 ;  /* 0x000004005a057824 */ /* 0x040fe400078e0259 */
[----:B------:R-:W-:Y:S02]  /*26f0*/  IMAD R90, R90, 0x10, R93 ;  /* 0x000000105a5a7824 */ /* 0x000fe400078e025d */
[----:B------:R-:W-:Y:S02]  /*2700*/  IMAD.IADD R206, R4, 0x1, R5 ;  /* 0x0000000104ce7824 */ /* 0x000fe400078e0205 */
[----:B------:R-:W-:Y:S02]  /*2710*/  IMAD.MOV.U32 R5, RZ, RZ, 0x20 ;  /* 0x00000020ff057424 */ /* 0x000fe400078e00ff */
[----:B------:R-:W-:Y:S01]  /*2720*/  IMAD.IADD R200, R89, 0x1, R4 ;  /* 0x0000000159c87824 */ /* 0x000fe200078e0204 */
        /* <DEDUP_REMOVED lines=9> */
[----:B------:R-:W-:Y:S01]  /*27c0*/  @!P2 LDGSTS.E.BYPASS.LTC128B.128 [R213+0x10000], desc[UR10][R208.64+0x100] ;  /* 0x10000100d0d5afae */ /* 0x000fe2000b901d4a */
[----:B------:R-:W-:Y:S01]  /*27d0*/  R2P PR, R11, 0x6 ;  /* 0x000000060b007804 */ /* 0x000fe20000000000 */
[----:B------:R-:W-:-:S02]  /*27e0*/  @!P3 IMAD.WIDE.U32 R10, R136, 0x60, R208 ;  /* 0x00000060880ab825 */ /* 0x000fc400078e00d0 */
[----:B------:R-:W-:Y:S02]  /*27f0*/  @P5 STS.128 [R213+0xc800], RZ ;  /* 0x00c800ffd5005388 */ /* 0x000fe40000000c00 */
[----:B------:R-:W-:Y:S01]  /*2800*/  @!P3 IMAD.IADD R11, R11, 0x1, R8 ;  /* 0x000000010b0bb824 */ /* 0x000fe200078e0208 */
[C---:B------:R-:W-:Y:S01]  /*2810*/  @!P4 LEA R8, P0, R136.reuse, R208, 0x6 ;  /* 0x000000d08808c211 */ /* 0x040fe200078030ff */
[----:B------:R-:W-:Y:S01]  /*2820*/  @P5 STS.128 [R213+0xe800], RZ ;  /* 0x00e800ffd5005388 */ /* 0x000fe20000000c00 */
[----:B------:R-:W-:Y:S02]  /*2830*/  SEL R7, R7, 0xfffffff0, !P1 ;  /* 0xfffffff007077807 */ /* 0x000fe40004800000 */
[----:B------:R-:W-:Y:S01]  /*2840*/  @!P4 LEA.HI.X R9, R136, R209, R137, 0x6, P0 ;  /* 0x000000d18809c211 */ /* 0x000fe200000f3489 */
[----:B------:R-:W-:Y:S01]  /*2850*/  @P5 STS.128 [R213+0x10800], RZ ;  /* 0x010800ffd5005388 */ /* 0x000fe20000000c00 */
[----:B------:R-:W-:Y:S01]  /*2860*/  SEL R5, R5, 0xffffffe0, !P2 ;  /* 0xffffffe005057807 */ /* 0x000fe20005000000 */
[----:B------:R-:W-:Y:S01]  /*2870*/  IMAD R204, R7, 0x2, R206 ;  /* 0x0000000207cc7824 */ /* 0x000fe200078e02ce */
[----:B------:R-:W-:Y:S01]  /*2880*/  R2P PR, R0, 0x6 ;  /* 0x0000000600007804 */ /* 0x000fe20000000000 */
[----:B------:R-:W-:Y:S01]  /*2890*/  @!PT LDS RZ, [RZ] ;  /* 0x00000000fffff984 */ /* 0x000fe20000000800 */
[----:B------:R-:W-:Y:S01]  /*28a0*/  @!PT LDS RZ, [RZ] ;  /* 0x00000000fffff984 */ /* 0x000fe20000000800 */
[----:B------:R-:W-:Y:S01]  /*28b0*/  @!PT LDS RZ, [RZ] ;  /* 0x00000000fffff984 */ /* 0x000fe20000000800 */
[----:B------:R-:W-:Y:S01]  /*28c0*/  @!P5 LDGSTS.E.BYPASS.LTC128B.128 [R213+0xc800], desc[UR10][R12.64] ;  /* 0x0c8000000cd5dfae */ /* 0x000fe2000b901d4a */
[----:B------:R-:W-:-:S02]  /*28d0*/  VIADD R0, R205, 0x6000 ;  /* 0x00006000cd007836 */ /* 0x000fc40000000000 */
[C---:B------:R-:W-:Y:S01]  /*28e0*/  IMAD R202, R5.reuse, 0x2, R206 ;  /* 0x0000000205ca7824 */ /* 0x040fe200078e02ce */
[----:B------:R-:W-:Y:S01]  /*28f0*/  @!P5 LDGSTS.E.BYPASS.LTC128B.128 [R213+0xe800], desc[UR10][R12.64+0x80] ;  /* 0x0e8000800cd5dfae */ /* 0x000fe2000b901d4a */
[----:B------:R-:W-:-:S03]  /*2900*/  IMAD R201, R5, 0x2, R204 ;  /* 0x0000000205c97824 */ /* 0x000fc600078e02cc */
[----:B------:R-:W-:Y:S04]  /*2910*/  @!P5 LDGSTS.E.BYPASS.LTC128B.128 [R213+0x10800], desc[UR10][R12.64+0x100] ;  /* 0x108001000cd5dfae */ /* 0x000fe8000b901d4a */
[----:B------:R-:W-:Y:S01]  /*2920*/  @P4 STS.128 [R213+0xd000], RZ ;  /* 0x00d000ffd5004388 */ /* 0x000fe20000000c00 */
[----:B------:R-:W-:Y:S02]  /*2930*/  @P1 VIADD R203, R0, 0xffffffe0 ;  /* 0xffffffe000cb1836 */ /* 0x000fe40000000000 */
[----:B------:R-:W-:Y:S01]  /*2940*/  IMAD.MOV.U32 R0, RZ, RZ, 0x40 ;  /* 0x00000040ff007424 */ /* 0x000fe200078e00ff */
[----:B------:R-:W-:Y:S01]  /*2950*/  @P4 STS.128 [R213+0xf000], RZ ;  /* 0x00f000ffd5004388 */ /* 0x000fe20000000c00 */
[C---:B------:R-:W-:Y:S02]  /*2960*/  VIADD R195, R203.reuse, 0x800 ;  /* 0x00000800cbc37836 */ /* 0x040fe40000000000 */
[C---:B------:R-:W-:Y:S01]  /*2970*/  VIADD R194, R203.reuse, 0x1000 ;  /* 0x00001000cbc27836 */ /* 0x040fe20000000000 */
[----:B------:R-:W-:Y:S01]  /*2980*/  @P4 STS.128 [R213+0x11000], RZ ;  /* 0x011000ffd5004388 */ /* 0x000fe20000000c00 */
[----:B------:R-:W-:Y:S01]  /*2990*/  SEL R0, R0, 0xffffffc0, !P2 ;  /* 0xffffffc000007807 */ /* 0x000fe20005000000 */
[----:B------:R-:W-:-:S02]  /*29a0*/  VIADD R193, R203, 0x1800 ;  /* 0x00001800cbc17836 */ /* 0x000fc40000000000 */
[----:B------:R-:W-:Y:S01]  /*29b0*/  @!PT LDS RZ, [RZ] ;  /* 0x00000000fffff984 */ /* 0x000fe20000000800 */
[----:B------:R-:W-:Y:S01]  /*29c0*/  @!PT LDS RZ, [RZ] ;  /* 0x00000000fffff984 */ /* 0x000fe20000000800 */
[----:B------:R-:W-:Y:S01]  /*29d0*/  @!PT LDS RZ, [RZ] ;  /* 0x00000000fffff984 */ /* 0x000fe20000000800 */
[----:B------:R-:W-:Y:S01]  /*29e0*/  @!P4 LDGSTS.E.BYPASS.LTC128B.128 [R213+0xd000], desc[UR10][R8.64] ;  /* 0x0d00000008d5cfae */ /* 0x000fe2000b901d4a */
[----:B------:R-:W-:Y:S02]  /*29f0*/  VIADD R191, R203, 0x2000 ;  /* 0x00002000cbbf7836 */ /* 0x000fe40000000000 */
[----:B------:R-:W-:Y:S01]  /*2a00*/  IMAD.IADD R199, R205, 0x1, R0 ;  /* 0x00000001cdc77824 */ /* 0x000fe200078e0200 */
[----:B------:R-:W-:Y:S01]  /*2a10*/  @!P4 LDGSTS.E.BYPASS.LTC128B.128 [R213+0xf000], desc[UR10][R8.64+0x80] ;  /* 0x0f00008008d5cfae */ /* 0x000fe2000b901d4a */
[----:B------:R-:W-:Y:S02]  /*2a20*/  IMAD.IADD R192, R0, 0x1, R203 ;  /* 0x0000000100c07824 */ /* 0x000fe400078e02cb */
[C---:B------:R-:W-:Y:S01]  /*2a30*/  VIADD R190, R203.reuse, 0x2800 ;  /* 0x00002800cbbe7836 */ /* 0x040fe20000000000 */
[----:B------:R-:W-:Y:S01]  /*2a40*/  @!P4 LDGSTS.E.BYPASS.LTC128B.128 [R213+0x11000], desc[UR10][R8.64+0x100] ;  /* 0x1100010008d5cfae */ /* 0x000fe2000b901d4a */
[C---:B------:R-:W-:Y:S02]  /*2a50*/  VIADD R189, R203.reuse, 0x3000 ;  /* 0x00003000cbbd7836 */ /* 0x040fe40000000000 */
[C---:B------:R-:W-:Y:S01]  /*2a60*/  VIADD R188, R203.reuse, 0x3800 ;  /* 0x00003800cbbc7836 */ /* 0x040fe20000000000 */
[----:B------:R-:W-:Y:S01]  /*2a70*/  @P3 STS.128 [R213+0xd800], RZ ;  /* 0x00d800ffd5003388 */ /* 0x000fe20000000c00 */
[----:B------:R-:W-:-:S02]  /*2a80*/  VIADD R187, R203, 0x4000 ;  /* 0x00004000cbbb7836 */ /* 0x000fc40000000000 */
[C---:B------:R-:W-:Y:S01]  /*2a90*/  VIADD R186, R203.reuse, 0x4800 ;  /* 0x00004800cbba7836 */ /* 0x040fe20000000000 */
[----:B------:R-:W-:Y:S01]  /*2aa0*/  @P3 STS.128 [R213+0xf800], RZ ;  /* 0x00f800ffd5003388 */ /* 0x000fe20000000c00 */
[C---:B------:R-:W-:Y:S02]  /*2ab0*/  VIADD R185, R203.reuse, 0x5000 ;  /* 0x00005000cbb97836 */ /* 0x040fe40000000000 */
[----:B------:R-:W-:Y:S01]  /*2ac0*/  VIADD R184, R203, 0x5800 ;  /* 0x00005800cbb87836 */ /* 0x000fe20000000000 */
[----:B------:R-:W-:Y:S04]  /*2ad0*/  @P3 STS.128 [R213+0x11800], RZ ;  /* 0x011800ffd5003388 */ /* 0x000fe80000000c00 */
[----:B------:R-:W-:Y:S01]  /*2ae0*/  @!PT LDS RZ, [RZ] ;  /* 0x00000000fffff984 */ /* 0x000fe20000000800 */
[----:B------:R-:W-:Y:S01]  /*2af0*/  @!PT LDS RZ, [RZ] ;  /* 0x00000000fffff984 */ /* 0x000fe20000000800 */
[----:B------:R-:W-:Y:S01]  /*2b00*/  @!PT LDS RZ, [RZ] ;  /* 0x00000000fffff984 */ /* 0x000fe20000000800 */
[----:B------:R-:W-:Y:S04]  /*2b10*/  @!P3 LDGSTS.E.BYPASS.LTC128B.128 [R213+0xd800], desc[UR10][R10.64] ;  /* 0x0d8000000ad5bfae */ /* 0x000fe8000b901d4a */
[----:B------:R-:W-:Y:S04]  /*2b20*/  @!P3 LDGSTS.E.BYPASS.LTC128B.128 [R213+0xf800], desc[UR10][R10.64+0x80] ;  /* 0x0f8000800ad5bfae */ /* 0x000fe8000b901d4a */
[----:B------:R2:W-:Y:S04]  /*2b30*/  @!P3 LDGSTS.E.BYPASS.LTC128B.128 [R213+0x11800], desc[UR10][R10.64+0x100] ;  /* 0x118001000ad5bfae */ /* 0x0005e8000b901d4a */
[----:B-1----:R-:W-:Y:S04]  /*2b40*/  LDSM.16.M88.4 R28, [R206] ;  /* 0x00000000ce1c783b */ /* 0x002fe80000000200 */
[----:B------:R-:W1:Y:S04]  /*2b50*/  LDSM.16.M88.4 R20, [R205+0x6000] ;  /* 0x00600000cd14783b */ /* 0x000e680000000200 */
[----:B------:R-:W3:Y:S04]  /*2b60*/  LDSM.16.M88.4 R48, [R205+0x6800] ;  /* 0x00680000cd30783b */ /* 0x000ee80000000200 */
[----:B------:R-:W4:Y:S04]  /*2b70*/  LDSM.16.M88.4 R68, [R205+0x7000] ;  /* 0x00700000cd44783b */ /* 0x000f280000000200 */
[----:B------:R-:W4:Y:S04]  /*2b80*/  LDSM.16.M88.4 R40, [R205+0x7800] ;  /* 0x00780000cd28783b */ /* 0x000f280000000200 */
[----:B------:R-:W-:Y:S04]  /*2b90*/  LDSM.16.M88.4 R32, [R204] ;  /* 0x00000000cc20783b */ /* 0x000fe80000000200 */
[----:B--2---:R-:W2:Y:S04]  /*2ba0*/  LDSM.16.M88.4 R8, [R203] ;  /* 0x00000000cb08783b */ /* 0x004ea80000000200 */
[----:B------:R-:W2:Y:S04]  /*2bb0*/  LDSM.16.M88.4 R16, [R203+0x800] ;  /* 0x00080000cb10783b */ /* 0x000ea80000000200 */
[----:B------:R-:W2:Y:S04]  /*2bc0*/  LDSM.16.M88.4 R80, [R203+0x1000] ;  /* 0x00100000cb50783b */ /* 0x000ea80000000200 */
[----:B------:R-:W2:Y:S04]  /*2bd0*/  LDSM.16.M88.4 R76, [R203+0x1800] ;  /* 0x00180000cb4c783b */ /* 0x000ea80000000200 */
[----:B------:R-:W-:Y:S01]  /*2be0*/  LDSM.16.M88.4 R60, [R202] ;  /* 0x00000000ca3c783b */ /* 0x000fe20000000200 */
[C---:B-1----:R-:W-:Y:S03]  /*2bf0*/  HMMA.16816.F32 R24, R28.reuse, R20, RZ ;  /* 0x000000141c18723c */ /* 0x042fe600000018ff */
[----:B------:R-:W1:Y:S04]  /*2c00*/  LDSM.16.M88.4 R12, [R199+0x6000] ;  /* 0x00600000c70c783b */ /* 0x000e680000000200 */
[----:B------:R-:W1:Y:S01]  /*2c10*/  LDSM.16.M88.4 R56, [R199+0x6800] ;  /* 0x00680000c738783b */ /* 0x000e620000000200 */
[C---:B------:R-:W-:Y:S03]  /*2c20*/  HMMA.16816.F32 R20, R28.reuse, R22, RZ ;  /* 0x000000161c14723c */ /* 0x040fe600000018ff */
[----:B------:R-:W1:Y:S03]  /*2c30*/  LDSM.16.M88.4 R44, [R199+0x7000] ;  /* 0x00700000c72c783b */ /* 0x000e660000000200 */
[C---:B---3--:R-:W-:Y:S01]  /*2c40*/  HMMA.16816.F32 R36, R28.reuse, R48, RZ ;  /* 0x000000301c24723c */ /* 0x048fe200000018ff */
[----:B------:R-:W-:Y:S04]  /*2c50*/  LDSM.16.M88.4 R52, [R201] ;  /* 0x00000000c934783b */ /* 0x000fe80000000200 */
[----:B------:R-:W-:Y:S01]  /*2c60*/  LDSM.16.M88.4 R84, [R199+0x8000] ;  /* 0x00800000c754783b */ /* 0x000fe20000000200 */
[C---:B----4-:R-:W-:Y:S03]  /*2c70*/  HMMA.16816.F32 R72, R28.reuse, R68, RZ ;  /* 0x000000441c48723c */ /* 0x050fe600000018ff */
[----:B------:R-:W0:Y:S03]  /*2c80*/  LDGDEPBAR ;  /* 0x00000000000079af */ /* 0x000e260000000000 */
[C---:B------:R-:W-:Y:S06]  /*2c90*/  HMMA.16816.F32 R48, R28.reuse, R50, RZ ;  /* 0x000000321c30723c */ /* 0x040fec00000018ff */
[C---:B------:R-:W-:Y:S06]  /*2ca0*/  HMMA.16816.F32 R68, R28.reuse, R70, RZ ;  /* 0x000000461c44723c */ /* 0x040fec00000018ff */
[----:B------:R-:W-:Y:S06]  /*2cb0*/  HMMA.16816.F32 R64, R28, R40, RZ ;  /* 0x000000281c40723c */ /* 0x000fec00000018ff */
[----:B--2---:R-:W-:Y:S06]  /*2cc0*/  HMMA.16816.F32 R20, R32, R10, R20 ;  /* 0x0000000a2014723c */ /* 0x004fec0000001814 */
[----:B------:R-:W-:Y:S01]  /*2cd0*/  HMMA.16816.F32 R28, R28, R42, RZ ;  /* 0x0000002a1c1c723c */ /* 0x000fe200000018ff */
[----:B------:R-:W2:Y:S05]  /*2ce0*/  LDSM.16.M88.4 R40, [R199+0x7800] ;  /* 0x00780000c728783b */ /* 0x000eaa0000000200 */
[C---:B------:R-:W-:Y:S01]  /*2cf0*/  HMMA.16816.F32 R24, R32.reuse, R8, R24 ;  /* 0x000000082018723c */ /* 0x040fe20000001818 */
[----:B------:R-:W3:Y:S05]  /*2d00*/  LDSM.16.M88.4 R8, [R192] ;  /* 0x00000000c008783b */ /* 0x000eea0000000200 */
[C---:B------:R-:W-:Y:S06]  /*2d10*/  HMMA.16816.F32 R36, R32.reuse, R16, R36 ;  /* 0x000000102024723c */ /* 0x040fec0000001824 */
[C---:B------:R-:W-:Y:S01]  /*2d20*/  HMMA.16816.F32 R48, R32.reuse, R18, R48 ;  /* 0x000000122030723c */ /* 0x040fe20000001830 */
[----:B------:R-:W4:Y:S05]  /*2d30*/  LDSM.16.M88.4 R16, [R192+0x800] ;  /* 0x00080000c010783b */ /* 0x000f2a0000000200 */
[C---:B------:R-:W-:Y:S06]  /*2d40*/  HMMA.16816.F32 R72, R32.reuse, R80, R72 ;  /* 0x000000502048723c */ /* 0x040fec0000001848 */
[C---:B------:R-:W-:Y:S01]  /*2d50*/  HMMA.16816.F32 R68, R32.reuse, R82, R68 ;  /* 0x000000522044723c */ /* 0x040fe20000001844 */
[----:B------:R-:W-:Y:S05]  /*2d60*/  LDSM.16.M88.4 R80, [R192+0x1800] ;  /* 0x00180000c050783b */ /* 0x000fea0000000200 */
[----:B------:R-:W-:Y:S06]  /*2d70*/  HMMA.16816.F32 R64, R32, R76, R64 ;  /* 0x0000004c2040723c */ /* 0x000fec0000001840 */
[----:B-1----:R-:W-:Y:S06]  /*2d80*/  HMMA.16816.F32 R20, R60, R14, R20 ;  /* 0x0000000e3c14723c */ /* 0x002fec0000001814 */
[----:B------:R-:W-:Y:S01]  /*2d90*/  HMMA.16816.F32 R28, R32, R78, R28 ;  /* 0x0000004e201c723c */ /* 0x000fe2000000181c */
[----:B------:R-:W-:Y:S04]  /*2da0*/  LDSM.16.M88.4 R32, [R206+0x2000] ;  /* 0x00200000ce20783b */ /* 0x000fe80000000200 */
[----:B------:R-:W-:Y:S01]  /*2db0*/  LDSM.16.M88.4 R76, [R205+0x8000] ;  /* 0x00800000cd4c783b */ /* 0x000fe20000000200 */
[C---:B------:R-:W-:Y:S03]  /*2dc0*/  HMMA.16816.F32 R24, R60.reuse, R12, R24 ;  /* 0x0000000c3c18723c */ /* 0x040fe60000001818 */
[----:B------:R-:W1:Y:S03]  /*2dd0*/  LDSM.16.M88.4 R12, [R192+0x1000] ;  /* 0x00100000c00c783b */ /* 0x000e660000000200 */
[C---:B------:R-:W-:Y:S06]  /*2de0*/  HMMA.16816.F32 R36, R60.reuse, R56, R36 ;  /* 0x000000383c24723c */ /* 0x040fec0000001824 */
[C---:B------:R-:W-:Y:S01]  /*2df0*/  HMMA.16816.F32 R48, R60.reuse, R58, R48 ;  /* 0x0000003a3c30723c */ /* 0x040fe20000001830 */
[----:B------:R-:W-:Y:S05]  /*2e00*/  LDSM.16.M88.4 R56, [R205+0x9800] ;  /* 0x00980000cd38783b */ /* 0x000fea0000000200 */
[C---:B------:R-:W-:Y:S06]  /*2e10*/  HMMA.16816.F32 R72, R60.reuse, R44, R72 ;  /* 0x0000002c3c48723c */ /* 0x040fec0000001848 */
[C---:B------:R-:W-:Y:S01]  /*2e20*/  HMMA.16816.F32 R68, R60.reuse, R46, R68 ;  /* 0x0000002e3c44723c */ /* 0x040fe20000001844 */
[----:B------:R-:W1:Y:S05]  /*2e30*/  LDSM.16.M88.4 R44, [R205+0x8800] ;  /* 0x00880000cd2c783b */ /* 0x000e6a0000000200 */
[----:B--2---:R-:W-:Y:S06]  /*2e40*/  HMMA.16816.F32 R64, R60, R40, R64 ;  /* 0x000000283c40723c */ /* 0x004fec0000001840 */
[----:B---3--:R-:W-:Y:S06]  /*2e50*/  HMMA.16816.F32 R20, R52, R10, R20 ;  /* 0x0000000a3414723c */ /* 0x008fec0000001814 */
[----:B------:R-:W-:Y:S01]  /*2e60*/  HMMA.16816.F32 R60, R60, R42, R28 ;  /* 0x0000002a3c3c723c */ /* 0x000fe2000000181c */
[----:B------:R-:W2:Y:S04]  /*2e70*/  LDSM.16.M88.4 R28, [R205+0x9000] ;  /* 0x00900000cd1c783b */ /* 0x000ea80000000200 */
[----:B------:R-:W-:Y:S01]  /*2e80*/  LDSM.16.M88.4 R40, [R203+0x2000] ;  /* 0x00200000cb28783b */ /* 0x000fe20000000200 */
[C---:B------:R-:W-:Y:S03]  /*2e90*/  HMMA.16816.F32 R24, R52.reuse, R8, R24 ;  /* 0x000000083418723c */ /* 0x040fe60000001818 */
[----:B------:R-:W3:Y:S03]  /*2ea0*/  LDSM.16.M88.4 R8, [R204+0x2000] ;  /* 0x00200000cc08783b */ /* 0x000ee60000000200 */
[C---:B----4-:R-:W-:Y:S06]  /*2eb0*/  HMMA.16816.F32 R36, R52.reuse, R16, R36 ;  /* 0x000000103424723c */ /* 0x050fec0000001824 */
[C---:B------:R-:W-:Y:S01]  /*2ec0*/  HMMA.16816.F32 R48, R52.reuse, R18, R48 ;  /* 0x000000123430723c */ /* 0x040fe20000001830 */
[----:B------:R-:W-:Y:S05]  /*2ed0*/  LDSM.16.M88.4 R16, [R203+0x2800] ;  /* 0x00280000cb10783b */ /* 0x000fea0000000200 */
[C---:B-1----:R-:W-:Y:S06]  /*2ee0*/  HMMA.16816.F32 R72, R52.reuse, R12, R72 ;  /* 0x0000000c3448723c */ /* 0x042fec0000001848 */
[----:B------:R-:W-:Y:S01]  /*2ef0*/  HMMA.16816.F32 R68, R52, R14, R68 ;  /* 0x0000000e3444723c */ /* 0x000fe20000001844 */
[----:B------:R-:W1:Y:S05]  /*2f00*/  LDSM.16.M88.4 R12, [R202+0x2000] ;  /* 0x00200000ca0c783b */ /* 0x000e6a0000000200 */
[C---:B------:R-:W-:Y:S06]  /*2f10*/  HMMA.16816.F32 R20, R32.reuse, R78, R20 ;  /* 0x0000004e2014723c */ /* 0x040fec0000001814 */
        /* <DEDUP_REMOVED lines=8> */
[----:B------:R-:W4:Y:S05]  /*2fa0*/  LDSM.16.M88.4 R44, [R203+0x3000] ;  /* 0x00300000cb2c783b */ /* 0x000f2a0000000200 */
[C---:B--2---:R-:W-:Y:S06]  /*2fb0*/  HMMA.16816.F32 R72, R32.reuse, R28, R72 ;  /* 0x0000001c2048723c */ /* 0x044fec0000001848 */
[----:B------:R-:W-:Y:S01]  /*2fc0*/  HMMA.16816.F32 R68, R32, R30, R68 ;  /* 0x0000001e2044723c */ /* 0x000fe20000001844 */
[----:B------:R-:W2:Y:S05]  /*2fd0*/  LDSM.16.M88.4 R28, [R203+0x3800] ;  /* 0x00380000cb1c783b */ /* 0x000eaa0000000200 */
[C---:B---3--:R-:W-:Y:S06]  /*2fe0*/  HMMA.16816.F32 R20, R8.reuse, R42, R20 ;  /* 0x0000002a0814723c */ /* 0x048fec0000001814 */
[----:B------:R-:W-:Y:S01]  /*2ff0*/  HMMA.16816.F32 R24, R8, R40, R24 ;  /* 0x000000280818723c */ /* 0x000fe20000001818 */
[----:B------:R-:W-:Y:S05]  /*3000*/  LDSM.16.M88.4 R40, [R199+0x9000] ;  /* 0x00900000c728783b */ /* 0x000fea0000000200 */
[C---:B------:R-:W-:Y:S06]  /*3010*/  HMMA.16816.F32 R64, R32.reuse, R56, R64 ;  /* 0x000000382040723c */ /* 0x040fec0000001840 */
[----:B------:R-:W-:Y:S01]  /*3020*/  HMMA.16816.F32 R60, R32, R58, R60 ;  /* 0x0000003a203c723c */ /* 0x000fe2000000183c */
[----:B------:R-:W-:Y:S04]  /*3030*/  LDSM.16.M88.4 R56, [R206+0x4000] ;  /* 0x00400000ce38783b */ /* 0x000fe80000000200 */
[----:B------:R-:W-:Y:S01]  /*3040*/  LDSM.16.M88.4 R32, [R199+0x9800] ;  /* 0x00980000c720783b */ /* 0x000fe20000000200 */
[----:B-1----:R-:W-:Y:S06]  /*3050*/  HMMA.16816.F32 R20, R12, R86, R20 ;  /* 0x000000560c14723c */ /* 0x002fec0000001814 */
[C---:B------:R-:W-:Y:S06]  /*3060*/  HMMA.16816.F32 R36, R8.reuse, R16, R36 ;  /* 0x000000100824723c */ /* 0x040fec0000001824 */
[----:B------:R-:W-:Y:S01]  /*3070*/  HMMA.16816.F32 R48, R8, R18, R48 ;  /* 0x000000120830723c */ /* 0x000fe20000001830 */
[----:B------:R-:W1:Y:S05]  /*3080*/  LDSM.16.M88.4 R16, [R205+0xa000] ;  /* 0x00a00000cd10783b */ /* 0x000e6a0000000200 */
[----:B------:R-:W-:Y:S01]  /*3090*/  HMMA.16816.F32 R24, R12, R84, R24 ;  /* 0x000000540c18723c */ /* 0x000fe20000001818 */
[----:B------:R-:W-:Y:S05]  /*30a0*/  LDSM.16.M88.4 R84, [R205+0xa800] ;  /* 0x00a80000cd54783b */ /* 0x000fea0000000200 */
[C---:B----4-:R-:W-:Y:S06]  /*30b0*/  HMMA.16816.F32 R72, R8.reuse, R44, R72 ;  /* 0x0000002c0848723c */ /* 0x050fec0000001848 */
[C---:B------:R-:W-:Y:S01]  /*30c0*/  HMMA.16816.F32 R68, R8.reuse, R46, R68 ;  /* 0x0000002e0844723c */ /* 0x040fe20000001844 */
[----:B------:R-:W-:Y:S05]  /*30d0*/  LDSM.16.M88.4 R44, [R204+0x4000] ;  /* 0x00400000cc2c783b */ /* 0x000fea0000000200 */
[C---:B--2---:R-:W-:Y:S06]  /*30e0*/  HMMA.16816.F32 R64, R8.reuse, R28, R64 ;  /* 0x0000001c0840723c */ /* 0x044fec0000001840 */
[----:B------:R-:W-:Y:S01]  /*30f0*/  HMMA.16816.F32 R60, R8, R30, R60 ;  /* 0x0000001e083c723c */ /* 0x000fe2000000183c */
[----:B------:R-:W2:Y:S04]  /*3100*/  LDSM.16.M88.4 R8, [R192+0x2800] ;  /* 0x00280000c008783b */ /* 0x000ea80000000200 */
[----:B------:R-:W3:Y:S01]  /*3110*/  LDSM.16.M88.4 R28, [R203+0x4000] ;  /* 0x00400000cb1c783b */ /* 0x000ee20000000200 */
[----:B------:R-:W-:Y:S06]  /*3120*/  HMMA.16816.F32 R20, R80, R54, R20 ;  /* 0x000000365014723c */ /* 0x000fec0000001814 */
[C---:B------:R-:W-:Y:S06]  /*3130*/  HMMA.16816.F32 R36, R12.reuse, R76, R36 ;  /* 0x0000004c0c24723c */ /* 0x040fec0000001824 */
[----:B------:R-:W-:Y:S01]  /*3140*/  HMMA.16816.F32 R48, R12, R78, R48 ;  /* 0x0000004e0c30723c */ /* 0x000fe20000001830 */
[----:B------:R-:W4:Y:S05]  /*3150*/  LDSM.16.M88.4 R76, [R192+0x3000] ;  /* 0x00300000c04c783b */ /* 0x000f2a0000000200 */
[----:B------:R-:W-:Y:S01]  /*3160*/  HMMA.16816.F32 R24, R80, R52, R24 ;  /* 0x000000345018723c */ /* 0x000fe20000001818 */
[----:B------:R-:W-:Y:S05]  /*3170*/  LDSM.16.M88.4 R52, [R205+0xb000] ;  /* 0x00b00000cd34783b */ /* 0x000fea0000000200 */
[----:B-1----:R-:W-:Y:S06]  /*3180*/  HMMA.16816.F32 R20, R56, R18, R20 ;  /* 0x000000123814723c */ /* 0x002fec0000001814 */
[----:B------:R-:W-:Y:S06]  /*3190*/  HMMA.16816.F32 R72, R12, R40, R72 ;  /* 0x000000280c48723c */ /* 0x000fec0000001848 */
[C---:B--2---:R-:W-:Y:S06]  /*31a0*/  HMMA.16816.F32 R36, R80.reuse, R8, R36 ;  /* 0x000000085024723c */ /* 0x044fec0000001824 */
[----:B------:R-:W-:Y:S01]  /*31b0*/  HMMA.16816.F32 R48, R80, R10, R48 ;  /* 0x0000000a5030723c */ /* 0x000fe20000001830 */
[----:B------:R-:W-:Y:S05]  /*31c0*/  LDSM.16.M88.4 R8, [R201+0x4000] ;  /* 0x00400000c908783b */ /* 0x000fea0000000200 */
[C---:B------:R-:W-:Y:S01]  /*31d0*/  HMMA.16816.F32 R68, R12.reuse, R42, R68 ;  /* 0x0000002a0c44723c */ /* 0x040fe20000001844 */
[----:B------:R-:W1:Y:S05]  /*31e0*/  LDSM.16.M88.4 R40, [R203+0x4800] ;  /* 0x00480000cb28783b */ /* 0x000e6a0000000200 */
[C---:B------:R-:W-:Y:S06]  /*31f0*/  HMMA.16816.F32 R64, R12.reuse, R32, R64 ;  /* 0x000000200c40723c */ /* 0x040fec0000001840 */
[----:B------:R-:W-:Y:S01]  /*3200*/  HMMA.16816.F32 R60, R12, R34, R60 ;  /* 0x000000220c3c723c */ /* 0x000fe2000000183c */
[----:B------:R-:W-:Y:S04]  /*3210*/  LDSM.16.M88.4 R12, [R202+0x4000] ;  /* 0x00400000ca0c783b */ /* 0x000fe80000000200 */
[----:B------:R-:W2:Y:S01]  /*3220*/  LDSM.16.M88.4 R32, [R199+0xa000] ;  /* 0x00a00000c720783b */ /* 0x000ea20000000200 */
[----:B------:R-:W-:Y:S03]  /*3230*/  HMMA.16816.F32 R24, R56, R16, R24 ;  /* 0x000000103818723c */ /* 0x000fe60000001818 */
[----:B------:R-:W2:Y:S03]  /*3240*/  LDSM.16.M88.4 R16, [R192+0x4000] ;  /* 0x00400000c010783b */ /* 0x000ea60000000200 */
[----:B---3--:R-:W-:Y:S06]  /*3250*/  HMMA.16816.F32 R20, R44, R30, R20 ;  /* 0x0000001e2c14723c */ /* 0x008fec0000001814 */
[C---:B------:R-:W-:Y:S06]  /*3260*/  HMMA.16816.F32 R36, R56.reuse, R84, R36 ;  /* 0x000000543824723c */ /* 0x040fec0000001824 */
[----:B------:R-:W-:Y:S01]  /*3270*/  HMMA.16816.F32 R48, R56, R86, R48 ;  /* 0x000000563830723c */ /* 0x000fe20000001830 */
[----:B------:R-:W-:Y:S05]  /*3280*/  LDSM.16.M88.4 R84, [R203+0x5000] ;  /* 0x00500000cb54783b */ /* 0x000fea0000000200 */
[----:B------:R-:W-:Y:S01]  /*3290*/  HMMA.16816.F32 R24, R44, R28, R24 ;  /* 0x0000001c2c18723c */ /* 0x000fe20000001818 */
[----:B------:R-:W3:Y:S05]  /*32a0*/  LDSM.16.M88.4 R28, [R199+0xa800] ;  /* 0x00a80000c71c783b */ /* 0x000eea0000000200 */
[----:B----4-:R-:W-:Y:S06]  /*32b0*/  HMMA.16816.F32 R72, R80, R76, R72 ;  /* 0x0000004c5048723c */ /* 0x010fec0000001848 */
[----:B-1----:R-:W-:Y:S06]  /*32c0*/  HMMA.16816.F32 R36, R44, R40, R36 ;  /* 0x000000282c24723c */ /* 0x002fec0000001824 */
[----:B--2---:R-:W-:Y:S06]  /*32d0*/  HMMA.16816.F32 R20, R12, R34, R20 ;  /* 0x000000220c14723c */ /* 0x004fec0000001814 */
[----:B------:R-:W-:Y:S01]  /*32e0*/  HMMA.16816.F32 R48, R44, R42, R48 ;  /* 0x0000002a2c30723c */ /* 0x000fe20000001830 */
[----:B------:R-:W1:Y:S05]  /*32f0*/  LDSM.16.M88.4 R40, [R192+0x3800] ;  /* 0x00380000c028783b */ /* 0x000e6a0000000200 */
[----:B------:R-:W-:Y:S06]  /*3300*/  HMMA.16816.F32 R68, R80, R78, R68 ;  /* 0x0000004e5044723c */ /* 0x000fec0000001844 */
[----:B------:R-:W-:Y:S01]  /*3310*/  HMMA.16816.F32 R24, R12, R32, R24 ;  /* 0x000000200c18723c */ /* 0x000fe20000001818 */
[----:B------:R-:W2:Y:S05]  /*3320*/  LDSM.16.M88.4 R32, [R192+0x4800] ;  /* 0x00480000c020783b */ /* 0x000eaa0000000200 */
[----:B------:R-:W-:Y:S06]  /*3330*/  HMMA.16816.F32 R20, R8, R18, R20 ;  /* 0x000000120814723c */ /* 0x000fec0000001814 */
[----:B---3--:R-:W-:Y:S06]  /*3340*/  HMMA.16816.F32 R36, R12, R28, R36 ;  /* 0x0000001c0c24723c */ /* 0x008fec0000001824 */
[----:B------:R-:W-:Y:S06]  /*3350*/  HMMA.16816.F32 R72, R56, R52, R72 ;  /* 0x000000343848723c */ /* 0x000fec0000001848 */
[----:B------:R-:W-:Y:S01]  /*3360*/  HMMA.16816.F32 R48, R12, R30, R48 ;  /* 0x0000001e0c30723c */ /* 0x000fe20000001830 */
[----:B------:R-:W3:Y:S05]  /*3370*/  LDSM.16.M88.4 R28, [R205+0xb800] ;  /* 0x00b80000cd1c783b */ /* 0x000eea0000000200 */
[----:B------:R-:W-:Y:S01]  /*3380*/  HMMA.16816.F32 R68, R56, R54, R68 ;  /* 0x000000363844723c */ /* 0x000fe20000001844 */
[----:B------:R-:W-:Y:S01]  /*3390*/  FMUL.FTZ R20, R20, UR5 ;  /* 0x0000000514147c20 */ /* 0x000fe20008410000 */
[----:B------:R-:W-:Y:S01]  /*33a0*/  FMUL.FTZ R21, R21, UR5 ;  /* 0x0000000515157c20 */ /* 0x000fe20008410000 */
[----:B------:R-:W-:Y:S03]  /*33b0*/  LDSM.16.M88.4 R52, [R192+0x5000] ;  /* 0x00500000c034783b */ /* 0x000fe60000000200 */
[----:B------:R-:W-:Y:S01]  /*33c0*/  HMMA.16816.F32 R24, R8, R16, R24 ;  /* 0x000000100818723c */ /* 0x000fe20000001818 */
[----:B------:R-:W4:Y:S05]  /*33d0*/  LDSM.16.M88.4 R16, [R199+0xb000] ;  /* 0x00b00000c710783b */ /* 0x000f2a0000000200 */
[----:B-1----:R-:W-:Y:S06]  /*33e0*/  HMMA.16816.F32 R64, R80, R40, R64 ;  /* 0x000000285040723c */ /* 0x002fec0000001840 */
[----:B--2---:R-:W-:Y:S01]  /*33f0*/  HMMA.16816.F32 R36, R8, R32, R36 ;  /* 0x000000200824723c */ /* 0x004fe20000001824 */
[----:B------:R-:W-:Y:S01]  /*3400*/  MUFU.TANH R32, R20 ;  /* 0x0000001400207308 */ /* 0x000fe20000002400 */
[----:B------:R-:W-:Y:S01]  /*3410*/  FMUL.FTZ R40, R22, UR5 ;  /* 0x0000000516287c20 */ /* 0x000fe20008410000 */
[----:B------:R-:W-:-:S03]  /*3420*/  FMUL.FTZ R41, R23, UR5 ;  /* 0x0000000517297c20 */ /* 0x000fc60008410000 */
[----:B------:R-:W-:Y:S03]  /*3430*/  HMMA.16816.F32 R60, R80, R42, R60 ;  /* 0x0000002a503c723c */ /* 0x000fe6000000183c */
[----:B------:R1:W2:Y:S03]  /*3440*/  MUFU.TANH R33, R21 ;  /* 0x0000001500217308 */ /* 0x0002a60000002400 */
[C---:B------:R-:W-:Y:S01]  /*3450*/  HMMA.16816.F32 R72, R44.reuse, R84, R72 ;  /* 0x000000542c48723c */ /* 0x040fe20000001848 */
[----:B------:R-:W-:Y:S01]  /*3460*/  FMUL.FTZ R25, R25, UR5 ;  /* 0x0000000519197c20 */ /* 0x000fe20008410000 */
[----:B------:R-:W-:Y:S01]  /*3470*/  FMUL.FTZ R27, R27, UR5 ;  /* 0x000000051b1b7c20 */ /* 0x000fe20008410000 */
[----:B------:R-:W-:Y:S02]  /*3480*/  FMUL.FTZ R24, R24, UR5 ;  /* 0x0000000518187c20 */ /* 0x000fe40008410000 */
[----:B------:R-:W2:Y:S01]  /*3490*/  MUFU.TANH R41, R41 ;  /* 0x0000002900297308 */ /* 0x000ea20000002400 */
[----:B------:R-:W-:Y:S06]  /*34a0*/  HMMA.16816.F32 R68, R44, R86, R68 ;  /* 0x000000562c44723c */ /* 0x000fec0000001844 */
[C---:B---3--:R-:W-:Y:S01]  /*34b0*/  HMMA.16816.F32 R64, R56.reuse, R28, R64 ;  /* 0x0000001c3840723c */ /* 0x048fe20000001840 */
[----:B------:R-:W3:Y:S01]  /*34c0*/  MUFU.TANH R25, R25 ;  /* 0x0000001900197308 */ /* 0x000ee20000002400 */
[----:B-1----:R-:W1:Y:S04]  /*34d0*/  LDSM.16.M88.4 R20, [R203+0x5800] ;  /* 0x00580000cb14783b */ /* 0x002e680000000200 */
[----:B------:R-:W-:Y:S01]  /*34e0*/  HMMA.16816.F32 R60, R56, R30, R60 ;  /* 0x0000001e383c723c */ /* 0x000fe2000000183c */
[----:B------:R-:W-:-:S02]  /*34f0*/  LOP3.LUT R29, R92, 0xffffffe0, RZ, 0xc0, !PT ;  /* 0xffffffe05c1d7812 */ /* 0x000fc400078ec0ff */
[----:B------:R-:W3:Y:S03]  /*3500*/  MUFU.TANH R27, R27 ;  /* 0x0000001b001b7308 */ /* 0x000ee60000002400 */
[C---:B----4-:R-:W-:Y:S01]  /*3510*/  HMMA.16816.F32 R72, R12.reuse, R16, R72 ;  /* 0x000000100c48723c */ /* 0x050fe20000001848 */
[C---:B------:R-:W-:Y:S02]  /*3520*/  IMAD.IADD R0, R88.reuse, 0x1, -R29 ;  /* 0x0000000158007824 */ /* 0x040fe400078e0a1d */
[----:B------:R-:W-:Y:S01]  /*3530*/  LDSM.16.M88.4 R28, [R192+0x5800] ;  /* 0x00580000c01c783b */ /* 0x000fe20000000200 */
[----:B------:R-:W-:Y:S01]  /*3540*/  IMAD.SHL.U32 R88, R88, 0x2, RZ ;  /* 0x0000000258587824 */ /* 0x000fe200078e00ff */
[----:B------:R-:W4:Y:S01]  /*3550*/  MUFU.TANH R40, R40 ;  /* 0x0000002800287308 */ /* 0x000f220000002400 */
[----:B------:R-:W-:Y:S01]  /*3560*/  HMMA.16816.F32 R68, R12, R18, R68 ;  /* 0x000000120c44723c */ /* 0x000fe20000001844 */
[----:B------:R-:W2:Y:S01]  /*3570*/  LDSM.16.M88.4 R16, [R199+0xb800] ;  /* 0x00b80000c710783b */ /* 0x000ea20000000200 */
[----:B------:R-:W-:-:S04]  /*3580*/  DEPBAR.LE SB0, 0x0 ;  /* 0x000080000000791a */ /* 0x000fc80000000000 */
[----:B------:R-:W-:Y:S01]  /*3590*/  LOP3.LUT R88, R88, 0x6, RZ, 0xc0, !PT ;  /* 0x0000000658587812 */ /* 0x000fe200078ec0ff */
[C---:B------:R-:W-:Y:S01]  /*35a0*/  HMMA.16816.F32 R48, R8.reuse, R34, R48 ;  /* 0x000000220830723c */ /* 0x040fe20000001830 */
[----:B------:R-:W-:Y:S06]  /*35b0*/  MUFU.TANH R24, R24 ;  /* 0x0000001800187308 */ /* 0x000fec0000002400 */
[----:B------:R-:W-:Y:S01]  /*35c0*/  FMUL.FTZ R34, R36, UR5 ;  /* 0x0000000524227c20 */ /* 0x000fe20008410000 */
[----:B------:R-:W-:Y:S01]  /*35d0*/  FMUL.FTZ R36, R38, UR5 ;  /* 0x0000000526247c20 */ /* 0x000fe20008410000 */
[----:B------:R-:W-:Y:S01]  /*35e0*/  FMUL.FTZ R35, R37, UR5 ;  /* 0x0000000525237c20 */ /* 0x000fe20008410000 */
[----:B------:R-:W-:Y:S01]  /*35f0*/  FMUL.FTZ R37, R39, UR5 ;  /* 0x0000000527257c20 */ /* 0x000fe20008410000 */
[----:B------:R-:W-:Y:S02]  /*3600*/  HMMA.16816.F32 R72, R8, R52, R72 ;  /* 0x000000340848723c */ /* 0x000fe40000001848 */
[----:B------:R-:W4:Y:S04]  /*3610*/  MUFU.TANH R34, R34 ;  /* 0x0000002200227308 */ /* 0x000f280000002400 */
[C---:B-1----:R-:W-:Y:S04]  /*3620*/  HMMA.16816.F32 R64, R44.reuse, R20, R64 ;  /* 0x000000142c40723c */ /* 0x042fe80000001840 */
[----:B------:R-:W1:Y:S02]  /*3630*/  MUFU.TANH R36, R36 ;  /* 0x0000002400247308 */ /* 0x000e640000002400 */
[----:B------:R-:W-:Y:S01]  /*3640*/  HMMA.16816.F32 R60, R44, R22, R60 ;  /* 0x000000162c3c723c */ /* 0x000fe2000000183c */
[----:B------:R-:W-:Y:S01]  /*3650*/  SHF.R.S32.HI R21, RZ, 0x1f, R0 ;  /* 0x0000001fff157819 */ /* 0x000fe20000011400 */
[----:B------:R-:W-:Y:S01]  /*3660*/  FMUL.FTZ R38, R48, UR5 ;  /* 0x0000000530267c20 */ /* 0x000fe20008410000 */
[----:B------:R-:W-:Y:S01]  /*3670*/  FMUL.FTZ R42, R50, UR5 ;  /* 0x00000005322a7c20 */ /* 0x000fe20008410000 */
[----:B------:R-:W-:Y:S01]  /*3680*/  FMUL.FTZ R39, R49, UR5 ;  /* 0x0000000531277c20 */ /* 0x000fe20008410000 */
[----:B------:R-:W-:Y:S01]  /*3690*/  LEA.HI R0, R21, R0, RZ, 0x2 ;  /* 0x0000000015007211 */ /* 0x000fe200078f10ff */
[----:B------:R-:W-:Y:S01]  /*36a0*/  HMMA.16816.F32 R68, R8, R54, R68 ;  /* 0x000000360844723c */ /* 0x000fe20000001844 */
[----:B------:R-:W1:Y:S01]  /*36b0*/  MUFU.TANH R35, R35 ;  /* 0x0000002300237308 */ /* 0x000e620000002400 */
[----:B------:R-:W-:Y:S01]  /*36c0*/  FMUL.FTZ R51, R51, UR5 ;  /* 0x0000000533337c20 */ /* 0x000fe20008410000 */
[----:B------:R-:W-:-:S03]  /*36d0*/  SHF.R.S32.HI R21, RZ, 0x2, R0 ;  /* 0x00000002ff157819 */ /* 0x000fc60000011400 */
[----:B------:R-:W-:Y:S01]  /*36e0*/  FMUL.FTZ R72, R72, UR5 ;  /* 0x0000000548487c20 */ /* 0x000fe20008410000 */
[----:B------:R-:W-:Y:S01]  /*36f0*/  IADD3 R21, R90, 0x1, R21 ;  /* 0x000000015a157810 */ /* 0x000fe20007ffe015 */
[----:B------:R-:W-:Y:S01]  /*3700*/  FMUL.FTZ R75, R75, UR5 ;  /* 0x000000054b4b7c20 */ /* 0x000fe20008410000 */
[----:B------:R-:W1:Y:S01]  /*3710*/  MUFU.TANH R37, R37 ;  /* 0x0000002500257308 */ /* 0x000e620000002400 */
[----:B------:R-:W-:Y:S01]  /*3720*/  FMUL.FTZ R74, R74, UR5 ;  /* 0x000000054a4a7c20 */ /* 0x000fe20008410000 */
[----:B------:R-:W-:Y:S01]  /*3730*/  IADD3 R94, R6, R21, -R94 ;  /* 0x00000015065e7210 */ /* 0x000fe20007ffe85e */
[C---:B--2---:R-:W-:Y:S01]  /*3740*/  HMMA.16816.F32 R64, R12.reuse, R16, R64 ;  /* 0x000000100c40723c */ /* 0x044fe20000001840 */
[----:B------:R-:W-:Y:S02]  /*3750*/  IMAD.IADD R21, R3, 0x1, R88 ;  /* 0x0000000103157824 */ /* 0x000fe400078e0258 */
[----:B------:R-:W-:Y:S01]  /*3760*/  FMUL.FTZ R73, R73, UR5 ;  /* 0x0000000549497c20 */ /* 0x000fe20008410000 */
[----:B------:R-:W-:Y:S01]  /*3770*/  IMAD.IADD R91, R94, 0x1, R91 ;  /* 0x000000015e5b7824 */ /* 0x000fe200078e025b */
[----:B------:R-:W2:Y:S01]  /*3780*/  MUFU.TANH R167, R72 ;  /* 0x0000004800a77308 */ /* 0x000ea20000002400 */
[----:B------:R-:W-:Y:S01]  /*3790*/  HMMA.16816.F32 R60, R12, R18, R60 ;  /* 0x000000120c3c723c */ /* 0x000fe2000000183c */
[----:B------:R-:W-:-:S02]  /*37a0*/  VIADD R17, R21, 0x1 ;  /* 0x0000000115117836 */ /* 0x000fc40000000000 */
[----:B------:R-:W-:Y:S01]  /*37b0*/  VIMNMX R218, R91, R6, PT ;  /* 0x000000065bda7248 */ /* 0x000fe20003fe0100 */
[----:B------:R-:W-:Y:S01]  /*37c0*/  VIADD R23, R21, 0x8 ;  /* 0x0000000815177836 */ /* 0x000fe20000000000 */
[----:B------:R-:W-:Y:S01]  /*37d0*/  VIADDMNMX R0, R91, 0x8, R6, PT ;  /* 0x000000085b007846 */ /* 0x000fe20003800106 */
[----:B------:R-:W-:Y:S01]  /*37e0*/  FMUL.FTZ R68, R68, UR5 ;  /* 0x0000000544447c20 */ /* 0x000fe20008410000 */
[----:B------:R-:W-:Y:S01]  /*37f0*/  ISETP.GE.AND P5, PT, R17, R218, PT ;  /* 0x000000da1100720c */ /* 0x000fe20003fa6270 */
[----:B------:R-:W-:Y:S01]  /*3800*/  VIADD R13, R21, 0x18 ;  /* 0x00000018150d7836 */ /* 0x000fe20000000000 */
[----:B------:R-:W-:Y:S01]  /*3810*/  ISETP.GE.AND P3, PT, R17, R0, PT ;  /* 0x000000001100720c */ /* 0x000fe20003f66270 */
[----:B------:R-:W-:Y:S01]  /*3820*/  VIADD R17, R21, 0x9 ;  /* 0x0000000915117836 */ /* 0x000fe20000000000 */
[----:B------:R-:W-:Y:S01]  /*3830*/  ISETP.GE.AND P1, PT, R23, R218, PT ;  /* 0x000000da1700720c */ /* 0x000fe20003f26270 */
[----:B------:R-:W-:Y:S01]  /*3840*/  VIADD R15, R21, 0x11 ;  /* 0x00000011150f7836 */ /* 0x000fe20000000000 */
[----:B------:R-:W-:Y:S01]  /*3850*/  ISETP.GE.AND P4, PT, R23, R0, PT ;  /* 0x000000001700720c */ /* 0x000fe20003f86270 */
[----:B------:R-:W-:Y:S01]  /*3860*/  VIADD R19, R21, 0x20 ;  /* 0x0000002015137836 */ /* 0x000fe20000000000 */
[C---:B------:R-:W-:Y:S01]  /*3870*/  ISETP.GE.AND P2, PT, R17.reuse, R218, PT ;  /* 0x000000da1100720c */ /* 0x040fe20003f46270 */
[----:B------:R-:W2:Y:S01]  /*3880*/  MUFU.TANH R38, R38 ;  /* 0x0000002600267308 */ /* 0x000ea20000002400 */
[----:B------:R-:W-:Y:S01]  /*3890*/  ISETP.GE.AND P0, PT, R17, R0, PT ;  /* 0x000000001100720c */ /* 0x000fe20003f06270 */
[----:B------:R-:W-:Y:S01]  /*38a0*/  VIADD R17, R21, 0x10 ;  /* 0x0000001015117836 */ /* 0x000fe20000000000 */
[C---:B------:R-:W-:Y:S01]  /*38b0*/  HMMA.16816.F32 R64, R8.reuse, R28, R64 ;  /* 0x0000001c0840723c */ /* 0x040fe20000001840 */
[----:B------:R-:W-:Y:S01]  /*38c0*/  FSEL R33, R33, -INF , !P2 ;  /* 0xff80000021217808 */ /* 0x000fe20005000000 */
[----:B------:R-:W-:Y:S01]  /*38d0*/  FMUL.FTZ R69, R69, UR5 ;  /* 0x0000000545457c20 */ /* 0x000fe20008410000 */
[----:B------:R-:W-:Y:S01]  /*38e0*/  FSEL R16, R41, -INF , !P0 ;  /* 0xff80000029107808 */ /* 0x000fe20004000000 */
[----:B------:R-:W-:Y:S01]  /*38f0*/  FMUL.FTZ R70, R70, UR5 ;  /* 0x0000000546467c20 */ /* 0x000fe20008410000 */
[----:B---3--:R-:W-:Y:S01]  /*3900*/  FSEL R25, R25, -INF , !P5 ;  /* 0xff80000019197808 */ /* 0x008fe20006800000 */
[----:B------:R-:W-:Y:S01]  /*3910*/  HMMA.16816.F32 R60, R8, R30, R60 ;  /* 0x0000001e083c723c */ /* 0x000fe2000000183c */
[----:B------:R-:W-:Y:S01]  /*3920*/  FSEL R18, R27, -INF , !P3 ;  /* 0xff8000001b127808 */ /* 0x000fe20005800000 */
[----:B------:R-:W3:Y:S01]  /*3930*/  MUFU.TANH R42, R42 ;  /* 0x0000002a002a7308 */ /* 0x000ee20000002400 */
[----:B------:R-:W-:Y:S01]  /*3940*/  ISETP.GE.AND P2, PT, R13, R218, PT ;  /* 0x000000da0d00720c */ /* 0x000fe20003f46270 */
[----:B------:R-:W-:Y:S01]  /*3950*/  FMUL.FTZ R71, R71, UR5 ;  /* 0x0000000547477c20 */ /* 0x000fe20008410000 */
[----:B------:R-:W-:Y:S01]  /*3960*/  ISETP.GE.AND P0, PT, R13, R0, PT ;  /* 0x000000000d00720c */ /* 0x000fe20003f06270 */
[----:B------:R-:W-:Y:S01]  /*3970*/  VIADD R13, R21, 0x19 ;  /* 0x00000019150d7836 */ /* 0x000fe20000000000 */
[----:B------:R-:W-:Y:S01]  /*3980*/  ISETP.GE.AND P5, PT, R17, R218, PT ;  /* 0x000000da1100720c */ /* 0x000fe20003fa6270 */
[----:B------:R-:W-:Y:S01]  /*3990*/  VIADD R9, R21, 0x21 ;  /* 0x0000002115097836 */ /* 0x000fe20000000000 */
[----:B------:R-:W-:Y:S01]  /*39a0*/  ISETP.GE.AND P3, PT, R17, R0, PT ;  /* 0x000000001100720c */ /* 0x000fe20003f66270 */
[----:B------:R-:W3:Y:S01]  /*39b0*/  MUFU.TANH R39, R39 ;  /* 0x0000002700277308 */ /* 0x000ee20000002400 */
[----:B------:R-:W-:Y:S01]  /*39c0*/  FSEL R17, R32, -INF , !P1 ;  /* 0xff80000020117808 */ /* 0x000fe20004800000 */
[----:B------:R-:W-:Y:S01]  /*39d0*/  VIADD R23, R21, 0x29 ;  /* 0x0000002915177836 */ /* 0x000fe20000000000 */
[----:B------:R-:W-:Y:S01]  /*39e0*/  ISETP.GE.AND P1, PT, R15, R218, PT ;  /* 0x000000da0f00720c */ /* 0x000fe20003f26270 */
[----:B------:R-:W-:Y:S01]  /*39f0*/  FMUL.FTZ R10, R26, UR5 ;  /* 0x000000051a0a7c20 */ /* 0x000fe20008410000 */
[----:B----4-:R-:W-:-:S02]  /*3a00*/  FSEL R40, R40, -INF , !P4 ;  /* 0xff80000028287808 */ /* 0x010fc40006000000 */
[----:B------:R-:W-:Y:S01]  /*3a10*/  ISETP.GE.AND P4, PT, R15, R0, PT ;  /* 0x000000000f00720c */ /* 0x000fe20003f86270 */
[----:B------:R-:W4:Y:S01]  /*3a20*/  MUFU.TANH R20, R51 ;  /* 0x0000003300147308 */ /* 0x000f220000002400 */
[----:B------:R-:W-:Y:S01]  /*3a30*/  FSEL R15, R34, -INF , !P5 ;  /* 0xff800000220f7808 */ /* 0x000fe20006800000 */
[----:B------:R-:W-:Y:S01]  /*3a40*/  FMUL.FTZ R64, R64, UR5 ;  /* 0x0000000540407c20 */ /* 0x000fe20008410000 */
[----:B-1----:R-:W-:Y:S01]  /*3a50*/  FSEL R14, R36, -INF , !P3 ;  /* 0xff800000240e7808 */ /* 0x002fe20005800000 */
[----:B------:R-:W-:Y:S01]  /*3a60*/  FMUL.FTZ R65, R65, UR5 ;  /* 0x0000000541417c20 */ /* 0x000fe20008410000 */
[C---:B------:R-:W-:Y:S01]  /*3a70*/  ISETP.GE.AND P5, PT, R13.reuse, R218, PT ;  /* 0x000000da0d00720c */ /* 0x040fe20003fa6270 */
[----:B------:R-:W-:Y:S01]  /*3a80*/  FMUL.FTZ R66, R66, UR5 ;  /* 0x0000000542427c20 */ /* 0x000fe20008410000 */
[----:B------:R-:W-:Y:S01]  /*3a90*/  ISETP.GE.AND P3, PT, R13, R0, PT ;  /* 0x000000000d00720c */ /* 0x000fe20003f66270 */
[----:B------:R-:W1:Y:S01]  /*3aa0*/  MUFU.TANH R174, R75 ;  /* 0x0000004b00ae7308 */ /* 0x000e620000002400 */
[----:B------:R-:W-:Y:S01]  /*3ab0*/  FSEL R13, R35, -INF , !P1 ;  /* 0xff800000230d7808 */ /* 0x000fe20004800000 */
[----:B------:R-:W-:Y:S01]  /*3ac0*/  FMUL.FTZ R67, R67, UR5 ;  /* 0x0000000543437c20 */ /* 0x000fe20008410000 */
[----:B------:R-:W-:Y:S01]  /*3ad0*/  ISETP.GE.AND P1, PT, R19, R218, PT ;  /* 0x000000da1300720c */ /* 0x000fe20003f26270 */
[----:B------:R-:W-:Y:S01]  /*3ae0*/  FMUL.FTZ R60, R60, UR5 ;  /* 0x000000053c3c7c20 */ /* 0x000fe20008410000 */
[----:B------:R-:W-:Y:S01]  /*3af0*/  FSEL R12, R37, -INF , !P4 ;  /* 0xff800000250c7808 */ /* 0x000fe20006000000 */
[----:B------:R-:W-:Y:S01]  /*3b00*/  FMUL.FTZ R62, R62, UR5 ;  /* 0x000000053e3e7c20 */ /* 0x000fe20008410000 */
[----:B--2---:R-:W-:Y:S01]  /*3b10*/  FSEL R167, R167, -INF , !P1 ;  /* 0xff800000a7a77808 */ /* 0x004fe20004800000 */
[----:B------:R-:W2:Y:S01]  /*3b20*/  MUFU.TANH R169, R68 ;  /* 0x0000004400a97308 */ /* 0x000ea20000002400 */
[----:B------:R-:W-:Y:S01]  /*3b30*/  ISETP.GT.AND P1, PT, R2, 0x1, PT ;  /* 0x000000010200780c */ /* 0x000fe20003f24270 */
[----:B------:R-:W-:Y:S01]  /*3b40*/  FMUL.FTZ R61, R61, UR5 ;  /* 0x000000053d3d7c20 */ /* 0x000fe20008410000 */
[----:B------:R-:W-:Y:S01]  /*3b50*/  ISETP.GE.AND P4, PT, R19, R0, PT ;  /* 0x000000001300720c */ /* 0x000fe20003f86270 */
[----:B------:R-:W-:Y:S01]  /*3b60*/  VIADD R19, R21, 0x28 ;  /* 0x0000002815137836 */ /* 0x000fe20000000000 */
[----:B------:R-:W-:Y:S01]  /*3b70*/  FSEL R11, R38, -INF , !P2 ;  /* 0xff800000260b7808 */ /* 0x000fe20005000000 */
[----:B------:R-:W-:Y:S01]  /*3b80*/  FMUL.FTZ R63, R63, UR5 ;  /* 0x000000053f3f7c20 */ /* 0x000fe20008410000 */
[----:B---3--:R-:W-:Y:S01]  /*3b90*/  FSEL R8, R42, -INF , !P0 ;  /* 0xff8000002a087808 */ /* 0x008fe20004000000 */
[----:B------:R-:W3:Y:S01]  /*3ba0*/  MUFU.TANH R224, R74 ;  /* 0x0000004a00e07308 */ /* 0x000ee20000002400 */
[----:B------:R-:W-:-:S02]  /*3bb0*/  ISETP.GE.AND P2, PT, R9, R218, PT ;  /* 0x000000da0900720c */ /* 0x000fc40003f46270 */
[----:B------:R-:W-:Y:S02]  /*3bc0*/  ISETP.GE.AND P0, PT, R9, R0, PT ;  /* 0x000000000900720c */ /* 0x000fe40003f06270 */
[----:B------:R-:W-:Y:S01]  /*3bd0*/  FSEL R9, R39, -INF , !P5 ;  /* 0xff80000027097808 */ /* 0x000fe20006800000 */
[----:B------:R-:W3:Y:S01]  /*3be0*/  @!P1 LDC.64 R138, c[0x0][0x218] ;  /* 0x00008600ff8a9b82 */ /* 0x000ee20000000a00 */
[----:B----4-:R-:W-:Y:S01]  /*3bf0*/  FSEL R6, R20, -INF , !P3 ;  /* 0xff80000014067808 */ /* 0x010fe20005800000 */
[----:B------:R-:W4:Y:S01]  /*3c00*/  MUFU.TANH R171, R69 ;  /* 0x0000004500ab7308 */ /* 0x000f220000002400 */
[C---:B------:R-:W-:Y:S02]  /*3c10*/  ISETP.GE.AND P5, PT, R19.reuse, R218, PT ;  /* 0x000000da1300720c */ /* 0x040fe40003fa6270 */
[----:B------:R-:W-:Y:S01]  /*3c20*/  ISETP.GE.AND P3, PT, R19, R0, PT ;  /* 0x000000001300720c */ /* 0x000fe20003f66270 */
[----:B------:R-:W-:Y:S01]  /*3c30*/  VIADD R19, R21, 0x30 ;  /* 0x0000003015137836 */ /* 0x000fe20000000000 */
[----:B-1----:R-:W-:-:S02]  /*3c40*/  FSEL R174, R174, -INF , !P0 ;  /* 0xff800000aeae7808 */ /* 0x002fc40004000000 */
[----:B--2---:R-:W-:Y:S01]  /*3c50*/  FSEL R169, R169, -INF , !P5 ;  /* 0xff800000a9a97808 */ /* 0x004fe20006800000 */
[----:B------:R-:W1:Y:S01]  /*3c60*/  MUFU.TANH R222, R70 ;  /* 0x0000004600de7308 */ /* 0x000e620000002400 */
[----:B---3--:R-:W-:Y:S02]  /*3c70*/  FSEL R224, R224, -INF , !P4 ;  /* 0xff800000e0e07808 */ /* 0x008fe40006000000 */
[C---:B------:R-:W-:Y:S02]  /*3c80*/  ISETP.GE.AND P0, PT, R19.reuse, R218, PT ;  /* 0x000000da1300720c */ /* 0x040fe40003f06270 */
[----:B------:R-:W-:Y:S01]  /*3c90*/  ISETP.GE.AND P5, PT, R19, R0, PT ;  /* 0x000000001300720c */ /* 0x000fe20003fa6270 */
[----:B------:R-:W-:Y:S01]  /*3ca0*/  VIADD R19, R21, 0x31 ;  /* 0x0000003115137836 */ /* 0x000fe20000000000 */
[----:B------:R-:W-:Y:S01]  /*3cb0*/  ISETP.GE.AND P4, PT, R23, R218, PT ;  /* 0x000000da1700720c */ /* 0x000fe20003f86270 */
[----:B------:R-:W2:Y:S03]  /*3cc0*/  MUFU.TANH R175, R73 ;  /* 0x0000004900af7308 */ /* 0x000ea60000002400 */
[----:B----4-:R-:W-:-:S02]  /*3cd0*/  FSEL R171, R171, -INF , !P4 ;  /* 0xff800000abab7808 */ /* 0x010fc40006000000 */
[----:B------:R-:W-:-:S03]  /*3ce0*/  ISETP.GE.AND P4, PT, R19, R0, PT ;  /* 0x000000001300720c */ /* 0x000fc60003f86270 */
        /* <DEDUP_REMOVED lines=18> */
[----:B---3--:R-:W-:Y:S01]  /*3e10*/  FSEL R182, R182, -INF , !P5 ;  /* 0xff800000b6b67808 */ /* 0x008fe20006800000 */
[----:B------:R-:W-:Y:S01]  /*3e20*/  BAR.SYNC.DEFER_BLOCKING 0x0 ;  /* 0x0000000000007b1d */ /* 0x000fe20000010000 */
[----:B------:R-:W-:-:S05]  /*3e30*/  ISETP.GE.AND P5, PT, R21, R218, PT ;  /* 0x000000da1500720c */ /* 0x000fca0003fa6270 */
[----:B------:R-:W3:Y:S01]  /*3e40*/  MUFU.TANH R176, R62 ;  /* 0x0000003e00b07308 */ /* 0x000ee20000002400 */
[----:B-1----:R-:W-:Y:S02]  /*3e50*/  FSEL R178, R178, -INF , !P4 ;  /* 0xff800000b2b27808 */ /* 0x002fe40006000000 */
[----:B------:R-:W-:-:S05]  /*3e60*/  ISETP.GE.AND P4, PT, R19, R218, PT ;  /* 0x000000da1300720c */ /* 0x000fca0003f86270 */
[----:B------:R-:W1:Y:S01]  /*3e70*/  MUFU.TANH R10, R10 ;  /* 0x0000000a000a7308 */ /* 0x000e620000002400 */
[----:B--2---:R-:W-:Y:S02]  /*3e80*/  FSEL R179, R179, -INF , !P2 ;  /* 0xff800000b3b37808 */ /* 0x004fe40005000000 */
[----:B------:R-:W-:Y:S02]  /*3e90*/  ISETP.GE.AND P2, PT, R19, R0, PT ;  /* 0x000000001300720c */ /* 0x000fe40003f46270 */
[----:B------:R-:W-:-:S03]  /*3ea0*/  FSEL R19, R24, -INF , !P5 ;  /* 0xff80000018137808 */ /* 0x000fc60006800000 */
[----:B------:R-:W2:Y:S01]  /*3eb0*/  MUFU.TANH R177, R61 ;  /* 0x0000003d00b17308 */ /* 0x000ea20000002400 */
[----:B---3--:R-:W-:Y:S02]  /*3ec0*/  FSEL R176, R176, -INF , !P0 ;  /* 0xff800000b0b07808 */ /* 0x008fe40004000000 */
[----:B------:R-:W-:-:S04]  /*3ed0*/  @!P1 LEA R216, P0, R133, R138, 0x1 ;  /* 0x0000008a85d89211 */ /* 0x000fc800078008ff */
[----:B------:R-:W-:Y:S01]  /*3ee0*/  @!P1 LEA.HI.X R217, R133, R139, R212, 0x1, P0 ;  /* 0x0000008b85d99211 */ /* 0x000fe200000f0cd4 */
[----:B------:R-:W3:Y:S01]  /*3ef0*/  MUFU.TANH R172, R63 ;  /* 0x0000003f00ac7308 */ /* 0x000ee20000002400 */
[----:B-1----:R-:W-:Y:S02]  /*3f00*/  FSEL R4, R10, -INF , !P3 ;  /* 0xff8000000a047808 */ /* 0x002fe40005800000 */
[----:B--2---:R-:W-:Y:S02]  /*3f10*/  FSEL R177, R177, -INF , !P4 ;  /* 0xff800000b1b17808 */ /* 0x004fe40006000000 */
[----:B---3--:R-:W-:Y:S01]  /*3f20*/  FSEL R172, R172, -INF , !P2 ;  /* 0xff800000acac7808 */ /* 0x008fe20005000000 */
        /* <DEDUP_REMOVED lines=61> */
.L_x_2121:
[----:B------:R-:W-:-:S04]  /*4300*/  LEA R10, -R134, RZ, 0x6 ;  /* 0x000000ff860a7211 */ /* 0x000fc800078e31ff */
[----:B------:R-:W-:-:S07]  /*4310*/  SHF.R.S32.HI R3, RZ, 0x1f, R10 ;  /* 0x0000001fff037819 */ /* 0x000fce000001140a */
.L_x_2122:
        /* <DEDUP_REMOVED lines=29> */
.L_x_2120:
[----:B-1----:R-:W-:Y:S01]  /*44f0*/  FMNMX.FTZ R20, R19, R25, !PT ;  /* 0x0000001913147209 */ /* 0x002fe20007810000 */
        /* <DEDUP_REMOVED lines=45> */
[----:B------:R-:W-:Y:S04]  /*47d0*/  LDSM.16.MT88.4 R108, [R197+0xc000] ;  /* 0x00c00000c56c783b */ /* 0x000fe80000004200 */
        /* <DEDUP_REMOVED lines=9> */
[C---:B------:R-:W-:Y:S01]  /*4870*/  FMUL.FTZ R173, R3.reuse, UR6 ;  /* 0x0000000603ad7c20 */ /* 0x040fe20008410000 */
        /* <DEDUP_REMOVED lines=11> */
[----:B------:R-:W1:Y:S01]  /*4930*/  LDSM.16.MT88.4 R40, [R200+0xe000] ;  /* 0x00e00000c828783b */ /* 0x000e620000004200 */
        /* <DEDUP_REMOVED lines=8> */
[--C-:B------:R-:W-:Y:S01]  /*49c0*/  FFMA.FTZ R153, R8, UR6, -R173.reuse ;  /* 0x0000000608997c23 */ /* 0x100fe200080108ad */
[----:B------:R-:W2:Y:S01]  /*49d0*/  LDSM.16.MT88.4 R12, [R198+0xc800] ;  /* 0x00c80000c60c783b */ /* 0x000ea20000004200 */
[----:B------:R-:W3:Y:S01]  /*49e0*/  MUFU.EX2 R163, R163 ;  /* 0x000000a300a37308 */ /* 0x000ee20000000800 */
[--C-:B------:R-:W-:Y:S01]  /*49f0*/  FFMA.FTZ R152, R6, UR6, -R173.reuse ;  /* 0x0000000606987c23 */ /* 0x100fe200080108ad */
[--C-:B------:R-:W-:Y:S01]  /*4a00*/  FFMA.FTZ R168, R175, UR6, -R220.reuse ;  /* 0x00000006afa87c23 */ /* 0x100fe200080108dc */
[----:B------:R-:W4:Y:S01]  /*4a10*/  LDSM.16.MT88.4 R8, [R200+0xe800] ;  /* 0x00e80000c808783b */ /* 0x000f220000004200 */
[--C-:B------:R-:W-:Y:S01]  /*4a20*/  FFMA.FTZ R170, R171, UR6, -R220.reuse ;  /* 0x00000006abaa7c23 */ /* 0x100fe200080108dc */
[--C-:B------:R-:W-:Y:S01]  /*4a30*/  FFMA.FTZ R167, R167, UR6, -R220.reuse ;  /* 0x00000006a7a77c23 */ /* 0x100fe200080108dc */
[--C-:B------:R-:W-:Y:S01]  /*4a40*/  FFMA.FTZ R169, R169, UR6, -R220.reuse ;  /* 0x00000006a9a97c23 */ /* 0x100fe200080108dc */
[----:B------:R-:W5:Y:S01]  /*4a50*/  LDSM.16.MT88.4 R16, [R196+0xe800] ;  /* 0x00e80000c410783b */ /* 0x000f620000004200 */
[----:B------:R-:W-:Y:S01]  /*4a60*/  MUFU.EX2 R162, R162 ;  /* 0x000000a200a27308 */ /* 0x000fe20000000800 */
[--C-:B------:R-:W-:Y:S01]  /*4a70*/  FFMA.FTZ R171, R224, UR6, -R173.reuse ;  /* 0x00000006e0ab7c23 */ /* 0x100fe200080108ad */
[--C-:B------:R-:W-:Y:S01]  /*4a80*/  FFMA.FTZ R174, R174, UR6, -R173.reuse ;  /* 0x00000006aeae7c23 */ /* 0x100fe200080108ad */
[----:B------:R-:W-:Y:S01]  /*4a90*/  LDSM.16.MT88.4 R32, [R197+0xc800] ;  /* 0x00c80000c520783b */ /* 0x000fe20000004200 */
[--C-:B------:R-:W-:Y:S01]  /*4aa0*/  FFMA.FTZ R175, R222, UR6, -R173.reuse ;  /* 0x00000006deaf7c23 */ /* 0x100fe200080108ad */
[--C-:B------:R-:W-:Y:S01]  /*4ab0*/  FFMA.FTZ R180, R180, UR6, -R173.reuse ;  /* 0x00000006b4b47c23 */ /* 0x100fe200080108ad */
[--C-:B------:R-:W-:Y:S01]  /*4ac0*/  FFMA.FTZ R183, R183, UR6, -R220.reuse ;  /* 0x00000006b7b77c23 */ /* 0x100fe200080108dc */
[----:B------:R-:W-:Y:S01]  /*4ad0*/  LDSM.16.MT88.4 R140, [R200+0xc800] ;  /* 0x00c80000c88c783b */ /* 0x000fe20000004200 */
[----:B------:R-:W1:Y:S01]  /*4ae0*/  MUFU.EX2 R159, R159 ;  /* 0x0000009f009f7308 */ /* 0x000e620000000800 */
[----:B---3--:R-:W-:Y:S01]  /*4af0*/  F2FP.F16.F32.PACK_AB R96, R163, R164 ;  /* 0x000000a4a360723e */ /* 0x008fe200000000ff */
[--C-:B------:R-:W-:Y:S01]  /*4b00*/  FFMA.FTZ R222, R181, UR6, -R220.reuse ;  /* 0x00000006b5de7c23 */ /* 0x100fe200080108dc */
[----:B------:R-:W-:Y:S01]  /*4b10*/  LDSM.16.MT88.4 R28, [R196+0xc800] ;  /* 0x00c80000c41c783b */ /* 0x000fe20000004200 */
[--C-:B------:R-:W-:Y:S01]  /*4b20*/  FFMA.FTZ R179, R179, UR6, -R220.reuse ;  /* 0x00000006b3b37c23 */ /* 0x100fe200080108dc */
[----:B------:R-:W-:Y:S01]  /*4b30*/  FFMA.FTZ R220, R177, UR6, -R220 ;  /* 0x00000006b1dc7c23 */ /* 0x000fe200080108dc */
[--C-:B------:R-:W-:Y:S01]  /*4b40*/  FFMA.FTZ R177, R182, UR6, -R173.reuse ;  /* 0x00000006b6b17c23 */ /* 0x100fe200080108ad */
[----:B------:R-:W-:Y:S01]  /*4b50*/  LDSM.16.MT88.4 R24, [R198+0xe800] ;  /* 0x00e80000c618783b */ /* 0x000fe20000004200 */
[----:B------:R-:W-:Y:S01]  /*4b60*/  MUFU.EX2 R165, R165 ;  /* 0x000000a500a57308 */ /* 0x000fe20000000800 */
[--C-:B------:R-:W-:Y:S01]  /*4b70*/  FFMA.FTZ R178, R178, UR6, -R173.reuse ;  /* 0x00000006b2b27c23 */ /* 0x100fe200080108ad */
[--C-:B------:R-:W-:Y:S01]  /*4b80*/  FFMA.FTZ R176, R176, UR6, -R173.reuse ;  /* 0x00000006b0b07c23 */ /* 0x100fe200080108ad */
[----:B------:R-:W-:Y:S01]  /*4b90*/  FFMA.FTZ R225, R172, UR6, -R173 ;  /* 0x00000006ace17c23 */ /* 0x000fe200080108ad */
[----:B------:R-:W-:Y:S01]  /*4ba0*/  FADD.FTZ R163, R164, R163 ;  /* 0x000000a3a4a37221 */ /* 0x000fe20000010000 */
[----:B------:R-:W-:-:S03]  /*4bb0*/  ISETP.GE.AND P0, PT, R2, 0x2, PT ;  /* 0x000000020200780c */ /* 0x000fc60003f06270 */
[----:B------:R-:W3:Y:S01]  /*4bc0*/  MUFU.EX2 R166, R166 ;  /* 0x000000a600a67308 */ /* 0x000ee20000000800 */
[----:B-1----:R-:W-:Y:S01]  /*4bd0*/  F2FP.F16.F32.PACK_AB R98, R159, R162 ;  /* 0x000000a29f62723e */ /* 0x002fe200000000ff */
[----:B------:R-:W-:-:S04]  /*4be0*/  FADD.FTZ R162, R162, R163 ;  /* 0x000000a3a2a27221 */ /* 0x000fc80000010000 */
[----:B------:R-:W-:Y:S02]  /*4bf0*/  FADD.FTZ R159, R159, R162 ;  /* 0x000000a29f9f7221 */ /* 0x000fe40000010000 */
[----:B------:R-:W-:Y:S08]  /*4c00*/  MUFU.EX2 R161, R161 ;  /* 0x000000a100a17308 */ /* 0x000ff00000000800 */
        /* <DEDUP_REMOVED lines=40> */
[----:B------:R-:W-:Y:S05]  /*4e90*/  MUFU.EX2 R169, R169 ;  /* 0x000000a900a97308 */ /* 0x000fea0000000800 */
[C---:B------:R-:W-:Y:S01]  /*4ea0*/  HMMA.16816.F32 R116, R4.reuse, R14, R116 ;  /* 0x0000000e0474723c */ /* 0x040fe20000001874 */
[----:B------:R-:W2:Y:S02]  /*4eb0*/  LDSM.16.MT88.4 R12, [R200+0x10800] ;  /* 0x01080000c80c783b */ /* 0x000ea40000004200 */
        /* <DEDUP_REMOVED lines=12> */
[----:B------:R-:W1:Y:S05]  /*4f80*/  LDSM.16.MT88.4 R20, [R197+0x10800] ;  /* 0x01080000c514783b */ /* 0x000e6a0000004200 */
[C---:B-----5:R-:W-:Y:S01]  /*4f90*/  HMMA.16816.F32 R60, R4.reuse, R16, R60 ;  /* 0x00000010043c723c */ /* 0x060fe2000000183c */
[----:B------:R-:W-:Y:S05]  /*4fa0*/  MUFU.EX2 R183, R183 ;  /* 0x000000b700b77308 */ /* 0x000fea0000000800 */
[----:B------:R-:W-:Y:S01]  /*4fb0*/  HMMA.16816.F32 R64, R4, R18, R64 ;  /* 0x000000120440723c */ /* 0x000fe20000001840 */
[----:B------:R-:W5:Y:S02]  /*4fc0*/  LDSM.16.MT88.4 R16, [R196+0x10800] ;  /* 0x01080000c410783b */ /* 0x000f640000004200 */
[----:B------:R-:W4:Y:S03]  /*4fd0*/  MUFU.EX2 R222, R222 ;  /* 0x000000de00de7308 */ /* 0x000f260000000800 */
[----:B------:R-:W-:Y:S05]  /*4fe0*/  HMMA.16816.F32 R108, R96, R110, RZ ;  /* 0x0000006e606c723c */ /* 0x000fea00000018ff */
[----:B------:R-:W-:Y:S01]  /*4ff0*/  MUFU.EX2 R179, R179 ;  /* 0x000000b300b37308 */ /* 0x000fe20000000800 */
[C---:B--2---:R-:W-:Y:S06]  /*5000*/  HMMA.16816.F32 R68, R4.reuse, R12, R68 ;  /* 0x0000000c0444723c */ /* 0x044fec0000001844 */
[C---:B------:R-:W-:Y:S01]  /*5010*/  HMMA.16816.F32 R72, R4.reuse, R14, R72 ;  /* 0x0000000e0448723c */ /* 0x040fe20000001848 */
[----:B------:R-:W2:Y:S01]  /*5020*/  LDSM.16.MT88.4 R12, [R197+0xd000] ;  /* 0x00d00000c50c783b */ /* 0x000ea20000004200 */
        /* <DEDUP_REMOVED lines=47> */
[----:B--2---:R-:W-:Y:S01]  /*5320*/  HMMA.16816.F32 R112, R4, R12, R112 ;  /* 0x0000000c0470723c */ /* 0x004fe20000001870 */
[----:B------:R-:W-:Y:S01]  /*5330*/  FADD.FTZ R170, R170, R169 ;  /* 0x000000a9aaaa7221 */ /* 0x000fe20000010000 */
[----:B------:R-:W-:-:S04]  /*5340*/  FADD.FTZ R180, R180, R175 ;  /* 0x000000afb4b47221 */ /* 0x000fc80000010000 */
[C---:B------:R-:W-:Y:S01]  /*5350*/  HMMA.16816.F32 R108, R4.reuse, R14, R108 ;  /* 0x0000000e046c723c */ /* 0x040fe2000000186c */
[----:B------:R-:W2:Y:S05]  /*5360*/  LDSM.16.MT88.4 R12, [R198+0x11000] ;  /* 0x01100000c60c783b */ /* 0x000eaa0000004200 */
[C---:B---3--:R-:W-:Y:S06]  /*5370*/  HMMA.16816.F32 R52, R4.reuse, R8, R52 ;  /* 0x000000080434723c */ /* 0x048fec0000001834 */
[C---:B------:R-:W-:Y:S01]  /*5380*/  HMMA.16816.F32 R56, R4.reuse, R10, R56 ;  /* 0x0000000a0438723c */ /* 0x040fe20000001838 */
[----:B------:R-:W3:Y:S05]  /*5390*/  LDSM.16.MT88.4 R8, [R197+0x11000] ;  /* 0x01100000c508783b */ /* 0x000eea0000004200 */
[C---:B-1----:R-:W-:Y:S06]  /*53a0*/  HMMA.16816.F32 R60, R4.reuse, R20, R60 ;  /* 0x00000014043c723c */ /* 0x042fec000000183c */
[C---:B------:R-:W-:Y:S01]  /*53b0*/  HMMA.16816.F32 R64, R4.reuse, R22, R64 ;  /* 0x000000160440723c */ /* 0x040fe20000001840 */
[----:B------:R-:W1:Y:S05]  /*53c0*/  LDSM.16.MT88.4 R20, [R196+0x11000] ;  /* 0x01100000c414783b */ /* 0x000e6a0000004200 */
[C---:B-----5:R-:W-:Y:S06]  /*53d0*/  HMMA.16816.F32 R68, R4.reuse, R16, R68 ;  /* 0x000000100444723c */ /* 0x060fec0000001844 */
[C---:B------:R-:W-:Y:S01]  /*53e0*/  HMMA.16816.F32 R72, R4.reuse, R18, R72 ;  /* 0x000000120448723c */ /* 0x040fe20000001848 */
[----:B------:R-:W4:Y:S05]  /*53f0*/  LDSM.16.MT88.4 R16, [R200+0xd800] ;  /* 0x00d80000c810783b */ /* 0x000f2a0000004200 */
[C---:B--2---:R-:W-:Y:S06]  /*5400*/  HMMA.16816.F32 R76, R4.reuse, R12, R76 ;  /* 0x0000000c044c723c */ /* 0x044fec000000184c */
[C---:B------:R-:W-:Y:S01]  /*5410*/  HMMA.16816.F32 R80, R4.reuse, R14, R80 ;  /* 0x0000000e0450723c */ /* 0x040fe20000001850 */
[----:B------:R-:W2:Y:S05]  /*5420*/  LDSM.16.MT88.4 R12, [R198+0xd800] ;  /* 0x00d80000c60c783b */ /* 0x000eaa0000004200 */
        /* <DEDUP_REMOVED lines=18> */
[C---:B-1----:R-:W-:Y:S06]  /*5550*/  HMMA.16816.F32 R92, R4.reuse, R20, R92 ;  /* 0x00000014045c723c */ /* 0x042fec000000185c */
[----:B------:R-:W-:Y:S01]  /*5560*/  HMMA.16816.F32 R96, R4, R22, R96 ;  /* 0x000000160460723c */ /* 0x000fe20000001860 */
[----:B------:R-:W1:Y:S06]  /*5570*/  LDSM.16.MT88.4 R20, [R200+0x11800] ;  /* 0x01180000c814783b */ /* 0x000e6c0000004200 */
        /* <DEDUP_REMOVED lines=105> */
.L_x_2124:
[----:B------:R-:W-:-:S04]  /*5c10*/  LEA R4, -R136, RZ, 0x6 ;  /* 0x000000ff88047211 */ /* 0x000fc800078e31ff */
[----:B------:R-:W-:-:S07]  /*5c20*/  SHF.R.S32.HI R5, RZ, 0x1f, R4 ;  /* 0x0000001fff057819 */ /* 0x000fce0000011404 */
.L_x_2125:
[----:B------:R-:W-:Y:S02]  /*5c30*/  IADD3 R7, P0, R4, R150, RZ ;  /* 0x0000009604077210 */ /* 0x000fe40007f1e0ff */
[----:B------:R-:W-:Y:S02]  /*5c40*/  LEA R9, P1, R136, R4, 0x4 ;  /* 0x0000000488097211 */ /* 0x000fe400078220ff */
[----:B------:R-:W-:Y:S01]  /*5c50*/  LEA R208, P3, R4, R208, 0x1 ;  /* 0x000000d004d07211 */ /* 0x000fe200078608ff */
[----:B------:R-:W-:Y:S01]  /*5c60*/  IMAD.X R6, R5, 0x1, R148, P0 ;  /* 0x0000000105067824 */ /* 0x000fe200000e0694 */
[----:B------:R-:W-:Y:S02]  /*5c70*/  IADD3 R150, P0, R9, R150, RZ ;  /* 0x0000009609967210 */ /* 0x000fe40007f1e0ff */
[----:B------:R-:W-:Y:S02]  /*5c80*/  LEA.HI.X R9, R136, R5, R137, 0x4, P1 ;  /* 0x0000000588097211 */ /* 0x000fe400008f2489 */
[----:B------:R-:W-:-:S02]  /*5c90*/  LEA R10, P2, R7, UR8, 0x1 ;  /* 0x00000008070a7c11 */ /* 0x000fc4000f8408ff */
[----:B------:R-:W-:Y:S01]  /*5ca0*/  LEA.HI.X R209, R4, R209, R5, 0x1, P3 ;  /* 0x000000d104d17211 */ /* 0x000fe200018f0c05 */
[----:B------:R-:W-:Y:S01]  /*5cb0*/  IMAD.SHL.U32 R5, R136, 0x20, RZ ;  /* 0x0000002088057824 */ /* 0x000fe200078e00ff */
[----:B------:R-:W-:Y:S01]  /*5cc0*/  LEA.HI.X R11, R7, UR9, R6, 0x1, P2 ;  /* 0x00000009070b7c11 */ /* 0x000fe200090f0c06 */
[----:B------:R-:W-:Y:S01]  /*5cd0*/  IMAD.X R9, R9, 0x1, R148, P0 ;  /* 0x0000000109097824 */ /* 0x000fe200000e0694 */
[----:B------:R-:W-:Y:S01]  /*5ce0*/  LEA R6, P0, R150, UR8, 0x1 ;  /* 0x0000000896067c11 */ /* 0x000fe2000f8008ff */
[----:B------:R-:W-:Y:S01]  /*5cf0*/  @!PT LDS RZ, [RZ] ;  /* 0x00000000fffff984 */ /* 0x000fe20000000800 */
[----:B------:R-:W-:Y:S01]  /*5d00*/  @!PT LDS RZ, [RZ] ;  /* 0x00000000fffff984 */ /* 0x000fe20000000800 */
[----:B------:R-:W-:Y:S01]  /*5d10*/  @!PT LDS RZ, [RZ] ;  /* 0x00000000fffff984 */ /* 0x000fe20000000800 */
[----:B------:R-:W-:Y:S01]  /*5d20*/  LDGSTS.E.BYPASS.LTC128B.128 [R213+0xc000], desc[UR10][R208.64] ;  /* 0x0c000000d0d57fae */ /* 0x000fe2000b901d4a */
[----:B------:R-:W-:Y:S02]  /*5d30*/  SHF.L.U64.HI R4, R136, 0x5, R137 ;  /* 0x0000000588047819 */ /* 0x000fe40000010289 */
[----:B------:R-:W-:Y:S01]  /*5d40*/  IADD3 R8, P1, R5, R208, RZ ;  /* 0x000000d005087210 */ /* 0x000fe20007f3e0ff */
[----:B------:R-:W-:Y:S01]  /*5d50*/  LDGSTS.E.BYPASS.LTC128B.128 [R213+0xe000], desc[UR10][R10.64+0x80] ;  /* 0x0e0000800ad57fae */ /* 0x000fe2000b901d4a */
[----:B------:R-:W-:-:S02]  /*5d60*/  LEA.HI.X R7, R150, UR9, R9, 0x1, P0 ;  /* 0x0000000996077c11 */ /* 0x000fc400080f0c09 */
[-C--:B------:R-:W-:Y:S01]  /*5d70*/  IADD3 R12, P0, R8, R5.reuse, RZ ;  /* 0x00000005080c7210 */ /* 0x080fe20007f1e0ff */
[----:B------:R-:W-:Y:S01]  /*5d80*/  IMAD.X R9, R4, 0x1, R209, P1 ;  /* 0x0000000104097824 */ /* 0x000fe200008e06d1 */
[-C--:B------:R-:W-:Y:S01]  /*5d90*/  IADD3 R14, P2, R6, R5.reuse, RZ ;  /* 0x00000005060e7210 */ /* 0x080fe20007f5e0ff */
[----:B------:R-:W-:Y:S01]  /*5da0*/  LDGSTS.E.BYPASS.LTC128B.128 [R213+0x10000], desc[UR10][R10.64+0x100] ;  /* 0x100001000ad57fae */ /* 0x000fe2000b901d4a */
[-C--:B------:R-:W-:Y:S01]  /*5db0*/  IADD3 R16, P1, R12, R5.reuse, RZ ;  /* 0x000000050c107210 */ /* 0x080fe20007f3e0ff */
[--C-:B------:R-:W-:Y:S01]  /*5dc0*/  IMAD.X R13, R9, 0x1, R4.reuse, P0 ;  /* 0x00000001090d7824 */ /* 0x100fe200000e0604 */
[----:B------:R-:W-:Y:S01]  /*5dd0*/  IADD3 R18, P0, R14, R5, RZ ;  /* 0x000000050e127210 */ /* 0x000fe20007f1e0ff */
[--C-:B------:R-:W-:Y:S01]  /*5de0*/  IMAD.X R15, R7, 0x1, R4.reuse, P2 ;  /* 0x00000001070f7824 */ /* 0x100fe200010e0604 */
[----:B------:R1:W-:Y:S01]  /*5df0*/  LDGSTS.E.BYPASS.LTC128B.128 [R213+0xc800], desc[UR10][R8.64] ;  /* 0x0c80000008d57fae */ /* 0x0003e2000b901d4a */
[--C-:B------:R-:W-:Y:S02]  /*5e00*/  IMAD.X R17, R13, 0x1, R4.reuse, P1 ;  /* 0x000000010d117824 */ /* 0x100fe400008e0604 */
[----:B------:R-:W-:Y:S01]  /*5e10*/  IMAD.X R19, R15, 0x1, R4, P0 ;  /* 0x000000010f137824 */ /* 0x000fe200000e0604 */
[----:B------:R-:W-:Y:S01]  /*5e20*/  LDGSTS.E.BYPASS.LTC128B.128 [R213+0xe800], desc[UR10][R6.64+0x80] ;  /* 0x0e80008006d57fae */ /* 0x000fe2000b901d4a */
[----:B------:R-:W-:-:S03]  /*5e30*/  ISETP.GE.AND P0, PT, R2, 0x3, PT ;  /* 0x000000030200780c */ /* 0x000fc60003f06270 */
[----:B------:R-:W-:Y:S04]  /*5e40*/  LDGSTS.E.BYPASS.LTC128B.128 [R213+0x10800], desc[UR10][R6.64+0x100] ;  /* 0x1080010006d57fae */ /* 0x000fe8000b901d4a */
[----:B------:R-:W-:Y:S04]  /*5e50*/  LDGSTS.E.BYPASS.LTC128B.128 [R213+0xd000], desc[UR10][R12.64] ;  /* 0x0d0000000cd57fae */ /* 0x000fe8000b901d4a */
[----:B------:R-:W-:Y:S04]  /*5e60*/  LDGSTS.E.BYPASS.LTC128B.128 [R213+0xf000], desc[UR10][R14.64+0x80] ;  /* 0x0f0000800ed57fae */ /* 0x000fe8000b901d4a */
[----:B------:R2:W-:Y:S04]  /*5e70*/  LDGSTS.E.BYPASS.LTC128B.128 [R213+0x11000], desc[UR10][R14.64+0x100] ;  /* 0x110001000ed57fae */ /* 0x0005e8000b901d4a */
[----:B------:R-:W-:Y:S04]  /*5e80*/  LDGSTS.E.BYPASS.LTC128B.128 [R213+0xd800], desc[UR10][R16.64] ;  /* 0x0d80000010d57fae */ /* 0x000fe8000b901d4a */
[----:B------:R-:W-:Y:S04]  /*5e90*/  LDGSTS.E.BYPASS.LTC128B.128 [R213+0xf800], desc[UR10][R18.64+0x80] ;  /* 0x0f80008012d57fae */ /* 0x000fe8000b901d4a */
[----:B------:R3:W-:Y:S04]  /*5ea0*/  LDGSTS.E.BYPASS.LTC128B.128 [R213+0x11800], desc[UR10][R18.64+0x100] ;  /* 0x1180010012d57fae */ /* 0x0007e8000b901d4a */
[----:B------:R-:W-:Y:S04]  /*5eb0*/  LDSM.16.M88.4 R176, [R206] ;  /* 0x00000000ceb0783b */ /* 0x000fe80000000200 */
[----:B------:R-:W2:Y:S04]  /*5ec0*/  LDSM.16.M88.4 R24, [R205+0x6000] ;  /* 0x00600000cd18783b */ /* 0x000ea80000000200 */
[----:B-1----:R-:W-:Y:S04]  /*5ed0*/  LDSM.16.M88.4 R8, [R204] ;  /* 0x00000000cc08783b */ /* 0x002fe80000000200 */
[----:B------:R-:W-:Y:S04]  /*5ee0*/  LDSM.16.M88.4 R164, [R203] ;  /* 0x00000000cba4783b */ /* 0x000fe80000000200 */
[----:B------:R-:W1:Y:S04]  /*5ef0*/  LDSM.16.M88.4 R160, [R205+0x6800] ;  /* 0x00680000cda0783b */ /* 0x000e680000000200 */
[----:B------:R-:W4:Y:S04]  /*5f00*/  LDSM.16.M88.4 R152, [R205+0x7000] ;  /* 0x00700000cd98783b */ /* 0x000f280000000200 */
[----:B------:R-:W-:Y:S04]  /*5f10*/  LDSM.16.M88.4 R168, [R202] ;  /* 0x00000000caa8783b */ /* 0x000fe80000000200 */
[----:B------:R-:W5:Y:S04]  /*5f20*/  LDSM.16.M88.4 R228, [R199+0x6000] ;  /* 0x00600000c7e4783b */ /* 0x000f680000000200 */
[----:B------:R-:W5:Y:S04]  /*5f30*/  LDSM.16.M88.4 R32, [R205+0x7800] ;  /* 0x00780000cd20783b */ /* 0x000f680000000200 */
[----:B------:R-:W5:Y:S04]  /*5f40*/  LDSM.16.M88.4 R20, [R195] ;  /* 0x00000000c314783b */ /* 0x000f680000000200 */
[----:B------:R-:W5:Y:S01]  /*5f50*/  LDSM.16.M88.4 R28, [R194] ;  /* 0x00000000c21c783b */ /* 0x000f620000000200 */
[C---:B--2---:R-:W-:Y:S03]  /*5f60*/  HMMA.16816.F32 R12, R176.reuse, R24, RZ ;  /* 0x00000018b00c723c */ /* 0x044fe600000018ff */
[----:B---3--:R-:W-:Y:S04]  /*5f70*/  LDSM.16.M88.4 R16, [R201] ;  /* 0x00000000c910783b */ /* 0x008fe80000000200 */
[----:B------:R-:W2:Y:S01]  /*5f80*/  LDSM.16.M88.4 R220, [R192] ;  /* 0x00000000c0dc783b */ /* 0x000ea20000000200 */
[C---:B------:R-:W-:Y:S03]  /*5f90*/  HMMA.16816.F32 R24, R176.reuse, R26, RZ ;  /* 0x0000001ab018723c */ /* 0x040fe600000018ff */
[----:B------:R-:W3:Y:S03]  /*5fa0*/  LDSM.16.M88.4 R148, [R193] ;  /* 0x00000000c194783b */ /* 0x000ee60000000200 */
[C---:B-1----:R-:W-:Y:S01]  /*5fb0*/  HMMA.16816.F32 R140, R176.reuse, R160, RZ ;  /* 0x000000a0b08c723c */ /* 0x042fe200000018ff */
[----:B------:R-:W1:Y:S04]  /*5fc0*/  LDSM.16.M88.4 R4, [R199+0x6800] ;  /* 0x00680000c704783b */ /* 0x000e680000000200 */
[----:B------:R-:W1:Y:S01]  /*5fd0*/  LDSM.16.M88.4 R144, [R199+0x7000] ;  /* 0x00700000c790783b */ /* 0x000e620000000200 */
[----:B----4-:R-:W-:Y:S03]  /*5fe0*/  HMMA.16816.F32 R156, R176, R152, RZ ;  /* 0x00000098b09c723c */ /* 0x010fe600000018ff */
        /* <DEDUP_REMOVED lines=9> */
[C---:B-----5:R-:W-:Y:S06]  /*6080*/  HMMA.16816.F32 R12, R168.reuse, R228, R12 ;  /* 0x000000e4a80c723c */ /* 0x060fec000000180c */
[----:B------:R-:W-:Y:S01]  /*6090*/  HMMA.16816.F32 R24, R168, R230, R24 ;  /* 0x000000e6a818723c */ /* 0x000fe20000001818 */
[----:B------:R-:W-:Y:S05]  /*60a0*/  LDSM.16.M88.4 R228, [R204+0x2000] ;  /* 0x00200000cce4783b */ /* 0x000fea0000000200 */
[C---:B------:R-:W-:Y:S06]  /*60b0*/  HMMA.16816.F32 R180, R176.reuse, R32, RZ ;  /* 0x00000020b0b4723c */ /* 0x040fec00000018ff */
[----:B------:R-:W-:Y:S01]  /*60c0*/  HMMA.16816.F32 R176, R176, R34, RZ ;  /* 0x00000022b0b0723c */ /* 0x000fe200000018ff */
[----:B------:R-:W-:Y:S05]  /*60d0*/  LDSM.16.M88.4 R32, [R192+0x800] ;  /* 0x00080000c020783b */ /* 0x000fea0000000200 */
[C---:B------:R-:W-:Y:S06]  /*60e0*/  HMMA.16816.F32 R140, R8.reuse, R20, R140 ;  /* 0x00000014088c723c */ /* 0x040fec000000188c */
[C---:B------:R-:W-:Y:S01]  /*60f0*/  HMMA.16816.F32 R160, R8.reuse, R22, R160 ;  /* 0x0000001608a0723c */ /* 0x040fe200000018a0 */
[----:B------:R-:W-:Y:S05]  /*6100*/  LDSM.16.M88.4 R20, [R192+0x1000] ;  /* 0x00100000c014783b */ /* 0x000fea0000000200 */
[C---:B------:R-:W-:Y:S06]  /*6110*/  HMMA.16816.F32 R156, R8.reuse, R28, R156 ;  /* 0x0000001c089c723c */ /* 0x040fec000000189c */
[----:B------:R-:W-:Y:S01]  /*6120*/  HMMA.16816.F32 R152, R8, R30, R152 ;  /* 0x0000001e0898723c */ /* 0x000fe20000001898 */
[----:B------:R-:W4:Y:S05]  /*6130*/  LDSM.16.M88.4 R28, [R206+0x2000] ;  /* 0x00200000ce1c783b */ /* 0x000f2a0000000200 */
[C---:B--2---:R-:W-:Y:S06]  /*6140*/  HMMA.16816.F32 R12, R16.reuse, R220, R12 ;  /* 0x000000dc100c723c */ /* 0x044fec000000180c */
[----:B------:R-:W-:Y:S01]  /*6150*/  HMMA.16816.F32 R24, R16, R222, R24 ;  /* 0x000000de1018723c */ /* 0x000fe20000001818 */
[----:B------:R-:W-:Y:S05]  /*6160*/  LDSM.16.M88.4 R220, [R188] ;  /* 0x00000000bcdc783b */ /* 0x000fea0000000200 */
[C---:B---3--:R-:W-:Y:S06]  /*6170*/  HMMA.16816.F32 R180, R8.reuse, R148, R180 ;  /* 0x0000009408b4723c */ /* 0x048fec00000018b4 */
[----:B------:R-:W-:Y:S01]  /*6180*/  HMMA.16816.F32 R176, R8, R150, R176 ;  /* 0x0000009608b0723c */ /* 0x000fe200000018b0 */
[----:B------:R-:W-:Y:S04]  /*6190*/  LDSM.16.M88.4 R148, [R192+0x1800] ;  /* 0x00180000c094783b */ /* 0x000fe80000000200 */
[----:B------:R-:W-:Y:S01]  /*61a0*/  LDSM.16.M88.4 R8, [R205+0x8800] ;  /* 0x00880000cd08783b */ /* 0x000fe20000000200 */
[C---:B-1----:R-:W-:Y:S06]  /*61b0*/  HMMA.16816.F32 R140, R168.reuse, R4, R140 ;  /* 0x00000004a88c723c */ /* 0x042fec000000188c */
[C---:B------:R-:W-:Y:S01]  /*61c0*/  HMMA.16816.F32 R160, R168.reuse, R6, R160 ;  /* 0x00000006a8a0723c */ /* 0x040fe200000018a0 */
[----:B------:R-:W-:Y:S05]  /*61d0*/  LDSM.16.M88.4 R4, [R205+0x9000] ;  /* 0x00900000cd04783b */ /* 0x000fea0000000200 */
[C---:B------:R-:W-:Y:S06]  /*61e0*/  HMMA.16816.F32 R156, R168.reuse, R144, R156 ;  /* 0x00000090a89c723c */ /* 0x040fec000000189c */
[----:B------:R-:W-:Y:S01]  /*61f0*/  HMMA.16816.F32 R152, R168, R146, R152 ;  /* 0x00000092a898723c */ /* 0x000fe20000001898 */
[----:B------:R-:W1:Y:S05]  /*6200*/  LDSM.16.M88.4 R144, [R191] ;  /* 0x00000000bf90783b */ /* 0x000e6a0000000200 */
[C---:B----4-:R-:W-:Y:S06]  /*6210*/  HMMA.16816.F32 R12, R28.reuse, R164, R12 ;  /* 0x000000a41c0c723c */ /* 0x050fec000000180c */
        /* <DEDUP_REMOVED lines=33> */
[C---:B------:R-:W-:Y:S06]  /*6430*/  HMMA.16816.F32 R140, R228.reuse, R16, R140 ;  /* 0x00000010e48c723c */ /* 0x040fec000000188c */
[----:B------:R-:W-:Y:S01]  /*6440*/  HMMA.16816.F32 R160, R228, R18, R160 ;  /* 0x00000012e4a0723c */ /* 0x000fe200000018a0 */
[----:B------:R-:W1:Y:S05]  /*6450*/  LDSM.16.M88.4 R16, [R187] ;  /* 0x00000000bb10783b */ /* 0x000e6a0000000200 */
[----:B------:R-:W-:Y:S01]  /*6460*/  HMMA.16816.F32 R24, R148, R10, R24 ;  /* 0x0000000a9418723c */ /* 0x000fe20000001818 */
[----:B------:R-:W-:Y:S05]  /*6470*/  LDSM.16.M88.4 R8, [R202+0x4000] ;  /* 0x00400000ca08783b */ /* 0x000fea0000000200 */
[----:B--2---:R-:W-:Y:S06]  /*6480*/  HMMA.16816.F32 R156, R228, R4, R156 ;  /* 0x00000004e49c723c */ /* 0x004fec000000189c */
[----:B------:R-:W-:Y:S06]  /*6490*/  HMMA.16816.F32 R140, R172, R236, R140 ;  /* 0x000000ecac8c723c */ /* 0x000fec000000188c */
[----:B---3--:R-:W-:Y:S06]  /*64a0*/  HMMA.16816.F32 R12, R32, R232, R12 ;  /* 0x000000e8200c723c */ /* 0x008fec000000180c */
[----:B------:R-:W-:Y:S06]  /*64b0*/  HMMA.16816.F32 R160, R172, R238, R160 ;  /* 0x000000eeaca0723c */ /* 0x000fec00000018a0 */
[C---:B------:R-:W-:Y:S06]  /*64c0*/  HMMA.16816.F32 R180, R228.reuse, R220, R180 ;  /* 0x000000dce4b4723c */ /* 0x040fec00000018b4 */
[----:B------:R-:W-:Y:S01]  /*64d0*/  HMMA.16816.F32 R176, R228, R222, R176 ;  /* 0x000000dee4b0723c */ /* 0x000fe200000018b0 */
[----:B------:R-:W2:Y:S05]  /*64e0*/  LDSM.16.M88.4 R220, [R192+0x3000] ;  /* 0x00300000c0dc783b */ /* 0x000eaa0000000200 */
[----:B------:R-:W-:Y:S01]  /*64f0*/  HMMA.16816.F32 R24, R32, R234, R24 ;  /* 0x000000ea2018723c */ /* 0x000fe20000001818 */
[----:B------:R-:W-:Y:S05]  /*6500*/  LDSM.16.M88.4 R232, [R201+0x4000] ;  /* 0x00400000c9e8783b */ /* 0x000fea0000000200 */
[----:B------:R-:W-:Y:S01]  /*6510*/  HMMA.16816.F32 R152, R228, R6, R152 ;  /* 0x00000006e498723c */ /* 0x000fe20000001898 */
[----:B------:R-:W3:Y:S04]  /*6520*/  LDSM.16.M88.4 R4, [R199+0xa000] ;  /* 0x00a00000c704783b */ /* 0x000ee80000000200 */
[----:B------:R-:W-:Y:S01]  /*6530*/  LDSM.16.M88.4 R228, [R186] ;  /* 0x00000000bae4783b */ /* 0x000fe20000000200 */
[----:B------:R-:W-:Y:S03]  /*6540*/  HMMA.16816.F32 R236, R172, R168, R156 ;  /* 0x000000a8acec723c */ /* 0x000fe6000000189c */
[----:B------:R-:W-:Y:S03]  /*6550*/  LDSM.16.M88.4 R156, [R192+0x4000] ;  /* 0x00400000c09c783b */ /* 0x000fe60000000200 */
[----:B-1----:R-:W-:Y:S06]  /*6560*/  HMMA.16816.F32 R12, R20, R16, R12 ;  /* 0x00000010140c723c */ /* 0x002fec000000180c */
[C---:B------:R-:W-:Y:S06]  /*6570*/  HMMA.16816.F32 R140, R148.reuse, R144, R140 ;  /* 0x00000090948c723c */ /* 0x040fec000000188c */
[----:B------:R-:W-:Y:S01]  /*6580*/  HMMA.16816.F32 R160, R148, R146, R160 ;  /* 0x0000009294a0723c */ /* 0x000fe200000018a0 */
[----:B------:R-:W-:Y:S05]  /*6590*/  LDSM.16.M88.4 R144, [R199+0xa800] ;  /* 0x00a80000c790783b */ /* 0x000fea0000000200 */
[----:B------:R-:W-:Y:S01]  /*65a0*/  HMMA.16816.F32 R24, R20, R18, R24 ;  /* 0x000000121418723c */ /* 0x000fe20000001818 */
[----:B------:R-:W1:Y:S05]  /*65b0*/  LDSM.16.M88.4 R16, [R205+0xb000] ;  /* 0x00b00000cd10783b */ /* 0x000e6a0000000200 */
[----:B------:R-:W-:Y:S06]  /*65c0*/  HMMA.16816.F32 R152, R172, R170, R152 ;  /* 0x000000aaac98723c */ /* 0x000fec0000001898 */
[----:B--2---:R-:W-:Y:S06]  /*65d0*/  HMMA.16816.F32 R236, R148, R220, R236 ;  /* 0x000000dc94ec723c */ /* 0x004fec00000018ec */
[----:B---3--:R-:W-:Y:S06]  /*65e0*/  HMMA.16816.F32 R12, R8, R4, R12 ;  /* 0x00000004080c723c */ /* 0x008fec000000180c */
[C---:B------:R-:W-:Y:S06]  /*65f0*/  HMMA.16816.F32 R140, R32.reuse, R28, R140 ;  /* 0x0000001c208c723c */ /* 0x040fec000000188c */
[----:B------:R-:W-:Y:S01]  /*6600*/  HMMA.16816.F32 R160, R32, R30, R160 ;  /* 0x0000001e20a0723c */ /* 0x000fe200000018a0 */
[----:B------:R-:W-:Y:S05]  /*6610*/  LDSM.16.M88.4 R28, [R192+0x4800] ;  /* 0x00480000c01c783b */ /* 0x000fea0000000200 */
[----:B------:R-:W-:Y:S01]  /*6620*/  HMMA.16816.F32 R24, R8, R6, R24 ;  /* 0x000000060818723c */ /* 0x000fe20000001818 */
[----:B------:R-:W2:Y:S05]  /*6630*/  LDSM.16.M88.4 R4, [R185] ;  /* 0x00000000b904783b */ /* 0x000eaa0000000200 */
[C---:B------:R-:W-:Y:S06]  /*6640*/  HMMA.16816.F32 R180, R172.reuse, R164, R180 ;  /* 0x000000a4acb4723c */ /* 0x040fec00000018b4 */
[----:B------:R-:W-:Y:S01]  /*6650*/  HMMA.16816.F32 R176, R172, R166, R176 ;  /* 0x000000a6acb0723c */ /* 0x000fe200000018b0 */
[----:B------:R-:W3:Y:S05]  /*6660*/  LDSM.16.M88.4 R164, [R192+0x3800] ;  /* 0x00380000c0a4783b */ /* 0x000eea0000000200 */
[----:B------:R-:W-:Y:S06]  /*6670*/  HMMA.16816.F32 R152, R148, R222, R152 ;  /* 0x000000de9498723c */ /* 0x000fec0000001898 */
[----:B-1----:R-:W-:Y:S06]  /*6680*/  HMMA.16816.F32 R236, R32, R16, R236 ;  /* 0x0000001020ec723c */ /* 0x002fec00000018ec */
[----:B------:R-:W-:Y:S06]  /*6690*/  HMMA.16816.F32 R12, R232, R156, R12 ;  /* 0x0000009ce80c723c */ /* 0x000fec000000180c */
[C---:B------:R-:W-:Y:S06]  /*66a0*/  HMMA.16816.F32 R140, R20.reuse, R228, R140 ;  /* 0x000000e4148c723c */ /* 0x040fec000000188c */
[----:B------:R-:W-:Y:S06]  /*66b0*/  HMMA.16816.F32 R160, R20, R230, R160 ;  /* 0x000000e614a0723c */ /* 0x000fec00000018a0 */
[----:B------:R-:W-:Y:S01]  /*66c0*/  HMMA.16816.F32 R24, R232, R158, R24 ;  /* 0x0000009ee818723c */ /* 0x000fe20000001818 */
[----:B------:R-:W1:Y:S05]  /*66d0*/  LDSM.16.M88.4 R156, [R199+0xb000] ;  /* 0x00b00000c79c783b */ /* 0x000e6a0000000200 */
[----:B------:R-:W-:Y:S01]  /*66e0*/  HMMA.16816.F32 R152, R32, R18, R152 ;  /* 0x000000122098723c */ /* 0x000fe20000001898 */
[----:B------:R-:W4:Y:S01]  /*66f0*/  LDSM.16.M88.4 R16, [R205+0xb800] ;  /* 0x00b80000cd10783b */ /* 0x000f220000000200 */
[----:B------:R-:W-:Y:S01]  /*6700*/  FMUL.FTZ R12, R12, UR5 ;  /* 0x000000050c0c7c20 */ /* 0x000fe20008410000 */
[----:B------:R-:W-:Y:S01]  /*6710*/  FMUL.FTZ R13, R13, UR5 ;  /* 0x000000050d0d7c20 */ /* 0x000fe20008410000 */
[----:B------:R-:W-:-:S02]  /*6720*/  FMUL.FTZ R172, R14, UR5 ;  /* 0x000000050eac7c20 */ /* 0x000fc40008410000 */
[----:B--2---:R-:W-:Y:S04]  /*6730*/  HMMA.16816.F32 R236, R20, R4, R236 ;  /* 0x0000000414ec723c */ /* 0x004fe800000018ec */
[----:B------:R-:W-:Y:S02]  /*6740*/  MUFU.TANH R172, R172 ;  /* 0x000000ac00ac7308 */ /* 0x000fe40000002400 */
[----:B---3--:R-:W-:Y:S06]  /*6750*/  HMMA.16816.F32 R180, R148, R164, R180 ;  /* 0x000000a494b4723c */ /* 0x008fec00000018b4 */
[----:B------:R-:W-:Y:S01]  /*6760*/  HMMA.16816.F32 R140, R8, R144, R140 ;  /* 0x00000090088c723c */ /* 0x000fe2000000188c */
[----:B------:R-:W-:Y:S01]  /*6770*/  MUFU.TANH R144, R12 ;  /* 0x0000000c00907308 */ /* 0x000fe20000002400 */
[----:B------:R-:W-:Y:S01]  /*6780*/  FMUL.FTZ R24, R24, UR5 ;  /* 0x0000000518187c20 */ /* 0x000fe20008410000 */
[----:B------:R-:W-:Y:S01]  /*6790*/  FMUL.FTZ R25, R25, UR5 ;  /* 0x0000000519197c20 */ /* 0x000fe20008410000 */
[----:B------:R-:W-:-:S02]  /*67a0*/  FMUL.FTZ R26, R26, UR5 ;  /* 0x000000051a1a7c20 */ /* 0x000fc40008410000 */
[----:B------:R-:W-:Y:S03]  /*67b0*/  HMMA.16816.F32 R160, R8, R146, R160 ;  /* 0x0000009208a0723c */ /* 0x000fe600000018a0 */
[----:B------:R2:W3:Y:S03]  /*67c0*/  MUFU.TANH R145, R13 ;  /* 0x0000000d00917308 */ /* 0x0004e60000002400 */
[----:B------:R-:W-:Y:S01]  /*67d0*/  HMMA.16816.F32 R176, R148, R166, R176 ;  /* 0x000000a694b0723c */ /* 0x000fe200000018b0 */
[----:B------:R-:W-:-:S04]  /*67e0*/  FMUL.FTZ R146, R15, UR5 ;  /* 0x000000050f927c20 */ /* 0x000fc80008410000 */
[----:B------:R-:W-:Y:S01]  /*67f0*/  MUFU.TANH R147, R26 ;  /* 0x0000001a00937308 */ /* 0x000fe20000002400 */
[----:B------:R-:W-:Y:S01]  /*6800*/  HMMA.16816.F32 R152, R20, R6, R152 ;  /* 0x000000061498723c */ /* 0x000fe20000001898 */
[----:B------:R-:W5:Y:S05]  /*6810*/  LDSM.16.M88.4 R4, [R184] ;  /* 0x00000000b804783b */ /* 0x000f6a0000000200 */
[----:B-1----:R-:W-:Y:S01]  /*6820*/  HMMA.16816.F32 R236, R8, R156, R236 ;  /* 0x0000009c08ec723c */ /* 0x002fe200000018ec */
[----:B------:R-:W1:Y:S01]  /*6830*/  MUFU.TANH R146, R146 ;  /* 0x0000009200927308 */ /* 0x000e620000002400 */
[----:B--2---:R-:W2:Y:S04]  /*6840*/  LDSM.16.M88.4 R12, [R192+0x5000] ;  /* 0x00500000c00c783b */ /* 0x004ea80000000200 */
[----:B----4-:R-:W-:Y:S01]  /*6850*/  HMMA.16816.F32 R180, R32, R16, R180 ;  /* 0x0000001020b4723c */ /* 0x010fe200000018b4 */
[----:B------:R-:W-:-:S05]  /*6860*/  FMUL.FTZ R156, R27, UR5 ;  /* 0x000000051b9c7c20 */ /* 0x000fca0008410000 */
[----:B------:R-:W-:Y:S01]  /*6870*/  HMMA.16816.F32 R140, R232, R28, R140 ;  /* 0x0000001ce88c723c */ /* 0x000fe2000000188c */
[----:B------:R-:W-:Y:S05]  /*6880*/  MUFU.TANH R28, R24 ;  /* 0x00000018001c7308 */ /* 0x000fea0000002400 */
[----:B------:R-:W-:Y:S01]  /*6890*/  HMMA.16816.F32 R176, R32, R18, R176 ;  /* 0x0000001220b0723c */ /* 0x000fe200000018b0 */
[----:B------:R-:W-:Y:S02]  /*68a0*/  LDSM.16.M88.4 R16, [R192+0x5800] ;  /* 0x00580000c010783b */ /* 0x000fe40000000200 */
[----:B------:R4:W1:Y:S03]  /*68b0*/  MUFU.TANH R29, R25 ;  /* 0x00000019001d7308 */ /* 0x0008660000002400 */
[----:B------:R-:W-:Y:S05]  /*68c0*/  HMMA.16816.F32 R152, R8, R158, R152 ;  /* 0x0000009e0898723c */ /* 0x000fea0000001898 */
[----:B------:R-:W1:Y:S01]  /*68d0*/  MUFU.TANH R156, R156 ;  /* 0x0000009c009c7308 */ /* 0x000e620000002400 */
[----:B------:R-:W-:Y:S06]  /*68e0*/  HMMA.16816.F32 R160, R232, R30, R160 ;  /* 0x0000001ee8a0723c */ /* 0x000fec00000018a0 */
[----:B-----5:R-:W-:Y:S01]  /*68f0*/  HMMA.16816.F32 R180, R20, R4, R180 ;  /* 0x0000000414b4723c */ /* 0x020fe200000018b4 */
[----:B------:R-:W-:Y:S01]  /*6900*/  FMUL.FTZ R30, R140, UR5 ;  /* 0x000000058c1e7c20 */ /* 0x000fe20008410000 */
[----:B----4-:R-:W4:Y:S01]  /*6910*/  LDSM.16.M88.4 R24, [R199+0xb800] ;  /* 0x00b80000c718783b */ /* 0x010f220000000200 */
[----:B------:R-:W-:Y:S01]  /*6920*/  FMUL.FTZ R140, R143, UR5 ;  /* 0x000000058f8c7c20 */ /* 0x000fe20008410000 */
[----:B------:R-:W-:Y:S01]  /*6930*/  FMUL.FTZ R142, R142, UR5 ;  /* 0x000000058e8e7c20 */ /* 0x000fe20008410000 */
[----:B------:R-:W-:Y:S01]  /*6940*/  FMUL.FTZ R31, R141, UR5 ;  /* 0x000000058d1f7c20 */ /* 0x000fe20008410000 */
[----:B--2---:R-:W-:Y:S01]  /*6950*/  HMMA.16816.F32 R236, R232, R12, R236 ;  /* 0x0000000ce8ec723c */ /* 0x004fe200000018ec */
[----:B------:R-:W2:Y:S01]  /*6960*/  S2R R12, SR_TID.X ;  /* 0x00000000000c7919 */ /* 0x000ea20000002100 */
[----:B------:R-:W5:Y:S01]  /*6970*/  MUFU.TANH R30, R30 ;  /* 0x0000001e001e7308 */ /* 0x000f620000002400 */
[----:B------:R-:W-:-:S04]  /*6980*/  DEPBAR.LE SB0, 0x0 ;  /* 0x000080000000791a */ /* 0x000fc80000000000 */
[----:B------:R-:W-:Y:S03]  /*6990*/  HMMA.16816.F32 R176, R20, R6, R176 ;  /* 0x0000000614b0723c */ /* 0x000fe600000018b0 */
[----:B------:R-:W-:Y:S02]  /*69a0*/  MUFU.TANH R140, R140 ;  /* 0x0000008c008c7308 */ /* 0x000fe40000002400 */
[----:B------:R-:W-:Y:S01]  /*69b0*/  FMUL.FTZ R143, R160, UR5 ;  /* 0x00000005a08f7c20 */ /* 0x000fe20008410000 */
[----:B------:R-:W-:Y:S01]  /*69c0*/  HMMA.16816.F32 R152, R232, R14, R152 ;  /* 0x0000000ee898723c */ /* 0x000fe20000001898 */
[----:B------:R-:W-:Y:S01]  /*69d0*/  FMUL.FTZ R141, R161, UR5 ;  /* 0x00000005a18d7c20 */ /* 0x000fe20008410000 */
[----:B------:R-:W-:Y:S01]  /*69e0*/  FMUL.FTZ R158, R162, UR5 ;  /* 0x00000005a29e7c20 */ /* 0x000fe20008410000 */
[----:B------:R-:W-:Y:S02]  /*69f0*/  FMUL.FTZ R4, R163, UR5 ;  /* 0x00000005a3047c20 */ /* 0x000fe40008410000 */
[----:B------:R-:W5:Y:S06]  /*6a00*/  MUFU.TANH R143, R143 ;  /* 0x0000008f008f7308 */ /* 0x000f6c0000002400 */
[----:B------:R-:W-:Y:S01]  /*6a10*/  FMUL.FTZ R5, R236, UR5 ;  /* 0x00000005ec057c20 */ /* 0x000fe20008410000 */
[----:B------:R-:W-:Y:S01]  /*6a20*/  FMUL.FTZ R13, R237, UR5 ;  /* 0x00000005ed0d7c20 */ /* 0x000fe20008410000 */
[----:B------:R-:W5:Y:S01]  /*6a30*/  MUFU.TANH R142, R142 ;  /* 0x0000008e008e7308 */ /* 0x000f620000002400 */
[----:B------:R-:W-:Y:S01]  /*6a40*/  FMUL.FTZ R14, R238, UR5 ;  /* 0x00000005ee0e7c20 */ /* 0x000fe20008410000 */
[----:B--2---:R-:W-:-:S06]  /*6a50*/  IMAD.SHL.U32 R6, R12, 0x2, RZ ;  /* 0x000000020c067824 */ /* 0x004fcc00078e00ff */
[----:B------:R-:W2:Y:S01]  /*6a60*/  MUFU.TANH R31, R31 ;  /* 0x0000001f001f7308 */ /* 0x000ea20000002400 */
[----:B------:R-:W-:Y:S01]  /*6a70*/  FMUL.FTZ R12, R239, UR5 ;  /* 0x00000005ef0c7c20 */ /* 0x000fe20008410000 */
[C---:B----4-:R-:W-:Y:S01]  /*6a80*/  HMMA.16816.F32 R180, R8.reuse, R24, R180 ;  /* 0x0000001808b4723c */ /* 0x050fe200000018b4 */
[----:B------:R-:W-:Y:S01]  /*6a90*/  FMUL.FTZ R149, R153, UR5 ;  /* 0x0000000599957c20 */ /* 0x000fe20008410000 */
[----:B------:R-:W-:Y:S01]  /*6aa0*/  LOP3.LUT R6, R6, 0x6, RZ, 0xc0, !PT ;  /* 0x0000000606067812 */ /* 0x000fe200078ec0ff */
[----:B------:R-:W-:Y:S01]  /*6ab0*/  FMUL.FTZ R150, R154, UR5 ;  /* 0x000000059a967c20 */ /* 0x000fe20008410000 */
[----:B------:R-:W-:Y:S01]  /*6ac0*/  FMUL.FTZ R151, R152, UR5 ;  /* 0x0000000598977c20 */ /* 0x000fe20008410000 */
[----:B------:R-:W-:Y:S01]  /*6ad0*/  FMUL.FTZ R148, R155, UR5 ;  /* 0x000000059b947c20 */ /* 0x000fe20008410000 */
[----:B------:R-:W-:Y:S01]  /*6ae0*/  HMMA.16816.F32 R176, R8, R26, R176 ;  /* 0x0000001a08b0723c */ /* 0x000fe200000018b0 */
[----:B------:R-:W-:Y:S01]  /*6af0*/  IMAD R7, R211, 0x40, R6 ;  /* 0x00000040d3077824 */ /* 0x000fe200078e0206 */
[----:B------:R-:W-:Y:S03]  /*6b00*/  MUFU.TANH R141, R141 ;  /* 0x0000008d008d7308 */ /* 0x000fe60000002400 */
[----:B------:R-:W-:-:S05]  /*6b10*/  VIADD R15, R7, 0x1 ;  /* 0x00000001070f7836 */ /* 0x000fca0000000000 */
[C---:B------:R-:W-:Y:S01]  /*6b20*/  ISETP.GE.AND P4, PT, R15.reuse, R218, PT ;  /* 0x000000da0f00720c */ /* 0x040fe20003f86270 */
[----:B------:R-:W4:Y:S01]  /*6b30*/  MUFU.TANH R158, R158 ;  /* 0x0000009e009e7308 */ /* 0x000f220000002400 */
[----:B------:R-:W-:Y:S01]  /*6b40*/  ISETP.GE.AND P5, PT, R15, R0, PT ;  /* 0x000000000f00720c */ /* 0x000fe20003fa6270 */
[----:B------:R-:W-:Y:S01]  /*6b50*/  VIADD R15, R7, 0x9 ;  /* 0x00000009070f7836 */ /* 0x000fe20000000000 */
[----:B---3--:R-:W-:Y:S02]  /*6b60*/  FSEL R9, R145, -INF , !P4 ;  /* 0xff80000091097808 */ /* 0x008fe40006000000 */
[----:B-1----:R-:W-:Y:S02]  /*6b70*/  FSEL R146, R146, -INF , !P5 ;  /* 0xff80000092927808 */ /* 0x002fe40006800000 */
[C---:B------:R-:W-:Y:S01]  /*6b80*/  HMMA.16816.F32 R180, R232.reuse, R16, R180 ;  /* 0x00000010e8b4723c */ /* 0x040fe200000018b4 */
[C---:B------:R-:W-:Y:S01]  /*6b90*/  ISETP.GE.AND P2, PT, R15.reuse, R218, PT ;  /* 0x000000da0f00720c */ /* 0x040fe20003f46270 */
[----:B------:R-:W1:Y:S01]  /*6ba0*/  MUFU.TANH R5, R5 ;  /* 0x0000000500057308 */ /* 0x000e620000002400 */
[----:B------:R-:W-:Y:S01]  /*6bb0*/  ISETP.GE.AND P4, PT, R15, R0, PT ;  /* 0x000000000f00720c */ /* 0x000fe20003f86270 */
[----:B------:R-:W-:Y:S01]  /*6bc0*/  VIADD R15, R7, 0x10 ;  /* 0x00000010070f7836 */ /* 0x000fe20000000000 */
[----:B------:R-:W-:Y:S01]  /*6bd0*/  FSEL R29, R29, -INF , !P2 ;  /* 0xff8000001d1d7808 */ /* 0x000fe20005000000 */
[----:B------:R-:W-:Y:S01]  /*6be0*/  HMMA.16816.F32 R176, R232, R18, R176 ;  /* 0x00000012e8b0723c */ /* 0x000fe200000018b0 */
[----:B------:R-:W-:Y:S01]  /*6bf0*/  VIADD R17, R7, 0x8 ;  /* 0x0000000807117836 */ /* 0x000fe20000000000 */
[----:B------:R-:W-:-:S02]  /*6c00*/  FSEL R6, R156, -INF , !P4 ;  /* 0xff8000009c067808 */ /* 0x000fc40006000000 */
[-C--:B------:R-:W-:Y:S01]  /*6c10*/  ISETP.GE.AND P5, PT, R15, R218.reuse, PT ;  /* 0x000000da0f00720c */ /* 0x080fe20003fa6270 */
[----:B------:R-:W-:Y:S01]  /*6c20*/  MUFU.TANH R13, R13 ;  /* 0x0000000d000d7308 */ /* 0x000fe20000002400 */
[C---:B------:R-:W-:Y:S02]  /*6c30*/  ISETP.GE.AND P3, PT, R17.reuse, R218, PT ;  /* 0x000000da1100720c */ /* 0x040fe40003f66270 */
[-C--:B------:R-:W-:Y:S01]  /*6c40*/  ISETP.GE.AND P1, PT, R17, R0.reuse, PT ;  /* 0x000000001100720c */ /* 0x080fe20003f26270 */
[----:B------:R-:W-:Y:S01]  /*6c50*/  VIADD R17, R7, 0x11 ;  /* 0x0000001107117836 */ /* 0x000fe20000000000 */
[----:B------:R-:W-:Y:S02]  /*6c60*/  FSEL R11, R28, -INF , !P3 ;  /* 0xff8000001c0b7808 */ /* 0x000fe40005800000 */
[----:B------:R-:W-:Y:S01]  /*6c70*/  ISETP.GE.AND P3, PT, R15, R0, PT ;  /* 0x000000000f00720c */ /* 0x000fe20003f66270 */
[----:B------:R-:W-:Y:S01]  /*6c80*/  VIADD R15, R7, 0x18 ;  /* 0x00000018070f7836 */ /* 0x000fe20000000000 */
[----:B------:R-:W-:Y:S01]  /*6c90*/  FSEL R8, R147, -INF , !P1 ;  /* 0xff80000093087808 */ /* 0x000fe20004800000 */
[----:B------:R-:W3:Y:S01]  /*6ca0*/  MUFU.TANH R14, R14 ;  /* 0x0000000e000e7308 */ /* 0x000ee20000002400 */
[----:B-----5:R-:W-:-:S02]  /*6cb0*/  FSEL R147, R30, -INF , !P5 ;  /* 0xff8000001e937808 */ /* 0x020fc40006800000 */
[C---:B------:R-:W-:Y:S01]  /*6cc0*/  ISETP.GE.AND P4, PT, R15.reuse, R218, PT ;  /* 0x000000da0f00720c */ /* 0x040fe20003f86270 */
[----:B------:R-:W-:Y:S01]  /*6cd0*/  FMUL.FTZ R175, R180, UR5 ;  /* 0x00000005b4af7c20 */ /* 0x000fe20008410000 */
[----:B------:R-:W-:Y:S01]  /*6ce0*/  ISETP.GE.AND P5, PT, R15, R0, PT ;  /* 0x000000000f00720c */ /* 0x000fe20003fa6270 */
[----:B------:R-:W-:Y:S01]  /*6cf0*/  VIADD R15, R7, 0x20 ;  /* 0x00000020070f7836 */ /* 0x000fe20000000000 */
[C---:B------:R-:W-:Y:S01]  /*6d00*/  ISETP.GE.AND P1, PT, R17.reuse, R218, PT ;  /* 0x000000da1100720c */ /* 0x040fe20003f26270 */
[----:B------:R-:W5:Y:S01]  /*6d10*/  MUFU.TANH R4, R4 ;  /* 0x0000000400047308 */ /* 0x000f620000002400 */
[----:B------:R-:W-:Y:S01]  /*6d20*/  ISETP.GE.AND P2, PT, R17, R0, PT ;  /* 0x000000001100720c */ /* 0x000fe20003f46270 */
[----:B------:R-:W-:Y:S02]  /*6d30*/  VIADD R17, R7, 0x19 ;  /* 0x0000001907117836 */ /* 0x000fe40000000000 */
[----:B------:R-:W-:Y:S01]  /*6d40*/  FMUL.FTZ R170, R182, UR5 ;  /* 0x00000005b6aa7c20 */ /* 0x000fe20008410000 */
[----:B------:R-:W-:Y:S01]  /*6d50*/  FSEL R143, R143, -INF , !P4 ;  /* 0xff8000008f8f7808 */ /* 0x000fe20006000000 */
[----:B------:R-:W-:Y:S01]  /*6d60*/  FMUL.FTZ R173, R181, UR5 ;  /* 0x00000005b5ad7c20 */ /* 0x000fe20008410000 */
[----:B------:R-:W-:Y:S01]  /*6d70*/  FSEL R140, R140, -INF , !P2 ;  /* 0xff8000008c8c7808 */ /* 0x000fe20005000000 */
[----:B------:R-:W-:Y:S01]  /*6d80*/  FMUL.FTZ R168, R183, UR5 ;  /* 0x00000005b7a87c20 */ /* 0x000fe20008410000 */
[----:B------:R-:W5:Y:S01]  /*6d90*/  MUFU.TANH R12, R12 ;  /* 0x0000000c000c7308 */ /* 0x000f620000002400 */
[----:B------:R-:W-:Y:S01]  /*6da0*/  FSEL R142, R142, -INF , !P3 ;  /* 0xff8000008e8e7808 */ /* 0x000fe20005800000 */
[----:B------:R-:W-:Y:S01]  /*6db0*/  FMUL.FTZ R171, R176, UR5 ;  /* 0x00000005b0ab7c20 */ /* 0x000fe20008410000 */
[----:B------:R-:W-:Y:S01]  /*6dc0*/  ISETP.GE.AND P2, PT, R15, R218, PT ;  /* 0x000000da0f00720c */ /* 0x000fe20003f46270 */
[----:B------:R-:W-:Y:S01]  /*6dd0*/  FMUL.FTZ R169, R177, UR5 ;  /* 0x00000005b1a97c20 */ /* 0x000fe20008410000 */
[----:B------:R-:W-:Y:S01]  /*6de0*/  ISETP.GE.AND P4, PT, R15, R0, PT ;  /* 0x000000000f00720c */ /* 0x000fe20003f86270 */
[----:B------:R-:W-:Y:S01]  /*6df0*/  VIADD R15, R7, 0x21 ;  /* 0x00000021070f7836 */ /* 0x000fe20000000000 */
[----:B------:R-:W-:Y:S01]  /*6e00*/  ISETP.GE.AND P3, PT, R17, R218, PT ;  /* 0x000000da1100720c */ /* 0x000fe20003f66270 */
[----:B------:R-:W-:Y:S01]  /*6e10*/  MUFU.TANH R149, R149 ;  /* 0x0000009500957308 */ /* 0x000fe20000002400 */
[----:B--2---:R-:W-:Y:S01]  /*6e20*/  FSEL R145, R31, -INF , !P1 ;  /* 0xff8000001f917808 */ /* 0x004fe20004800000 */
[----:B------:R-:W-:Y:S01]  /*6e30*/  FMUL.FTZ R166, R178, UR5 ;  /* 0x00000005b2a67c20 */ /* 0x000fe20008410000 */
[----:B----4-:R-:W-:Y:S01]  /*6e40*/  FSEL R158, R158, -INF , !P5 ;  /* 0xff8000009e9e7808 */ /* 0x010fe20006800000 */
[----:B------:R-:W-:Y:S01]  /*6e50*/  FMUL.FTZ R164, R179, UR5 ;  /* 0x00000005b3a47c20 */ /* 0x000fe20008410000 */
[----:B------:R-:W-:-:S02]  /*6e60*/  FSEL R141, R141, -INF , !P3 ;  /* 0xff8000008d8d7808 */ /* 0x000fc40005800000 */
[----:B------:R-:W-:Y:S01]  /*6e70*/  ISETP.GE.AND P1, PT, R17, R0, PT ;  /* 0x000000001100720c */ /* 0x000fe20003f26270 */
[----:B------:R-:W2:Y:S01]  /*6e80*/  MUFU.TANH R150, R150 ;  /* 0x0000009600967308 */ /* 0x000ea20000002400 */
[----:B------:R-:W-:Y:S01]  /*6e90*/  ISETP.GE.AND P5, PT, R15, R218, PT ;  /* 0x000000da0f00720c */ /* 0x000fe20003fa6270 */
[----:B------:R-:W-:Y:S01]  /*6ea0*/  VIADD R17, R7, 0x28 ;  /* 0x0000002807117836 */ /* 0x000fe20000000000 */
[----:B------:R-:W-:Y:S01]  /*6eb0*/  ISETP.GE.AND P3, PT, R15, R0, PT ;  /* 0x000000000f00720c */ /* 0x000fe20003f66270 */
[----:B------:R-:W-:Y:S01]  /*6ec0*/  VIADD R15, R7, 0x29 ;  /* 0x00000029070f7836 */ /* 0x000fe20000000000 */
[----:B-1----:R-:W-:Y:S01]  /*6ed0*/  FSEL R155, R5, -INF , !P2 ;  /* 0xff800000059b7808 */ /* 0x002fe20005000000 */
[----:B------:R-:W-:Y:S01]  /*6ee0*/  VIADD R5, R7, 0x31 ;  /* 0x0000003107057836 */ /* 0x000fe20000000000 */
[----:B---3--:R-:W-:Y:S01]  /*6ef0*/  FSEL R154, R14, -INF , !P4 ;  /* 0xff8000000e9a7808 */ /* 0x008fe20006000000 */
[----:B------:R-:W1:Y:S01]  /*6f00*/  MUFU.TANH R151, R151 ;  /* 0x0000009700977308 */ /* 0x000e620000002400 */
[----:B------:R-:W-:Y:S01]  /*6f10*/  FSEL R153, R13, -INF , !P5 ;  /* 0xff8000000d997808 */ /* 0x000fe20006800000 */
[----:B------:R-:W-:Y:S01]  /*6f20*/  VIADD R13, R7, 0x30 ;  /* 0x00000030070d7836 */ /* 0x000fe20000000000 */
[----:B-----5:R-:W-:-:S02]  /*6f30*/  FSEL R156, R4, -INF , !P1 ;  /* 0xff800000049c7808 */ /* 0x020fc40004800000 */
[----:B------:R-:W-:Y:S02]  /*6f40*/  ISETP.GE.AND P2, PT, R17, R0, PT ;  /* 0x000000001100720c */ /* 0x000fe40003f46270 */
[-C--:B------:R-:W-:Y:S01]  /*6f50*/  ISETP.GE.AND P4, PT, R15, R218.reuse, PT ;  /* 0x000000da0f00720c */ /* 0x080fe20003f86270 */
[----:B------:R-:W3:Y:S01]  /*6f60*/  MUFU.TANH R148, R148 ;  /* 0x0000009400947308 */ /* 0x000ee20000002400 */
[----:B------:R-:W-:Y:S02]  /*6f70*/  ISETP.GE.AND P1, PT, R17, R218, PT ;  /* 0x000000da1100720c */ /* 0x000fe40003f26270 */
[----:B------:R-:W-:Y:S02]  /*6f80*/  FSEL R152, R12, -INF , !P3 ;  /* 0xff8000000c987808 */ /* 0x000fe40005800000 */
[----:B--2---:R-:W-:Y:S02]  /*6f90*/  FSEL R150, R150, -INF , !P2 ;  /* 0xff80000096967808 */ /* 0x004fe40005000000 */
[----:B------:R-:W-:Y:S01]  /*6fa0*/  FSEL R149, R149, -INF , !P4 ;  /* 0xff80000095957808 */ /* 0x000fe20006000000 */
[----:B------:R-:W2:Y:S01]  /*6fb0*/  MUFU.TANH R175, R175 ;  /* 0x000000af00af7308 */ /* 0x000ea20000002400 */
[----:B------:R-:W-:-:S02]  /*6fc0*/  ISETP.GE.AND P5, PT, R15, R0, PT ;  /* 0x000000000f00720c */ /* 0x000fc40003fa6270 */
[-C--:B------:R-:W-:Y:S02]  /*6fd0*/  ISETP.GE.AND P3, PT, R13, R218.reuse, PT ;  /* 0x000000da0d00720c */ /* 0x080fe40003f66270 */
[----:B-1----:R-:W-:Y:S02]  /*6fe0*/  FSEL R151, R151, -INF , !P1 ;  /* 0xff80000097977808 */ /* 0x002fe40004800000 */
[C---:B------:R-:W-:Y:S01]  /*6ff0*/  ISETP.GE.AND P2, PT, R5.reuse, R218, PT ;  /* 0x000000da0500720c */ /* 0x040fe20003f46270 */
[----:B------:R-:W1:Y:S01]  /*7000*/  MUFU.TANH R170, R170 ;  /* 0x000000aa00aa7308 */ /* 0x000e620000002400 */
[-C--:B------:R-:W-:Y:S01]  /*7010*/  ISETP.GE.AND P4, PT, R5, R0.reuse, PT ;  /* 0x000000000500720c */ /* 0x080fe20003f86270 */
[----:B------:R-:W-:Y:S01]  /*7020*/  VIADD R5, R7, 0x38 ;  /* 0x0000003807057836 */ /* 0x000fe20000000000 */
[----:B------:R-:W-:Y:S02]  /*7030*/  ISETP.GE.AND P1, PT, R13, R0, PT ;  /* 0x000000000d00720c */ /* 0x000fe40003f26270 */
[----:B---3--:R-:W-:-:S02]  /*7040*/  FSEL R148, R148, -INF , !P5 ;  /* 0xff80000094947808 */ /* 0x008fc40006800000 */
[----:B------:R-:W-:Y:S01]  /*7050*/  ISETP.GE.AND P5, PT, R7, R218, PT ;  /* 0x000000da0700720c */ /* 0x000fe20003fa6270 */
[----:B------:R-:W3:Y:S01]  /*7060*/  MUFU.TANH R173, R173 ;  /* 0x000000ad00ad7308 */ /* 0x000ee20000002400 */
[----:B--2---:R-:W-:Y:S02]  /*7070*/  FSEL R175, R175, -INF , !P3 ;  /* 0xff800000afaf7808 */ /* 0x004fe40005800000 */
[C---:B------:R-:W-:Y:S01]  /*7080*/  ISETP.GE.AND P3, PT, R7.reuse, R0, PT ;  /* 0x000000000700720c */ /* 0x040fe20003f66270 */
[----:B------:R-:W-:-:S04]  /*7090*/  VIADD R7, R7, 0x39 ;  /* 0x0000003907077836 */ /* 0x000fc80000000000 */
[----:B------:R-:W2:Y:S01]  /*70a0*/  MUFU.TANH R168, R168 ;  /* 0x000000a800a87308 */ /* 0x000ea20000002400 */
[----:B-1----:R-:W-:Y:S01]  /*70b0*/  FSEL R170, R170, -INF , !P1 ;  /* 0xff800000aaaa7808 */ /* 0x002fe20004800000 */
[----:B------:R-:W-:Y:S01]  /*70c0*/  BAR.SYNC.DEFER_BLOCKING 0x0 ;  /* 0x0000000000007b1d */ /* 0x000fe20000010000 */
[----:B------:R-:W-:-:S05]  /*70d0*/  ISETP.GE.AND P1, PT, R5, R218, PT ;  /* 0x000000da0500720c */ /* 0x000fca0003f26270 */
[----:B------:R-:W1:Y:S01]  /*70e0*/  MUFU.TANH R171, R171 ;  /* 0x000000ab00ab7308 */ /* 0x000e620000002400 */
[----:B---3--:R-:W-:Y:S02]  /*70f0*/  FSEL R173, R173, -INF , !P2 ;  /* 0xff800000adad7808 */ /* 0x008fe40005000000 */
[----:B------:R-:W-:Y:S02]  /*7100*/  ISETP.GE.AND P2, PT, R5, R0, PT ;  /* 0x000000000500720c */ /* 0x000fe40003f46270 */
[----:B------:R-:W-:-:S03]  /*7110*/  FSEL R5, R144, -INF , !P5 ;  /* 0xff80000090057808 */ /* 0x000fc60006800000 */
[----:B------:R-:W3:Y:S01]  /*7120*/  MUFU.TANH R169, R169 ;  /* 0x000000a900a97308 */ /* 0x000ee20000002400 */
[----:B--2---:R-:W-:Y:S02]  /*7130*/  FSEL R168, R168, -INF , !P4 ;  /* 0xff800000a8a87808 */ /* 0x004fe40006000000 */
[----:B------:R-:W-:-:S05]  /*7140*/  ISETP.GE.AND P4, PT, R7, R218, PT ;  /* 0x000000da0700720c */ /* 0x000fca0003f86270 */
[----:B------:R-:W2:Y:S01]  /*7150*/  MUFU.TANH R166, R166 ;  /* 0x000000a600a67308 */ /* 0x000ea20000002400 */
[----:B-1----:R-:W-:Y:S02]  /*7160*/  FSEL R171, R171, -INF , !P1 ;  /* 0xff800000abab7808 */ /* 0x002fe40004800000 */
[----:B------:R-:W-:Y:S02]  /*7170*/  ISETP.GE.AND P1, PT, R7, R0, PT ;  /* 0x000000000700720c */ /* 0x000fe40003f26270 */
[----:B------:R-:W-:-:S03]  /*7180*/  FSEL R0, R172, -INF , !P3 ;  /* 0xff800000ac007808 */ /* 0x000fc60005800000 */
[----:B------:R-:W1:Y:S01]  /*7190*/  MUFU.TANH R164, R164 ;  /* 0x000000a400a47308 */ /* 0x000e620000002400 */
[----:B---3--:R-:W-:Y:S02]  /*71a0*/  FSEL R169, R169, -INF , !P4 ;  /* 0xff800000a9a97808 */ /* 0x008fe40006000000 */
[----:B--2---:R-:W-:Y:S02]  /*71b0*/  FSEL R166, R166, -INF , !P2 ;  /* 0xff800000a6a67808 */ /* 0x004fe40005000000 */
[----:B-1----:R-:W-:Y:S01]  /*71c0*/  FSEL R164, R164, -INF , !P1 ;  /* 0xff800000a4a47808 */ /* 0x002fe20004800000 */
        /* <DEDUP_REMOVED lines=44> */
[----:B------:R-:W-:Y:S02]  /*7490*/  IMAD.WIDE R16, R2, 0x4, R214 ;  /* 0x0000000402107825 */ /* 0x000fe400078e02d6 */
[----:B------:R-:W2:Y:S04]  /*74a0*/  LDG.E R15, desc[UR10][R14.64] ;  /* 0x0000000a0e0f7981 */ /* 0x000ea8000c1e1900 */
[----:B------:R-:W2:Y:S01]  /*74b0*/  LDG.E R10, desc[UR10][R16.64] ;  /* 0x0000000a100a7981 */ /* 0x000ea2000c1e1900 */
[----:B------:R-:W-:-:S05]  /*74c0*/  IADD3 R7, R7, -R2, RZ ;  /* 0x8000000207077210 */ /* 0x000fca0007ffe0ff */
[----:B------:R-:W-:-:S05]  /*74d0*/  IMAD R7, R7, R4, -0x40 ;  /* 0xffffffc007077424 */ /* 0x000fca00078e0204 */
[----:B------:R-:W-:-:S05]  /*74e0*/  SHF.R.S32.HI R13, RZ, 0x1f, R7 ;  /* 0x0000001fff0d7819 */ /* 0x000fca0000011407 */
[-C--:B------:R-:W-:Y:S02]  /*74f0*/  IMAD R2, R13, R134.reuse, RZ ;  /* 0x000000860d027224 */ /* 0x080fe400078e02ff */
[----:B------:R-:W-:-:S04]  /*7500*/  IMAD.WIDE.U32 R12, R7, R134, RZ ;  /* 0x00000086070c7225 */ /* 0x000fc800078e00ff */
[----:B------:R-:W-:-:S05]  /*7510*/  IMAD R2, R7, R135, R2 ;  /* 0x0000008707027224 */ /* 0x000fca00078e0202 */
[----:B------:R-:W-:Y:S01]  /*7520*/  IADD3 R13, R13, R2, RZ ;  /* 0x000000020d0d7210 */ /* 0x000fe20007ffe0ff */
[----:B--2---:R-:W-:-:S04]  /*7530*/  IMAD.IADD R10, R10, 0x1, -R15 ;  /* 0x000000010a0a7824 */ /* 0x004fc800078e0a0f */
[----:B------:R-:W-:Y:S01]  /*7540*/  IMAD.WIDE.U32 R12, R10, UR4, R12 ;  /* 0x000000040a0c7c25 */ /* 0x000fe2000f8e000c */
[----:B------:R-:W-:-:S05]  /*7550*/  SHF.R.S32.HI R4, RZ, 0x1f, R10 ;  /* 0x0000001fff047819 */ /* 0x000fca000001140a */
[----:B------:R-:W-:-:S04]  /*7560*/  IMAD R7, R4, UR4, RZ ;  /* 0x0000000404077c24 */ /* 0x000fc8000f8e02ff */
[----:B------:R-:W-:-:S04]  /*7570*/  IMAD R7, R10, UR5, R7 ;  /* 0x000000050a077c24 */ /* 0x000fc8000f8e0207 */
[----:B------:R-:W-:Y:S01]  /*7580*/  IMAD.IADD R7, R13, 0x1, R7 ;  /* 0x000000010d077824 */ /* 0x000fe200078e0207 */
[----:B------:R-:W-:Y:S06]  /*7590*/  BRA `(.L_x_2128) ;  /* 0x0000000000087947 */ /* 0x000fec0003800000 */
.L_x_2127:
[----:B------:R-:W-:-:S04]  /*75a0*/  LEA R12, -R134, RZ, 0x6 ;  /* 0x000000ff860c7211 */ /* 0x000fc800078e31ff */
[----:B------:R-:W-:-:S07]  /*75b0*/  SHF.R.S32.HI R7, RZ, 0x1f, R12 ;  /* 0x0000001fff077819 */ /* 0x000fce000001140c */
.L_x_2128:
[----:B------:R-:W-:Y:S01]  /*75c0*/  IADD3 R133, P0, R133, R12, RZ ;  /* 0x0000000c85857210 */ /* 0x000fe20007f1e0ff */
[C---:B------:R-:W-:Y:S01]  /*75d0*/  IMAD.SHL.U32 R2, R134.reuse, 0x20, RZ ;  /* 0x0000002086027824 */ /* 0x040fe200078e00ff */
[----:B------:R-:W-:Y:S02]  /*75e0*/  SHF.L.U64.HI R4, R134, 0x5, R135 ;  /* 0x0000000586047819 */ /* 0x000fe40000010287 */
[----:B------:R-:W-:Y:S01]  /*75f0*/  LEA R216, P1, R133, R138, 0x1 ;  /* 0x0000008a85d87211 */ /* 0x000fe200078208ff */
[----:B------:R-:W-:-:S03]  /*7600*/  IMAD.X R212, R212, 0x1, R7, P0 ;  /* 0x00000001d4d47824 */ /* 0x000fc600000e0607 */
        /* <DEDUP_REMOVED lines=23> */
.L_x_2126:
        /* <DEDUP_REMOVED lines=90> */
[----:B------:R-:W-:-:S02]  /*7d20*/  FFMA.FTZ R166, R166, UR6, -R167 ;  /* 0x00000006a6a67c23 */ /* 0x000fc400080108a7 */
        /* <DEDUP_REMOVED lines=73> */
[----:B------:R-:W-:Y:S01]  /*81c0*/  FMUL.FTZ R97, R97, R132 ;  /* 0x0000008461617220 */ /* 0x000fe20000410000 */
[-C--:B------:R-:W-:Y:S01]  /*81d0*/  FMUL.FTZ R98, R98, R3.reuse ;  /* 0x0000000362627220 */ /* 0x080fe20000410000 */
[----:B------:R-:W-:-:S03]  /*81e0*/  FMUL.FTZ R99, R99, R3 ;  /* 0x0000000363637220 */ /* 0x000fc60000410000 */
[----:B------:R-:W-:Y:S01]  /*81f0*/  MUFU.EX2 R178, R178 ;  /* 0x000000b200b27308 */ /* 0x000fe20000000800 */
        /* <DEDUP_REMOVED lines=8> */
[----:B------:R-:W5:Y:S01]  /*8280*/  MUFU.EX2 R181, R181 ;  /* 0x000000b500b57308 */ /* 0x000f620000000800 */
[C---:B--2---:R-:W-:Y:S06]  /*8290*/  HMMA.16816.F32 R92, R4.reuse, R144, R92 ;  /* 0x00000090045c723c */ /* 0x044fec000000185c */
[C---:B---3--:R-:W-:Y:S01]  /*82a0*/  HMMA.16816.F32 R40, R4.reuse, R116, R104 ;  /* 0x000000740428723c */ /* 0x048fe20000001868 */
[----:B------:R-:W2:Y:S01]  /*82b0*/  LDSM.16.MT88.4 R104, [R196+0xe000] ;  /* 0x00e00000c468783b */ /* 0x000ea20000004200 */
[----:B------:R-:W-:Y:S04]  /*82c0*/  MUFU.EX2 R180, R180 ;  /* 0x000000b400b47308 */ /* 0x000fe80000000800 */
        /* <DEDUP_REMOVED lines=53> */
[-C--:B------:R-:W-:Y:S01]  /*8620*/  FMUL.FTZ R81, R85, R132.reuse ;  /* 0x0000008455517220 */ /* 0x080fe20000410000 */
[----:B------:R-:W-:Y:S01]  /*8630*/  MUFU.EX2 R218, R218 ;  /* 0x000000da00da7308 */ /* 0x000fe20000000800 */
[C---:B-1----:R-:W-:Y:S01]  /*8640*/  HMMA.16816.F32 R76, R4.reuse, R108, R76 ;  /* 0x0000006c044c723c */ /* 0x042fe2000000184c */
[-C--:B------:R-:W-:Y:S01]  /*8650*/  FMUL.FTZ R114, R82, R3.reuse ;  /* 0x0000000352727220 */ /* 0x080fe20000410000 */
[-C--:B------:R-:W-:Y:S01]  /*8660*/  FMUL.FTZ R115, R83, R3.reuse ;  /* 0x0000000353737220 */ /* 0x080fe20000410000 */
[-C--:B------:R-:W-:Y:S01]  /*8670*/  FMUL.FTZ R82, R86, R3.reuse ;  /* 0x0000000356527220 */ /* 0x080fe20000410000 */
[-C--:B------:R-:W-:Y:S01]  /*8680*/  FMUL.FTZ R83, R87, R3.reuse ;  /* 0x0000000357537220 */ /* 0x080fe20000410000 */
[----:B------:R-:W-:Y:S01]  /*8690*/  FFMA.FTZ R132, R227, R132, R162 ;  /* 0x00000084e3847223 */ /* 0x000fe200000100a2 */
[----:B------:R-:W-:Y:S01]  /*86a0*/  FFMA.FTZ R3, R225, R3, R138 ;  /* 0x00000003e1037223 */ /* 0x000fe2000001008a */
[----:B------:R-:W1:Y:S02]  /*86b0*/  MUFU.EX2 R223, R223 ;  /* 0x000000df00df7308 */ /* 0x000e640000000800 */
[----:B------:R-:W-:Y:S01]  /*86c0*/  HMMA.16816.F32 R84, R4, R110, R112 ;  /* 0x0000006e0454723c */ /* 0x000fe20000001870 */
[----:B------:R-:W1:Y:S01]  /*86d0*/  LDSM.16.MT88.4 R112, [R198+0xe800] ;  /* 0x00e80000c670783b */ /* 0x000e620000004200 */
[----:B------:R-:W-:Y:S01]  /*86e0*/  FADD.FTZ R139, R139, R132 ;  /* 0x000000848b8b7221 */ /* 0x000fe20000010000 */
[----:B------:R-:W-:Y:S01]  /*86f0*/  FADD.FTZ R3, R2, R3 ;  /* 0x0000000302037221 */ /* 0x000fe20000010000 */
[----:B------:R-:W-:Y:S01]  /*8700*/  MOV R132, R163 ;  /* 0x000000a300847202 */ /* 0x000fe20000000f00 */
[----:B------:R-:W1:Y:S01]  /*8710*/  LDSM.16.MT88.4 R108, [R197+0xe800] ;  /* 0x00e80000c56c783b */ /* 0x000e620000004200 */
[----:B------:R-:W-:Y:S01]  /*8720*/  MUFU.EX2 R220, R220 ;  /* 0x000000dc00dc7308 */ /* 0x000fe20000000800 */
[----:B------:R-:W-:Y:S01]  /*8730*/  FADD.FTZ R160, R160, R139 ;  /* 0x0000008ba0a07221 */ /* 0x000fe20000010000 */
[----:B------:R-:W-:Y:S01]  /*8740*/  FADD.FTZ R0, R0, R3 ;  /* 0x0000000300007221 */ /* 0x000fe20000010000 */
[----:B------:R-:W-:-:S02]  /*8750*/  MOV R3, R161 ;  /* 0x000000a100037202 */ /* 0x000fc40000000f00 */
[----:B------:R-:W-:Y:S01]  /*8760*/  FADD.FTZ R133, R133, R160 ;  /* 0x000000a085857221 */ /* 0x000fe20000010000 */
[----:B------:R-:W-:Y:S01]  /*8770*/  FADD.FTZ R165, R165, R0 ;  /* 0x00000000a5a57221 */ /* 0x000fe20000010000 */
[C---:B--2---:R-:W-:Y:S01]  /*8780*/  HMMA.16816.F32 R80, R4.reuse, R104, R80 ;  /* 0x000000680450723c */ /* 0x044fe20000001850 */
[----:B------:R-:W2:Y:S05]  /*8790*/  MUFU.EX2 R229, R229 ;  /* 0x000000e500e57308 */ /* 0x000eaa0000000800 */
        /* <DEDUP_REMOVED lines=18> */
[----:B------:R-:W-:-:S03]  /*88c0*/  FADD.FTZ R183, R183, R180 ;  /* 0x000000b4b7b77221 */ /* 0x000fc60000010000 */
[C---:B------:R-:W-:Y:S01]  /*88d0*/  HMMA.16816.F32 R16, R104.reuse, R118, R16 ;  /* 0x000000766810723c */ /* 0x040fe20000001810 */
[----:B------:R-:W3:Y:S05]  /*88e0*/  LDSM.16.MT88.4 R116, [R196+0xe800] ;  /* 0x00e80000c474783b */ /* 0x000eea0000004200 */
[C---:B------:R-:W-:Y:S06]  /*88f0*/  HMMA.16816.F32 R28, R104.reuse, R128, R28 ;  /* 0x00000080681c723c */ /* 0x040fec000000181c */
[C---:B------:R-:W-:Y:S01]  /*8900*/  HMMA.16816.F32 R24, R104.reuse, R130, R24 ;  /* 0x000000826818723c */ /* 0x040fe20000001818 */
[----:B------:R-:W4:Y:S05]  /*8910*/  LDSM.16.MT88.4 R128, [R200+0x10800] ;  /* 0x01080000c880783b */ /* 0x000f2a0000004200 */
        /* <DEDUP_REMOVED lines=22> */
[----:B------:R-:W-:Y:S01]  /*8a80*/  F2FP.F16.F32.PACK_AB R97, R223, R218 ;  /* 0x000000dadf61723e */ /* 0x000fe200000000ff */
[----:B------:R-:W-:-:S02]  /*8a90*/  FADD.FTZ R218, R218, R183 ;  /* 0x000000b7dada7221 */ /* 0x000fc40000010000 */
[C---:B----4-:R-:W-:Y:S01]  /*8aa0*/  HMMA.16816.F32 R72, R104.reuse, R128, R72 ;  /* 0x000000806848723c */ /* 0x050fe20000001848 */
        /* <DEDUP_REMOVED lines=63> */
[----:B------:R-:W-:-:S04]  /*8ea0*/  FADD.FTZ R156, R156, R221 ;  /* 0x000000dd9c9c7221 */ /* 0x000fc80000010000 */
        /* <DEDUP_REMOVED lines=36> */
[----:B------:R-:W-:-:S15]  /*90f0*/  HMMA.16816.F32 R96, R96, R18, R4 ;  /* 0x000000126060723c */ /* 0x000fde0000001804 */
[----:B------:R-:W-:-:S09]  /*9100*/  NOP ;  /* 0x0000000000007918 */ /* 0x000fd20000000000 */
.L_x_2123:
[----:B------:R-:W-:-:S13]  /*9110*/  ISETP.GE.AND P0, PT, R211, 0x1, PT ;  /* 0x00000001d300780c */ /* 0x000fda0003f06270 */
[----:B------:R-:W-:Y:S05]  /*9120*/  @!P0 BRA `(.L_x_2129) ;  /* 0x0000003000ec8947 */ /* 0x000fea0003800000 */
[----:B------:R-:W-:Y:S01]  /*9130*/  IMAD.U32 R224, R136, -0x40, RZ ;  /* 0xffffffc088e07824 */ /* 0x000fe200078e00ff */
[C---:B------:R-:W-:Y:S01]  /*9140*/  SHF.L.U64.HI R212, R134.reuse, 0x5, R135 ;  /* 0x0000000586d47819 */ /* 0x040fe20000010287 */
[----:B------:R-:W-:Y:S01]  /*9150*/  IMAD.U32 R222, R134, -0x40, RZ ;  /* 0xffffffc086de7824 */ /* 0x000fe200078e00ff */
[C---:B------:R-:W-:Y:S01]  /*9160*/  SHF.L.U64.HI R218, R136.reuse, 0x5, R137 ;  /* 0x0000000588da7819 */ /* 0x040fe20000010289 */
[----:B------:R-:W-:Y:S01]  /*9170*/  IMAD.SHL.U32 R221, R136, 0x20, RZ ;  /* 0x0000002088dd7824 */ /* 0x000fe200078e00ff */
[----:B------:R-:W-:Y:S01]  /*9180*/  SHF.L.U32 R219, R134, 0x5, RZ ;  /* 0x0000000586db7819 */ /* 0x000fe200000006ff */
[----:B------:R-:W-:Y:S01]  /*9190*/  IMAD.MOV.U32 R0, RZ, RZ, R3 ;  /* 0x000000ffff007224 */ /* 0x000fe200078e0003 */
[----:B------:R-:W-:Y:S01]  /*91a0*/  MOV R135, R132 ;  /* 0x0000008400877202 */ /* 0x000fe20000000f00 */
[----:B------:R-:W-:Y:S01]  /*91b0*/  ULDC UR5, c[0x0][0x39c] ;  /* 0x0000e70000057ab9 */ /* 0x000fe20000000800 */
[----:B------:R-:W-:Y:S01]  /*91c0*/  SHF.R.S32.HI R223, RZ, 0x1f, R224 ;  /* 0x0000001fffdf7819 */ /* 0x000fe200000114e0 */
[----:B------:R-:W-:Y:S01]  /*91d0*/  ULDC UR4, c[0x0][0x2ec] ;  /* 0x0000bb0000047ab9 */ /* 0x000fe20000000800 */
[----:B------:R-:W-:-:S07]  /*91e0*/  SHF.R.S32.HI R220, RZ, 0x1f, R222 ;  /* 0x0000001fffdc7819 */ /* 0x000fce00000114de */
.L_x_2133:
        /* <DEDUP_REMOVED lines=66> */
.L_x_2130:
[C---:B------:R-:W-:Y:S04]  /*9610*/  LEA R208, P0, R10.reuse, R208, 0x1 ;  /* 0x000000d00ad07211 */ /* 0x040fe800078008ff */
[----:B------:R-:W-:Y:S02]  /*9620*/  LEA.HI.X R209, R10, R209, R2, 0x1, P0 ;  /* 0x000000d10ad17211 */ /* 0x000fe400000f0c02 */
[C---:B------:R-:W-:Y:S03]  /*9630*/  IADD3 R228, P0, R221.reuse, R208, RZ ;  /* 0x000000d0dde47210 */ /* 0x040fe60007f1e0ff */
[----:B------:R-:W-:Y:S01]  /*9640*/  @!PT LDS RZ, [RZ] ;  /* 0x00000000fffff984 */ /* 0x000fe20000000800 */
[----:B------:R-:W-:Y:S01]  /*9650*/  @!PT LDS RZ, [RZ] ;  /* 0x00000000fffff984 */ /* 0x000fe20000000800 */
[----:B------:R-:W-:Y:S01]  /*9660*/  @!PT LDS RZ, [RZ] ;  /* 0x00000000fffff984 */ /* 0x000fe20000000800 */
[----:B------:R-:W-:Y:S01]  /*9670*/  LDGSTS.E.BYPASS.LTC128B.128 [R213+0xc000], desc[UR10][R208.64] ;  /* 0x0c000000d0d57fae */ /* 0x000fe2000b901d4a */
[C---:B------:R-:W-:Y:S02]  /*9680*/  IADD3.X R229, R218.reuse, R209, RZ, P0, !PT ;  /* 0x000000d1dae57210 */ /* 0x040fe400007fe4ff */
[C---:B------:R-:W-:Y:S02]  /*9690*/  IADD3 R132, P0, R221.reuse, R228, RZ ;  /* 0x000000e4dd847210 */ /* 0x040fe40007f1e0ff */
[----:B------:R-:W-:Y:S02]  /*96a0*/  LDGSTS.E.BYPASS.LTC128B.128 [R213+0xe000], desc[UR10][R208.64+0x80] ;  /* 0x0e000080d0d57fae */ /* 0x000fe4000b901d4a */
[C---:B------:R-:W-:Y:S03]  /*96b0*/  IADD3.X R133, R218.reuse, R229, RZ, P0, !PT ;  /* 0x000000e5da857210 */ /* 0x040fe600007fe4ff */
[----:B------:R-:W-:Y:S01]  /*96c0*/  LDGSTS.E.BYPASS.LTC128B.128 [R213+0x10000], desc[UR10][R208.64+0x100] ;  /* 0x10000100d0d57fae */ /* 0x000fe2000b901d4a */
[----:B------:R-:W-:Y:S04]  /*96d0*/  IADD3 R2, P0, R221, R132, RZ ;  /* 0x00000084dd027210 */ /* 0x000fe80007f1e0ff */
[----:B------:R-:W-:Y:S01]  /*96e0*/  LDGSTS.E.BYPASS.LTC128B.128 [R213+0xc800], desc[UR10][R228.64] ;  /* 0x0c800000e4d57fae */ /* 0x000fe2000b901d4a */
[----:B------:R-:W-:Y:S02]  /*96f0*/  IADD3.X R3, R218, R133, RZ, P0, !PT ;  /* 0x00000085da037210 */ /* 0x000fe400007fe4ff */
[----:B------:R-:W-:Y:S02]  /*9700*/  ISETP.GE.AND P0, PT, R211, 0x2, PT ;  /* 0x00000002d300780c */ /* 0x000fe40003f06270 */
[----:B------:R-:W-:Y:S05]  /*9710*/  LDGSTS.E.BYPASS.LTC128B.128 [R213+0xe800], desc[UR10][R228.64+0x80] ;  /* 0x0e800080e4d57fae */ /* 0x000fea000b901d4a */
[----:B------:R-:W-:Y:S05]  /*9720*/  LDGSTS.E.BYPASS.LTC128B.128 [R213+0x10800], desc[UR10][R228.64+0x100] ;  /* 0x10800100e4d57fae */ /* 0x000fea000b901d4a */
[----:B------:R-:W-:Y:S05]  /*9730*/  LDGSTS.E.BYPASS.LTC128B.128 [R213+0xd000], desc[UR10][R132.64] ;  /* 0x0d00000084d57fae */ /* 0x000fea000b901d4a */
[----:B------:R-:W-:Y:S05]  /*9740*/  LDGSTS.E.BYPASS.LTC128B.128 [R213+0xf000], desc[UR10][R132.64+0x80] ;  /* 0x0f00008084d57fae */ /* 0x000fea000b901d4a */
[----:B------:R1:W-:Y:S05]  /*9750*/  LDGSTS.E.BYPASS.LTC128B.128 [R213+0x11000], desc[UR10][R132.64+0x100] ;  /* 0x1100010084d57fae */ /* 0x0003ea000b901d4a */
[----:B------:R-:W-:Y:S05]  /*9760*/  LDGSTS.E.BYPASS.LTC128B.128 [R213+0xd800], desc[UR10][R2.64] ;  /* 0x0d80000002d57fae */ /* 0x000fea000b901d4a */
[----:B------:R-:W-:Y:S05]  /*9770*/  LDGSTS.E.BYPASS.LTC128B.128 [R213+0xf800], desc[UR10][R2.64+0x80] ;  /* 0x0f80008002d57fae */ /* 0x000fea000b901d4a */
[----:B------:R2:W-:Y:S05]  /*9780*/  LDGSTS.E.BYPASS.LTC128B.128 [R213+0x11800], desc[UR10][R2.64+0x100] ;  /* 0x1180010002d57fae */ /* 0x0005ea000b901d4a */
[----:B------:R-:W-:Y:S05]  /*9790*/  LDSM.16.M88.4 R136, [R206] ;  /* 0x00000000ce88783b */ /* 0x000fea0000000200 */
[----:B------:R-:W3:Y:S05]  /*97a0*/  LDSM.16.M88.4 R140, [R205+0x6000] ;  /* 0x00600000cd8c783b */ /* 0x000eea0000000200 */
[----:B------:R-:W4:Y:S05]  /*97b0*/  LDSM.16.M88.4 R144, [R205+0x6800] ;  /* 0x00680000cd90783b */ /* 0x000f2a0000000200 */
[----:B------:R-:W5:Y:S05]  /*97c0*/  LDSM.16.M88.4 R148, [R205+0x7000] ;  /* 0x00700000cd94783b */ /* 0x000f6a0000000200 */
[----:B------:R-:W1:Y:S05]  /*97d0*/  LDSM.16.M88.4 R152, [R205+0x7800] ;  /* 0x00780000cd98783b */ /* 0x000e6a0000000200 */
[----:B------:R-:W0:Y:S05]  /*97e0*/  LDGDEPBAR ;  /* 0x00000000000079af */ /* 0x000e2a0000000000 */
[----:B------:R-:W-:Y:S05]  /*97f0*/  LDSM.16.M88.4 R156, [R204] ;  /* 0x00000000cc9c783b */ /* 0x000fea0000000200 */
[----:B------:R-:W2:Y:S05]  /*9800*/  LDSM.16.M88.4 R160, [R203] ;  /* 0x00000000cba0783b */ /* 0x000eaa0000000200 */
[----:B------:R-:W2:Y:S05]  /*9810*/  LDSM.16.M88.4 R164, [R195] ;  /* 0x00000000c3a4783b */ /* 0x000eaa0000000200 */
[----:B------:R-:W2:Y:S01]  /*9820*/  LDSM.16.M88.4 R168, [R194] ;  /* 0x00000000c2a8783b */ /* 0x000ea20000000200 */
[C---:B---3--:R-:W-:Y:S04]  /*9830*/  HMMA.16816.F32 R4, R136.reuse, R140, RZ ;  /* 0x0000008c8804723c */ /* 0x048fe800000018ff */
[----:B------:R-:W3:Y:S02]  /*9840*/  LDSM.16.M88.4 R172, [R193] ;  /* 0x00000000c1ac783b */ /* 0x000ee40000000200 */
[C---:B------:R-:W-:Y:S03]  /*9850*/  HMMA.16816.F32 R8, R136.reuse, R142, RZ ;  /* 0x0000008e8808723c */ /* 0x040fe600000018ff */
[----:B------:R-:W-:Y:S03]  /*9860*/  LDSM.16.M88.4 R176, [R202] ;  /* 0x00000000cab0783b */ /* 0x000fe60000000200 */
[C---:B----4-:R-:W-:Y:S02]  /*9870*/  HMMA.16816.F32 R12, R136.reuse, R144, RZ ;  /* 0x00000090880c723c */ /* 0x050fe400000018ff */
[----:B------:R-:W4:Y:S04]  /*9880*/  LDSM.16.M88.4 R180, [R199+0x6000] ;  /* 0x00600000c7b4783b */ /* 0x000f280000000200 */
[C---:B------:R-:W-:Y:S01]  /*9890*/  HMMA.16816.F32 R16, R136.reuse, R146, RZ ;  /* 0x000000928810723c */ /* 0x040fe200000018ff */
[----:B------:R-:W-:Y:S05]  /*98a0*/  LDSM.16.M88.4 R140, [R199+0x7000] ;  /* 0x00700000c78c783b */ /* 0x000fea0000000200 */
[C---:B-----5:R-:W-:Y:S01]  /*98b0*/  HMMA.16816.F32 R20, R136.reuse, R148, RZ ;  /* 0x000000948814723c */ /* 0x060fe200000018ff */
[----:B------:R-:W-:Y:S05]  /*98c0*/  LDSM.16.M88.4 R144, [R199+0x7800] ;  /* 0x00780000c790783b */ /* 0x000fea0000000200 */
[C---:B------:R-:W-:Y:S01]  /*98d0*/  HMMA.16816.F32 R24, R136.reuse, R150, RZ ;  /* 0x000000968818723c */ /* 0x040fe200000018ff */
[----:B------:R-:W-:Y:S05]  /*98e0*/  LDSM.16.M88.4 R148, [R201] ;  /* 0x00000000c994783b */ /* 0x000fea0000000200 */
[C---:B-1----:R-:W-:Y:S06]  /*98f0*/  HMMA.16816.F32 R28, R136.reuse, R152, RZ ;  /* 0x00000098881c723c */ /* 0x042fec00000018ff */
[----:B------:R-:W-:Y:S01]  /*9900*/  HMMA.16816.F32 R32, R136, R154, RZ ;  /* 0x0000009a8820723c */ /* 0x000fe200000018ff */
[----:B------:R-:W1:Y:S05]  /*9910*/  LDSM.16.M88.4 R136, [R199+0x6800] ;  /* 0x00680000c788783b */ /* 0x000e6a0000000200 */
[C---:B--2---:R-:W-:Y:S01]  /*9920*/  HMMA.16816.F32 R4, R156.reuse, R160, R4 ;  /* 0x000000a09c04723c */ /* 0x044fe20000001804 */
[----:B------:R-:W2:Y:S05]  /*9930*/  LDSM.16.M88.4 R152, [R192] ;  /* 0x00000000c098783b */ /* 0x000eaa0000000200 */
        /* <DEDUP_REMOVED lines=11> */
[C---:B----4-:R-:W-:Y:S01]  /*99f0*/  HMMA.16816.F32 R4, R176.reuse, R180, R4 ;  /* 0x000000b4b004723c */ /* 0x050fe20000001804 */
[----:B------:R-:W4:Y:S05]  /*9a00*/  LDSM.16.M88.4 R172, [R205+0x8000] ;  /* 0x00800000cdac783b */ /* 0x000f2a0000000200 */
[C---:B------:R-:W-:Y:S01]  /*9a10*/  HMMA.16816.F32 R8, R176.reuse, R182, R8 ;  /* 0x000000b6b008723c */ /* 0x040fe20000001808 */
[----:B------:R-:W-:Y:S05]  /*9a20*/  LDSM.16.M88.4 R180, [R191] ;  /* 0x00000000bfb4783b */ /* 0x000fea0000000200 */
[C---:B-1----:R-:W-:Y:S06]  /*9a30*/  HMMA.16816.F32 R12, R176.reuse, R136, R12 ;  /* 0x00000088b00c723c */ /* 0x042fec000000180c */
[C---:B------:R-:W-:Y:S01]  /*9a40*/  HMMA.16816.F32 R16, R176.reuse, R138, R16 ;  /* 0x0000008ab010723c */ /* 0x040fe20000001810 */
[----:B------:R-:W1:Y:S05]  /*9a50*/  LDSM.16.M88.4 R136, [R205+0x8800] ;  /* 0x00880000cd88783b */ /* 0x000e6a0000000200 */
[C---:B------:R-:W-:Y:S06]  /*9a60*/  HMMA.16816.F32 R20, R176.reuse, R140, R20 ;  /* 0x0000008cb014723c */ /* 0x040fec0000001814 */
[C---:B------:R-:W-:Y:S01]  /*9a70*/  HMMA.16816.F32 R24, R176.reuse, R142, R24 ;  /* 0x0000008eb018723c */ /* 0x040fe20000001818 */
[----:B------:R-:W5:Y:S05]  /*9a80*/  LDSM.16.M88.4 R140, [R205+0x9000] ;  /* 0x00900000cd8c783b */ /* 0x000f6a0000000200 */
[C---:B------:R-:W-:Y:S06]  /*9a90*/  HMMA.16816.F32 R28, R176.reuse, R144, R28 ;  /* 0x00000090b01c723c */ /* 0x040fec000000181c */
[----:B------:R-:W-:Y:S01]  /*9aa0*/  HMMA.16816.F32 R32, R176, R146, R32 ;  /* 0x00000092b020723c */ /* 0x000fe20000001820 */
[----:B------:R-:W5:Y:S05]  /*9ab0*/  LDSM.16.M88.4 R144, [R205+0x9800] ;  /* 0x00980000cd90783b */ /* 0x000f6a0000000200 */
[C---:B--2---:R-:W-:Y:S01]  /*9ac0*/  HMMA.16816.F32 R4, R148.reuse, R152, R4 ;  /* 0x000000989404723c */ /* 0x044fe20000001804 */
[----:B------:R-:W2:Y:S05]  /*9ad0*/  LDSM.16.M88.4 R176, [R204+0x2000] ;  /* 0x00200000ccb0783b */ /* 0x000eaa0000000200 */
[C---:B------:R-:W-:Y:S01]  /*9ae0*/  HMMA.16816.F32 R8, R148.reuse, R154, R8 ;  /* 0x0000009a9408723c */ /* 0x040fe20000001808 */
[----:B------:R-:W-:Y:S05]  /*9af0*/  LDSM.16.M88.4 R152, [R189] ;  /* 0x00000000bd98783b */ /* 0x000fea0000000200 */
[C---:B---3--:R-:W-:Y:S06]  /*9b00*/  HMMA.16816.F32 R12, R148.reuse, R156, R12 ;  /* 0x0000009c940c723c */ /* 0x048fec000000180c */
[C---:B------:R-:W-:Y:S01]  /*9b10*/  HMMA.16816.F32 R16, R148.reuse, R158, R16 ;  /* 0x0000009e9410723c */ /* 0x040fe20000001810 */
[----:B------:R-:W-:Y:S05]  /*9b20*/  LDSM.16.M88.4 R156, [R188] ;  /* 0x00000000bc9c783b */ /* 0x000fea0000000200 */
[C---:B------:R-:W-:Y:S06]  /*9b30*/  HMMA.16816.F32 R20, R148.reuse, R160, R20 ;  /* 0x000000a09414723c */ /* 0x040fec0000001814 */
[C---:B------:R-:W-:Y:S01]  /*9b40*/  HMMA.16816.F32 R24, R148.reuse, R162, R24 ;  /* 0x000000a29418723c */ /* 0x040fe20000001818 */
[----:B------:R-:W-:Y:S05]  /*9b50*/  LDSM.16.M88.4 R160, [R202+0x2000] ;  /* 0x00200000caa0783b */ /* 0x000fea0000000200 */
[C---:B------:R-:W-:Y:S06]  /*9b60*/  HMMA.16816.F32 R28, R148.reuse, R164, R28 ;  /* 0x000000a4941c723c */ /* 0x040fec000000181c */
[----:B------:R-:W-:Y:S01]  /*9b70*/  HMMA.16816.F32 R32, R148, R166, R32 ;  /* 0x000000a69420723c */ /* 0x000fe20000001820 */
[----:B------:R-:W3:Y:S05]  /*9b80*/  LDSM.16.M88.4 R148, [R190] ;  /* 0x00000000be94783b */ /* 0x000eea0000000200 */
[C---:B----4-:R-:W-:Y:S01]  /*9b90*/  HMMA.16816.F32 R4, R168.reuse, R172, R4 ;  /* 0x000000aca804723c */ /* 0x050fe20000001804 */
[----:B------:R-:W4:Y:S05]  /*9ba0*/  LDSM.16.M88.4 R164, [R199+0x8000] ;  /* 0x00800000c7a4783b */ /* 0x000f2a0000000200 */
[C---:B------:R-:W-:Y:S01]  /*9bb0*/  HMMA.16816.F32 R8, R168.reuse, R174, R8 ;  /* 0x000000aea808723c */ /* 0x040fe20000001808 */
[----:B------:R-:W-:Y:S05]  /*9bc0*/  LDSM.16.M88.4 R172, [R192+0x2000] ;  /* 0x00200000c0ac783b */ /* 0x000fea0000000200 */
[C---:B-1----:R-:W-:Y:S06]  /*9bd0*/  HMMA.16816.F32 R12, R168.reuse, R136, R12 ;  /* 0x00000088a80c723c */ /* 0x042fec000000180c */
[C---:B------:R-:W-:Y:S01]  /*9be0*/  HMMA.16816.F32 R16, R168.reuse, R138, R16 ;  /* 0x0000008aa810723c */ /* 0x040fe20000001810 */
[----:B------:R-:W1:Y:S05]  /*9bf0*/  LDSM.16.M88.4 R136, [R199+0x8800] ;  /* 0x00880000c788783b */ /* 0x000e6a0000000200 */
[C---:B-----5:R-:W-:Y:S06]  /*9c00*/  HMMA.16816.F32 R20, R168.reuse, R140, R20 ;  /* 0x0000008ca814723c */ /* 0x060fec0000001814 */
        /* <DEDUP_REMOVED lines=57> */
[----:B------:R-:W5:Y:S01]  /*9fa0*/  LDSM.16.M88.4 R176, [R201+0x4000] ;  /* 0x00400000c9b0783b */ /* 0x000f620000000200 */
[C---:B--2---:R-:W-:Y:S06]  /*9fb0*/  HMMA.16816.F32 R4, R160.reuse, R164, R4 ;  /* 0x000000a4a004723c */ /* 0x044fec0000001804 */
[C---:B------:R-:W-:Y:S06]  /*9fc0*/  HMMA.16816.F32 R8, R160.reuse, R166, R8 ;  /* 0x000000a6a008723c */ /* 0x040fec0000001808 */
[C---:B---3--:R-:W-:Y:S06]  /*9fd0*/  HMMA.16816.F32 R12, R160.reuse, R148, R12 ;  /* 0x00000094a00c723c */ /* 0x048fec000000180c */
[C---:B------:R-:W-:Y:S06]  /*9fe0*/  HMMA.16816.F32 R16, R160.reuse, R150, R16 ;  /* 0x00000096a010723c */ /* 0x040fec0000001810 */
[C---:B------:R-:W-:Y:S06]  /*9ff0*/  HMMA.16816.F32 R20, R160.reuse, R152, R20 ;  /* 0x00000098a014723c */ /* 0x040fec0000001814 */
[C---:B------:R-:W-:Y:S06]  /*a000*/  HMMA.16816.F32 R24, R160.reuse, R154, R24 ;  /* 0x0000009aa018723c */ /* 0x040fec0000001818 */
[C---:B------:R-:W-:Y:S06]  /*a010*/  HMMA.16816.F32 R28, R160.reuse, R156, R28 ;  /* 0x0000009ca01c723c */ /* 0x040fec000000181c */
[----:B------:R-:W-:Y:S06]  /*a020*/  HMMA.16816.F32 R32, R160, R158, R32 ;  /* 0x0000009ea020723c */ /* 0x000fec0000001820 */
[C---:B----4-:R-:W-:Y:S06]  /*a030*/  HMMA.16816.F32 R4, R168.reuse, R172, R4 ;  /* 0x000000aca804723c */ /* 0x050fec0000001804 */
[C---:B------:R-:W-:Y:S06]  /*a040*/  HMMA.16816.F32 R8, R168.reuse, R174, R8 ;  /* 0x000000aea808723c */ /* 0x040fec0000001808 */
[C---:B-1----:R-:W-:Y:S06]  /*a050*/  HMMA.16816.F32 R12, R168.reuse, R136, R12 ;  /* 0x00000088a80c723c */ /* 0x042fec000000180c */
[C---:B------:R-:W-:Y:S01]  /*a060*/  HMMA.16816.F32 R16, R168.reuse, R138, R16 ;  /* 0x0000008aa810723c */ /* 0x040fe20000001810 */
[----:B------:R-:W1:Y:S05]  /*a070*/  LDSM.16.M88.4 R136, [R192+0x4800] ;  /* 0x00480000c088783b */ /* 0x000e6a0000000200 */
[C---:B-----5:R-:W-:Y:S06]  /*a080*/  HMMA.16816.F32 R20, R168.reuse, R140, R20 ;  /* 0x0000008ca814723c */ /* 0x060fec0000001814 */
[C---:B------:R-:W-:Y:S01]  /*a090*/  HMMA.16816.F32 R24, R168.reuse, R142, R24 ;  /* 0x0000008ea818723c */ /* 0x040fe20000001818 */
[----:B------:R-:W2:Y:S05]  /*a0a0*/  LDSM.16.M88.4 R140, [R192+0x5000] ;  /* 0x00500000c08c783b */ /* 0x000eaa0000000200 */
[C---:B------:R-:W-:Y:S06]  /*a0b0*/  HMMA.16816.F32 R28, R168.reuse, R144, R28 ;  /* 0x00000090a81c723c */ /* 0x040fec000000181c */
        /* <DEDUP_REMOVED lines=17> */
[----:B------:R3:W4:Y:S01]  /*a1d0*/  MUFU.TANH R174, R133 ;  /* 0x0000008500ae7308 */ /* 0x0007220000002400 */
        /* <DEDUP_REMOVED lines=20> */
[----:B------:R3:W1:Y:S01]  /*a320*/  MUFU.TANH R175, R3 ;  /* 0x0000000300af7308 */ /* 0x0006620000002400 */
[----:B------:R-:W-:Y:S01]  /*a330*/  FMUL.FTZ R132, R9, UR5 ;  /* 0x0000000509847c20 */ /* 0x000fe20008410000 */
[----:B------:R-:W-:Y:S08]  /*a340*/  FMUL.FTZ R2, R11, UR5 ;  /* 0x000000050b027c20 */ /* 0x000ff00008410000 */
[----:B------:R3:W1:Y:S01]  /*a350*/  MUFU.TANH R170, R132 ;  /* 0x0000008400aa7308 */ /* 0x0006620000002400 */
        /* <DEDUP_REMOVED lines=8> */
[----:B------:R3:W1:Y:S01]  /*a3e0*/  MUFU.TANH R181, R2 ;  /* 0x0000000200b57308 */ /* 0x0006620000002400 */
        /* <DEDUP_REMOVED lines=25> */
[----:B--2-4-:R-:W-:Y:S05]  /*a580*/  @!P0 BRA `(.L_x_2131) ;  /* 0x0000000400648947 */ /* 0x014fea0003800000 */
[----:B------:R-:W-:Y:S02]  /*a590*/  MOV R10, R222 ;  /* 0x000000de000a7202 */ /* 0x000fe40000000f00 */
[----:B---3--:R-:W-:Y:S01]  /*a5a0*/  MOV R3, R220 ;  /* 0x000000dc00037202 */ /* 0x008fe20000000f00 */
        /* <DEDUP_REMOVED lines=10> */
[-C--:B------:R-:W-:Y:S02]  /*a650*/  LOP3.LUT R11, R11, R6.reuse, RZ, 0x3c, !PT ;  /* 0x000000060b0b7212 */ /* 0x080fe400078e3cff */
[----:B------:R-:W-:Y:S02]  /*a660*/  ISETP.GE.AND P0, PT, R9, RZ, PT ;  /* 0x000000ff0900720c */ /* 0x000fe40003f06270 */
[----:B------:R-:W-:Y:S02]  /*a670*/  ISETP.GE.AND P2, PT, R11, RZ, PT ;  /* 0x000000ff0b00720c */ /* 0x000fe40003f46270 */
[----:B------:R-:W-:Y:S03]  /*a680*/  LOP3.LUT R9, RZ, R6, RZ, 0x33, !PT ;  /* 0x00000006ff097212 */ /* 0x000fe600078e33ff */
[----:B--2---:R-:W2:Y:S02]  /*a690*/  MUFU.RCP R3, R5 ;  /* 0x0000000500037308 */ /* 0x004ea40000001000 */
[----:B--2---:R-:W-:Y:S08]  /*a6a0*/  VIADD R12, R3, 0xffffffe ;  /* 0x0ffffffe030c7836 */ /* 0x004ff00000000000 */
[----:B------:R-:W2:Y:S02]  /*a6b0*/  F2I.FTZ.U32.TRUNC.NTZ R13, R12 ;  /* 0x0000000c000d7305 */ /* 0x000ea4000021f000 */
[--C-:B--2---:R-:W-:Y:S01]  /*a6c0*/  IMAD.MOV R3, RZ, RZ, -R13.reuse ;  /* 0x000000ffff037224 */ /* 0x104fe200078e0a0d */
        /* <DEDUP_REMOVED lines=16> */
[----:B------:R-:W2:Y:S01]  /*a7d0*/  LDC.64 R4, c[0x0][0x248] ;  /* 0x00009200ff047b82 */ /* 0x000ea20000000a00 */
        /* <DEDUP_REMOVED lines=13> */
[----:B------:R-:W3:Y:S01]  /*a8b0*/  LDG.E R7, desc[UR10][R14.64] ;  /* 0x0000000a0e077981 */ /* 0x000ee2000c1e1900 */
[----:B------:R-:W4:Y:S01]  /*a8c0*/  LDC.64 R2, c[0x0][0x230] ;  /* 0x00008c00ff027b82 */ /* 0x000f220000000a00 */
[----:B------:R-:W-:Y:S02]  /*a8d0*/  IMAD R9, R9, R6, -0x40 ;  /* 0xffffffc009097424 */ /* 0x000fe400078e0206 */
[----:B------:R-:W3:Y:S03]  /*a8e0*/  LDG.E R8, desc[UR10][R12.64] ;  /* 0x0000000a0c087981 */ /* 0x000ee6000c1e1900 */
[----:B------:R-:W-:Y:S05]  /*a8f0*/  SHF.R.S32.HI R11, RZ, 0x1f, R9 ;  /* 0x0000001fff0b7819 */ /* 0x000fea0000011409 */
[-C--:B--2---:R-:W-:Y:S02]  /*a900*/  IMAD R6, R11, R4.reuse, RZ ;  /* 0x000000040b067224 */ /* 0x084fe400078e02ff */
[C---:B------:R-:W-:Y:S04]  /*a910*/  IMAD.WIDE.U32 R10, R9.reuse, R4, RZ ;  /* 0x00000004090a7225 */ /* 0x040fe800078e00ff */
[----:B------:R-:W-:Y:S04]  /*a920*/  IMAD R6, R9, R5, R6 ;  /* 0x0000000509067224 */ /* 0x000fe800078e0206 */
[----:B------:R-:W-:Y:S01]  /*a930*/  IMAD.IADD R11, R11, 0x1, R6 ;  /* 0x000000010b0b7824 */ /* 0x000fe200078e0206 */
[----:B---3--:R-:W-:Y:S04]  /*a940*/  IADD3 R7, -R8, R7, RZ ;  /* 0x0000000708077210 */ /* 0x008fe80007ffe1ff */
[----:B------:R-:W-:Y:S01]  /*a950*/  SHF.R.S32.HI R5, RZ, 0x1f, R7 ;  /* 0x0000001fff057819 */ /* 0x000fe20000011407 */
[-C--:B----4-:R-:W-:Y:S04]  /*a960*/  IMAD.WIDE.U32 R10, R7, R2.reuse, R10 ;  /* 0x00000002070a7225 */ /* 0x090fe800078e000a */
[----:B------:R-:W-:Y:S04]  /*a970*/  IMAD R4, R5, R2, RZ ;  /* 0x0000000205047224 */ /* 0x000fe800078e02ff */
[----:B------:R-:W-:Y:S05]  /*a980*/  IMAD R4, R7, R3, R4 ;  /* 0x0000000307047224 */ /* 0x000fea00078e0204 */
[----:B------:R-:W-:Y:S07]  /*a990*/  IADD3 R3, R11, R4, RZ ;  /* 0x000000040b037210 */ /* 0x000fee0007ffe0ff */
.L_x_2132:
        /* <DEDUP_REMOVED lines=24> */
.L_x_2131:
[----:B--2---:R-:W-:Y:S01]  /*ab20*/  FMNMX.FTZ R5, R252, R135, !PT ;  /* 0x00000087fc057209 */ /* 0x004fe20007810000 */
[----:B------:R-:W-:Y:S01]  /*ab30*/  LDSM.16.MT88.4 R16, [R200+0xc000] ;  /* 0x00c00000c810783b */ /* 0x000fe20000004200 */
[----:B-1-3--:R-:W-:Y:S02]  /*ab40*/  FMNMX.FTZ R2, R249, R0, !PT ;  /* 0x00000000f9027209 */ /* 0x00afe40007810000 */
        /* <DEDUP_REMOVED lines=163> */
[C---:B------:R-:W-:Y:S01]  /*b580*/  FMUL.FTZ R80, R2.reuse, R80 ;  /* 0x0000005002507220 */ /* 0x040fe20000410000 */
[C---:B------:R-:W-:Y:S05]  /*b590*/  HMMA.16816.F32 R8, R128.reuse, R18, R8 ;  /* 0x000000128008723c */ /* 0x040fea0000001808 */
[----:B------:R-:W3:Y:S01]  /*b5a0*/  MUFU.EX2 R175, R175 ;  /* 0x000000af00af7308 */ /* 0x000ee20000000800 */
        /* <DEDUP_REMOVED lines=87> */
[----:B------:R-:W-:Y:S01]  /*bb20*/  IADD3 R0, R211, -0x1, RZ ;  /* 0xffffffffd3007810 */ /* 0x000fe20007ffe0ff */
        /* <DEDUP_REMOVED lines=14> */
[----:B------:R-:W-:Y:S01]  /*bc10*/  MOV R211, R0 ;  /* 0x0000000000d37202 */ /* 0x000fe20000000f00 */
        /* <DEDUP_REMOVED lines=31> */
[----:B------:R-:W-:Y:S01]  /*be10*/  MOV R0, R3 ;  /* 0x0000000300007202 */ /* 0x000fe20000000f00 */
        /* <DEDUP_REMOVED lines=108> */
.L_x_2129:
        /* <DEDUP_REMOVED lines=266> */
.L_x_2134:
        /* <DEDUP_REMOVED lines=10> */
.L_x_2135:
[----:B------:R-:W1:Y:S01]  /*d620*/  S2R R3, SR_CTAID.Y ;  /* 0x0000000000037919 */ /* 0x000e620000002600 */
[----:B------:R-:W1:Y:S08]  /*d630*/  S2UR UR6, SR_CTAID.Z ;  /* 0x00000000000679c3 */ /* 0x000e700000002700 */
[----:B------:R-:W1:Y:S08]  /*d640*/  LDC R2, c[0x0][0x270] ;  /* 0x00009c00ff027b82 */ /* 0x000e700000000800 */
[----:B------:R-:W2:Y:S01]  /*d650*/  LDC R210, c[0x0][0x2c4] ;  /* 0x0000b100ffd27b82 */ /* 0x000ea20000000800 */
[----:B-1----:R-:W-:-:S04]  /*d660*/  IMAD R3, R3, R2, UR6 ;  /* 0x0000000603037e24 */ /* 0x002fc8000f8e0202 */
[----:B--2---:R-:W-:-:S07]  /*d670*/  IMAD R210, R3, R210, RZ ;  /* 0x000000d203d27224 */ /* 0x004fce00078e02ff */
.L_x_2136:
        /* <DEDUP_REMOVED lines=32> */
.L_x_2138:
[----:B------:R-:W-:Y:S05]  /*d880*/  BSYNC B0 ;  /* 0x0000000000007941 */ /* 0x000fea0003800000 */
.L_x_2137:
        /* <DEDUP_REMOVED lines=48> */
.L_x_2140:
[----:B------:R-:W-:Y:S05]  /*db90*/  BSYNC B0 ;  /* 0x0000000000007941 */ /* 0x000fea0003800000 */
.L_x_2139:
        /* <DEDUP_REMOVED lines=19> */
.L_x_2142:
[----:B------:R-:W-:Y:S05]  /*dcd0*/  BSYNC B0 ;  /* 0x0000000000007941 */ /* 0x000fea0003800000 */
.L_x_2141:
        /* <DEDUP_REMOVED lines=19> */
.L_x_2144:
[----:B------:R-:W-:Y:S05]  /*de10*/  BSYNC B0 ;  /* 0x0000000000007941 */ /* 0x000fea0003800000 */
.L_x_2143:
        /* <DEDUP_REMOVED lines=16> */
.L_x_2145:
        /* <DEDUP_REMOVED lines=14> */
.L_x_4167:


//--------------------- .text._ZN5flash24flash_fwd_splitkv_kernelI23Flash_fwd_kernel_traitsILi192ELi64ELi64ELi4ELb0ELb0EN7cutlass6half_tE19Flash_kernel_traitsILi192ELi64ELi64ELi4ES3_EELb1ELb0ELb1ELb0ELb0ELb0ELb0ELb0EEEvNS_16Flash_fwd_paramsE --------------------------
	.section	.text._ZN5flash24flash_fwd_splitkv_kernelI23Flash_fwd_kernel_traitsILi192ELi64ELi64ELi4ELb0ELb0EN7cutlass6half_tE19Flash_kernel_traitsILi192ELi64ELi64ELi4ES3_EELb1ELb0ELb1ELb0ELb0ELb0ELb0ELb0EEEvNS_16Flash_fwd_paramsE,"ax",@progbits
	.align	128
        .global         _ZN5flash24flash_fwd_splitkv_kernelI23Flash_fwd_kernel_traitsILi192ELi64ELi64ELi4ELb0ELb0EN7cutlass6half_tE19Flash_kernel_traitsILi192ELi64ELi64ELi4ES3_EELb1ELb0ELb1ELb0ELb0ELb0ELb0ELb0EEEvNS_16Flash_fwd_paramsE
        .type           _ZN5flash24flash_fwd_splitkv_kernelI23Flash_fwd_kernel_traitsILi192ELi64ELi64ELi4ELb0ELb0EN7cutlass6half_tE19Flash_kernel_traitsILi192ELi64ELi64ELi4ES3_EELb1ELb0ELb1ELb0ELb0ELb0ELb0ELb0EEEvNS_16Flash_fwd_paramsE,@function
        .size           _ZN5flash24flash_fwd_splitkv_kernelI23Flash_fwd_kernel_traitsILi192ELi64ELi64ELi4ELb0ELb0EN7cutlass6half_tE19Flash_kernel_traitsILi192ELi64ELi64ELi4ES3_EELb1ELb0ELb1ELb0ELb0ELb0ELb0ELb0EEEvNS_16Flash_fwd_paramsE,(.L_x_4168 - _ZN5flash24flash_fwd_splitkv_kernelI23Flash_fwd_kernel_traitsILi192ELi64ELi64ELi4ELb0ELb0EN7cutlass6half_tE19Flash_kernel_traitsILi192ELi64ELi64ELi4ES3_EELb1ELb0ELb1ELb0ELb0ELb0ELb0ELb0EEEvNS_16Flash_fwd_paramsE)
        .other          _ZN5flash24flash_fwd_splitkv_kernelI23Flash_fwd_kernel_traitsILi192ELi64ELi64ELi4ELb0ELb0EN7cutlass6half_tE19Flash_kernel_traitsILi192ELi64ELi64ELi4ES3_EELb1ELb0ELb1ELb0ELb0ELb0ELb0ELb0EEEvNS_16Flash_fwd_paramsE,@"STO_CUDA_ENTRY STV_DEFAULT"
_ZN5flash24flash_fwd_splitkv_kernelI23Flash_fwd_kernel_traitsILi192ELi64ELi64ELi4ELb0ELb0EN7cutlass6half_tE19Flash_kernel_traitsILi192ELi64ELi64ELi4ES3_EELb1ELb0ELb1ELb0ELb0ELb0ELb0ELb0EEEvNS_16Flash_fwd_paramsE:
.text._ZN5flash24flash_fwd_splitkv_kernelI23Flash_fwd_kernel_traitsILi192ELi64ELi64ELi4ELb0ELb0EN7cutlass6half_tE19Flash_kernel_traitsILi192ELi64ELi64ELi4ES3_EELb1ELb0ELb1ELb0ELb0ELb0ELb0ELb0EEEvNS_16Flash_fwd_paramsE:
        /* <DEDUP_REMOVED lines=54> */
.L_x_2146:
[----:B------:R-:W-:-:S03]  /*0360*/  ULDC UR6, c[0x0][0x2c8] ;  /* 0x0000b20000067ab9 */ /* 0x000fc60000000800 */
.L_x_2147:
        /* <DEDUP_REMOVED lines=49> */
[----:B------:R-:W-:Y:S01]  /*0680*/  USHF.R.S32.HI UR10, URZ, 0x1f, UR22 ;  /* 0x0000001f3f0a7899 */ /* 0x000fe20008011416 */
[----:B------:R-:W-:Y:S02]  /*0690*/  ULDC.64 UR6, c[0x0][0x2a0] ;  /* 0x0000a80000067ab9 */ /* 0x000fe40000000a00 */
[----:B------:R-:W-:Y:S01]  /*06a0*/  LOP3.LUT R0, R8, 0xfffffff8, RZ, 0xc0, !PT ;  /* 0xfffffff808007812 */ /* 0x000fe200078ec0ff */
[----:B------:R-:W-:Y:S01]  /*06b0*/  UIMAD UR10, UR10, UR6, URZ ;  /* 0x000000060a0a72a4 */ /* 0x000fe2000f8e023f */
[----:B------:R-:W-:Y:S01]  /*06c0*/  SHF.R.S32.HI R8, RZ, 0x3, R8 ;  /* 0x00000003ff087819 */ /* 0x000fe20000011408 */
[----:B------:R-:W-:Y:S01]  /*06d0*/  @!UP0 USHF.R.S32.HI UR9, URZ, 0x1f, UR21 ;  /* 0x0000001f3f098899 */ /* 0x000fe20008011415 */
[----:B------:R-:W-:Y:S01]  /*06e0*/  IMAD.U32 R10, RZ, RZ, UR6 ;  /* 0x00000006ff0a7e24 */ /* 0x000fe2000f8e00ff */
[----:B------:R-:W-:Y:S01]  /*06f0*/  @!UP0 ULDC.64 UR4, c[0x0][0x290] ;  /* 0x0000a40000048ab9 */ /* 0x000fe20000000a00 */
[----:B------:R-:W-:Y:S01]  /*0700*/  IMAD.IADD R3, R3, 0x1, -R0 ;  /* 0x0000000103037824 */ /* 0x000fe200078e0a00 */
[----:B------:R-:W-:Y:S01]  /*0710*/  @!UP0 UIMAD UR9, UR9, UR4, URZ ;  /* 0x00000004090982a4 */ /* 0x000fe2000f8e023f */
[----:B------:R-:W-:Y:S01]  /*0720*/  ISETP.GE.AND P1, PT, R8, UR12, PT ;  /* 0x0000000c08007c0c */ /* 0x000fe2000bf26270 */
[----:B------:R-:W-:Y:S01]  /*0730*/  @!UP0 UIMAD.WIDE.U32 UR14, UR21, UR4, URZ ;  /* 0x00000004150e82a5 */ /* 0x000fe2000f8e003f */
[C---:B------:R-:W-:Y:S01]  /*0740*/  IMAD.SHL.U32 R16, R3.reuse, 0x8, RZ ;  /* 0x0000000803107824 */ /* 0x040fe200078e00ff */
[----:B------:R-:W-:Y:S01]  /*0750*/  @!UP0 UIMAD UR9, UR21, UR5, UR9 ;  /* 0x00000005150982a4 */ /* 0x000fe2000f8e0209 */
[----:B------:R-:W-:Y:S01]  /*0760*/  ISETP.NE.AND P6, PT, R3, RZ, PT ;  /* 0x000000ff0300720c */ /* 0x000fe20003fc5270 */
[----:B------:R-:W-:Y:S01]  /*0770*/  UIMAD UR7, UR22, UR7, UR10 ;  /* 0x00000007160772a4 */ /* 0x000fe2000f8e020a */
[C---:B------:R-:W-:Y:S01]  /*0780*/  VIADD R7, R16.reuse, 0x40 ;  /* 0x0000004010077836 */ /* 0x040fe20000000000 */
[----:B------:R-:W-:Y:S01]  /*0790*/  ULDC.64 UR4, c[0x0][0x298] ;  /* 0x0000a60000047ab9 */ /* 0x000fe20000000a00 */
[--C-:B------:R-:W-:Y:S01]  /*07a0*/  SHF.R.S32.HI R17, RZ, 0x1f, R16.reuse ;  /* 0x0000001fff117819 */ /* 0x100fe20000011410 */
[----:B------:R-:W-:Y:S01]  /*07b0*/  UIMAD UR8, UR8, UR4, URZ ;  /* 0x00000004080872a4 */ /* 0x000fe2000f8e023f */
[----:B------:R-:W-:Y:S01]  /*07c0*/  IMAD.U32 R5, RZ, RZ, UR4 ;  /* 0x00000004ff057e24 */ /* 0x000fe2000f8e00ff */
[----:B------:R-:W-:Y:S01]  /*07d0*/  @UP0 UIMAD.WIDE.U32 UR16, UR13, UR4, URZ ;  /* 0x000000040d1002a5 */ /* 0x000fe2000f8e003f */
[----:B------:R-:W-:Y:S01]  /*07e0*/  VIADD R6, R16, 0x80 ;  /* 0x0000008010067836 */ /* 0x000fe20000000000 */
[----:B------:R-:W-:Y:S01]  /*07f0*/  UIMAD UR8, UR23, UR5, UR8 ;  /* 0x00000005170872a4 */ /* 0x000fe2000f8e0208 */
[----:B------:R-:W-:Y:S01]  /*0800*/  IMAD.WIDE.U32 R4, R5, UR23, R16 ;  /* 0x0000001705047c25 */ /* 0x000fe2000f8e0010 */
[----:B------:R-:W-:-:S02]  /*0810*/  @UP0 UIMAD UR13, UR13, UR5, UR17 ;  /* 0x000000050d0d02a4 */ /* 0x000fc4000f8e0211 */
[----:B------:R-:W-:Y:S01]  /*0820*/  @!UP0 UIADD3 UR13, UR15, UR9, URZ ;  /* 0x000000090f0d8290 */ /* 0x000fe2000fffe03f */
[----:B------:R-:W-:Y:S01]  /*0830*/  @!UP0 UMOV UR16, UR14 ;  /* 0x0000000e00108c82 */ /* 0x000fe20008000000 */
[----:B------:R-:W-:Y:S01]  /*0840*/  IMAD.U32 R0, RZ, RZ, UR8 ;  /* 0x00000008ff007e24 */ /* 0x000fe2000f8e00ff */
[----:B------:R-:W-:Y:S01]  /*0850*/  IADD3 R2, P0, R4, UR16, RZ ;  /* 0x0000001004027c10 */ /* 0x000fe2000ff1e0ff */
[----:B------:R-:W-:Y:S01]  /*0860*/  ULDC UR8, c[0x0][0x270] ;  /* 0x00009c0000087ab9 */ /* 0x000fe20000000800 */
[----:B------:R-:W-:Y:S01]  /*0870*/  ULDC UR6, c[0x0][0x2c4] ;  /* 0x0000b10000067ab9 */ /* 0x000fe20000000800 */
[----:B------:R-:W-:Y:S01]  /*0880*/  UIMAD UR8, UR21, UR8, UR22 ;  /* 0x00000008150872a4 */ /* 0x000fe2000f8e0216 */
[----:B------:R-:W-:Y:S01]  /*0890*/  IADD3.X R3, R5, UR13, R0, P0, !PT ;  /* 0x0000000d05037c10 */ /* 0x000fe200087fe400 */
[C---:B------:R-:W-:Y:S02]  /*08a0*/  VIADD R0, R8.reuse, 0x10 ;  /* 0x0000001008007836 */ /* 0x040fe40000000000 */
[----:B------:R-:W-:Y:S01]  /*08b0*/  UIMAD UR23, UR8, UR6, UR23 ;  /* 0x00000006081772a4 */ /* 0x000fe2000f8e0217 */
[----:B------:R-:W-:-:S02]  /*08c0*/  VIADD R5, R8, 0x20 ;  /* 0x0000002008057836 */ /* 0x000fc40000000000 */
[----:B------:R-:W-:Y:S01]  /*08d0*/  IMAD.WIDE.U32 R10, R10, UR22, R2 ;  /* 0x000000160a0a7c25 */ /* 0x000fe2000f8e0002 */
[C---:B------:R-:W-:Y:S02]  /*08e0*/  ISETP.GE.AND P0, PT, R0.reuse, UR12, PT ;  /* 0x0000000c00007c0c */ /* 0x040fe4000bf06270 */
[----:B------:R-:W-:Y:S01]  /*08f0*/  ISETP.GE.OR P4, PT, R0, UR12, P6 ;  /* 0x0000000c00007c0c */ /* 0x000fe2000b786670 */
[----:B------:R-:W-:Y:S01]  /*0900*/  VIADD R15, R11, UR7 ;  /* 0x000000070b0f7c36 */ /* 0x000fe20008000000 */
[----:B------:R-:W-:Y:S01]  /*0910*/  SHF.R.S32.HI R2, RZ, 0x1f, R8 ;  /* 0x0000001fff027819 */ /* 0x000fe20000011408 */
[----:B------:R-:W-:Y:S10]  /*0920*/  @P1 BRA `(.L_x_2150) ;  /* 0x00000000003c1947 */ /* 0x000ff40003800000 */
        /* <DEDUP_REMOVED lines=15> */
.L_x_2150:
[----:B------:R-:W-:Y:S05]  /*0a20*/  BSYNC B0 ;  /* 0x0000000000007941 */ /* 0x000fea0003800000 */
.L_x_2149:
        /* <DEDUP_REMOVED lines=22> */
.L_x_2152:
[----:B------:R-:W-:Y:S05]  /*0b90*/  BSYNC B0 ;  /* 0x0000000000007941 */ /* 0x000fea0003800000 */
.L_x_2151:
        /* <DEDUP_REMOVED lines=21> */
.L_x_2154:
[----:B------:R-:W-:Y:S05]  /*0cf0*/  BSYNC B0 ;  /* 0x0000000000007941 */ /* 0x000fea0003800000 */
.L_x_2153:
        /* <DEDUP_REMOVED lines=20> */
.L_x_2156:
[----:B------:R-:W-:Y:S05]  /*0e40*/  BSYNC B0 ;  /* 0x0000000000007941 */ /* 0x000fea0003800000 */
.L_x_2155:
        /* <DEDUP_REMOVED lines=18> */
.L_x_2148:
        /* <DEDUP_REMOVED lines=29> */
.L_x_2157:
        /* <DEDUP_REMOVED lines=19> */
[----:B------:R-:W-:-:S04]  /*1270*/  UIMAD.WIDE.U32 UR8, UR9, UR4, UR8 ;  /* 0x00000004090872a5 */ /* 0x000fc8000f8e0008 */
[----:B------:R-:W-:-:S04]  /*1280*/  UIMAD.WIDE.U32 UR8, UR9, UR5, URZ ;  /* 0x00000005090872a5 */ /* 0x000fc8000f8e003f */
        /* <DEDUP_REMOVED lines=9> */
[----:B------:R-:W-:-:S05]  /*1320*/  UISETP.NE.AND UP1, UPT, UR7, URZ, UPT ;  /* 0x0000003f0700728c */ /* 0x000fca000bf25270 */
[----:B------:R-:W-:Y:S02]  /*1330*/  UMOV UR6, UR9 ;  /* 0x0000000900067c82 */ /* 0x000fe40008000000 */
[----:B------:R-:W-:-:S04]  /*1340*/  @!UP0 UIADD3 UR6, -UR6, URZ, URZ ;  /* 0x0000003f06068290 */ /* 0x000fc8000fffe13f */
        /* <DEDUP_REMOVED lines=11> */
[----:B------:R-:W-:Y:S01]  /*1400*/  ULDC.64 UR6, c[0x0][0x248] ;  /* 0x0000920000067ab9 */ /* 0x000fe20000000a00 */
[----:B------:R-:W-:-:S03]  /*1410*/  USHF.R.S32.HI UR26, URZ, 0x1f, UR27 ;  /* 0x0000001f3f1a7899 */ /* 0x000fc6000801141b */
        /* <DEDUP_REMOVED lines=28> */
[----:B------:R-:W-:Y:S02]  /*15e0*/  UIMAD UR14, UR26, UR6, URZ ;  /* 0x000000061a0e72a4 */ /* 0x000fe4000f8e023f */
[----:B------:R-:W-:Y:S02]  /*15f0*/  UIADD3 UR9, UR9, UR5, URZ ;  /* 0x0000000509097290 */ /* 0x000fe4000fffe03f */
[----:B------:R-:W-:Y:S02]  /*1600*/  UIMAD UR14, UR27, UR7, UR14 ;  /* 0x000000071b0e72a4 */ /* 0x000fe4000f8e020e */
[----:B------:R-:W-:Y:S01]  /*1610*/  UIMAD.WIDE.U32 UR28, UR27, UR6, UR8 ;  /* 0x000000061b1c72a5 */ /* 0x000fe2000f8e0008 */
[----:B------:R-:W-:Y:S02]  /*1620*/  ULDC.64 UR4, c[0x0][0x238] ;  /* 0x00008e0000047ab9 */ /* 0x000fe40000000a00 */
[----:B------:R-:W-:Y:S01]  /*1630*/  ULDC.64 UR8, c[0x0][0x260] ;  /* 0x0000980000087ab9 */ /* 0x000fe20000000a00 */
[----:B------:R-:W-:Y:S01]  /*1640*/  UIADD3 UR14, UR29, UR14, URZ ;  /* 0x0000000e1d0e7290 */ /* 0x000fe2000fffe03f */
[----:B------:R-:W-:Y:S01]  /*1650*/  IMAD R9, R5, UR8, RZ ;  /* 0x0000000805097c24 */ /* 0x000fe2000f8e02ff */
[----:B------:R-:W-:Y:S01]  /*1660*/  UIMAD UR10, UR10, UR4, URZ ;  /* 0x000000040a0a72a4 */ /* 0x000fe2000f8e023f */
[----:B------:R-:W-:-:S02]  /*1670*/  IMAD.U32 R7, RZ, RZ, UR29 ;  /* 0x0000001dff077e24 */ /* 0x000fc4000f8e00ff */
[----:B------:R-:W-:Y:S01]  /*1680*/  IMAD.U32 R6, RZ, RZ, UR28 ;  /* 0x0000001cff067e24 */ /* 0x000fe2000f8e00ff */
[----:B------:R-:W-:Y:S01]  /*1690*/  MOV R7, UR14 ;  /* 0x0000000e00077c02 */ /* 0x000fe20008000f00 */
[----:B------:R-:W-:Y:S01]  /*16a0*/  UIMAD.WIDE.U32 UR28, UR11, UR4, URZ ;  /* 0x000000040b1c72a5 */ /* 0x000fe2000f8e003f */
[C---:B------:R-:W-:Y:S01]  /*16b0*/  IMAD R24, R4.reuse, UR9, R9 ;  /* 0x0000000904187c24 */ /* 0x040fe2000f8e0209 */
[----:B------:R-:W-:Y:S01]  /*16c0*/  UIMAD UR5, UR11, UR5, UR10 ;  /* 0x000000050b0572a4 */ /* 0x000fe2000f8e020a */
[----:B------:R-:W-:-:S03]  /*16d0*/  IMAD.WIDE.U32 R26, R4, UR8, R6 ;  /* 0x00000008041a7c25 */ /* 0x000fc6000f8e0006 */
[----:B------:R-:W-:Y:S01]  /*16e0*/  UIADD3 UR14, UR29, UR5, URZ ;  /* 0x000000051d0e7290 */ /* 0x000fe2000fffe03f */
[----:B------:R-:W-:Y:S01]  /*16f0*/  IMAD.IADD R24, R27, 0x1, R24 ;  /* 0x000000011b187824 */ /* 0x000fe200078e0218 */
[----:B------:R-:W-:Y:S01]  /*1700*/  UMOV UR20, UR28 ;  /* 0x0000001c00147c82 */ /* 0x000fe20008000000 */
[----:B------:R-:W-:Y:S09]  /*1710*/  BRA `(.L_x_2159) ;  /* 0x0000000400547947 */ /* 0x000ff20003800000 */
.L_x_2158:
        /* <DEDUP_REMOVED lines=11> */
[----:B-1----:R-:W-:Y:S01]  /*17d0*/  IABS R5, R8 ;  /* 0x0000000800057213 */ /* 0x002fe20000000000 */
[----:B------:R-:W-:Y:S01]  /*17e0*/  @UP0 UMOV UR14, UR28 ;  /* 0x0000001c000e0c82 */ /* 0x000fe20008000000 */
        /* <DEDUP_REMOVED lines=28> */
[----:B------:R-:W-:-:S03]  /*19b0*/  ULDC.64 UR4, c[0x0][0x230] ;  /* 0x00008c0000047ab9 */ /* 0x000fc60000000a00 */
[----:B------:R-:W-:Y:S02]  /*19c0*/  UIADD3 UR29, UR29, UR11, URZ ;  /* 0x0000000b1d1d7290 */ /* 0x000fe4000fffe03f */
[----:B------:R-:W-:Y:S02]  /*19d0*/  UIMAD UR14, UR14, UR4, URZ ;  /* 0x000000040e0e72a4 */ /* 0x000fe4000f8e023f */
[----:B------:R-:W-:Y:S02]  /*19e0*/  UIMAD.WIDE.U32 UR28, UR8, UR4, UR28 ;  /* 0x00000004081c72a5 */ /* 0x000fe4000f8e001c */
[----:B------:R-:W-:-:S04]  /*19f0*/  UIMAD UR5, UR8, UR5, UR14 ;  /* 0x00000005080572a4 */ /* 0x000fc8000f8e020e */
[----:B------:R-:W-:Y:S01]  /*1a00*/  UIADD3 UR5, UR29, UR5, URZ ;  /* 0x000000051d057290 */ /* 0x000fe2000fffe03f */
[----:B------:R-:W-:-:S11]  /*1a10*/  UMOV UR14, UR28 ;  /* 0x0000001c000e7c82 */ /* 0x000fd60008000000 */
.L_x_2160:
[----:B------:R-:W-:Y:S01]  /*1a20*/  UIMAD UR4, UR26, UR6, URZ ;  /* 0x000000061a0472a4 */ /* 0x000fe2000f8e023f */
[----:B------:R-:W-:Y:S01]  /*1a30*/  @!P3 IADD3 R4, -R4, RZ, RZ ;  /* 0x000000ff0404b210 */ /* 0x000fe20007ffe1ff */
[----:B------:R-:W-:Y:S01]  /*1a40*/  UMOV UR28, UR14 ;  /* 0x0000000e001c7c82 */ /* 0x000fe20008000000 */
[----:B------:R-:W-:Y:S01]  /*1a50*/  UMOV UR29, UR5 ;  /* 0x00000005001d7c82 */ /* 0x000fe20008000000 */
[----:B------:R-:W-:Y:S01]  /*1a60*/  UIMAD UR4, UR7, UR27, UR4 ;  /* 0x0000001b070472a4 */ /* 0x000fe2000f8e0204 */
[----:B------:R-:W-:Y:S01]  /*1a70*/  @!P2 LOP3.LUT R4, RZ, R8, RZ, 0x33, !PT ;  /* 0x00000008ff04a212 */ /* 0x000fe200078e33ff */
[----:B------:R-:W-:Y:S02]  /*1a80*/  UIMAD.WIDE.U32 UR28, UR6, UR27, UR28 ;  /* 0x0000001b061c72a5 */ /* 0x000fe4000f8e001c */
[----:B------:R-:W-:Y:S01]  /*1a90*/  @UP0 UIADD3 UR10, UR9, UR10, URZ ;  /* 0x0000000a090a0290 */ /* 0x000fe2000fffe03f */
[--C-:B------:R-:W-:Y:S01]  /*1aa0*/  SHF.R.S32.HI R5, RZ, 0x1f, R4.reuse ;  /* 0x0000001fff057819 */ /* 0x100fe20000011404 */
[----:B------:R-:W-:Y:S01]  /*1ab0*/  UIADD3 UR4, UR29, UR4, URZ ;  /* 0x000000041d047290 */ /* 0x000fe2000fffe03f */
[----:B------:R-:W-:Y:S01]  /*1ac0*/  IMAD.MOV.U32 R16, RZ, RZ, R4 ;  /* 0x000000ffff107224 */ /* 0x000fe200078e0004 */
[----:B------:R-:W-:-:S02]  /*1ad0*/  MOV R9, UR29 ;  /* 0x0000001d00097c02 */ /* 0x000fc40008000f00 */
[----:B------:R-:W-:Y:S01]  /*1ae0*/  MOV R8, UR28 ;  /* 0x0000001c00087c02 */ /* 0x000fe20008000f00 */
[-C--:B-1----:R-:W-:Y:S02]  /*1af0*/  IMAD R0, R5, R6.reuse, RZ ;  /* 0x0000000605007224 */ /* 0x082fe400078e02ff */
[----:B------:R-:W-:Y:S01]  /*1b00*/  IMAD.U32 R9, RZ, RZ, UR4 ;  /* 0x00000004ff097e24 */ /* 0x000fe2000f8e00ff */
[----:B------:R-:W-:Y:S01]  /*1b10*/  @UP0 ULDC.64 UR4, c[0x0][0x250] ;  /* 0x0000940000040ab9 */ /* 0x000fe20000000a00 */
[C---:B------:R-:W-:Y:S01]  /*1b20*/  IMAD R7, R4.reuse, R7, R0 ;  /* 0x0000000704077224 */ /* 0x040fe200078e0200 */
[----:B------:R-:W-:Y:S01]  /*1b30*/  @UP0 UIMAD.WIDE.U32 UR28, UR10, UR4, URZ ;  /* 0x000000040a1c02a5 */ /* 0x000fe2000f8e003f */
[----:B------:R-:W-:-:S03]  /*1b40*/  IMAD.WIDE.U32 R26, R4, R6, R8 ;  /* 0x00000006041a7225 */ /* 0x000fc600078e0008 */
[----:B------:R-:W-:Y:S02]  /*1b50*/  @UP0 UIMAD UR14, UR10, UR5, UR29 ;  /* 0x000000050a0e02a4 */ /* 0x000fe4000f8e021d */
[----:B------:R-:W-:Y:S01]  /*1b60*/  IADD3 R24, R27, R7, RZ ;  /* 0x000000071b187210 */ /* 0x000fe20007ffe0ff */
[----:B------:R-:W-:Y:S01]  /*1b70*/  @UP0 UMOV UR20, UR28 ;  /* 0x0000001c00140c82 */ /* 0x000fe20008000000 */
[----:B------:R-:W-:Y:S08]  /*1b80*/  @P1 BRA `(.L_x_2159) ;  /* 0x0000000000381947 */ /* 0x000ff00003800000 */
[----:B------:R-:W-:Y:S01]  /*1b90*/  USHF.R.S32.HI UR10, URZ, 0x1f, UR9 ;  /* 0x0000001f3f0a7899 */ /* 0x000fe20008011409 */
[----:B------:R-:W-:-:S03]  /*1ba0*/  ULDC.64 UR4, c[0x0][0x250] ;  /* 0x0000940000047ab9 */ /* 0x000fc60000000a00 */
[----:B------:R-:W-:Y:S02]  /*1bb0*/  UIMAD UR10, UR10, UR4, URZ ;  /* 0x000000040a0a72a4 */ /* 0x000fe4000f8e023f */
[----:B------:R-:W-:Y:S02]  /*1bc0*/  UIMAD.WIDE.U32 UR28, UR9, UR4, URZ ;  /* 0x00000004091c72a5 */ /* 0x000fe4000f8e003f */
[----:B------:R-:W-:Y:S02]  /*1bd0*/  UIMAD UR10, UR9, UR5, UR10 ;  /* 0x00000005090a72a4 */ /* 0x000fe4000f8e020a */
[----:B------:R-:W-:Y:S02]  /*1be0*/  USHF.R.S32.HI UR9, URZ, 0x1f, UR8 ;  /* 0x0000001f3f097899 */ /* 0x000fe40008011408 */
[----:B------:R-:W-:Y:S01]  /*1bf0*/  UIADD3 UR11, UR29, UR10, URZ ;  /* 0x0000000a1d0b7290 */ /* 0x000fe2000fffe03f */
[----:B------:R-:W-:Y:S02]  /*1c00*/  ULDC.64 UR4, c[0x0][0x238] ;  /* 0x00008e0000047ab9 */ /* 0x000fe40000000a00 */
[----:B------:R-:W-:Y:S01]  /*1c10*/  UMOV UR10, UR28 ;  /* 0x0000001c000a7c82 */ /* 0x000fe20008000000 */
[----:B------:R-:W-:-:S02]  /*1c20*/  UIMAD UR9, UR9, UR4, URZ ;  /* 0x00000004090972a4 */ /* 0x000fc4000f8e023f */
[----:B------:R-:W-:Y:S02]  /*1c30*/  UIMAD.WIDE.U32 UR10, UR8, UR4, UR10 ;  /* 0x00000004080a72a5 */ /* 0x000fe4000f8e000a */
[----:B------:R-:W-:-:S04]  /*1c40*/  UIMAD UR5, UR8, UR5, UR9 ;  /* 0x00000005080572a4 */ /* 0x000fc8000f8e0209 */
[----:B------:R-:W-:Y:S01]  /*1c50*/  UIADD3 UR14, UR11, UR5, URZ ;  /* 0x000000050b0e7290 */ /* 0x000fe2000fffe03f */
[----:B------:R-:W-:-:S11]  /*1c60*/  UMOV UR20, UR10 ;  /* 0x0000000a00147c82 */ /* 0x000fd60008000000 */
.L_x_2159:
[----:B------:R-:W-:Y:S01]  /*1c70*/  UISETP.NE.AND UP0, UPT, UR13, -0x1, UPT ;  /* 0xffffffff0d00788c */ /* 0x000fe2000bf05270 */
[----:B------:R-:W-:Y:S01]  /*1c80*/  SHF.R.S32.HI R6, RZ, 0x1f, R3 ;  /* 0x0000001fff067819 */ /* 0x000fe20000011403 */
[----:B------:R-:W1:Y:S01]  /*1c90*/  S2R R31, SR_CTAID.X ;  /* 0x00000000001f7919 */ /* 0x000e620000002500 */
[----:B------:R-:W-:Y:S01]  /*1ca0*/  ULDC.64 UR10, c[0x0][0x258] ;  /* 0x00009600000a7ab9 */ /* 0x000fe20000000a00 */
[----:B------:R-:W-:Y:S01]  /*1cb0*/  ULDC.64 UR8, c[0x0][0x268] ;  /* 0x00009a0000087ab9 */ /* 0x000fe20000000a00 */
[CC--:B------:R-:W-:Y:S01]  /*1cc0*/  LEA.HI R2, R6.reuse, R3.reuse, RZ, 0x3 ;  /* 0x0000000306027211 */ /* 0x0c0fe200078f18ff */
[----:B------:R-:W-:Y:S01]  /*1cd0*/  IMAD.U32 R22, RZ, RZ, UR10 ;  /* 0x0000000aff167e24 */ /* 0x000fe2000f8e00ff */
[----:B------:R-:W-:Y:S01]  /*1ce0*/  LEA.HI R13, R6, R3, RZ, 0x4 ;  /* 0x00000003060d7211 */ /* 0x000fe200078f20ff */
[----:B------:R-:W-:Y:S01]  /*1cf0*/  IMAD R5, R5, UR8, RZ ;  /* 0x0000000805057c24 */ /* 0x000fe2000f8e02ff */
[----:B------:R-:W-:Y:S01]  /*1d00*/  SHF.R.S32.HI R20, RZ, 0x3, R2 ;  /* 0x00000003ff147819 */ /* 0x000fe20000011402 */
[----:B------:R-:W-:Y:S01]  /*1d10*/  BSSY B0, `(.L_x_2161) ;  /* 0x0000064000007945 */ /* 0x000fe20003800000 */
[----:B------:R-:W-:Y:S01]  /*1d20*/  @UP0 ULDC.64 UR4, c[0x0][0x240] ;  /* 0x0000900000040ab9 */ /* 0x000fe20000000a00 */
[----:B------:R-:W-:Y:S01]  /*1d30*/  LOP3.LUT R2, R2, 0xfffffff8, RZ, 0xc0, !PT ;  /* 0xfffffff802027812 */ /* 0x000fe200078ec0ff */
[----:B------:R-:W-:Y:S01]  /*1d40*/  @UP0 UIMAD.WIDE.U32 UR32, UR13, UR4, URZ ;  /* 0x000000040d2002a5 */ /* 0x000fe2000f8e003f */
[C---:B------:R-:W-:Y:S01]  /*1d50*/  IMAD.SHL.U32 R203, R20.reuse, 0x40, RZ ;  /* 0x0000004014cb7824 */ /* 0x040fe200078e00ff */
[----:B------:R-:W-:Y:S01]  /*1d60*/  @!UP0 USHF.R.S32.HI UR30, URZ, 0x1f, UR21 ;  /* 0x0000001f3f1e8899 */ /* 0x000fe20008011415 */
[----:B------:R-:W-:Y:S01]  /*1d70*/  LOP3.LUT R0, R13, 0xfffffff0, RZ, 0xc0, !PT ;  /* 0xfffffff00d007812 */ /* 0x000fe200078ec0ff */
[----:B------:R-:W-:Y:S01]  /*1d80*/  IMAD.IADD R2, R3, 0x1, -R2 ;  /* 0x0000000103027824 */ /* 0x000fe200078e0a02 */
[----:B------:R-:W-:Y:S01]  /*1d90*/  @UP0 UIMAD UR29, UR13, UR5, UR33 ;  /* 0x000000050d1d02a4 */ /* 0x000fe2000f8e0221 */
[----:B------:R-:W-:Y:S01]  /*1da0*/  LOP3.LUT R203, R203, 0x1c0, RZ, 0xc0, !PT ;  /* 0x000001c0cbcb7812 */ /* 0x000fe200078ec0ff */
[----:B------:R-:W-:Y:S01]  /*1db0*/  VIADD R18, R20, 0x10 ;  /* 0x0000001014127836 */ /* 0x000fe20000000000 */
[----:B------:R-:W-:Y:S01]  /*1dc0*/  @!UP0 ULDC.64 UR4, c[0x0][0x228] ;  /* 0x00008a0000048ab9 */ /* 0x000fe20000000a00 */
[----:B------:R-:W-:Y:S01]  /*1dd0*/  IMAD.SHL.U32 R204, R2, 0x8, RZ ;  /* 0x0000000802cc7824 */ /* 0x000fe200078e00ff */
[----:B------:R-:W-:Y:S01]  /*1de0*/  @!UP0 UIMAD UR30, UR30, UR4, URZ ;  /* 0x000000041e1e82a4 */ /* 0x000fe2000f8e023f */
[----:B------:R-:W-:Y:S01]  /*1df0*/  IMAD.IADD R7, R3, 0x1, -R0 ;  /* 0x0000000103077824 */ /* 0x000fe200078e0a00 */
[----:B------:R-:W-:Y:S01]  /*1e00*/  @!UP0 UIMAD.WIDE.U32 UR34, UR21, UR4, URZ ;  /* 0x00000004152282a5 */ /* 0x000fe2000f8e003f */
[----:B------:R-:W2:Y:S01]  /*1e10*/  S2UR UR4, SR_CgaCtaId ;  /* 0x00000000000479c3 */ /* 0x000ea20000008800 */
[--C-:B------:R-:W-:Y:S01]  /*1e20*/  LOP3.LUT R4, R203, 0x38, R204.reuse, 0xf8, !PT ;  /* 0x00000038cb047812 */ /* 0x100fe200078ef8cc */
[----:B------:R-:W-:Y:S01]  /*1e30*/  @!UP0 UIMAD UR30, UR21, UR5, UR30 ;  /* 0x00000005151e82a4 */ /* 0x000fe2000f8e021e */
[----:B------:R-:W-:Y:S01]  /*1e40*/  SHF.R.U32.HI R203, RZ, 0x3, R203 ;  /* 0x00000003ffcb7819 */ /* 0x000fe200000116cb */
[----:B------:R-:W-:Y:S01]  /*1e50*/  USHF.R.S32.HI UR5, URZ, 0x1f, UR22 ;  /* 0x0000001f3f057899 */ /* 0x000fe20008011416 */
[----:B------:R-:W-:Y:S01]  /*1e60*/  SHF.R.S32.HI R0, RZ, 0x1f, R7 ;  /* 0x0000001fff007819 */ /* 0x000fe20000011407 */
[----:B------:R-:W-:Y:S01]  /*1e70*/  @!UP0 UMOV UR32, UR34 ;  /* 0x0000002200208c82 */ /* 0x000fe20008000000 */
[----:B------:R-:W-:Y:S01]  /*1e80*/  LOP3.LUT R203, R4, R203, RZ, 0x3c, !PT ;  /* 0x000000cb04cb7212 */ /* 0x000fe200078e3cff */
[----:B------:R-:W-:Y:S01]  /*1e90*/  UIMAD UR28, UR5, UR10, URZ ;  /* 0x0000000a051c72a4 */ /* 0x000fe2000f8e023f */
[----:B------:R-:W-:Y:S01]  /*1ea0*/  LEA.HI R4, R6, R3, RZ, 0x6 ;  /* 0x0000000306047211 */ /* 0x000fe200078f30ff */
[----:B------:R-:W-:Y:S01]  /*1eb0*/  UIADD3 UR10, -UR23, UR12, URZ ;  /* 0x0000000c170a7290 */ /* 0x000fe2000fffe13f */
[----:B------:R-:W-:Y:S01]  /*1ec0*/  LEA.HI R0, R0, R7, RZ, 0x3 ;  /* 0x0000000700007211 */ /* 0x000fe200078f18ff */
[----:B------:R-:W-:Y:S01]  /*1ed0*/  @!UP0 UIADD3 UR29, UR35, UR30, URZ ;  /* 0x0000001e231d8290 */ /* 0x000fe2000fffe03f */
[----:B------:R-:W-:Y:S01]  /*1ee0*/  SHF.R.S32.HI R19, RZ, 0x1f, R204 ;  /* 0x0000001fff137819 */ /* 0x000fe200000114cc */
[----:B------:R-:W-:Y:S01]  /*1ef0*/  IMAD.SHL.U32 R4, R4, 0x8, RZ ;  /* 0x0000000804047824 */ /* 0x000fe200078e00ff */
[----:B------:R-:W-:Y:S01]  /*1f00*/  IADD3 R10, P2, R204, UR20, RZ ;  /* 0x00000014cc0a7c10 */ /* 0x000fe2000ff5e0ff */
[----:B------:R-:W-:Y:S01]  /*1f10*/  VIADD R12, R20, 0x20 ;  /* 0x00000020140c7836 */ /* 0x000fe20000000000 */
[----:B------:R-:W-:Y:S01]  /*1f20*/  IADD3 R8, P1, R204, UR32, RZ ;  /* 0x00000020cc087c10 */ /* 0x000fe2000ff3e0ff */
[----:B------:R-:W-:Y:S01]  /*1f30*/  UIMAD UR28, UR22, UR11, UR28 ;  /* 0x0000000b161c72a4 */ /* 0x000fe2000f8e021c */
[----:B------:R-:W-:Y:S01]  /*1f40*/  LOP3.LUT R14, R0, 0xfffffff8, RZ, 0xc0, !PT ;  /* 0xfffffff8000e7812 */ /* 0x000fe200078ec0ff */
[----:B------:R-:W-:Y:S01]  /*1f50*/  UIADD3 UR11, UR15, -0x1, URZ ;  /* 0xffffffff0f0b7890 */ /* 0x000fe2000fffe03f */
[----:B------:R-:W-:Y:S01]  /*1f60*/  ISETP.GE.AND P6, PT, R20, UR10, PT ;  /* 0x0000000a14007c0c */ /* 0x000fe2000bfc6270 */
[----:B------:R-:W-:Y:S01]  /*1f70*/  VIADD R200, R204, 0x40 ;  /* 0x00000040ccc87836 */ /* 0x000fe20000000000 */
[----:B------:R-:W-:Y:S01]  /*1f80*/  IADD3.X R11, R19, UR14, RZ, P2, !PT ;  /* 0x0000000e130b7c10 */ /* 0x000fe200097fe4ff */
[----:B------:R-:W-:Y:S01]  /*1f90*/  IMAD.IADD R14, R7, 0x1, -R14 ;  /* 0x00000001070e7824 */ /* 0x000fe200078e0a0e */
[----:B------:R-:W-:Y:S01]  /*1fa0*/  IADD3.X R9, R19, UR29, RZ, P1, !PT ;  /* 0x0000001d13097c10 */ /* 0x000fe20008ffe4ff */
[----:B------:R-:W-:Y:S01]  /*1fb0*/  USHF.L.U32 UR14, UR11, 0x6, URZ ;  /* 0x000000060b0e7899 */ /* 0x000fe2000800063f */
[----:B------:R-:W-:Y:S01]  /*1fc0*/  LOP3.LUT R203, R203, 0xfffffe00, R4, 0xf8, !PT ;  /* 0xfffffe00cbcb7812 */ /* 0x000fe200078ef804 */
[----:B------:R-:W-:Y:S01]  /*1fd0*/  IMAD R4, R16, UR9, R5 ;  /* 0x0000000910047c24 */ /* 0x000fe2000f8e0205 */
[----:B------:R-:W-:Y:S01]  /*1fe0*/  IADD3 R154, P5, R20, UR27, RZ ;  /* 0x0000001b149a7c10 */ /* 0x000fe2000ffbe0ff */
[----:B------:R-:W-:Y:S01]  /*1ff0*/  IMAD.WIDE.U32 R16, R16, UR8, R10 ;  /* 0x0000000810107c25 */ /* 0x000fe2000f8e000a */
[----:B------:R-:W-:Y:S01]  /*2000*/  ISETP.GE.AND P4, PT, R18, UR10, PT ;  /* 0x0000000a12007c0c */ /* 0x000fe2000bf86270 */
[----:B------:R-:W-:Y:S01]  /*2010*/  UMOV UR8, 0x400 ;  /* 0x0000040000087882 */ /* 0x000fe20000000000 */
[----:B------:R-:W-:Y:S01]  /*2020*/  ISETP.GE.AND P3, PT, R12, UR10, PT ;  /* 0x0000000a0c007c0c */ /* 0x000fe2000bf66270 */
[----:B------:R-:W-:Y:S01]  /*2030*/  IMAD.WIDE.U32 R22, R22, UR22, R8 ;  /* 0x0000001616167c25 */ /* 0x000fe2000f8e0008 */
[--C-:B------:R-:W-:Y:S01]  /*2040*/  SHF.R.S32.HI R21, RZ, 0x1f, R20.reuse ;  /* 0x0000001fff157819 */ /* 0x100fe20000011414 */
[----:B--2---:R-:W-:Y:S01]  /*2050*/  ULEA UR4, UR4, UR8, 0x18 ;  /* 0x0000000804047291 */ /* 0x004fe2000f8ec03f */
[----:B------:R-:W-:Y:S01]  /*2060*/  R2P PR, R14, 0x6 ;  /* 0x000000060e007804 */ /* 0x000fe20000000000 */
[----:B------:R-:W-:Y:S01]  /*2070*/  IMAD.MOV.U32 R7, RZ, RZ, 0x10 ;  /* 0x00000010ff077424 */ /* 0x000fe200078e00ff */
[----:B------:R-:W-:Y:S01]  /*2080*/  UIADD3 UR20, -UR14, UR17, URZ ;  /* 0x000000110e147290 */ /* 0x000fe2000fffe13f */
[----:B------:R-:W-:Y:S01]  /*2090*/  IMAD.MOV.U32 R5, RZ, RZ, 0x20 ;  /* 0x00000020ff057424 */ /* 0x000fe200078e00ff */
[----:B------:R-:W-:Y:S01]  /*20a0*/  IADD3.X R15, R21, UR26, RZ, P5, !PT ;  /* 0x0000001a150f7c10 */ /* 0x000fe2000affe4ff */
[----:B------:R-:W-:Y:S01]  /*20b0*/  VIADD R29, R23, UR28 ;  /* 0x0000001c171d7c36 */ /* 0x000fe20008000000 */
[----:B------:R-:W-:Y:S01]  /*20c0*/  LEA R203, R203, UR4, 0x1 ;  /* 0x00000004cbcb7c11 */ /* 0x000fe2000f8e08ff */
[----:B-1----:R-:W-:Y:S01]  /*20d0*/  IMAD.WIDE R30, R31, 0x40, R20 ;  /* 0x000000401f1e7825 */ /* 0x002fe200078e0214 */
[----:B------:R-:W-:-:S02]  /*20e0*/  SEL R7, R7, 0xfffffff0, !P1 ;  /* 0xfffffff007077807 */ /* 0x000fc40004800000 */
[----:B------:R-:W-:Y:S01]  /*20f0*/  SEL R5, R5, 0xffffffe0, !P2 ;  /* 0xffffffe005057807 */ /* 0x000fe20005000000 */
[----:B------:R-:W-:Y:S01]  /*2100*/  VIADD R199, R204, 0x80 ;  /* 0x00000080ccc77836 */ /* 0x000fe20000000000 */
[----:B------:R-:W-:Y:S06]  /*2110*/  @P6 BRA `(.L_x_2162) ;  /* 0x00000000008c6947 */ /* 0x000fec0003800000 */
        /* <DEDUP_REMOVED lines=35> */
.L_x_2162:
[----:B------:R-:W-:Y:S05]  /*2350*/  BSYNC B0 ;  /* 0x0000000000007941 */ /* 0x000fea0003800000 */
.L_x_2161:
        /* <DEDUP_REMOVED lines=41> */
.L_x_2164:
[----:B------:R-:W-:Y:S05]  /*25f0*/  BSYNC B0 ;  /* 0x0000000000007941 */ /* 0x000fea0003800000 */
.L_x_2163:
        /* <DEDUP_REMOVED lines=42> */
.L_x_2166:
[----:B------:R-:W-:Y:S05]  /*28a0*/  BSYNC B0 ;  /* 0x0000000000007941 */ /* 0x000fea0003800000 */
.L_x_2165:
        /* <DEDUP_REMOVED lines=44> */
.L_x_2168:
[----:B------:R-:W-:Y:S05]  /*2b70*/  BSYNC B0 ;  /* 0x0000000000007941 */ /* 0x000fea0003800000 */
.L_x_2167:
        /* <DEDUP_REMOVED lines=37> */
.L_x_2170:
[----:B------:R-:W-:Y:S05]  /*2dd0*/  BSYNC B0 ;  /* 0x0000000000007941 */ /* 0x000fea0003800000 */
.L_x_2169:
        /* <DEDUP_REMOVED lines=33> */
.L_x_2172:
[----:B------:R-:W-:Y:S05]  /*2ff0*/  BSYNC B0 ;  /* 0x0000000000007941 */ /* 0x000fea0003800000 */
.L_x_2171:
[----:B------:R-:W-:Y:S01]  /*3000*/  ISETP.GE.AND P2, PT, R12, UR20, PT ;  /* 0x000000140c007c0c */ /* 0x000fe2000bf46270 */
[----:B------:R-:W-:Y:S01]  /*3010*/  BSSY B0, `(.L_x_2173) ;  /* 0x0000025000007945 */ /* 0x000fe20003800000 */
[----:B------:R-:W-:-:S11]  /*3020*/  ISETP.GE.AND P1, PT, R18, UR20, PT ;  /* 0x0000001412007c0c */ /* 0x000fd6000bf26270 */
        /* <DEDUP_REMOVED lines=35> */
.L_x_2174:
[----:B------:R-:W-:Y:S05]  /*3260*/  BSYNC B0 ;  /* 0x0000000000007941 */ /* 0x000fea0003800000 */
.L_x_2173:
[----:B------:R-:W-:Y:S01]  /*3270*/  SHF.R.S32.HI R22, RZ, 0x4, R13 ;  /* 0x00000004ff167819 */ /* 0x000fe2000001140d */
[----:B------:R-:W-:Y:S01]  /*3280*/  BSSY B0, `(.L_x_2175) ;  /* 0x0000027000007945 */ /* 0x000fe20003800000 */
[----:B------:R-:W-:Y:S01]  /*3290*/  ISETP.GE.AND P6, PT, R12, UR20, PT ;  /* 0x000000140c007c0c */ /* 0x000fe2000bfc6270 */
[----:B------:R-:W-:Y:S01]  /*32a0*/  IMAD.SHL.U32 R23, R2, 0x40, RZ ;  /* 0x0000004002177824 */ /* 0x000fe200078e00ff */
[----:B------:R-:W-:Y:S01]  /*32b0*/  LEA.HI R24, R13, R22, RZ, 0x1 ;  /* 0x000000160d187211 */ /* 0x000fe200078f08ff */
[----:B------:R-:W-:Y:S10]  /*32c0*/  @P1 BRA `(.L_x_2176) ;  /* 0x0000000000881947 */ /* 0x000ff40003800000 */
[----:B------:R-:W-:Y:S01]  /*32d0*/  ULDC UR8, c[0x0][0x2d0] ;  /* 0x0000b40000087ab9 */ /* 0x000fe20000000800 */
[----:B------:R-:W-:Y:S01]  /*32e0*/  IMAD.U32 R19, RZ, RZ, UR6 ;  /* 0x00000006ff137e24 */ /* 0x000fe2000f8e00ff */
[----:B------:R-:W-:Y:S01]  /*32f0*/  ISETP.GE.AND P5, PT, R204, UR8, PT ;  /* 0x00000008cc007c0c */ /* 0x000fe2000bfa6270 */
[----:B------:R-:W-:Y:S01]  /*3300*/  IMAD.MOV.U32 R26, RZ, RZ, R133 ;  /* 0x000000ffff1a7224 */ /* 0x000fe200078e0085 */
[----:B------:R-:W-:Y:S01]  /*3310*/  ISETP.GE.AND P3, PT, R200, UR8, PT ;  /* 0x00000008c8007c0c */ /* 0x000fe2000bf66270 */
[----:B------:R-:W-:Y:S01]  /*3320*/  IMAD.MOV.U32 R27, RZ, RZ, R134 ;  /* 0x000000ffff1b7224 */ /* 0x000fe200078e0086 */
[----:B------:R-:W-:Y:S01]  /*3330*/  ISETP.GE.AND P2, PT, R199, UR8, PT ;  /* 0x00000008c7007c0c */ /* 0x000fe2000bf46270 */
[----:B------:R-:W-:Y:S01]  /*3340*/  UIMAD UR8, UR7, 0x30, URZ ;  /* 0x00000030070878a4 */ /* 0x000fe2000f8e023f */
[----:B------:R-:W-:-:S05]  /*3350*/  IMAD.WIDE.U32 R28, R19, 0x30, R26 ;  /* 0x00000030131c7825 */ /* 0x000fca00078e001a */
[----:B------:R-:W-:Y:S02]  /*3360*/  VIADD R26, R29, UR8 ;  /* 0x000000081d1a7c36 */ /* 0x000fe40008000000 */
[----:B------:R-:W5:Y:S01]  /*3370*/  @!P5 LDC.64 R12, c[0x0][0x218] ;  /* 0x00008600ff0cdb82 */ /* 0x000f620000000a00 */
[----:B------:R5:W-:Y:S07]  /*3380*/  @P5 STS.128 [R203+0x7800], RZ ;  /* 0x007800ffcb005388 */ /* 0x000bee0000000c00 */
[----:B-12---:R-:W1:Y:S08]  /*3390*/  @!P3 LDC.64 R10, c[0x0][0x218] ;  /* 0x00008600ff0abb82 */ /* 0x006e700000000a00 */
[----:B---34-:R-:W2:Y:S01]  /*33a0*/  @!P2 LDC.64 R8, c[0x0][0x218] ;  /* 0x00008600ff08ab82 */ /* 0x018ea20000000a00 */
[----:B-----5:R-:W-:-:S04]  /*33b0*/  @!P5 LEA R12, P1, R28, R12, 0x1 ;  /* 0x0000000c1c0cd211 */ /* 0x020fc800078208ff */
[C---:B------:R-:W-:Y:S02]  /*33c0*/  @!P5 LEA.HI.X R13, R28.reuse, R13, R26, 0x1, P1 ;  /* 0x0000000d1c0dd211 */ /* 0x040fe400008f0c1a */
[----:B-1----:R-:W-:-:S03]  /*33d0*/  @!P3 LEA R10, P1, R28, R10, 0x1 ;  /* 0x0000000a1c0ab211 */ /* 0x002fc600078208ff */
[----:B------:R-:W-:Y:S01]  /*33e0*/  @!PT LDS RZ, [RZ] ;  /* 0x00000000fffff984 */ /* 0x000fe20000000800 */
[----:B------:R-:W-:Y:S01]  /*33f0*/  @!PT LDS RZ, [RZ] ;  /* 0x00000000fffff984 */ /* 0x000fe20000000800 */
[----:B------:R-:W-:Y:S01]  /*3400*/  @!PT LDS RZ, [RZ] ;  /* 0x00000000fffff984 */ /* 0x000fe20000000800 */
[----:B------:R1:W-:Y:S01]  /*3410*/  @!P5 LDGSTS.E.BYPASS.LTC128B.128 [R203+0x7800], desc[UR24][R12.64] ;  /* 0x078000000ccbdfae */ /* 0x0003e2000b901d58 */
[----:B------:R-:W-:-:S03]  /*3420*/  @!P3 LEA.HI.X R11, R28, R11, R26, 0x1, P1 ;  /* 0x0000000b1c0bb211 */ /* 0x000fc600008f0c1a */
[----:B------:R1:W-:Y:S01]  /*3430*/  @P3 STS.128 [R203+0x9800], RZ ;  /* 0x009800ffcb003388 */ /* 0x0003e20000000c00 */
[----:B--2---:R-:W-:-:S03]  /*3440*/  @!P2 LEA R8, P1, R28, R8, 0x1 ;  /* 0x000000081c08a211 */ /* 0x004fc600078208ff */
        /* <DEDUP_REMOVED lines=9> */
[----:B------:R1:W-:Y:S02]  /*34e0*/  @!P2 LDGSTS.E.BYPASS.LTC128B.128 [R203+0xb800], desc[UR24][R8.64+0x100] ;  /* 0x0b80010008cbafae */ /* 0x0003e4000b901d58 */
.L_x_2176:
[----:B------:R-:W-:Y:S05]  /*34f0*/  BSYNC B0 ;  /* 0x0000000000007941 */ /* 0x000fea0003800000 */
.L_x_2175:
[----:B------:R-:W-:Y:S01]  /*3500*/  USHF.R.S32.HI UR28, URZ, 0x1f, UR21 ;  /* 0x0000001f3f1c7899 */ /* 0x000fe20008011415 */
[----:B-1234-:R-:W-:Y:S01]  /*3510*/  LOP3.LUT R9, R24, 0xfffffffe, RZ, 0xc0, !PT ;  /* 0xfffffffe18097812 */ /* 0x01efe200078ec0ff */
[----:B------:R-:W-:Y:S01]  /*3520*/  ULDC.64 UR8, c[0x0][0x3d0] ;  /* 0x0000f40000087ab9 */ /* 0x000fe20000000a00 */
[----:B------:R-:W0:Y:S01]  /*3530*/  LDGDEPBAR ;  /* 0x00000000000079af */ /* 0x000e220000000000 */
[----:B------:R-:W-:Y:S01]  /*3540*/  UIMAD UR28, UR28, UR8, URZ ;  /* 0x000000081c1c72a4 */ /* 0x000fe2000f8e023f */
[----:B------:R-:W-:Y:S01]  /*3550*/  IMAD.SHL.U32 R10, R14, 0x40, RZ ;  /* 0x000000400e0a7824 */ /* 0x000fe200078e00ff */
[----:B------:R-:W-:Y:S01]  /*3560*/  UMOV UR30, UR22 ;  /* 0x00000016001e7c82 */ /* 0x000fe20008000000 */
[----:B------:R-:W-:Y:S01]  /*3570*/  UMOV UR31, UR5 ;  /* 0x00000005001f7c82 */ /* 0x000fe20008000000 */
[----:B------:R-:W-:Y:S01]  /*3580*/  IMAD.IADD R9, R22, 0x1, -R9 ;  /* 0x0000000116097824 */ /* 0x000fe200078e0a09 */
[----:B------:R-:W-:Y:S01]  /*3590*/  UIMAD.WIDE.U32 UR30, UR21, UR8, UR30 ;  /* 0x00000008151e72a5 */ /* 0x000fe2000f8e001e */
[----:B------:R-:W-:Y:S01]  /*35a0*/  LOP3.LUT R10, R10, 0x1c0, RZ, 0xc0, !PT ;  /* 0x000001c00a0a7812 */ /* 0x000fe200078ec0ff */
[----:B------:R-:W-:Y:S01]  /*35b0*/  UIMAD UR28, UR21, UR9, UR28 ;  /* 0x00000009151c72a4 */ /* 0x000fe2000f8e021c */
[----:B------:R-:W-:Y:S01]  /*35c0*/  IMAD.SHL.U32 R11, R9, 0x8, RZ ;  /* 0x00000008090b7824 */ /* 0x000fe200078e00ff */
[----:B------:R-:W1:Y:S01]  /*35d0*/  LDC.64 R228, c[0x0][0x250] ;  /* 0x00009400ffe47b82 */ /* 0x000e620000000a00 */
[----:B------:R-:W-:Y:S01]  /*35e0*/  ULDC.64 UR8, c[0x0][0x3c8] ;  /* 0x0000f20000087ab9 */ /* 0x000fe20000000a00 */
[----:B------:R-:W-:Y:S01]  /*35f0*/  UIADD3 UR28, UR31, UR28, URZ ;  /* 0x0000001c1f1c7290 */ /* 0x000fe2000fffe03f */
[----:B------:R-:W-:Y:S01]  /*3600*/  IMAD.IADD R17, R17, 0x1, R4 ;  /* 0x0000000111117824 */ /* 0x000fe200078e0204 */
[----:B------:R-:W-:Y:S01]  /*3610*/  ULEA UR8, UP0, UR30, UR8, 0x2 ;  /* 0x000000081e087291 */ /* 0x000fe2000f80103f */
[----:B------:R-:W-:Y:S01]  /*3620*/  LOP3.LUT R11, R10, 0x8, R11, 0xf8, !PT ;  /* 0x000000080a0b7812 */ /* 0x000fe200078ef80b */
[----:B------:R-:W-:Y:S01]  /*3630*/  IMAD.SHL.U32 R13, R0, 0x40, RZ ;  /* 0x00000040000d7824 */ /* 0x000fe200078e00ff */
[----:B------:R-:W-:Y:S01]  /*3640*/  SHF.R.U32.HI R4, RZ, 0x3, R10 ;  /* 0x00000003ff047819 */ /* 0x000fe2000001160a */
[----:B------:R-:W-:Y:S01]  /*3650*/  ULEA.HI.X UR9, UR30, UR9, UR28, 0x2, UP0 ;  /* 0x000000091e097291 */ /* 0x000fe200080f141c */
[C---:B------:R-:W-:Y:S01]  /*3660*/  ISETP.GE.AND P2, PT, R20.reuse, UR20, PT ;  /* 0x0000001414007c0c */ /* 0x040fe2000bf46270 */
[----:B------:R-:W-:Y:S01]  /*3670*/  IMAD.U32 R10, RZ, RZ, UR8 ;  /* 0x00000008ff0a7e24 */ /* 0x000fe2000f8e00ff */
[----:B------:R-:W-:Y:S01]  /*3680*/  LOP3.LUT R4, R11, R4, RZ, 0x3c, !PT ;  /* 0x000000040b047212 */ /* 0x000fe200078e3cff */
[----:B------:R-:W-:Y:S01]  /*3690*/  IMAD.SHL.U32 R20, R20, 0x8, RZ ;  /* 0x0000000814147824 */ /* 0x000fe200078e00ff */
[----:B------:R-:W-:Y:S01]  /*36a0*/  LOP3.LUT R23, R23, 0x1c0, RZ, 0xc0, !PT ;  /* 0x000001c017177812 */ /* 0x000fe200078ec0ff */
[----:B------:R-:W-:Y:S01]  /*36b0*/  IMAD.U32 R11, RZ, RZ, UR9 ;  /* 0x00000009ff0b7e24 */ /* 0x000fe2000f8e00ff */
[----:B------:R-:W-:Y:S01]  /*36c0*/  LOP3.LUT R0, R4, 0xfffffe00, R13, 0xf8, !PT ;  /* 0xfffffe0004007812 */ /* 0x000fe200078ef80d */
[----:B------:R-:W-:-:S04]  /*36d0*/  DEPBAR.LE SB0, 0x0 ;  /* 0x000080000000791a */ /* 0x000fc80000000000 */
[----:B------:R2:W5:Y:S01]  /*36e0*/  LDG.E R4, desc[UR24][R10.64] ;  /* 0x000000180a047981 */ /* 0x000562000c1e1900 */
[----:B------:R-:W-:Y:S01]  /*36f0*/  LOP3.LUT R8, R23, 0x8, R20, 0xf8, !PT ;  /* 0x0000000817087812 */ /* 0x000fe200078ef814 */
[----:B------:R-:W-:Y:S01]  /*3700*/  ULDC.64 UR8, c[0x0][0x220] ;  /* 0x0000880000087ab9 */ /* 0x000fe20000000a00 */
[----:B------:R-:W-:Y:S01]  /*3710*/  SHF.R.U32.HI R23, RZ, 0x3, R23 ;  /* 0x00000003ff177819 */ /* 0x000fe20000011617 */
[----:B------:R-:W-:Y:S01]  /*3720*/  BAR.SYNC.DEFER_BLOCKING 0x0 ;  /* 0x0000000000007b1d */ /* 0x000fe20000010000 */
[----:B------:R-:W-:Y:S02]  /*3730*/  LEA.HI R6, R6, R3, RZ, 0x5 ;  /* 0x0000000306067211 */ /* 0x000fe400078f28ff */
[----:B------:R-:W-:Y:S02]  /*3740*/  LOP3.LUT R8, R8, R23, RZ, 0x3c, !PT ;  /* 0x0000001708087212 */ /* 0x000fe400078e3cff */
[----:B------:R-:W-:Y:S01]  /*3750*/  ISETP.GE.AND P5, PT, R18, UR20, PT ;  /* 0x0000001412007c0c */ /* 0x000fe2000bfa6270 */
[----:B------:R-:W-:-:S02]  /*3760*/  ULDC UR5, c[0x0][0x2e8] ;  /* 0x0000ba0000057ab9 */ /* 0x000fc40000000800 */
[----:B------:R-:W-:Y:S02]  /*3770*/  IMAD R197, R9, 0x200, R8 ;  /* 0x0000020009c57824 */ /* 0x000fe400078e0208 */
[----:B-1----:R-:W-:Y:S01]  /*3780*/  IMAD R9, R15, R228, RZ ;  /* 0x000000e40f097224 */ /* 0x002fe200078e02ff */
[----:B------:R-:W-:-:S03]  /*3790*/  SHF.R.S32.HI R81, RZ, 0x5, R6 ;  /* 0x00000005ff517819 */ /* 0x000fc60000011406 */
[C---:B------:R-:W-:Y:S02]  /*37a0*/  IMAD R9, R154.reuse, R229, R9 ;  /* 0x000000e59a097224 */ /* 0x040fe400078e0209 */
[----:B------:R-:W-:Y:S01]  /*37b0*/  IMAD.WIDE.U32 R154, R154, R228, R16 ;  /* 0x000000e49a9a7225 */ /* 0x000fe200078e0010 */
[----:B------:R2:W-:Y:S04]  /*37c0*/  @P2 STS.128 [R203+0xc000], RZ ;  /* 0x00c000ffcb002388 */ /* 0x0005e80000000c00 */
[----:B------:R2:W-:Y:S04]  /*37d0*/  @P2 STS.128 [R203+0xe000], RZ ;  /* 0x00e000ffcb002388 */ /* 0x0005e80000000c00 */
[----:B------:R2:W-:Y:S01]  /*37e0*/  @P2 STS.128 [R203+0x10000], RZ ;  /* 0x010000ffcb002388 */ /* 0x0005e20000000c00 */
[----:B------:R-:W-:Y:S01]  /*37f0*/  IMAD.IADD R152, R155, 0x1, R9 ;  /* 0x000000019b987824 */ /* 0x000fe200078e0209 */
[----:B------:R-:W-:Y:S01]  /*3800*/  LEA R212, P1, R154, UR8, 0x1 ;  /* 0x000000089ad47c11 */ /* 0x000fe2000f8208ff */
[----:B------:R-:W-:Y:S01]  /*3810*/  IMAD R198, R81, 0x400, R0 ;  /* 0x0000040051c67824 */ /* 0x000fe200078e0200 */
[----:B------:R-:W1:Y:S01]  /*3820*/  MUFU.RCP R83, UR5 ;  /* 0x0000000500537d08 */ /* 0x000e620008001000 */
[----:B------:R-:W-:Y:S01]  /*3830*/  BSSY B0, `(.L_x_2177) ;  /* 0x000001e000007945 */ /* 0x000fe20003800000 */
[C---:B------:R-:W-:Y:S01]  /*3840*/  SHF.L.U64.HI R201, R228.reuse, 0x4, R229 ;  /* 0x00000004e4c97819 */ /* 0x040fe200000102e5 */
[----:B------:R-:W-:Y:S01]  /*3850*/  IMAD.SHL.U32 R202, R228, 0x10, RZ ;  /* 0x00000010e4ca7824 */ /* 0x000fe200078e00ff */
[----:B------:R-:W-:-:S02]  /*3860*/  LEA R197, R197, UR4, 0x1 ;  /* 0x00000004c5c57c11 */ /* 0x000fc4000f8e08ff */
[----:B------:R-:W-:Y:S02]  /*3870*/  LEA.HI.X R215, R154, UR9, R152, 0x1, P1 ;  /* 0x000000099ad77c11 */ /* 0x000fe400088f0c98 */
[----:B------:R-:W-:Y:S01]  /*3880*/  LEA R198, R198, UR4, 0x1 ;  /* 0x00000004c6c67c11 */ /* 0x000fe2000f8e08ff */
[----:B------:R-:W-:Y:S06]  /*3890*/  @P2 BRA `(.L_x_2178) ;  /* 0x00000000005c2947 */ /* 0x000fec0003800000 */
        /* <DEDUP_REMOVED lines=18> */
[----:B---3--:R-:W-:-:S05]  /*39c0*/  MOV R213, R215 ;  /* 0x000000d700d57202 */ /* 0x008fca0000000f00 */
[----:B------:R-:W-:Y:S01]  /*39d0*/  @!PT LDS RZ, [RZ] ;  /* 0x00000000fffff984 */ /* 0x000fe20000000800 */
[----:B------:R-:W-:Y:S01]  /*39e0*/  @!PT LDS RZ, [RZ] ;  /* 0x00000000fffff984 */ /* 0x000fe20000000800 */
[----:B------:R-:W-:Y:S01]  /*39f0*/  @!PT LDS RZ, [RZ] ;  /* 0x00000000fffff984 */ /* 0x000fe20000000800 */
[----:B------:R4:W-:Y:S02]  /*3a00*/  LDGSTS.E.BYPASS.LTC128B.128 [R203+0x10000], desc[UR24][R212.64+0x100] ;  /* 0x10000100d4cb7fae */ /* 0x0009e4000b901d58 */
.L_x_2178:
[----:B------:R-:W-:Y:S05]  /*3a10*/  BSYNC B0 ;  /* 0x0000000000007941 */ /* 0x000fea0003800000 */
.L_x_2177:
        /* <DEDUP_REMOVED lines=31> */
.L_x_2180:
[----:B------:R-:W-:Y:S05]  /*3c10*/  BSYNC B0 ;  /* 0x0000000000007941 */ /* 0x000fea0003800000 */
.L_x_2179:
[----:B------:R1:W-:Y:S01]  /*3c20*/  @P6 STS.128 [R203+0xd000], RZ ;  /* 0x00d000ffcb006388 */ /* 0x0003e20000000c00 */
[----:B------:R-:W-:Y:S03]  /*3c30*/  BSSY B0, `(.L_x_2181) ;  /* 0x0000020000007945 */ /* 0x000fe60003800000 */
[----:B------:R1:W-:Y:S04]  /*3c40*/  @P6 STS.128 [R203+0xf000], RZ ;  /* 0x00f000ffcb006388 */ /* 0x0003e80000000c00 */
[----:B------:R1:W-:Y:S01]  /*3c50*/  @P6 STS.128 [R203+0x11000], RZ ;  /* 0x011000ffcb006388 */ /* 0x0003e20000000c00 */
[----:B------:R-:W-:Y:S05]  /*3c60*/  @P6 BRA `(.L_x_2182) ;  /* 0x0000000000706947 */ /* 0x000fea0003800000 */
[----:B------:R-:W-:Y:S01]  /*3c70*/  ULDC UR5, c[0x0][0x2d0] ;  /* 0x0000b40000057ab9 */ /* 0x000fe20000000800 */
[----:B--2---:R-:W-:Y:S01]  /*3c80*/  IMAD.SHL.U32 R9, R228, 0x20, RZ ;  /* 0x00000020e4097824 */ /* 0x004fe200078e00ff */
        /* <DEDUP_REMOVED lines=26> */
.L_x_2182:
[----:B------:R-:W-:Y:S05]  /*3e30*/  BSYNC B0 ;  /* 0x0000000000007941 */ /* 0x000fea0003800000 */
.L_x_2181:
        /* <DEDUP_REMOVED lines=9> */
[----:B---3--:R-:W-:Y:S01]  /*3ed0*/  @!P3 MOV R214, R212 ;  /* 0x000000d400d6b202 */ /* 0x008fe20000000f00 */
[C---:B--2---:R-:W-:Y:S01]  /*3ee0*/  @!P3 IMAD R9, R229.reuse, 0x60, RZ ;  /* 0x00000060e509b824 */ /* 0x044fe200078e02ff */
[----:B----4-:R-:W-:Y:S01]  /*3ef0*/  @!P2 MOV R213, R215 ;  /* 0x000000d700d5a202 */ /* 0x010fe20000000f00 */
        /* <DEDUP_REMOVED lines=19> */
[----:B--2---:R-:W-:-:S05]  /*4030*/  IMAD.WIDE.U32 R10, R228, 0x60, R212 ;  /* 0x00000060e40a7825 */ /* 0x004fca00078e00d4 */
[----:B------:R-:W-:-:S05]  /*4040*/  IADD3 R11, R11, R8, RZ ;  /* 0x000000080b0b7210 */ /* 0x000fca0007ffe0ff */
[----:B------:R-:W-:Y:S01]  /*4050*/  @!PT LDS RZ, [RZ] ;  /* 0x00000000fffff984 */ /* 0x000fe20000000800 */
[----:B------:R-:W-:Y:S01]  /*4060*/  @!PT LDS RZ, [RZ] ;  /* 0x00000000fffff984 */ /* 0x000fe20000000800 */
[----:B------:R-:W-:Y:S01]  /*4070*/  @!PT LDS RZ, [RZ] ;  /* 0x00000000fffff984 */ /* 0x000fe20000000800 */
[----:B------:R2:W-:Y:S02]  /*4080*/  LDGSTS.E.BYPASS.LTC128B.128 [R203+0x11800], desc[UR24][R10.64+0x100] ;  /* 0x118001000acb7fae */ /* 0x0005e4000b901d58 */
.L_x_2184:
[----:B------:R-:W-:Y:S05]  /*4090*/  BSYNC B0 ;  /* 0x0000000000007941 */ /* 0x000fea0003800000 */
.L_x_2183:
[----:B------:R-:W-:Y:S01]  /*40a0*/  LDSM.16.M88.4 R60, [R198] ;  /* 0x00000000c63c783b */ /* 0x000fe20000000200 */
[----:B------:R-:W-:Y:S01]  /*40b0*/  R2P PR, R2, 0x6 ;  /* 0x0000000602007804 */ /* 0x000fe20000000000 */
[C---:B------:R-:W-:Y:S01]  /*40c0*/  VIADD R2, R197.reuse, 0x6000 ;  /* 0x00006000c5027836 */ /* 0x040fe20000000000 */
[----:B------:R-:W-:Y:S01]  /*40d0*/  LOP3.LUT R6, R6, 0xffffffe0, RZ, 0xc0, !PT ;  /* 0xffffffe006067812 */ /* 0x000fe200078ec0ff */
[----:B------:R-:W3:Y:S01]  /*40e0*/  LDSM.16.M88.4 R40, [R197+0x6000] ;  /* 0x00600000c528783b */ /* 0x000ee20000000200 */
[----:B------:R-:W-:Y:S01]  /*40f0*/  VIADD R195, R197, 0x6020 ;  /* 0x00006020c5c37836 */ /* 0x000fe20000000000 */
[----:B------:R-:W-:Y:S01]  /*4100*/  LEA R81, R81, UR23, 0x4 ;  /* 0x0000001751517c11 */ /* 0x000fe2000f8e20ff */
[--C-:B------:R-:W-:Y:S01]  /*4110*/  IMAD R196, R7, 0x2, R198.reuse ;  /* 0x0000000207c47824 */ /* 0x100fe200078e02c6 */
[----:B------:R-:W4:Y:S01]  /*4120*/  LDSM.16.M88.4 R32, [R197+0x6800] ;  /* 0x00680000c520783b */ /* 0x000f220000000200 */
[C---:B------:R-:W-:Y:S02]  /*4130*/  IMAD R194, R5.reuse, 0x2, R198 ;  /* 0x0000000205c27824 */ /* 0x040fe400078e02c6 */
[----:B-1---5:R-:W-:Y:S01]  /*4140*/  FMUL.FTZ R4, R4, R83 ;  /* 0x0000005304047220 */ /* 0x022fe20000410000 */
[----:B------:R-:W-:Y:S01]  /*4150*/  IMAD R193, R5, 0x2, R196 ;  /* 0x0000000205c17824 */ /* 0x000fe200078e02c4 */
[----:B------:R-:W1:Y:S01]  /*4160*/  LDSM.16.M88.4 R24, [R197+0x7000] ;  /* 0x00700000c518783b */ /* 0x000e620000000200 */
[C---:B------:R-:W-:Y:S01]  /*4170*/  IMAD.IADD R6, R3.reuse, 0x1, -R6 ;  /* 0x0000000103067824 */ /* 0x040fe200078e0a06 */
[----:B------:R-:W-:Y:S01]  /*4180*/  UISETP.GE.AND UP0, UPT, UR15, 0x2, UPT ;  /* 0x000000020f00788c */ /* 0x000fe2000bf06270 */
[----:B------:R-:W-:Y:S01]  /*4190*/  @P1 VIADD R195, R2, 0xffffffe0 ;  /* 0xffffffe002c31836 */ /* 0x000fe20000000000 */
[----:B------:R-:W1:Y:S01]  /*41a0*/  LDSM.16.M88.4 R56, [R197+0x7800] ;  /* 0x00780000c538783b */ /* 0x000e620000000200 */
[----:B------:R-:W-:Y:S01]  /*41b0*/  IMAD.MOV.U32 R2, RZ, RZ, 0x40 ;  /* 0x00000040ff027424 */ /* 0x000fe200078e00ff */
[----:B------:R-:W-:Y:S01]  /*41c0*/  R2UR UR5, R4 ;  /* 0x00000000040572ca */ /* 0x000fe200000e0000 */
[----:B------:R-:W-:Y:S01]  /*41d0*/  IMAD.SHL.U32 R206, R3, 0x2, RZ ;  /* 0x0000000203ce7824 */ /* 0x000fe200078e00ff */
[----:B------:R-:W-:Y:S01]  /*41e0*/  LDSM.16.M88.4 R48, [R196] ;  /* 0x00000000c430783b */ /* 0x000fe20000000200 */
[C---:B------:R-:W-:Y:S01]  /*41f0*/  VIADD R187, R195.reuse, 0x800 ;  /* 0x00000800c3bb7836 */ /* 0x040fe20000000000 */
[----:B------:R-:W-:Y:S01]  /*4200*/  SEL R2, R2, 0xffffffc0, !P2 ;  /* 0xffffffc002027807 */ /* 0x000fe20005000000 */
[C---:B------:R-:W-:Y:S01]  /*4210*/  VIADD R186, R195.reuse, 0x1000 ;  /* 0x00001000c3ba7836 */ /* 0x040fe20000000000 */
[----:B------:R-:W1:Y:S01]  /*4220*/  LDSM.16.M88.4 R52, [R195] ;  /* 0x00000000c334783b */ /* 0x000e620000000200 */
[----:B------:R-:W-:Y:S01]  /*4230*/  LOP3.LUT R206, R206, 0x6, RZ, 0xc0, !PT ;  /* 0x00000006cece7812 */ /* 0x000fe200078ec0ff */
[----:B------:R-:W-:-:S02]  /*4240*/  VIADD R185, R195, 0x1800 ;  /* 0x00001800c3b97836 */ /* 0x000fc40000000000 */
[----:B--2---:R-:W2:Y:S01]  /*4250*/  LDSM.16.M88.4 R12, [R195+0x800] ;  /* 0x00080000c30c783b */ /* 0x004ea20000000200 */
[----:B------:R-:W-:Y:S02]  /*4260*/  IMAD.IADD R191, R197, 0x1, R2 ;  /* 0x00000001c5bf7824 */ /* 0x000fe400078e0202 */
[----:B------:R-:W-:Y:S01]  /*4270*/  IMAD.IADD R184, R2, 0x1, R195 ;  /* 0x0000000102b87824 */ /* 0x000fe200078e02c3 */
[----:B------:R-:W2:Y:S01]  /*4280*/  LDSM.16.M88.4 R8, [R195+0x1000] ;  /* 0x00100000c308783b */ /* 0x000ea20000000200 */
[----:B------:R-:W-:Y:S02]  /*4290*/  IMAD.U32 R2, RZ, RZ, UR17 ;  /* 0x00000011ff027e24 */ /* 0x000fe4000f8e00ff */
[----:B------:R-:W-:Y:S01]  /*42a0*/  VIADD R3, R206, UR14 ;  /* 0x0000000ece037c36 */ /* 0x000fe20008000000 */
[----:B------:R-:W2:Y:S01]  /*42b0*/  LDSM.16.M88.4 R72, [R195+0x1800] ;  /* 0x00180000c348783b */ /* 0x000ea20000000200 */
[C---:B------:R-:W-:Y:S02]  /*42c0*/  VIADD R183, R195.reuse, 0x2000 ;  /* 0x00002000c3b77836 */ /* 0x040fe40000000000 */
[C---:B------:R-:W-:Y:S01]  /*42d0*/  VIADD R182, R195.reuse, 0x2800 ;  /* 0x00002800c3b67836 */ /* 0x040fe20000000000 */
[----:B------:R-:W-:Y:S01]  /*42e0*/  LDSM.16.M88.4 R68, [R194] ;  /* 0x00000000c244783b */ /* 0x000fe20000000200 */
[----:B------:R-:W-:-:S02]  /*42f0*/  VIADD R181, R195, 0x3000 ;  /* 0x00003000c3b57836 */ /* 0x000fc40000000000 */
[C---:B------:R-:W-:Y:S01]  /*4300*/  VIADD R180, R195.reuse, 0x3800 ;  /* 0x00003800c3b47836 */ /* 0x040fe20000000000 */
[C---:B---3--:R-:W-:Y:S01]  /*4310*/  HMMA.16816.F32 R44, R60.reuse, R40, RZ ;  /* 0x000000283c2c723c */ /* 0x048fe200000018ff */
[----:B------:R-:W3:Y:S01]  /*4320*/  LDSM.16.M88.4 R16, [R191+0x6000] ;  /* 0x00600000bf10783b */ /* 0x000ee20000000200 */
[C---:B------:R-:W-:Y:S02]  /*4330*/  VIADD R179, R195.reuse, 0x4000 ;  /* 0x00004000c3b37836 */ /* 0x040fe40000000000 */
[C---:B------:R-:W-:Y:S01]  /*4340*/  VIADD R178, R195.reuse, 0x4800 ;  /* 0x00004800c3b27836 */ /* 0x040fe20000000000 */
[----:B------:R-:W-:Y:S01]  /*4350*/  LDSM.16.M88.4 R64, [R191+0x7800] ;  /* 0x00780000bf40783b */ /* 0x000fe20000000200 */
[----:B------:R-:W-:Y:S01]  /*4360*/  HMMA.16816.F32 R40, R60, R42, RZ ;  /* 0x0000002a3c28723c */ /* 0x000fe200000018ff */
[C---:B------:R-:W-:Y:S02]  /*4370*/  VIADD R177, R195.reuse, 0x5000 ;  /* 0x00005000c3b17836 */ /* 0x040fe40000000000 */
[----:B------:R-:W-:Y:S01]  /*4380*/  LDSM.16.M88.4 R76, [R195+0x3800] ;  /* 0x00380000c34c783b */ /* 0x000fe20000000200 */
[----:B------:R-:W-:-:S02]  /*4390*/  VIADD R176, R195, 0x5800 ;  /* 0x00005800c3b07836 */ /* 0x000fc40000000000 */
[C---:B----4-:R-:W-:Y:S01]  /*43a0*/  HMMA.16816.F32 R36, R60.reuse, R32, RZ ;  /* 0x000000203c24723c */ /* 0x050fe200000018ff */
[----:B------:R-:W0:Y:S05]  /*43b0*/  LDGDEPBAR ;  /* 0x00000000000079af */ /* 0x000e2a0000000000 */
[C---:B-1----:R-:W-:Y:S06]  /*43c0*/  HMMA.16816.F32 R28, R60.reuse, R24, RZ ;  /* 0x000000183c1c723c */ /* 0x042fec00000018ff */
[C---:B------:R-:W-:Y:S06]  /*43d0*/  HMMA.16816.F32 R32, R60.reuse, R34, RZ ;  /* 0x000000223c20723c */ /* 0x040fec00000018ff */
[C---:B------:R-:W-:Y:S06]  /*43e0*/  HMMA.16816.F32 R24, R60.reuse, R26, RZ ;  /* 0x0000001a3c18723c */ /* 0x040fec00000018ff */
[C---:B------:R-:W-:Y:S06]  /*43f0*/  HMMA.16816.F32 R20, R60.reuse, R56, RZ ;  /* 0x000000383c14723c */ /* 0x040fec00000018ff */
[----:B------:R-:W-:Y:S01]  /*4400*/  HMMA.16816.F32 R60, R60, R58, RZ ;  /* 0x0000003a3c3c723c */ /* 0x000fe200000018ff */
[----:B------:R-:W1:Y:S05]  /*4410*/  LDSM.16.M88.4 R56, [R191+0x6800] ;  /* 0x00680000bf38783b */ /* 0x000e6a0000000200 */
[C---:B------:R-:W-:Y:S06]  /*4420*/  HMMA.16816.F32 R44, R48.reuse, R52, R44 ;  /* 0x00000034302c723c */ /* 0x040fec000000182c */
[C---:B------:R-:W-:Y:S01]  /*4430*/  HMMA.16816.F32 R40, R48.reuse, R54, R40 ;  /* 0x000000363028723c */ /* 0x040fe20000001828 */
[----:B------:R-:W4:Y:S05]  /*4440*/  LDSM.16.M88.4 R52, [R191+0x7000] ;  /* 0x00700000bf34783b */ /* 0x000f2a0000000200 */
[C---:B--2---:R-:W-:Y:S06]  /*4450*/  HMMA.16816.F32 R36, R48.reuse, R12, R36 ;  /* 0x0000000c3024723c */ /* 0x044fec0000001824 */
[C---:B------:R-:W-:Y:S01]  /*4460*/  HMMA.16816.F32 R32, R48.reuse, R14, R32 ;  /* 0x0000000e3020723c */ /* 0x040fe20000001820 */
[----:B------:R-:W-:Y:S05]  /*4470*/  LDSM.16.M88.4 R12, [R184] ;  /* 0x00000000b80c783b */ /* 0x000fea0000000200 */
[C---:B------:R-:W-:Y:S06]  /*4480*/  HMMA.16816.F32 R28, R48.reuse, R8, R28 ;  /* 0x00000008301c723c */ /* 0x040fec000000181c */
[C---:B------:R-:W-:Y:S01]  /*4490*/  HMMA.16816.F32 R24, R48.reuse, R10, R24 ;  /* 0x0000000a3018723c */ /* 0x040fe20000001818 */
[----:B------:R-:W2:Y:S05]  /*44a0*/  LDSM.16.M88.4 R8, [R193] ;  /* 0x00000000c108783b */ /* 0x000eaa0000000200 */
[C---:B------:R-:W-:Y:S06]  /*44b0*/  HMMA.16816.F32 R20, R48.reuse, R72, R20 ;  /* 0x000000483014723c */ /* 0x040fec0000001814 */
[----:B------:R-:W-:Y:S01]  /*44c0*/  HMMA.16816.F32 R60, R48, R74, R60 ;  /* 0x0000004a303c723c */ /* 0x000fe2000000183c */
[----:B------:R-:W2:Y:S04]  /*44d0*/  LDSM.16.M88.4 R48, [R184+0x800] ;  /* 0x00080000b830783b */ /* 0x000ea80000000200 */
[----:B------:R-:W-:Y:S01]  /*44e0*/  LDSM.16.M88.4 R72, [R184+0x1800] ;  /* 0x00180000b848783b */ /* 0x000fe20000000200 */
[C---:B---3--:R-:W-:Y:S06]  /*44f0*/  HMMA.16816.F32 R44, R68.reuse, R16, R44 ;  /* 0x00000010442c723c */ /* 0x048fec000000182c */
[C---:B------:R-:W-:Y:S01]  /*4500*/  HMMA.16816.F32 R40, R68.reuse, R18, R40 ;  /* 0x000000124428723c */ /* 0x040fe20000001828 */
[----:B------:R-:W3:Y:S05]  /*4510*/  LDSM.16.M88.4 R16, [R184+0x1000] ;  /* 0x00100000b810783b */ /* 0x000eea0000000200 */
        /* <DEDUP_REMOVED lines=18> */
[----:B------:R-:W3:Y:S05]  /*4640*/  LDSM.16.M88.4 R16, [R196+0x2000] ;  /* 0x00200000c410783b */ /* 0x000eea0000000200 */
[C---:B------:R-:W-:Y:S06]  /*4650*/  HMMA.16816.F32 R20, R8.reuse, R72, R20 ;  /* 0x000000480814723c */ /* 0x040fec0000001814 */
[----:B------:R-:W-:Y:S01]  /*4660*/  HMMA.16816.F32 R68, R8, R74, R68 ;  /* 0x0000004a0844723c */ /* 0x000fe20000001844 */
[----:B------:R-:W3:Y:S04]  /*4670*/  LDSM.16.M88.4 R8, [R195+0x2800] ;  /* 0x00280000c308783b */ /* 0x000ee80000000200 */
[----:B------:R-:W-:Y:S01]  /*4680*/  LDSM.16.M88.4 R72, [R191+0x8800] ;  /* 0x00880000bf48783b */ /* 0x000fe20000000200 */
[C---:B-1----:R-:W-:Y:S06]  /*4690*/  HMMA.16816.F32 R44, R56.reuse, R52, R44 ;  /* 0x00000034382c723c */ /* 0x042fec000000182c */
[C---:B------:R-:W-:Y:S01]  /*46a0*/  HMMA.16816.F32 R40, R56.reuse, R54, R40 ;  /* 0x000000363828723c */ /* 0x040fe20000001828 */
[----:B------:R-:W1:Y:S05]  /*46b0*/  LDSM.16.M88.4 R52, [R195+0x3000] ;  /* 0x00300000c334783b */ /* 0x000e6a0000000200 */
        /* <DEDUP_REMOVED lines=8> */
[----:B------:R-:W4:Y:S04]  /*4740*/  LDSM.16.M88.4 R60, [R191+0x9000] ;  /* 0x00900000bf3c783b */ /* 0x000f280000000200 */
        /* <DEDUP_REMOVED lines=10> */
[C---:B------:R-:W-:Y:S06]  /*47f0*/  HMMA.16816.F32 R20, R16.reuse, R76, R20 ;  /* 0x0000004c1014723c */ /* 0x040fec0000001814 */
[----:B------:R-:W-:Y:S01]  /*4800*/  HMMA.16816.F32 R68, R16, R78, R68 ;  /* 0x0000004e1044723c */ /* 0x000fe20000001844 */
[----:B------:R-:W1:Y:S04]  /*4810*/  LDSM.16.M88.4 R16, [R184+0x3000] ;  /* 0x00300000b810783b */ /* 0x000e680000000200 */
[----:B------:R-:W-:Y:S01]  /*4820*/  LDSM.16.M88.4 R76, [R195+0x5800] ;  /* 0x00580000c34c783b */ /* 0x000fe20000000200 */
[C---:B--2---:R-:W-:Y:S06]  /*4830*/  HMMA.16816.F32 R44, R12.reuse, R64, R44 ;  /* 0x000000400c2c723c */ /* 0x044fec000000182c */
[C---:B------:R-:W-:Y:S01]  /*4840*/  HMMA.16816.F32 R40, R12.reuse, R66, R40 ;  /* 0x000000420c28723c */ /* 0x040fe20000001828 */
[----:B------:R-:W2:Y:S05]  /*4850*/  LDSM.16.M88.4 R64, [R184+0x3800] ;  /* 0x00380000b840783b */ /* 0x000eaa0000000200 */
[C---:B------:R-:W-:Y:S06]  /*4860*/  HMMA.16816.F32 R36, R12.reuse, R72, R36 ;  /* 0x000000480c24723c */ /* 0x040fec0000001824 */
[C---:B------:R-:W-:Y:S01]  /*4870*/  HMMA.16816.F32 R32, R12.reuse, R74, R32 ;  /* 0x0000004a0c20723c */ /* 0x040fe20000001820 */
[----:B------:R-:W-:Y:S05]  /*4880*/  LDSM.16.M88.4 R72, [R196+0x4000] ;  /* 0x00400000c448783b */ /* 0x000fea0000000200 */
[C---:B----4-:R-:W-:Y:S06]  /*4890*/  HMMA.16816.F32 R28, R12.reuse, R60, R28 ;  /* 0x0000003c0c1c723c */ /* 0x050fec000000181c */
[C---:B------:R-:W-:Y:S01]  /*48a0*/  HMMA.16816.F32 R24, R12.reuse, R62, R24 ;  /* 0x0000003e0c18723c */ /* 0x040fe20000001818 */
[----:B------:R-:W-:Y:S05]  /*48b0*/  LDSM.16.M88.4 R60, [R197+0xa800] ;  /* 0x00a80000c53c783b */ /* 0x000fea0000000200 */
[C---:B---3--:R-:W-:Y:S06]  /*48c0*/  HMMA.16816.F32 R20, R12.reuse, R48, R20 ;  /* 0x000000300c14723c */ /* 0x048fec0000001814 */
[----:B------:R-:W-:Y:S01]  /*48d0*/  HMMA.16816.F32 R68, R12, R50, R68 ;  /* 0x000000320c44723c */ /* 0x000fe20000001844 */
[----:B------:R-:W-:Y:S04]  /*48e0*/  LDSM.16.M88.4 R48, [R198+0x4000] ;  /* 0x00400000c630783b */ /* 0x000fe80000000200 */
[----:B------:R-:W3:Y:S01]  /*48f0*/  LDSM.16.M88.4 R12, [R197+0xa000] ;  /* 0x00a00000c50c783b */ /* 0x000ee20000000200 */
[C---:B------:R-:W-:Y:S06]  /*4900*/  HMMA.16816.F32 R44, R8.reuse, R56, R44 ;  /* 0x00000038082c723c */ /* 0x040fec000000182c */
[C---:B------:R-:W-:Y:S01]  /*4910*/  HMMA.16816.F32 R40, R8.reuse, R58, R40 ;  /* 0x0000003a0828723c */ /* 0x040fe20000001828 */
[----:B------:R-:W4:Y:S05]  /*4920*/  LDSM.16.M88.4 R56, [R197+0xb000] ;  /* 0x00b00000c538783b */ /* 0x000f2a0000000200 */
[C---:B-1----:R-:W-:Y:S06]  /*4930*/  HMMA.16816.F32 R36, R8.reuse, R52, R36 ;  /* 0x000000340824723c */ /* 0x042fec0000001824 */
[C---:B------:R-:W-:Y:S01]  /*4940*/  HMMA.16816.F32 R32, R8.reuse, R54, R32 ;  /* 0x000000360820723c */ /* 0x040fe20000001820 */
[----:B------:R-:W1:Y:S05]  /*4950*/  LDSM.16.M88.4 R52, [R197+0xb800] ;  /* 0x00b80000c534783b */ /* 0x000e6a0000000200 */
[C---:B------:R-:W-:Y:S06]  /*4960*/  HMMA.16816.F32 R28, R8.reuse, R16, R28 ;  /* 0x00000010081c723c */ /* 0x040fec000000181c */
[C---:B------:R-:W-:Y:S01]  /*4970*/  HMMA.16816.F32 R24, R8.reuse, R18, R24 ;  /* 0x000000120818723c */ /* 0x040fe20000001818 */
[----:B------:R-:W-:Y:S05]  /*4980*/  LDSM.16.M88.4 R16, [R195+0x4000] ;  /* 0x00400000c310783b */ /* 0x000fea0000000200 */
        /* <DEDUP_REMOVED lines=9> */
[----:B------:R-:W-:Y:S05]  /*4a20*/  LDSM.16.M88.4 R60, [R191+0xa000] ;  /* 0x00a00000bf3c783b */ /* 0x000fea0000000200 */
[C---:B----4-:R-:W-:Y:S06]  /*4a30*/  HMMA.16816.F32 R28, R48.reuse, R56, R28 ;  /* 0x00000038301c723c */ /* 0x050fec000000181c */
[C---:B------:R-:W-:Y:S01]  /*4a40*/  HMMA.16816.F32 R24, R48.reuse, R58, R24 ;  /* 0x0000003a3018723c */ /* 0x040fe20000001818 */
[----:B------:R-:W4:Y:S05]  /*4a50*/  LDSM.16.M88.4 R56, [R191+0xa800] ;  /* 0x00a80000bf38783b */ /* 0x000f2a0000000200 */
[C---:B-1----:R-:W-:Y:S06]  /*4a60*/  HMMA.16816.F32 R20, R48.reuse, R52, R20 ;  /* 0x000000343014723c */ /* 0x042fec0000001814 */
[----:B------:R-:W-:Y:S01]  /*4a70*/  HMMA.16816.F32 R68, R48, R54, R68 ;  /* 0x000000363044723c */ /* 0x000fe20000001844 */
[----:B------:R-:W1:Y:S04]  /*4a80*/  LDSM.16.M88.4 R52, [R191+0xb000] ;  /* 0x00b00000bf34783b */ /* 0x000e680000000200 */
[----:B------:R-:W1:Y:S01]  /*4a90*/  LDSM.16.M88.4 R48, [R191+0xb800] ;  /* 0x00b80000bf30783b */ /* 0x000e620000000200 */
[C---:B--2---:R-:W-:Y:S06]  /*4aa0*/  HMMA.16816.F32 R36, R72.reuse, R8, R36 ;  /* 0x000000084824723c */ /* 0x044fec0000001824 */
[C---:B------:R-:W-:Y:S06]  /*4ab0*/  HMMA.16816.F32 R44, R72.reuse, R16, R44 ;  /* 0x00000010482c723c */ /* 0x040fec000000182c */
[C---:B------:R-:W-:Y:S01]  /*4ac0*/  HMMA.16816.F32 R32, R72.reuse, R10, R32 ;  /* 0x0000000a4820723c */ /* 0x040fe20000001820 */
[----:B------:R-:W-:Y:S05]  /*4ad0*/  LDSM.16.M88.4 R8, [R193+0x4000] ;  /* 0x00400000c108783b */ /* 0x000fea0000000200 */
[C---:B---3--:R-:W-:Y:S06]  /*4ae0*/  HMMA.16816.F32 R28, R72.reuse, R12, R28 ;  /* 0x0000000c481c723c */ /* 0x048fec000000181c */
[C---:B------:R-:W-:Y:S01]  /*4af0*/  HMMA.16816.F32 R24, R72.reuse, R14, R24 ;  /* 0x0000000e4818723c */ /* 0x040fe20000001818 */
[----:B------:R-:W2:Y:S05]  /*4b00*/  LDSM.16.M88.4 R12, [R184+0x4800] ;  /* 0x00480000b80c783b */ /* 0x000eaa0000000200 */
[C---:B------:R-:W-:Y:S01]  /*4b10*/  HMMA.16816.F32 R40, R72.reuse, R18, R40 ;  /* 0x000000124828723c */ /* 0x040fe20000001828 */
[----:B------:R-:W3:Y:S05]  /*4b20*/  LDSM.16.M88.4 R16, [R184+0x4000] ;  /* 0x00400000b810783b */ /* 0x000eea0000000200 */
[----:B------:R-:W-:Y:S06]  /*4b30*/  HMMA.16816.F32 R20, R72, R76, R20 ;  /* 0x0000004c4814723c */ /* 0x000fec0000001814 */
[----:B----4-:R-:W-:Y:S06]  /*4b40*/  HMMA.16816.F32 R36, R64, R56, R36 ;  /* 0x000000384024723c */ /* 0x010fec0000001824 */
[----:B------:R-:W-:Y:S06]  /*4b50*/  HMMA.16816.F32 R68, R72, R78, R68 ;  /* 0x0000004e4844723c */ /* 0x000fec0000001844 */
[C---:B------:R-:W-:Y:S06]  /*4b60*/  HMMA.16816.F32 R44, R64.reuse, R60, R44 ;  /* 0x0000003c402c723c */ /* 0x040fec000000182c */
[C---:B-1----:R-:W-:Y:S06]  /*4b70*/  HMMA.16816.F32 R28, R64.reuse, R52, R28 ;  /* 0x00000034401c723c */ /* 0x042fec000000181c */
[C---:B------:R-:W-:Y:S06]  /*4b80*/  HMMA.16816.F32 R24, R64.reuse, R54, R24 ;  /* 0x000000364018723c */ /* 0x040fec0000001818 */
[C---:B------:R-:W-:Y:S01]  /*4b90*/  HMMA.16816.F32 R40, R64.reuse, R62, R40 ;  /* 0x0000003e4028723c */ /* 0x040fe20000001828 */
[----:B------:R-:W1:Y:S05]  /*4ba0*/  LDSM.16.M88.4 R60, [R184+0x5000] ;  /* 0x00500000b83c783b */ /* 0x000e6a0000000200 */
[----:B------:R-:W-:Y:S01]  /*4bb0*/  HMMA.16816.F32 R52, R64, R48, R20 ;  /* 0x000000304034723c */ /* 0x000fe20000001814 */
[----:B------:R-:W4:Y:S01]  /*4bc0*/  LDSM.16.M88.4 R20, [R184+0x5800] ;  /* 0x00580000b814783b */ /* 0x000f220000000200 */
[----:B------:R-:W-:-:S04]  /*4bd0*/  DEPBAR.LE SB0, 0x0 ;  /* 0x000080000000791a */ /* 0x000fc80000000000 */
[----:B--2---:R-:W-:Y:S06]  /*4be0*/  HMMA.16816.F32 R36, R8, R12, R36 ;  /* 0x0000000c0824723c */ /* 0x004fec0000001824 */
[----:B------:R-:W-:Y:S01]  /*4bf0*/  HMMA.16816.F32 R32, R64, R58, R32 ;  /* 0x0000003a4020723c */ /* 0x000fe20000001820 */
[----:B------:R-:W-:Y:S01]  /*4c00*/  SHF.R.S32.HI R13, RZ, 0x1f, R6 ;  /* 0x0000001fff0d7819 */ /* 0x000fe20000011406 */
[----:B------:R-:W-:-:S03]  /*4c10*/  VIADD R12, R3, 0x9 ;  /* 0x00000009030c7836 */ /* 0x000fc60000000000 */
[----:B------:R-:W-:Y:S01]  /*4c20*/  LEA.HI R6, R13, R6, RZ, 0x2 ;  /* 0x000000060d067211 */ /* 0x000fe200078f10ff */
[----:B------:R-:W-:Y:S03]  /*4c30*/  HMMA.16816.F32 R68, R64, R50, R68 ;  /* 0x000000324044723c */ /* 0x000fe60000001844 */
[----:B------:R-:W-:-:S03]  /*4c40*/  SHF.R.S32.HI R6, RZ, 0x2, R6 ;  /* 0x00000002ff067819 */ /* 0x000fc60000011406 */
[----:B---3--:R-:W-:Y:S01]  /*4c50*/  HMMA.16816.F32 R44, R8, R16, R44 ;  /* 0x00000010082c723c */ /* 0x008fe2000000182c */
[----:B------:R-:W-:Y:S01]  /*4c60*/  IADD3 R81, R81, 0x1, R6 ;  /* 0x0000000151517810 */ /* 0x000fe20007ffe006 */
[----:B------:R-:W-:-:S03]  /*4c70*/  VIADD R6, R3, 0x1 ;  /* 0x0000000103067836 */ /* 0x000fc60000000000 */
[----:B------:R-:W-:Y:S01]  /*4c80*/  IADD3 R13, R2, -UR12, R81 ;  /* 0x8000000c020d7c10 */ /* 0x000fe2000fffe051 */
[C---:B------:R-:W-:Y:S01]  /*4c90*/  HMMA.16816.F32 R40, R8.reuse, R18, R40 ;  /* 0x000000120828723c */ /* 0x040fe20000001828 */
[----:B------:R-:W-:Y:S01]  /*4ca0*/  I2FP.F32.S32 R4, R6 ;  /* 0x0000000600047245 */ /* 0x000fe20000201400 */
[----:B------:R-:W-:Y:S02]  /*4cb0*/  VIADD R16, R3, 0x21 ;  /* 0x0000002103107836 */ /* 0x000fe40000000000 */
[----:B------:R-:W-:Y:S02]  /*4cc0*/  VIADD R13, R13, UR16 ;  /* 0x000000100d0d7c36 */ /* 0x000fe40008000000 */
[C---:B------:R-:W-:Y:S01]  /*4cd0*/  HMMA.16816.F32 R32, R8.reuse, R14, R32 ;  /* 0x0000000e0820723c */ /* 0x040fe20000001820 */
[----:B------:R-:W-:Y:S02]  /*4ce0*/  VIADD R17, R3, 0x28 ;  /* 0x0000002803117836 */ /* 0x000fe40000000000 */
[----:B------:R-:W-:Y:S01]  /*4cf0*/  VIMNMX R135, R13, UR17, PT ;  /* 0x000000110d877c48 */ /* 0x000fe2000bfe0100 */
[----:B------:R-:W-:Y:S01]  /*4d00*/  VIADD R19, R3, 0x20 ;  /* 0x0000002003137836 */ /* 0x000fe20000000000 */
[----:B------:R-:W-:Y:S01]  /*4d10*/  VIADDMNMX R2, R13, 0x8, R2, PT ;  /* 0x000000080d027846 */ /* 0x000fe20003800102 */
[C---:B-1----:R-:W-:Y:S01]  /*4d20*/  HMMA.16816.F32 R28, R8.reuse, R60, R28 ;  /* 0x0000003c081c723c */ /* 0x042fe2000000181c */
[CC--:B------:R-:W-:Y:S01]  /*4d30*/  ISETP.GE.AND P5, PT, R6.reuse, R135.reuse, PT ;  /* 0x000000870600720c */ /* 0x0c0fe20003fa6270 */
[C---:B------:R-:W-:Y:S01]  /*4d40*/  VIADD R18, R3.reuse, 0x29 ;  /* 0x0000002903127836 */ /* 0x040fe20000000000 */
[-C--:B------:R-:W-:Y:S01]  /*4d50*/  ISETP.GE.AND P2, PT, R6, R2.reuse, PT ;  /* 0x000000020600720c */ /* 0x080fe20003f46270 */
[----:B------:R-:W-:Y:S01]  /*4d60*/  BAR.SYNC.DEFER_BLOCKING 0x0 ;  /* 0x0000000000007b1d */ /* 0x000fe20000010000 */
[----:B------:R-:W-:Y:S01]  /*4d70*/  ISETP.GE.AND P1, PT, R12, R135, PT ;  /* 0x000000870c00720c */ /* 0x000fe20003f26270 */
[C---:B------:R-:W-:Y:S01]  /*4d80*/  HMMA.16816.F32 R24, R8.reuse, R62, R24 ;  /* 0x0000003e0818723c */ /* 0x040fe20000001818 */
[C---:B------:R-:W-:Y:S01]  /*4d90*/  FFMA.FTZ R45, R4.reuse, UR5, R45 ;  /* 0x00000005042d7c23 */ /* 0x040fe2000801002d */
[----:B------:R-:W-:Y:S01]  /*4da0*/  FFMA.FTZ R47, R4, UR5, R47 ;  /* 0x00000005042f7c23 */ /* 0x000fe2000801002f */
[----:B------:R-:W-:Y:S01]  /*4db0*/  ISETP.GE.AND P3, PT, R12, R2, PT ;  /* 0x000000020c00720c */ /* 0x000fe20003f66270 */
[----:B------:R-:W-:Y:S01]  /*4dc0*/  VIADD R4, R3, 0x19 ;  /* 0x0000001903047836 */ /* 0x000fe20000000000 */
[----:B------:R-:W-:Y:S01]  /*4dd0*/  I2FP.F32.S32 R12, R12 ;  /* 0x0000000c000c7245 */ /* 0x000fe20000201400 */
[----:B----4-:R-:W-:Y:S01]  /*4de0*/  HMMA.16816.F32 R52, R8, R20, R52 ;  /* 0x000000140834723c */ /* 0x010fe20000001834 */
[----:B------:R-:W-:-:S02]  /*4df0*/  FSEL R45, R45, -INF , !P5 ;  /* 0xff8000002d2d7808 */ /* 0x000fc40006800000 */
[----:B------:R-:W-:Y:S01]  /*4e00*/  FSEL R48, R47, -INF , !P2 ;  /* 0xff8000002f307808 */ /* 0x000fe20005000000 */
[C---:B------:R-:W-:Y:S01]  /*4e10*/  FFMA.FTZ R41, R12.reuse, UR5, R41 ;  /* 0x000000050c297c23 */ /* 0x040fe20008010029 */
[----:B------:R-:W-:Y:S01]  /*4e20*/  FFMA.FTZ R12, R12, UR5, R43 ;  /* 0x000000050c0c7c23 */ /* 0x000fe2000801002b */
[----:B------:R-:W-:Y:S03]  /*4e30*/  HMMA.16816.F32 R68, R8, R22, R68 ;  /* 0x000000160844723c */ /* 0x000fe60000001844 */
[----:B------:R-:W-:Y:S02]  /*4e40*/  FSEL R41, R41, -INF , !P1 ;  /* 0xff80000029297808 */ /* 0x000fe40004800000 */
[----:B------:R-:W-:Y:S02]  /*4e50*/  FSEL R12, R12, -INF , !P3 ;  /* 0xff8000000c0c7808 */ /* 0x000fe40005800000 */
[----:B------:R-:W-:-:S02]  /*4e60*/  VIADD R9, R3, 0x10 ;  /* 0x0000001003097836 */ /* 0x000fc40000000000 */
[C---:B------:R-:W-:Y:S02]  /*4e70*/  VIADD R11, R3.reuse, 0x8 ;  /* 0x00000008030b7836 */ /* 0x040fe40000000000 */
[----:B------:R-:W-:Y:S01]  /*4e80*/  VIADD R10, R3, 0x11 ;  /* 0x00000011030a7836 */ /* 0x000fe20000000000 */
[C---:B------:R-:W-:Y:S02]  /*4e90*/  ISETP.GE.AND P5, PT, R9.reuse, R135, PT ;  /* 0x000000870900720c */ /* 0x040fe40003fa6270 */
[-C--:B------:R-:W-:Y:S02]  /*4ea0*/  ISETP.GE.AND P2, PT, R9, R2.reuse, PT ;  /* 0x000000020900720c */ /* 0x080fe40003f46270 */
[----:B------:R-:W-:Y:S02]  /*4eb0*/  I2FP.F32.S32 R9, R9 ;  /* 0x0000000900097245 */ /* 0x000fe40000201400 */
[C---:B------:R-:W-:Y:S02]  /*4ec0*/  ISETP.GE.AND P6, PT, R11.reuse, R135, PT ;  /* 0x000000870b00720c */ /* 0x040fe40003fc6270 */
[----:B------:R-:W-:Y:S01]  /*4ed0*/  ISETP.GE.AND P4, PT, R11, R2, PT ;  /* 0x000000020b00720c */ /* 0x000fe20003f86270 */
[C---:B------:R-:W-:Y:S01]  /*4ee0*/  FFMA.FTZ R13, R9.reuse, UR5, R36 ;  /* 0x00000005090d7c23 */ /* 0x040fe20008010024 */
[----:B------:R-:W-:Y:S01]  /*4ef0*/  FFMA.FTZ R8, R9, UR5, R38 ;  /* 0x0000000509087c23 */ /* 0x000fe20008010026 */
[----:B------:R-:W-:Y:S01]  /*4f00*/  VIADD R9, R3, 0x18 ;  /* 0x0000001803097836 */ /* 0x000fe20000000000 */
[----:B------:R-:W-:-:S02]  /*4f10*/  I2FP.F32.S32 R11, R11 ;  /* 0x0000000b000b7245 */ /* 0x000fc40000201400 */
[----:B------:R-:W-:Y:S02]  /*4f20*/  FSEL R13, R13, -INF , !P5 ;  /* 0xff8000000d0d7808 */ /* 0x000fe40006800000 */
[----:B------:R-:W-:Y:S01]  /*4f30*/  ISETP.GE.AND P1, PT, R9, R135, PT ;  /* 0x000000870900720c */ /* 0x000fe20003f26270 */
[----:B------:R-:W-:Y:S01]  /*4f40*/  FFMA.FTZ R40, R11, UR5, R40 ;  /* 0x000000050b287c23 */ /* 0x000fe20008010028 */
[----:B------:R-:W-:Y:S01]  /*4f50*/  ISETP.GE.AND P3, PT, R9, R2, PT ;  /* 0x000000020900720c */ /* 0x000fe20003f66270 */
[----:B------:R-:W-:Y:S01]  /*4f60*/  FFMA.FTZ R14, R11, UR5, R42 ;  /* 0x000000050b0e7c23 */ /* 0x000fe2000801002a */
[----:B------:R-:W-:Y:S02]  /*4f70*/  FSEL R8, R8, -INF , !P2 ;  /* 0xff80000008087808 */ /* 0x000fe40005000000 */
[----:B------:R-:W-:Y:S02]  /*4f80*/  I2FP.F32.S32 R9, R9 ;  /* 0x0000000900097245 */ /* 0x000fe40000201400 */
[----:B------:R-:W-:-:S02]  /*4f90*/  ISETP.GE.AND P5, PT, R4, R135, PT ;  /* 0x000000870400720c */ /* 0x000fc40003fa6270 */
[----:B------:R-:W-:Y:S01]  /*4fa0*/  ISETP.GE.AND P2, PT, R4, R2, PT ;  /* 0x000000020400720c */ /* 0x000fe20003f46270 */
[C---:B------:R-:W-:Y:S01]  /*4fb0*/  FFMA.FTZ R11, R9.reuse, UR5, R32 ;  /* 0x00000005090b7c23 */ /* 0x040fe20008010020 */
[----:B------:R-:W-:Y:S01]  /*4fc0*/  I2FP.F32.S32 R4, R4 ;  /* 0x0000000400047245 */ /* 0x000fe20000201400 */
[----:B------:R-:W-:Y:S01]  /*4fd0*/  FFMA.FTZ R6, R9, UR5, R34 ;  /* 0x0000000509067c23 */ /* 0x000fe20008010022 */
[----:B------:R-:W-:Y:S02]  /*4fe0*/  FSEL R43, R40, -INF , !P6 ;  /* 0xff800000282b7808 */ /* 0x000fe40007000000 */
[----:B------:R-:W-:Y:S01]  /*4ff0*/  FSEL R14, R14, -INF , !P4 ;  /* 0xff8000000e0e7808 */ /* 0x000fe20006000000 */
[C---:B------:R-:W-:Y:S01]  /*5000*/  FFMA.FTZ R9, R4.reuse, UR5, R33 ;  /* 0x0000000504097c23 */ /* 0x040fe20008010021 */
[----:B------:R-:W-:Y:S01]  /*5010*/  FFMA.FTZ R4, R4, UR5, R35 ;  /* 0x0000000504047c23 */ /* 0x000fe20008010023 */
[C---:B------:R-:W-:Y:S02]  /*5020*/  ISETP.GE.AND P6, PT, R10.reuse, R135, PT ;  /* 0x000000870a00720c */ /* 0x040fe40003fc6270 */
[----:B------:R-:W-:-:S02]  /*5030*/  ISETP.GE.AND P4, PT, R10, R2, PT ;  /* 0x000000020a00720c */ /* 0x000fc40003f86270 */
[----:B------:R-:W-:Y:S02]  /*5040*/  I2FP.F32.S32 R10, R10 ;  /* 0x0000000a000a7245 */ /* 0x000fe40000201400 */
[----:B------:R-:W-:Y:S02]  /*5050*/  FSEL R11, R11, -INF , !P1 ;  /* 0xff8000000b0b7808 */ /* 0x000fe40004800000 */
[----:B------:R-:W-:Y:S01]  /*5060*/  FSEL R6, R6, -INF , !P3 ;  /* 0xff80000006067808 */ /* 0x000fe20005800000 */
[C---:B------:R-:W-:Y:S01]  /*5070*/  FFMA.FTZ R15, R10.reuse, UR5, R37 ;  /* 0x000000050a0f7c23 */ /* 0x040fe20008010025 */
[----:B------:R-:W-:Y:S01]  /*5080*/  FSEL R9, R9, -INF , !P5 ;  /* 0xff80000009097808 */ /* 0x000fe20006800000 */
[----:B------:R-:W-:Y:S01]  /*5090*/  FFMA.FTZ R10, R10, UR5, R39 ;  /* 0x000000050a0a7c23 */ /* 0x000fe20008010027 */
[----:B------:R-:W-:Y:S02]  /*50a0*/  FSEL R4, R4, -INF , !P2 ;  /* 0xff80000004047808 */ /* 0x000fe40005000000 */
[----:B------:R-:W-:-:S02]  /*50b0*/  ISETP.GE.AND P1, PT, R16, R135, PT ;  /* 0x000000871000720c */ /* 0x000fc40003f26270 */
[-C--:B------:R-:W-:Y:S02]  /*50c0*/  ISETP.GE.AND P3, PT, R16, R2.reuse, PT ;  /* 0x000000021000720c */ /* 0x080fe40003f66270 */
[C---:B------:R-:W-:Y:S02]  /*50d0*/  ISETP.GE.AND P5, PT, R17.reuse, R135, PT ;  /* 0x000000871100720c */ /* 0x040fe40003fa6270 */
[----:B------:R-:W-:Y:S02]  /*50e0*/  ISETP.GE.AND P2, PT, R17, R2, PT ;  /* 0x000000021100720c */ /* 0x000fe40003f46270 */
[----:B------:R-:W-:Y:S02]  /*50f0*/  I2FP.F32.S32 R16, R16 ;  /* 0x0000001000107245 */ /* 0x000fe40000201400 */
[----:B------:R-:W-:Y:S02]  /*5100*/  I2FP.F32.S32 R17, R17 ;  /* 0x0000001100117245 */ /* 0x000fe40000201400 */
[----:B------:R-:W-:Y:S01]  /*5110*/  FSEL R15, R15, -INF , !P6 ;  /* 0xff8000000f0f7808 */ /* 0x000fe20007000000 */
[C---:B------:R-:W-:Y:S01]  /*5120*/  FFMA.FTZ R29, R16.reuse, UR5, R29 ;  /* 0x00000005101d7c23 */ /* 0x040fe2000801001d */
[----:B------:R-:W-:Y:S01]  /*5130*/  FFMA.FTZ R31, R16, UR5, R31 ;  /* 0x00000005101f7c23 */ /* 0x000fe2000801001f */
[C---:B------:R-:W-:Y:S01]  /*5140*/  FFMA.FTZ R24, R17.reuse, UR5, R24 ;  /* 0x0000000511187c23 */ /* 0x040fe20008010018 */
[----:B------:R-:W-:Y:S01]  /*5150*/  FFMA.FTZ R26, R17, UR5, R26 ;  /* 0x00000005111a7c23 */ /* 0x000fe2000801001a */
[C---:B------:R-:W-:Y:S01]  /*5160*/  VIADD R16, R3.reuse, 0x31 ;  /* 0x0000003103107836 */ /* 0x040fe20000000000 */
[----:B------:R-:W-:Y:S01]  /*5170*/  FSEL R10, R10, -INF , !P4 ;  /* 0xff8000000a0a7808 */ /* 0x000fe20006000000 */
[----:B------:R-:W-:Y:S01]  /*5180*/  VIADD R17, R3, 0x30 ;  /* 0x0000003003117836 */ /* 0x000fe20000000000 */
[----:B------:R-:W-:-:S02]  /*5190*/  ISETP.GE.AND P6, PT, R19, R135, PT ;  /* 0x000000871300720c */ /* 0x000fc40003fc6270 */
[-C--:B------:R-:W-:Y:S02]  /*51a0*/  ISETP.GE.AND P4, PT, R19, R2.reuse, PT ;  /* 0x000000021300720c */ /* 0x080fe40003f86270 */
[----:B------:R-:W-:Y:S02]  /*51b0*/  I2FP.F32.S32 R19, R19 ;  /* 0x0000001300137245 */ /* 0x000fe40000201400 */
[----:B------:R-:W-:Y:S02]  /*51c0*/  FSEL R147, R24, -INF , !P5 ;  /* 0xff80000018937808 */ /* 0x000fe40006800000 */
[----:B------:R-:W-:Y:S01]  /*51d0*/  FSEL R146, R26, -INF , !P2 ;  /* 0xff8000001a927808 */ /* 0x000fe20005000000 */
[C---:B------:R-:W-:Y:S01]  /*51e0*/  FFMA.FTZ R28, R19.reuse, UR5, R28 ;  /* 0x00000005131c7c23 */ /* 0x040fe2000801001c */
[C---:B------:R-:W-:Y:S01]  /*51f0*/  ISETP.GE.AND P5, PT, R16.reuse, R135, PT ;  /* 0x000000871000720c */ /* 0x040fe20003fa6270 */
[----:B------:R-:W-:Y:S01]  /*5200*/  FFMA.FTZ R30, R19, UR5, R30 ;  /* 0x00000005131e7c23 */ /* 0x000fe2000801001e */
[----:B------:R-:W-:-:S02]  /*5210*/  ISETP.GE.AND P2, PT, R16, R2, PT ;  /* 0x000000021000720c */ /* 0x000fc40003f46270 */
[----:B------:R-:W-:Y:S02]  /*5220*/  I2FP.F32.S32 R16, R16 ;  /* 0x0000001000107245 */ /* 0x000fe40000201400 */
[----:B------:R-:W-:Y:S02]  /*5230*/  FSEL R171, R29, -INF , !P1 ;  /* 0xff8000001dab7808 */ /* 0x000fe40004800000 */
[----:B------:R-:W-:Y:S01]  /*5240*/  FSEL R150, R31, -INF , !P3 ;  /* 0xff8000001f967808 */ /* 0x000fe20005800000 */
[C---:B------:R-:W-:Y:S01]  /*5250*/  FFMA.FTZ R53, R16.reuse, UR5, R53 ;  /* 0x0000000510357c23 */ /* 0x040fe20008010035 */
[C---:B------:R-:W-:Y:S01]  /*5260*/  ISETP.GE.AND P1, PT, R17.reuse, R135, PT ;  /* 0x000000871100720c */ /* 0x040fe20003f26270 */
[----:B------:R-:W-:Y:S01]  /*5270*/  FFMA.FTZ R55, R16, UR5, R55 ;  /* 0x0000000510377c23 */ /* 0x000fe20008010037 */
[----:B------:R-:W-:Y:S01]  /*5280*/  ISETP.GE.AND P3, PT, R17, R2, PT ;  /* 0x000000021100720c */ /* 0x000fe20003f66270 */
[----:B------:R-:W-:Y:S01]  /*5290*/  VIADD R16, R3, 0x38 ;  /* 0x0000003803107836 */ /* 0x000fe20000000000 */
[----:B------:R-:W-:-:S02]  /*52a0*/  I2FP.F32.S32 R17, R17 ;  /* 0x0000001100117245 */ /* 0x000fc40000201400 */
[----:B------:R-:W-:Y:S02]  /*52b0*/  FSEL R173, R28, -INF , !P6 ;  /* 0xff8000001cad7808 */ /* 0x000fe40007000000 */
[----:B------:R-:W-:Y:S01]  /*52c0*/  FSEL R174, R30, -INF , !P4 ;  /* 0xff8000001eae7808 */ /* 0x000fe20006000000 */
[C---:B------:R-:W-:Y:S01]  /*52d0*/  FFMA.FTZ R52, R17.reuse, UR5, R52 ;  /* 0x0000000511347c23 */ /* 0x040fe20008010034 */
[C---:B------:R-:W-:Y:S01]  /*52e0*/  ISETP.GE.AND P6, PT, R18.reuse, R135, PT ;  /* 0x000000871200720c */ /* 0x040fe20003fc6270 */
[----:B------:R-:W-:Y:S01]  /*52f0*/  FFMA.FTZ R54, R17, UR5, R54 ;  /* 0x0000000511367c23 */ /* 0x000fe20008010036 */
[----:B------:R-:W-:Y:S02]  /*5300*/  ISETP.GE.AND P4, PT, R18, R2, PT ;  /* 0x000000021200720c */ /* 0x000fe40003f86270 */
[----:B------:R-:W-:Y:S02]  /*5310*/  I2FP.F32.S32 R18, R18 ;  /* 0x0000001200127245 */ /* 0x000fe40000201400 */
[----:B------:R-:W-:-:S02]  /*5320*/  I2FP.F32.S32 R19, R16 ;  /* 0x0000001000137245 */ /* 0x000fc40000201400 */
[----:B------:R-:W-:Y:S01]  /*5330*/  FSEL R151, R52, -INF , !P1 ;  /* 0xff80000034977808 */ /* 0x000fe20004800000 */
[C---:B------:R-:W-:Y:S01]  /*5340*/  FFMA.FTZ R25, R18.reuse, UR5, R25 ;  /* 0x0000000512197c23 */ /* 0x040fe20008010019 */
[----:B------:R-:W-:Y:S01]  /*5350*/  FFMA.FTZ R27, R18, UR5, R27 ;  /* 0x00000005121b7c23 */ /* 0x000fe2000801001b */
[C---:B------:R-:W-:Y:S01]  /*5360*/  FFMA.FTZ R68, R19.reuse, UR5, R68 ;  /* 0x0000000513447c23 */ /* 0x040fe20008010044 */
[----:B------:R-:W-:Y:S01]  /*5370*/  ISETP.GE.AND P1, PT, R16, R135, PT ;  /* 0x000000871000720c */ /* 0x000fe20003f26270 */
[----:B------:R-:W-:Y:S01]  /*5380*/  FFMA.FTZ R70, R19, UR5, R70 ;  /* 0x0000000513467c23 */ /* 0x000fe20008010046 */
[----:B------:R-:W-:Y:S02]  /*5390*/  FSEL R145, R25, -INF , !P6 ;  /* 0xff80000019917808 */ /* 0x000fe40007000000 */
[----:B------:R-:W-:Y:S02]  /*53a0*/  FSEL R144, R27, -INF , !P4 ;  /* 0xff8000001b907808 */ /* 0x000fe40006000000 */
[----:B------:R-:W-:-:S02]  /*53b0*/  I2FP.F32.S32 R17, R3 ;  /* 0x0000000300117245 */ /* 0x000fc40000201400 */
[C---:B------:R-:W-:Y:S02]  /*53c0*/  ISETP.GE.AND P6, PT, R3.reuse, R135, PT ;  /* 0x000000870300720c */ /* 0x040fe40003fc6270 */
[CC--:B------:R-:W-:Y:S01]  /*53d0*/  ISETP.GE.AND P4, PT, R3.reuse, R2.reuse, PT ;  /* 0x000000020300720c */ /* 0x0c0fe20003f86270 */
[----:B------:R-:W-:Y:S01]  /*53e0*/  VIADD R3, R3, 0x39 ;  /* 0x0000003903037836 */ /* 0x000fe20000000000 */
[----:B------:R-:W-:Y:S01]  /*53f0*/  FSEL R143, R68, -INF , !P1 ;  /* 0xff800000448f7808 */ /* 0x000fe20004800000 */
[----:B------:R-:W-:Y:S01]  /*5400*/  FFMA.FTZ R24, R17, UR5, R46 ;  /* 0x0000000511187c23 */ /* 0x000fe2000801002e */
[----:B------:R-:W-:Y:S02]  /*5410*/  PLOP3.LUT P1, PT, PT, PT, UP0, 0x80, 0x0 ;  /* 0x000000000000781c */ /* 0x000fe40003f2f008 */
[----:B------:R-:W-:Y:S02]  /*5420*/  FSEL R142, R54, -INF , !P3 ;  /* 0xff800000368e7808 */ /* 0x000fe40005800000 */
        /* <DEDUP_REMOVED lines=8> */
[----:B------:R-:W-:Y:S01]  /*54b0*/  FFMA.FTZ R3, R17, UR5, R44 ;  /* 0x0000000511037c23 */ /* 0x000fe2000801002c */
[----:B------:R-:W-:-:S02]  /*54c0*/  FSEL R214, R70, -INF , !P3 ;  /* 0xff80000046d67808 */ /* 0x000fc40005800000 */
[----:B------:R-:W-:Y:S02]  /*54d0*/  FSEL R24, R24, -INF , !P4 ;  /* 0xff80000018187808 */ /* 0x000fe40006000000 */
[----:B------:R-:W-:Y:S02]  /*54e0*/  FSEL R3, R3, -INF , !P6 ;  /* 0xff80000003037808 */ /* 0x000fe40007000000 */
[----:B------:R-:W-:Y:S02]  /*54f0*/  FSEL R141, R69, -INF , !P5 ;  /* 0xff800000458d7808 */ /* 0x000fe40006800000 */
[----:B------:R-:W-:Y:S01]  /*5500*/  FSEL R208, R71, -INF , !P2 ;  /* 0xff80000047d07808 */ /* 0x000fe20005000000 */
[----:B------:R-:W-:Y:S06]  /*5510*/  @!P1 BRA `(.L_x_2185) ;  /* 0x0000000c00589947 */ /* 0x000fec0003800000 */
[----:B------:R-:W-:Y:S05]  /*5520*/  @!P0 BRA `(.L_x_2186) ;  /* 0x0000000400248947 */ /* 0x000fea0003800000 */
[----:B------:R-:W-:Y:S01]  /*5530*/  ULDC UR17, c[0x0][0x380] ;  /* 0x0000e00000117ab9 */ /* 0x000fe20000000800 */
[----:B------:R-:W-:Y:S01]  /*5540*/  UIADD3 UR28, UR14, -0x40, URZ ;  /* 0xffffffc00e1c7890 */ /* 0x000fe2000fffe03f */
[----:B------:R-:W-:Y:S01]  /*5550*/  IMAD.U32 R16, RZ, RZ, UR17 ;  /* 0x00000011ff107e24 */ /* 0x000fe2000f8e00ff */
[----:B------:R-:W-:Y:S01]  /*5560*/  MOV R17, UR14 ;  /* 0x0000000e00117c02 */ /* 0x000fe20008000f00 */
[----:B------:R-:W-:Y:S01]  /*5570*/  UMOV UR30, URZ ;  /* 0x0000003f001e7c82 */ /* 0x000fe20008000000 */
[----:B------:R-:W-:Y:S02]  /*5580*/  ULOP3.LUT UR14, UR14, UR17, URZ, 0x3c, !UPT ;  /* 0x000000110e0e7292 */ /* 0x000fe4000f8e3c3f */
[----:B------:R-:W-:Y:S02]  /*5590*/  IABS R16, R16 ;  /* 0x0000001000107213 */ /* 0x000fe40000000000 */
[----:B------:R-:W-:Y:S01]  /*55a0*/  IABS R17, R17 ;  /* 0x0000001100117213 */ /* 0x000fe20000000000 */
[----:B------:R-:W-:Y:S01]  /*55b0*/  UISETP.GE.AND UP1, UPT, UR14, URZ, UPT ;  /* 0x0000003f0e00728c */ /* 0x000fe2000bf26270 */
[----:B------:R-:W-:Y:S01]  /*55c0*/  R2UR UR16, R16 ;  /* 0x00000000101072ca */ /* 0x000fe200000e0000 */
[----:B------:R-:W-:Y:S01]  /*55d0*/  ULOP3.LUT UR14, URZ, UR17, URZ, 0x33, !UPT ;  /* 0x000000113f0e7292 */ /* 0x000fe2000f8e333f */
        /* <DEDUP_REMOVED lines=30> */
[----:B------:R-:W-:-:S04]  /*57c0*/  @UP4 UIADD3 UR31, UR31, 0x1, URZ ;  /* 0x000000011f1f4890 */ /* 0x000fc8000fffe03f */
[----:B------:R-:W-:Y:S02]  /*57d0*/  @!UP1 UIADD3 UR31, -UR31, URZ, URZ ;  /* 0x0000003f1f1f9290 */ /* 0x000fe4000fffe13f */
[----:B------:R-:W-:Y:S02]  /*57e0*/  @UP3 UIADD3 UR29, UR29, 0x1, URZ ;  /* 0x000000011d1d3890 */ /* 0x000fe4000fffe03f */
[----:B------:R-:W-:Y:S02]  /*57f0*/  USEL UR31, UR14, UR31, !UP2 ;  /* 0x0000001f0e1f7287 */ /* 0x000fe4000d000000 */
[----:B------:R-:W-:Y:S02]  /*5800*/  @!UP0 UIADD3 UR29, -UR29, URZ, URZ ;  /* 0x0000003f1d1d8290 */ /* 0x000fe4000fffe13f */
[----:B------:R-:W-:Y:S02]  /*5810*/  UIMAD.WIDE UR20, UR31, 0x4, UR18 ;  /* 0x000000041f1478a5 */ /* 0x000fe4000f8e0212 */
[----:B------:R-:W-:-:S04]  /*5820*/  USEL UR14, UR14, UR29, !UP2 ;  /* 0x0000001d0e0e7287 */ /* 0x000fc8000d000000 */
[----:B------:R-:W-:Y:S01]  /*5830*/  UIMAD.WIDE UR22, UR14, 0x4, UR18 ;  /* 0x000000040e1678a5 */ /* 0x000fe2000f8e0212 */
[----:B------:R-:W-:Y:S01]  /*5840*/  IMAD.U32 R20, RZ, RZ, UR20 ;  /* 0x00000014ff147e24 */ /* 0x000fe2000f8e00ff */
[----:B------:R-:W-:-:S04]  /*5850*/  MOV R21, UR21 ;  /* 0x0000001500157c02 */ /* 0x000fc80008000f00 */
[----:B------:R-:W-:Y:S01]  /*5860*/  IMAD.U32 R18, RZ, RZ, UR22 ;  /* 0x00000016ff127e24 */ /* 0x000fe2000f8e00ff */
[----:B------:R-:W2:Y:S01]  /*5870*/  LDG.E R17, desc[UR24][R20.64] ;  /* 0x0000001814117981 */ /* 0x000ea2000c1e1900 */
[----:B------:R-:W-:-:S05]  /*5880*/  IMAD.U32 R19, RZ, RZ, UR23 ;  /* 0x00000017ff137e24 */ /* 0x000fca000f8e00ff */
[----:B------:R1:W2:Y:S01]  /*5890*/  LDG.E R16, desc[UR24][R18.64] ;  /* 0x0000001812107981 */ /* 0x0002a2000c1e1900 */
[----:B------:R-:W-:-:S04]  /*58a0*/  UIADD3 UR14, UR31, -UR14, URZ ;  /* 0x8000000e1f0e7290 */ /* 0x000fc8000fffe03f */
[----:B------:R-:W-:-:S04]  /*58b0*/  UIMAD UR17, UR14, UR17, -0x40 ;  /* 0xffffffc00e1174a4 */ /* 0x000fc8000f8e0211 */
[----:B------:R-:W-:-:S04]  /*58c0*/  USHF.R.S32.HI UR14, URZ, 0x1f, UR17 ;  /* 0x0000001f3f0e7899 */ /* 0x000fc80008011411 */
[----:B------:R-:W-:Y:S02]  /*58d0*/  UIMAD UR14, UR14, UR6, URZ ;  /* 0x000000060e0e72a4 */ /* 0x000fe4000f8e023f */
[----:B------:R-:W-:Y:S02]  /*58e0*/  UIMAD.WIDE.U32 UR20, UR17, UR6, URZ ;  /* 0x00000006111472a5 */ /* 0x000fe4000f8e003f */
[----:B------:R-:W-:-:S03]  /*58f0*/  UIMAD UR14, UR17, UR7, UR14 ;  /* 0x00000007110e72a4 */ /* 0x000fc6000f8e020e */
[----:B------:R-:W-:Y:S01]  /*5900*/  ULDC.64 UR16, c[0x0][0x230] ;  /* 0x00008c0000107ab9 */ /* 0x000fe20000000a00 */
[----:B------:R-:W-:Y:S01]  /*5910*/  UIADD3 UR14, UR21, UR14, URZ ;  /* 0x0000000e150e7290 */ /* 0x000fe2000fffe03f */
[----:B-1----:R-:W-:Y:S01]  /*5920*/  MOV R19, UR21 ;  /* 0x0000001500137c02 */ /* 0x002fe20008000f00 */
[----:B------:R-:W-:-:S04]  /*5930*/  IMAD.U32 R18, RZ, RZ, UR20 ;  /* 0x00000014ff127e24 */ /* 0x000fc8000f8e00ff */
[----:B------:R-:W-:Y:S01]  /*5940*/  IMAD.U32 R19, RZ, RZ, UR14 ;  /* 0x0000000eff137e24 */ /* 0x000fe2000f8e00ff */
[----:B--2---:R-:W-:-:S04]  /*5950*/  IADD3 R16, -R17, R16, RZ ;  /* 0x0000001011107210 */ /* 0x004fc80007ffe1ff */
[----:B------:R-:W-:Y:S01]  /*5960*/  SHF.R.S32.HI R25, RZ, 0x1f, R16 ;  /* 0x0000001fff197819 */ /* 0x000fe20000011410 */
[----:B------:R-:W-:-:S04]  /*5970*/  IMAD.WIDE.U32 R26, R16, UR16, R18 ;  /* 0x00000010101a7c25 */ /* 0x000fc8000f8e0012 */
[----:B------:R-:W-:-:S04]  /*5980*/  IMAD R25, R25, UR16, RZ ;  /* 0x0000001019197c24 */ /* 0x000fc8000f8e02ff */
[----:B------:R-:W-:-:S05]  /*5990*/  IMAD R25, R16, UR17, R25 ;  /* 0x0000001110197c24 */ /* 0x000fca000f8e0219 */
[----:B------:R-:W-:Y:S01]  /*59a0*/  IADD3 R25, R27, R25, RZ ;  /* 0x000000191b197210 */ /* 0x000fe20007ffe0ff */
[----:B------:R-:W-:Y:S06]  /*59b0*/  BRA `(.L_x_2187) ;  /* 0x0000000000107947 */ /* 0x000fec0003800000 */
.L_x_2186:
[----:B------:R-:W-:-:S04]  /*59c0*/  ULEA UR14, -UR6, URZ, 0x6 ;  /* 0x0000003f060e7291 */ /* 0x000fc8000f8e313f */
[----:B------:R-:W-:Y:S02]  /*59d0*/  USHF.R.S32.HI UR16, URZ, 0x1f, UR14 ;  /* 0x0000001f3f107899 */ /* 0x000fe4000801140e */
[----:B------:R-:W-:-:S04]  /*59e0*/  MOV R26, UR14 ;  /* 0x0000000e001a7c02 */ /* 0x000fc80008000f00 */
[----:B------:R-:W-:-:S07]  /*59f0*/  MOV R25, UR16 ;  /* 0x0000001000197c02 */ /* 0x000fce0008000f00 */
.L_x_2187:
        /* <DEDUP_REMOVED lines=8> */
[C-C-:B------:R-:W-:Y:S01]  /*5a80*/  @!P5 IMAD.X R32, R25.reuse, 0x1, R134.reuse, P2 ;  /* 0x000000011920d824 */ /* 0x140fe200010e0686 */
[----:B------:R-:W-:Y:S01]  /*5a90*/  @!P4 IADD3 R28, P2, R26, R133, RZ ;  /* 0x000000851a1cc210 */ /* 0x000fe20007f5e0ff */
[----:B------:R-:W3:Y:S04]  /*5aa0*/  @!P4 LDC.64 R18, c[0x0][0x218] ;  /* 0x00008600ff12cb82 */ /* 0x000ee80000000a00 */
[----:B------:R-:W-:-:S04]  /*5ab0*/  @!P4 IMAD.X R29, R25, 0x1, R134, P2 ;  /* 0x00000001191dc824 */ /* 0x000fc800010e0686 */
[----:B------:R-:W4:Y:S01]  /*5ac0*/  @!P3 LDC.64 R16, c[0x0][0x218] ;  /* 0x00008600ff10bb82 */ /* 0x000f220000000a00 */
[----:B-1----:R-:W-:-:S07]  /*5ad0*/  @!P5 LEA R30, P6, R27, R20, 0x1 ;  /* 0x000000141b1ed211 */ /* 0x002fce00078c08ff */
[----:B------:R-:W1:Y:S01]  /*5ae0*/  @!P5 LDC.64 R22, c[0x0][0x218] ;  /* 0x00008600ff16db82 */ /* 0x000e620000000a00 */
[----:B------:R-:W-:Y:S02]  /*5af0*/  @!P5 LEA.HI.X R31, R27, R21, R32, 0x1, P6 ;  /* 0x000000151b1fd211 */ /* 0x000fe400030f0c20 */
        /* <DEDUP_REMOVED lines=11> */
[C---:B----4-:R-:W-:Y:S01]  /*5bb0*/  @!P3 LEA R28, P2, R27.reuse, R16, 0x1 ;  /* 0x000000101b1cb211 */ /* 0x050fe200078408ff */
[----:B------:R-:W4:Y:S02]  /*5bc0*/  @!P3 LDC.64 R18, c[0x0][0x218] ;  /* 0x00008600ff12bb82 */ /* 0x000f240000000a00 */
        /* <DEDUP_REMOVED lines=8> */
[----:B------:R-:W5:Y:S01]  /*5c50*/  @!P5 LDC.64 R16, c[0x0][0x218] ;  /* 0x00008600ff10db82 */ /* 0x000f620000000a00 */
[----:B------:R-:W-:Y:S01]  /*5c60*/  @!P4 IADD3 R33, P2, R32, R133, RZ ;  /* 0x000000852021c210 */ /* 0x000fe20007f5e0ff */
[----:B------:R-:W-:Y:S01]  /*5c70*/  @!PT LDS RZ, [RZ] ;  /* 0x00000000fffff984 */ /* 0x000fe20000000800 */
[----:B------:R-:W-:Y:S01]  /*5c80*/  @!PT LDS RZ, [RZ] ;  /* 0x00000000fffff984 */ /* 0x000fe20000000800 */
[----:B------:R-:W-:Y:S01]  /*5c90*/  @!PT LDS RZ, [RZ] ;  /* 0x00000000fffff984 */ /* 0x000fe20000000800 */
[----:B------:R2:W-:Y:S02]  /*5ca0*/  @!P3 LDGSTS.E.BYPASS.LTC128B.128 [R203+0xa000], desc[UR24][R28.64+0x100] ;  /* 0x0a0001001ccbbfae */ /* 0x0005e4000b901d58 */
[--C-:B------:R-:W-:Y:S01]  /*5cb0*/  @!P5 IMAD.X R38, R27, 0x1, R134.reuse, P6 ;  /* 0x000000011b26d824 */ /* 0x100fe200030e0686 */
[----:B-1----:R-:W-:Y:S01]  /*5cc0*/  @!P5 LEA R36, P6, R37, R22, 0x1 ;  /* 0x000000162524d211 */ /* 0x002fe200078c08ff */
[----:B------:R-:W-:Y:S01]  /*5cd0*/  @!P4 IMAD.X R22, R27, 0x1, R134, P2 ;  /* 0x000000011b16c824 */ /* 0x000fe200010e0686 */
[----:B------:R1:W-:Y:S02]  /*5ce0*/  @P5 STS.128 [R203+0x6800], RZ ;  /* 0x006800ffcb005388 */ /* 0x0003e40000000c00 */
[----:B------:R-:W-:-:S02]  /*5cf0*/  @!P5 LEA.HI.X R37, R37, R23, R38, 0x1, P6 ;  /* 0x000000172525d211 */ /* 0x000fc400030f0c26 */
[C---:B---3--:R-:W-:Y:S02]  /*5d00*/  @!P4 LEA R38, P6, R33.reuse, R20, 0x1 ;  /* 0x000000142126c211 */ /* 0x048fe400078c08ff */
[----:B------:R-:W-:Y:S01]  /*5d10*/  @!P3 IADD3 R20, P2, R32, R133, RZ ;  /* 0x000000852014b210 */ /* 0x000fe20007f5e0ff */
[----:B------:R-:W-:Y:S01]  /*5d20*/  @!PT LDS RZ, [RZ] ;  /* 0x00000000fffff984 */ /* 0x000fe20000000800 */
[----:B------:R-:W-:Y:S01]  /*5d30*/  @!PT LDS RZ, [RZ] ;  /* 0x00000000fffff984 */ /* 0x000fe20000000800 */
[----:B------:R-:W-:Y:S01]  /*5d40*/  @!PT LDS RZ, [RZ] ;  /* 0x00000000fffff984 */ /* 0x000fe20000000800 */
[----:B------:R1:W-:Y:S01]  /*5d50*/  @!P5 LDGSTS.E.BYPASS.LTC128B.128 [R203+0x6800], desc[UR24][R36.64] ;  /* 0x0680000024cbdfae */ /* 0x0003e2000b901d58 */
[----:B------:R-:W-:Y:S02]  /*5d60*/  @!P4 LEA.HI.X R39, R33, R21, R22, 0x1, P6 ;  /* 0x000000152127c211 */ /* 0x000fe400030f0c16 */
[----:B------:R-:W3:Y:S01]  /*5d70*/  @!P4 LDC.64 R22, c[0x0][0x218] ;  /* 0x00008600ff16cb82 */ /* 0x000ee20000000a00 */
[----:B------:R-:W-:Y:S01]  /*5d80*/  @!P3 IMAD.X R21, R27, 0x1, R134, P2 ;  /* 0x000000011b15b824 */ /* 0x000fe200010e0686 */
[----:B----4-:R-:W-:Y:S01]  /*5d90*/  @!P3 LEA R46, P2, R20, R18, 0x1 ;  /* 0x00000012142eb211 */ /* 0x010fe200078408ff */
[----:B------:R1:W-:Y:S01]  /*5da0*/  @P4 STS.128 [R203+0x8800], RZ ;  /* 0x008800ffcb004388 */ /* 0x0003e20000000c00 */
[----:B------:R-:W-:-:S02]  /*5db0*/  IADD3 R32, P6, R32, UR27, RZ ;  /* 0x0000001b20207c10 */ /* 0x000fc4000ffde0ff */
[----:B------:R-:W-:Y:S01]  /*5dc0*/  @!P3 LEA.HI.X R47, R20, R19, R21, 0x1, P2 ;  /* 0x00000013142fb211 */ /* 0x000fe200010f0c15 */
[----:B------:R-:W-:Y:S01]  /*5dd0*/  @!PT LDS RZ, [RZ] ;  /* 0x00000000fffff984 */ /* 0x000fe20000000800 */
[----:B------:R-:W-:Y:S01]  /*5de0*/  @!PT LDS RZ, [RZ] ;  /* 0x00000000fffff984 */ /* 0x000fe20000000800 */
[----:B------:R-:W-:Y:S01]  /*5df0*/  @!PT LDS RZ, [RZ] ;  /* 0x00000000fffff984 */ /* 0x000fe20000000800 */
[----:B------:R1:W-:Y:S01]  /*5e00*/  @!P4 LDGSTS.E.BYPASS.LTC128B.128 [R203+0x8800], desc[UR24][R38.64+0x80] ;  /* 0x0880008026cbcfae */ /* 0x0003e2000b901d58 */
[----:B------:R-:W2:Y:S01]  /*5e10*/  @!P3 LDC.64 R20, c[0x0][0x218] ;  /* 0x00008600ff14bb82 */ /* 0x000ea20000000a00 */
[----:B------:R-:W-:Y:S02]  /*5e20*/  IADD3.X R27, R27, UR26, RZ, P6, !PT ;  /* 0x0000001a1b1b7c10 */ /* 0x000fe4000b7fe4ff */
[CC--:B------:R-:W-:Y:S01]  /*5e30*/  @!P5 IADD3 R33, P2, R32.reuse, R133.reuse, RZ ;  /* 0x000000852021d210 */ /* 0x0c0fe20007f5e0ff */
[----:B------:R1:W-:Y:S01]  /*5e40*/  @P3 STS.128 [R203+0xa800], RZ ;  /* 0x00a800ffcb003388 */ /* 0x0003e20000000c00 */
[----:B------:R-:W-:-:S03]  /*5e50*/  @!P4 IADD3 R42, P6, R32, R133, RZ ;  /* 0x00000085202ac210 */ /* 0x000fc60007fde0ff */
[----:B------:R-:W-:Y:S01]  /*5e60*/  @!P5 IMAD.X R40, R27, 0x1, R134, P2 ;  /* 0x000000011b28d824 */ /* 0x000fe200010e0686 */
[C---:B-----5:R-:W-:Y:S01]  /*5e70*/  @!P5 LEA R50, P2, R33.reuse, R16, 0x1 ;  /* 0x000000102132d211 */ /* 0x060fe200078408ff */
[----:B------:R-:W4:Y:S01]  /*5e80*/  @!P5 LDC.64 R18, c[0x0][0x218] ;  /* 0x00008600ff12db82 */ /* 0x000f220000000a00 */
        /* <DEDUP_REMOVED lines=8> */
[C---:B---3--:R-:W-:Y:S01]  /*5f10*/  @!P4 LEA R30, P6, R42.reuse, R22, 0x1 ;  /* 0x000000162a1ec211 */ /* 0x048fe200078c08ff */
[----:B------:R-:W3:Y:S02]  /*5f20*/  @!P4 LDC.64 R16, c[0x0][0x218] ;  /* 0x00008600ff10cb82 */ /* 0x000ee40000000a00 */
[----:B------:R-:W-:Y:S01]  /*5f30*/  @!P3 IMAD.X R22, R27, 0x1, R134, P2 ;  /* 0x000000011b16b824 */ /* 0x000fe200010e0686 */
[----:B------:R-:W-:Y:S01]  /*5f40*/  @!P4 LEA.HI.X R31, R42, R23, R40, 0x1, P6 ;  /* 0x000000172a1fc211 */ /* 0x000fe200030f0c28 */
[----:B------:R-:W-:Y:S01]  /*5f50*/  @!PT LDS RZ, [RZ] ;  /* 0x00000000fffff984 */ /* 0x000fe20000000800 */
[----:B------:R-:W-:Y:S01]  /*5f60*/  @!PT LDS RZ, [RZ] ;  /* 0x00000000fffff984 */ /* 0x000fe20000000800 */
[----:B------:R-:W-:Y:S01]  /*5f70*/  @!PT LDS RZ, [RZ] ;  /* 0x00000000fffff984 */ /* 0x000fe20000000800 */
[----:B------:R1:W-:Y:S01]  /*5f80*/  @!P5 LDGSTS.E.BYPASS.LTC128B.128 [R203+0x7000], desc[UR24][R50.64] ;  /* 0x0700000032cbdfae */ /* 0x0003e2000b901d58 */
[----:B------:R-:W-:-:S02]  /*5f90*/  IADD3 R32, P6, R32, UR27, RZ ;  /* 0x0000001b20207c10 */ /* 0x000fc4000ffde0ff */
[----:B--2---:R-:W-:Y:S01]  /*5fa0*/  @!P3 LEA R34, P2, R33, R20, 0x1 ;  /* 0x000000142122b211 */ /* 0x004fe200078408ff */
        /* <DEDUP_REMOVED lines=10> */
[C---:B----4-:R-:W-:Y:S01]  /*6050*/  @!P5 LEA R28, P6, R20.reuse, R18, 0x1 ;  /* 0x00000012141cd211 */ /* 0x050fe200078c08ff */
[----:B------:R1:W-:Y:S02]  /*6060*/  @P3 STS.128 [R203+0xb000], RZ ;  /* 0x00b000ffcb003388 */ /* 0x0003e40000000c00 */
[----:B------:R-:W-:Y:S01]  /*6070*/  @!P4 IMAD.X R18, R27, 0x1, R134, P2 ;  /* 0x000000011b12c824 */ /* 0x000fe200010e0686 */
[----:B------:R-:W-:Y:S01]  /*6080*/  @!P5 LEA.HI.X R29, R20, R19, R22, 0x1, P6 ;  /* 0x00000013141dd211 */ /* 0x000fe200030f0c16 */
[----:B------:R-:W-:Y:S01]  /*6090*/  @!PT LDS RZ, [RZ] ;  /* 0x00000000fffff984 */ /* 0x000fe20000000800 */
[----:B------:R-:W-:Y:S01]  /*60a0*/  @!PT LDS RZ, [RZ] ;  /* 0x00000000fffff984 */ /* 0x000fe20000000800 */
[----:B------:R-:W-:Y:S01]  /*60b0*/  @!PT LDS RZ, [RZ] ;  /* 0x00000000fffff984 */ /* 0x000fe20000000800 */
[----:B------:R1:W-:Y:S01]  /*60c0*/  @!P3 LDGSTS.E.BYPASS.LTC128B.128 [R203+0xb000], desc[UR24][R34.64+0x100] ;  /* 0x0b00010022cbbfae */ /* 0x0003e2000b901d58 */
[----:B---3--:R-:W-:-:S03]  /*60d0*/  @!P4 LEA R16, P2, R21, R16, 0x1 ;  /* 0x000000101510c211 */ /* 0x008fc600078408ff */
        /* <DEDUP_REMOVED lines=22> */
.L_x_2189:
[----:B------:R-:W-:Y:S05]  /*6240*/  BSYNC B0 ;  /* 0x0000000000007941 */ /* 0x000fea0003800000 */
.L_x_2188:
[----:B------:R-:W0:Y:S01]  /*6250*/  LDGDEPBAR ;  /* 0x00000000000079af */ /* 0x000e220000000000 */
[----:B------:R-:W-:-:S04]  /*6260*/  IADD3 R133, P2, R26, R133, RZ ;  /* 0x000000851a857210 */ /* 0x000fc80007f5e0ff */
[----:B------:R-:W-:-:S09]  /*6270*/  IADD3.X R134, R25, R134, RZ, P2, !PT ;  /* 0x0000008619867210 */ /* 0x000fd200017fe4ff */
.L_x_2185:
[----:B------:R-:W-:Y:S01]  /*6280*/  FMNMX.FTZ R20, R3, R45, !PT ;  /* 0x0000002d03147209 */ /* 0x000fe20007810000 */
[----:B------:R-:W-:Y:S01]  /*6290*/  ULDC UR14, c[0x0][0x2ec] ;  /* 0x0000bb00000e7ab9 */ /* 0x000fe20000000800 */
[----:B-12---:R-:W-:Y:S01]  /*62a0*/  FMNMX.FTZ R17, R24, R48, !PT ;  /* 0x0000003018117209 */ /* 0x006fe20007810000 */
[----:B------:R-:W-:Y:S01]  /*62b0*/  ULDC.64 UR20, c[0x0][0x218] ;  /* 0x0000860000147ab9 */ /* 0x000fe20000000a00 */
        /* <DEDUP_REMOVED lines=49> */
[C---:B------:R-:W-:Y:S01]  /*65d0*/  FSETP.NEU.FTZ.AND P2, PT, R132.reuse, -INF , PT ;  /* 0xff8000008400780b */ /* 0x040fe20003f5d000 */
[----:B------:R-:W-:Y:S02]  /*65e0*/  FMUL.FTZ R148, R132, UR14 ;  /* 0x0000000e84947c20 */ /* 0x000fe40008410000 */
[----:B------:R-:W-:Y:S03]  /*65f0*/  LDSM.16.MT88.4 R28, [R189+0xc800] ;  /* 0x00c80000bd1c783b */ /* 0x000fe60000004200 */
[----:B------:R-:W-:Y:S01]  /*6600*/  FSEL R148, R148, RZ, P2 ;  /* 0x000000ff94947208 */ /* 0x000fe20001000000 */
[----:B------:R-:W-:Y:S04]  /*6610*/  LDSM.16.MT88.4 R20, [R189+0xe800] ;  /* 0x00e80000bd14783b */ /* 0x000fe80000004200 */
[--C-:B------:R-:W-:Y:S01]  /*6620*/  FFMA.FTZ R167, R3, UR14, -R148.reuse ;  /* 0x0000000e03a77c23 */ /* 0x100fe20008010894 */
[----:B--2---:R-:W-:Y:S01]  /*6630*/  FMNMX.FTZ R3, R17, R16, !PT ;  /* 0x0000001011037209 */ /* 0x004fe20007810000 */
[--C-:B------:R-:W-:Y:S01]  /*6640*/  FFMA.FTZ R165, R43, UR14, -R148.reuse ;  /* 0x0000000e2ba57c23 */ /* 0x100fe20008010894 */
[--C-:B------:R-:W-:Y:S01]  /*6650*/  FFMA.FTZ R162, R41, UR14, -R148.reuse ;  /* 0x0000000e29a27c23 */ /* 0x100fe20008010894 */
[--C-:B------:R-:W-:Y:S01]  /*6660*/  FFMA.FTZ R166, R45, UR14, -R148.reuse ;  /* 0x0000000e2da67c23 */ /* 0x100fe20008010894 */
[----:B------:R-:W1:Y:S01]  /*6670*/  LDSM.16.MT88.4 R40, [R190+0xc000] ;  /* 0x00c00000be28783b */ /* 0x000e620000004200 */
[C---:B------:R-:W-:Y:S01]  /*6680*/  FMUL.FTZ R209, R3.reuse, UR14 ;  /* 0x0000000e03d17c20 */ /* 0x040fe20008410000 */
[----:B------:R-:W-:Y:S01]  /*6690*/  FSETP.NEU.FTZ.AND P2, PT, R3, -INF , PT ;  /* 0xff8000000300780b */ /* 0x000fe20003f5d000 */
[----:B------:R-:W-:Y:S01]  /*66a0*/  MUFU.EX2 R167, R167 ;  /* 0x000000a700a77308 */ /* 0x000fe20000000800 */
[--C-:B------:R-:W-:Y:S01]  /*66b0*/  FFMA.FTZ R161, R13, UR14, -R148.reuse ;  /* 0x0000000e0da17c23 */ /* 0x100fe20008010894 */
[--C-:B------:R-:W-:Y:S01]  /*66c0*/  FFMA.FTZ R160, R15, UR14, -R148.reuse ;  /* 0x0000000e0fa07c23 */ /* 0x100fe20008010894 */
[----:B------:R-:W-:Y:S01]  /*66d0*/  FSEL R209, R209, RZ, P2 ;  /* 0x000000ffd1d17208 */ /* 0x000fe20001000000 */
[--C-:B------:R-:W-:Y:S01]  /*66e0*/  FFMA.FTZ R159, R11, UR14, -R148.reuse ;  /* 0x0000000e0b9f7c23 */ /* 0x100fe20008010894 */
[--C-:B------:R-:W-:Y:S01]  /*66f0*/  FFMA.FTZ R0, R9, UR14, -R148.reuse ;  /* 0x0000000e09007c23 */ /* 0x100fe20008010894 */
[----:B------:R-:W2:Y:S01]  /*6700*/  LDSM.16.MT88.4 R16, [R192+0xc800] ;  /* 0x00c80000c010783b */ /* 0x000ea20000004200 */
        /* <DEDUP_REMOVED lines=16> */
[----:B------:R-:W5:Y:S01]  /*6810*/  LDSM.16.MT88.4 R4, [R190+0xe800] ;  /* 0x00e80000be04783b */ /* 0x000f620000004200 */
[--C-:B------:R-:W-:Y:S01]  /*6820*/  FFMA.FTZ R174, R174, UR14, -R209.reuse ;  /* 0x0000000eaeae7c23 */ /* 0x100fe200080108d1 */
[--C-:B------:R-:W-:Y:S01]  /*6830*/  FFMA.FTZ R175, R150, UR14, -R209.reuse ;  /* 0x0000000e96af7c23 */ /* 0x100fe200080108d1 */
[--C-:B------:R-:W-:Y:S01]  /*6840*/  FFMA.FTZ R207, R146, UR14, -R209.reuse ;  /* 0x0000000e92cf7c23 */ /* 0x100fe200080108d1 */
[--C-:B------:R-:W-:Y:S01]  /*6850*/  FFMA.FTZ R210, R144, UR14, -R209.reuse ;  /* 0x0000000e90d27c23 */ /* 0x100fe200080108d1 */
[----:B------:R-:W1:Y:S01]  /*6860*/  MUFU.EX2 R162, R162 ;  /* 0x000000a200a27308 */ /* 0x000e620000000800 */
[----:B---3--:R-:W-:Y:S01]  /*6870*/  F2FP.F16.F32.PACK_AB R112, R166, R167 ;  /* 0x000000a7a670723e */ /* 0x008fe200000000ff */
[----:B------:R-:W-:Y:S01]  /*6880*/  LDSM.16.MT88.4 R48, [R189+0xc000] ;  /* 0x00c00000bd30783b */ /* 0x000fe20000004200 */
[--C-:B------:R-:W-:Y:S01]  /*6890*/  FFMA.FTZ R217, R142, UR14, -R209.reuse ;  /* 0x0000000e8ed97c23 */ /* 0x100fe200080108d1 */
[--C-:B------:R-:W-:Y:S01]  /*68a0*/  FFMA.FTZ R220, R140, UR14, -R209.reuse ;  /* 0x0000000e8cdc7c23 */ /* 0x100fe200080108d1 */
[--C-:B------:R-:W-:Y:S01]  /*68b0*/  FFMA.FTZ R214, R214, UR14, -R209.reuse ;  /* 0x0000000ed6d67c23 */ /* 0x100fe200080108d1 */
[----:B------:R-:W-:Y:S01]  /*68c0*/  LDSM.16.MT88.4 R24, [R188+0xc800] ;  /* 0x00c80000bc18783b */ /* 0x000fe20000004200 */
[--C-:B------:R-:W-:Y:S01]  /*68d0*/  FFMA.FTZ R211, R151, UR14, -R148.reuse ;  /* 0x0000000e97d37c23 */ /* 0x100fe20008010894 */
[----:B------:R-:W-:Y:S01]  /*68e0*/  MUFU.EX2 R168, R168 ;  /* 0x000000a800a87308 */ /* 0x000fe20000000800 */
[--C-:B------:R-:W-:Y:S01]  /*68f0*/  FFMA.FTZ R216, R149, UR14, -R148.reuse ;  /* 0x0000000e95d87c23 */ /* 0x100fe20008010894 */
[--C-:B------:R-:W-:Y:S01]  /*6900*/  FFMA.FTZ R213, R143, UR14, -R148.reuse ;  /* 0x0000000e8fd57c23 */ /* 0x100fe20008010894 */
[----:B------:R-:W-:Y:S01]  /*6910*/  FFMA.FTZ R218, R141, UR14, -R148 ;  /* 0x0000000e8dda7c23 */ /* 0x000fe20008010894 */
[----:B------:R-:W-:Y:S01]  /*6920*/  FFMA.FTZ R209, R208, UR14, -R209 ;  /* 0x0000000ed0d17c23 */ /* 0x000fe200080108d1 */
[----:B------:R-:W-:Y:S01]  /*6930*/  LDSM.16.MT88.4 R148, [R188+0x11000] ;  /* 0x01100000bc94783b */ /* 0x000fe20000004200 */
[----:B------:R-:W-:-:S02]  /*6940*/  FADD.FTZ R166, R167, R166 ;  /* 0x000000a6a7a67221 */ /* 0x000fc40000010000 */
[----:B------:R-:W3:Y:S01]  /*6950*/  MUFU.EX2 R169, R169 ;  /* 0x000000a900a97308 */ /* 0x000ee20000000800 */
[C---:B-1----:R-:W-:Y:S01]  /*6960*/  F2FP.F16.F32.PACK_AB R114, R162.reuse, R165 ;  /* 0x000000a5a272723e */ /* 0x042fe200000000ff */
[----:B------:R-:W-:Y:S01]  /*6970*/  FADD.FTZ R165, R165, R166 ;  /* 0x000000a6a5a57221 */ /* 0x000fe20000010000 */
[----:B------:R-:W-:Y:S03]  /*6980*/  LDSM.16.MT88.4 R140, [R192+0xd800] ;  /* 0x00d80000c08c783b */ /* 0x000fe60000004200 */
        /* <DEDUP_REMOVED lines=45> */
[----:B------:R-:W3:Y:S01]  /*6c60*/  MUFU.EX2 R173, R173 ;  /* 0x000000ad00ad7308 */ /* 0x000ee20000000800 */
[C---:B-1----:R-:W-:Y:S01]  /*6c70*/  F2FP.F16.F32.PACK_AB R144, R171.reuse, R170 ;  /* 0x000000aaab90723e */ /* 0x042fe200000000ff */
[----:B------:R-:W-:Y:S01]  /*6c80*/  FADD.FTZ R170, R170, R159 ;  /* 0x0000009faaaa7221 */ /* 0x000fe20000010000 */
[----:B----4-:R-:W-:Y:S03]  /*6c90*/  HMMA.16816.F32 R36, R32, R12, R36 ;  /* 0x0000000c2024723c */ /* 0x010fe60000001824 */
[----:B------:R-:W-:-:S02]  /*6ca0*/  FADD.FTZ R171, R171, R170 ;  /* 0x000000aaabab7221 */ /* 0x000fc40000010000 */
[----:B------:R-:W1:Y:S01]  /*6cb0*/  MUFU.EX2 R174, R174 ;  /* 0x000000ae00ae7308 */ /* 0x000e620000000800 */
[C---:B------:R-:W-:Y:S01]  /*6cc0*/  HMMA.16816.F32 R40, R32.reuse, R14, R40 ;  /* 0x0000000e2028723c */ /* 0x040fe20000001828 */
[----:B------:R-:W4:Y:S05]  /*6cd0*/  LDSM.16.MT88.4 R12, [R192+0x10800] ;  /* 0x01080000c00c783b */ /* 0x000f2a0000004200 */
[----:B-----5:R-:W-:Y:S01]  /*6ce0*/  HMMA.16816.F32 R60, R32, R8, R60 ;  /* 0x00000008203c723c */ /* 0x020fe2000000183c */
[----:B------:R-:W5:Y:S01]  /*6cf0*/  MUFU.EX2 R175, R175 ;  /* 0x000000af00af7308 */ /* 0x000f620000000800 */
[----:B---3--:R-:W-:Y:S01]  /*6d00*/  F2FP.F16.F32.PACK_AB R146, R173, R172 ;  /* 0x000000acad92723e */ /* 0x008fe200000000ff */
[----:B------:R-:W-:-:S03]  /*6d10*/  FADD.FTZ R172, R172, R171 ;  /* 0x000000abacac7221 */ /* 0x000fc60000010000 */
[----:B------:R-:W-:Y:S01]  /*6d20*/  HMMA.16816.F32 R64, R32, R10, R64 ;  /* 0x0000000a2040723c */ /* 0x000fe20000001840 */
[----:B------:R-:W3:Y:S02]  /*6d30*/  LDSM.16.MT88.4 R8, [R190+0x10800] ;  /* 0x01080000be08783b */ /* 0x000ee40000004200 */
[----:B------:R-:W-:Y:S01]  /*6d40*/  MUFU.EX2 R207, R207 ;  /* 0x000000cf00cf7308 */ /* 0x000fe20000000800 */
[----:B-1----:R-:W-:Y:S02]  /*6d50*/  FADD.FTZ R0, R174, R153 ;  /* 0x00000099ae007221 */ /* 0x002fe40000010000 */
[C---:B------:R-:W-:Y:S05]  /*6d60*/  HMMA.16816.F32 R88, R112.reuse, R90, RZ ;  /* 0x0000005a7058723c */ /* 0x040fea00000018ff */
[----:B------:R-:W1:Y:S01]  /*6d70*/  MUFU.EX2 R210, R210 ;  /* 0x000000d200d27308 */ /* 0x000e620000000800 */
[----:B------:R-:W-:Y:S01]  /*6d80*/  HMMA.16816.F32 R96, R112, R98, RZ ;  /* 0x000000627060723c */ /* 0x000fe200000018ff */
[C---:B-----5:R-:W-:Y:S01]  /*6d90*/  F2FP.F16.F32.PACK_AB R145, R175.reuse, R174 ;  /* 0x000000aeaf91723e */ /* 0x060fe200000000ff */
[----:B------:R-:W-:-:S04]  /*6da0*/  FADD.FTZ R0, R175, R0 ;  /* 0x00000000af007221 */ /* 0x000fc80000010000 */
[----:B------:R-:W-:Y:S01]  /*6db0*/  HMMA.16816.F32 R104, R112, R106, RZ ;  /* 0x0000006a7068723c */ /* 0x000fe200000018ff */
[----:B------:R-:W-:Y:S05]  /*6dc0*/  MUFU.EX2 R211, R211 ;  /* 0x000000d300d37308 */ /* 0x000fea0000000800 */
[C---:B------:R-:W-:Y:S03]  /*6dd0*/  HMMA.16816.F32 R68, R32.reuse, R4, R68 ;  /* 0x000000042044723c */ /* 0x040fe60000001844 */
[----:B------:R-:W5:Y:S01]  /*6de0*/  MUFU.EX2 R216, R216 ;  /* 0x000000d800d87308 */ /* 0x000f620000000800 */
[C---:B-1----:R-:W-:Y:S01]  /*6df0*/  F2FP.F16.F32.PACK_AB R147, R210.reuse, R207 ;  /* 0x000000cfd293723e */ /* 0x042fe200000000ff */
[----:B------:R-:W-:Y:S01]  /*6e00*/  FADD.FTZ R207, R207, R0 ;  /* 0x00000000cfcf7221 */ /* 0x000fe20000010000 */
[----:B------:R-:W-:Y:S01]  /*6e10*/  HMMA.16816.F32 R72, R32, R6, R72 ;  /* 0x000000062048723c */ /* 0x000fe20000001848 */
[----:B------:R-:W-:Y:S01]  /*6e20*/  LDSM.16.MT88.4 R4, [R189+0x10800] ;  /* 0x01080000bd04783b */ /* 0x000fe20000004200 */
[----:B------:R-:W-:Y:S01]  /*6e30*/  FADD.FTZ R0, R173, R172 ;  /* 0x000000acad007221 */ /* 0x000fe20000010000 */
[----:B------:R-:W-:-:S02]  /*6e40*/  FADD.FTZ R210, R210, R207 ;  /* 0x000000cfd2d27221 */ /* 0x000fc40000010000 */
[----:B------:R-:W-:Y:S01]  /*6e50*/  MUFU.EX2 R213, R213 ;  /* 0x000000d500d57308 */ /* 0x000fe20000000800 */
[C---:B--2---:R-:W-:Y:S06]  /*6e60*/  HMMA.16816.F32 R84, R32.reuse, R16, R84 ;  /* 0x000000102054723c */ /* 0x044fec0000001854 */
[C---:B------:R-:W-:Y:S01]  /*6e70*/  HMMA.16816.F32 R88, R32.reuse, R18, R88 ;  /* 0x000000122058723c */ /* 0x040fe20000001858 */
[----:B------:R-:W1:Y:S01]  /*6e80*/  LDSM.16.MT88.4 R16, [R192+0xd000] ;  /* 0x00d00000c010783b */ /* 0x000e620000004200 */
[----:B------:R-:W-:Y:S04]  /*6e90*/  MUFU.EX2 R218, R218 ;  /* 0x000000da00da7308 */ /* 0x000fe80000000800 */
[C---:B----4-:R-:W-:Y:S04]  /*6ea0*/  HMMA.16816.F32 R92, R32.reuse, R12, R92 ;  /* 0x0000000c205c723c */ /* 0x050fe8000000185c */
[----:B------:R-:W-:Y:S02]  /*6eb0*/  MUFU.EX2 R217, R217 ;  /* 0x000000d900d97308 */ /* 0x000fe40000000800 */
[C---:B------:R-:W-:Y:S01]  /*6ec0*/  HMMA.16816.F32 R96, R32.reuse, R14, R96 ;  /* 0x0000000e2060723c */ /* 0x040fe20000001860 */
[----:B------:R-:W2:Y:S05]  /*6ed0*/  LDSM.16.MT88.4 R12, [R190+0xd000] ;  /* 0x00d00000be0c783b */ /* 0x000eaa0000004200 */
[C---:B---3--:R-:W-:Y:S01]  /*6ee0*/  HMMA.16816.F32 R100, R32.reuse, R8, R100 ;  /* 0x000000082064723c */ /* 0x048fe20000001864 */
[----:B------:R-:W3:Y:S05]  /*6ef0*/  MUFU.EX2 R220, R220 ;  /* 0x000000dc00dc7308 */ /* 0x000eea0000000800 */
[----:B------:R-:W-:Y:S01]  /*6f00*/  HMMA.16816.F32 R104, R32, R10, R104 ;  /* 0x0000000a2068723c */ /* 0x000fe20000001868 */
[----:B------:R-:W4:Y:S02]  /*6f10*/  LDSM.16.MT88.4 R8, [R192+0xf000] ;  /* 0x00f00000c008783b */ /* 0x000f240000004200 */
[----:B------:R-:W-:Y:S03]  /*6f20*/  MUFU.EX2 R214, R214 ;  /* 0x000000d600d67308 */ /* 0x000fe60000000800 */
[C---:B------:R-:W-:Y:S05]  /*6f30*/  HMMA.16816.F32 R108, R112.reuse, R120, RZ ;  /* 0x00000078706c723c */ /* 0x040fea00000018ff */
[----:B------:R-:W3:Y:S01]  /*6f40*/  MUFU.EX2 R209, R209 ;  /* 0x000000d100d17308 */ /* 0x000ee20000000800 */
[----:B------:R-:W-:Y:S06]  /*6f50*/  HMMA.16816.F32 R120, R112, R122, RZ ;  /* 0x0000007a7078723c */ /* 0x000fec00000018ff */
[C---:B-1----:R-:W-:Y:S06]  /*6f60*/  HMMA.16816.F32 R128, R144.reuse, R16, R128 ;  /* 0x000000109080723c */ /* 0x042fec0000001880 */
[----:B------:R-:W-:Y:S01]  /*6f70*/  HMMA.16816.F32 R124, R144, R18, R124 ;  /* 0x00000012907c723c */ /* 0x000fe2000000187c */
[----:B------:R-:W-:Y:S05]  /*6f80*/  LDSM.16.MT88.4 R16, [R188+0xf000] ;  /* 0x00f00000bc10783b */ /* 0x000fea0000004200 */
[C---:B------:R-:W-:Y:S06]  /*6f90*/  HMMA.16816.F32 R108, R32.reuse, R4, R108 ;  /* 0x00000004206c723c */ /* 0x040fec000000186c */
[----:B------:R-:W-:Y:S01]  /*6fa0*/  HMMA.16816.F32 R120, R32, R6, R120 ;  /* 0x000000062078723c */ /* 0x000fe20000001878 */
[----:B------:R-:W1:Y:S05]  /*6fb0*/  LDSM.16.MT88.4 R4, [R190+0xf000] ;  /* 0x00f00000be04783b */ /* 0x000e6a0000004200 */
[C---:B--2---:R-:W-:Y:S06]  /*6fc0*/  HMMA.16816.F32 R36, R144.reuse, R12, R36 ;  /* 0x0000000c9024723c */ /* 0x044fec0000001824 */
[C---:B------:R-:W-:Y:S01]  /*6fd0*/  HMMA.16816.F32 R40, R144.reuse, R14, R40 ;  /* 0x0000000e9028723c */ /* 0x040fe20000001828 */
[----:B------:R-:W2:Y:S05]  /*6fe0*/  LDSM.16.MT88.4 R12, [R192+0x11000] ;  /* 0x01100000c00c783b */ /* 0x000eaa0000004200 */
[C---:B----4-:R-:W-:Y:S06]  /*6ff0*/  HMMA.16816.F32 R60, R144.reuse, R8, R60 ;  /* 0x00000008903c723c */ /* 0x050fec000000183c */
[----:B------:R-:W-:Y:S01]  /*7000*/  HMMA.16816.F32 R64, R144, R10, R64 ;  /* 0x0000000a9040723c */ /* 0x000fe20000001840 */
[----:B------:R-:W4:Y:S05]  /*7010*/  LDSM.16.MT88.4 R8, [R190+0x11000] ;  /* 0x01100000be08783b */ /* 0x000f2a0000004200 */
        /* <DEDUP_REMOVED lines=24> */
[C---:B--2---:R-:W-:Y:S06]  /*71a0*/  HMMA.16816.F32 R92, R144.reuse, R12, R92 ;  /* 0x0000000c905c723c */ /* 0x044fec000000185c */
[C---:B------:R-:W-:Y:S01]  /*71b0*/  HMMA.16816.F32 R96, R144.reuse, R14, R96 ;  /* 0x0000000e9060723c */ /* 0x040fe20000001860 */
[----:B------:R-:W2:Y:S05]  /*71c0*/  LDSM.16.MT88.4 R12, [R192+0xf800] ;  /* 0x00f80000c00c783b */ /* 0x000eaa0000004200 */
[C---:B----4-:R-:W-:Y:S06]  /*71d0*/  HMMA.16816.F32 R100, R144.reuse, R8, R100 ;  /* 0x000000089064723c */ /* 0x050fec0000001864 */
[C---:B------:R-:W-:Y:S01]  /*71e0*/  HMMA.16816.F32 R104, R144.reuse, R10, R104 ;  /* 0x0000000a9068723c */ /* 0x040fe20000001868 */
[----:B------:R-:W4:Y:S05]  /*71f0*/  LDSM.16.MT88.4 R8, [R188+0xf800] ;  /* 0x00f80000bc08783b */ /* 0x000f2a0000004200 */
[C---:B-1----:R-:W-:Y:S06]  /*7200*/  HMMA.16816.F32 R108, R144.reuse, R4, R108 ;  /* 0x00000004906c723c */ /* 0x042fec000000186c */
[----:B------:R-:W-:Y:S01]  /*7210*/  HMMA.16816.F32 R120, R144, R6, R120 ;  /* 0x000000069078723c */ /* 0x000fe20000001878 */
[----:B-----5:R-:W-:Y:S01]  /*7220*/  F2FP.F16.F32.PACK_AB R4, R216, R211 ;  /* 0x000000d3d804723e */ /* 0x020fe200000000ff */
[----:B------:R-:W-:Y:S01]  /*7230*/  FADD.FTZ R211, R211, R0 ;  /* 0x00000000d3d37221 */ /* 0x000fe20000010000 */
[----:B---3--:R-:W-:Y:S01]  /*7240*/  F2FP.F16.F32.PACK_AB R5, R220, R217 ;  /* 0x000000d9dc05723e */ /* 0x008fe200000000ff */
        /* <DEDUP_REMOVED lines=8> */
[----:B------:R-:W1:Y:S01]  /*72d0*/  LDSM.16.MT88.4 R136, [R189+0xd800] ;  /* 0x00d80000bd88783b */ /* 0x000e620000004200 */
        /* <DEDUP_REMOVED lines=21> */
[C---:B----4-:R-:W-:Y:S06]  /*7430*/  HMMA.16816.F32 R84, R4.reuse, R8, R84 ;  /* 0x000000080454723c */ /* 0x050fec0000001854 */
[----:B------:R-:W-:Y:S01]  /*7440*/  HMMA.16816.F32 R88, R4, R10, R88 ;  /* 0x0000000a0458723c */ /* 0x000fe20000001858 */
[----:B------:R-:W4:Y:S05]  /*7450*/  LDSM.16.MT88.4 R8, [R188+0x11800] ;  /* 0x01180000bc08783b */ /* 0x000f2a0000004200 */
[C---:B------:R-:W-:Y:S06]  /*7460*/  HMMA.16816.F32 R116, R144.reuse, R148, R116 ;  /* 0x000000949074723c */ /* 0x040fec0000001874 */
[----:B------:R-:W-:Y:S06]  /*7470*/  HMMA.16816.F32 R112, R144, R150, R112 ;  /* 0x000000969070723c */ /* 0x000fec0000001870 */
[C---:B------:R-:W-:Y:S06]  /*7480*/  HMMA.16816.F32 R128, R4.reuse, R140, R128 ;  /* 0x0000008c0480723c */ /* 0x040fec0000001880 */
[C---:B------:R-:W-:Y:S06]  /*7490*/  HMMA.16816.F32 R124, R4.reuse, R142, R124 ;  /* 0x0000008e047c723c */ /* 0x040fec000000187c */
[C---:B-1----:R-:W-:Y:S06]  /*74a0*/  HMMA.16816.F32 R44, R4.reuse, R136, R44 ;  /* 0x00000088042c723c */ /* 0x042fec000000182c */
[C---:B------:R-:W-:Y:S06]  /*74b0*/  HMMA.16816.F32 R48, R4.reuse, R138, R48 ;  /* 0x0000008a0430723c */ /* 0x040fec0000001830 */
[C---:B---3--:R-:W-:Y:S06]  /*74c0*/  HMMA.16816.F32 R52, R4.reuse, R32, R52 ;  /* 0x000000200434723c */ /* 0x048fec0000001834 */
        /* <DEDUP_REMOVED lines=91> */
.L_x_2191:
[----:B------:R-:W-:-:S04]  /*7a80*/  LEA R5, -R228, RZ, 0x6 ;  /* 0x000000ffe4057211 */ /* 0x000fc800078e31ff */
[----:B------:R-:W-:-:S07]  /*7a90*/  SHF.R.S32.HI R4, RZ, 0x1f, R5 ;  /* 0x0000001fff047819 */ /* 0x000fce0000011405 */
.L_x_2192:
[----:B------:R-:W-:Y:S01]  /*7aa0*/  ULDC UR4, c[0x0][0x2d0] ;  /* 0x0000b40000047ab9 */ /* 0x000fe20000000800 */
[----:B------:R-:W-:Y:S01]  /*7ab0*/  IADD3 R9, P5, R202, R5, RZ ;  /* 0x00000005ca097210 */ /* 0x000fe20007fbe0ff */
[----:B------:R-:W-:Y:S01]  /*7ac0*/  UISETP.GE.AND UP0, UPT, UR15, 0x3, UPT ;  /* 0x000000030f00788c */ /* 0x000fe2000bf06270 */
[----:B------:R-:W-:Y:S02]  /*7ad0*/  ISETP.GE.AND P3, PT, R200, UR4, PT ;  /* 0x00000004c8007c0c */ /* 0x000fe4000bf66270 */
[----:B------:R-:W-:-:S11]  /*7ae0*/  ISETP.GE.AND P2, PT, R199, UR4, PT ;  /* 0x00000004c7007c0c */ /* 0x000fd6000bf46270 */
[----:B------:R-:W-:-:S04]  /*7af0*/  @!P3 IADD3 R7, P1, R5, R154, RZ ;  /* 0x0000009a0507b210 */ /* 0x000fc80007f3e0ff */
[----:B------:R-:W-:Y:S01]  /*7b00*/  @!P3 LEA R18, P4, R7, UR8, 0x1 ;  /* 0x000000080712bc11 */ /* 0x000fe2000f8808ff */
[----:B------:R-:W-:Y:S01]  /*7b10*/  @!P3 IMAD.X R0, R4, 0x1, R152, P1 ;  /* 0x000000010400b824 */ /* 0x000fe200008e0698 */
[----:B------:R-:W-:-:S04]  /*7b20*/  LEA R230, P1, R5, R212, 0x1 ;  /* 0x000000d405e67211 */ /* 0x000fc800078208ff */
[----:B------:R-:W-:Y:S01]  /*7b30*/  @!P3 LEA.HI.X R19, R7, UR9, R0, 0x1, P4 ;  /* 0x000000090713bc11 */ /* 0x000fe2000a0f0c00 */
[--C-:B------:R-:W-:Y:S01]  /*7b40*/  IMAD.X R0, R201, 0x1, R4.reuse, P5 ;  /* 0x00000001c9007824 */ /* 0x100fe200028e0604 */
[----:B------:R-:W-:Y:S02]  /*7b50*/  ISETP.GE.AND P4, PT, R204, UR4, PT ;  /* 0x00000004cc007c0c */ /* 0x000fe4000bf86270 */
[----:B------:R-:W-:Y:S02]  /*7b60*/  LEA.HI.X R231, R5, R215, R4, 0x1, P1 ;  /* 0x000000d705e77211 */ /* 0x000fe400008f0c04 */
[-C--:B------:R-:W-:Y:S02]  /*7b70*/  @!P3 IADD3 R7, P5, R9, R154.reuse, RZ ;  /* 0x0000009a0907b210 */ /* 0x080fe40007fbe0ff */
[----:B------:R-:W-:-:S03]  /*7b80*/  @!P2 IADD3 R5, P1, R5, R154, RZ ;  /* 0x0000009a0505a210 */ /* 0x000fc60007f3e0ff */
[--C-:B------:R-:W-:Y:S01]  /*7b90*/  @!P3 IMAD.X R6, R0, 0x1, R152.reuse, P5 ;  /* 0x000000010006b824 */ /* 0x100fe200028e0698 */
[----:B------:R-:W-:Y:S01]  /*7ba0*/  @!P3 LEA R14, P5, R7, UR8, 0x1 ;  /* 0x00000008070ebc11 */ /* 0x000fe2000f8a08ff */
[----:B------:R-:W-:Y:S01]  /*7bb0*/  @!P2 IMAD.X R4, R4, 0x1, R152, P1 ;  /* 0x000000010404a824 */ /* 0x000fe200008e0698 */
[----:B------:R-:W-:Y:S01]  /*7bc0*/  @!P2 LEA R12, P1, R5, UR8, 0x1 ;  /* 0x00000008050cac11 */ /* 0x000fe2000f8208ff */
[----:B------:R-:W-:Y:S01]  /*7bd0*/  @P4 STS.128 [R203+0xc000], RZ ;  /* 0x00c000ffcb004388 */ /* 0x000fe20000000c00 */
[----:B------:R-:W-:Y:S02]  /*7be0*/  @!P3 LEA.HI.X R15, R7, UR9, R6, 0x1, P5 ;  /* 0x00000009070fbc11 */ /* 0x000fe4000a8f0c06 */
[----:B------:R-:W-:Y:S01]  /*7bf0*/  @!P2 LEA.HI.X R13, R5, UR9, R4, 0x1, P1 ;  /* 0x00000009050dac11 */ /* 0x000fe200088f0c04 */
[----:B------:R-:W-:Y:S01]  /*7c00*/  @!PT LDS RZ, [RZ] ;  /* 0x00000000fffff984 */ /* 0x000fe20000000800 */
[----:B------:R-:W-:Y:S01]  /*7c10*/  @!PT LDS RZ, [RZ] ;  /* 0x00000000fffff984 */ /* 0x000fe20000000800 */
[----:B------:R-:W-:Y:S01]  /*7c20*/  @!PT LDS RZ, [RZ] ;  /* 0x00000000fffff984 */ /* 0x000fe20000000800 */
[----:B------:R-:W-:Y:S01]  /*7c30*/  @!P4 LDGSTS.E.BYPASS.LTC128B.128 [R203+0xc000], desc[UR24][R230.64] ;  /* 0x0c000000e6cbcfae */ /* 0x000fe2000b901d58 */
[----:B------:R-:W-:Y:S02]  /*7c40*/  IADD3 R7, P5, R202, R9, RZ ;  /* 0x00000009ca077210 */ /* 0x000fe40007fbe0ff */
[C---:B------:R-:W-:Y:S01]  /*7c50*/  @!P4 LEA R16, P6, R9.reuse, R212, 0x1 ;  /* 0x000000d40910c211 */ /* 0x040fe200078c08ff */
[----:B------:R-:W-:Y:S01]  /*7c60*/  @P3 STS.128 [R203+0xe000], RZ ;  /* 0x00e000ffcb003388 */ /* 0x000fe20000000c00 */
[-C--:B------:R-:W-:Y:S01]  /*7c70*/  @!P2 IADD3 R5, P1, R9, R154.reuse, RZ ;  /* 0x0000009a0905a210 */ /* 0x080fe20007f3e0ff */
[--C-:B------:R-:W-:Y:S01]  /*7c80*/  IMAD.X R4, R201, 0x1, R0.reuse, P5 ;  /* 0x00000001c9047824 */ /* 0x100fe200028e0600 */
[----:B------:R-:W-:Y:S01]  /*7c90*/  @!P4 LEA.HI.X R17, R9, R215, R0, 0x1, P6 ;  /* 0x000000d70911c211 */ /* 0x000fe200030f0c00 */
[----:B------:R-:W-:Y:S01]  /*7ca0*/  @!PT LDS RZ, [RZ] ;  /* 0x00000000fffff984 */ /* 0x000fe20000000800 */
[----:B------:R-:W-:Y:S01]  /*7cb0*/  @!PT LDS RZ, [RZ] ;  /* 0x00000000fffff984 */ /* 0x000fe20000000800 */
[----:B------:R-:W-:Y:S01]  /*7cc0*/  @!PT LDS RZ, [RZ] ;  /* 0x00000000fffff984 */ /* 0x000fe20000000800 */
[----:B------:R-:W-:Y:S01]  /*7cd0*/  @!P3 LDGSTS.E.BYPASS.LTC128B.128 [R203+0xe000], desc[UR24][R18.64+0x80] ;  /* 0x0e00008012cbbfae */ /* 0x000fe2000b901d58 */
[----:B------:R-:W-:Y:S01]  /*7ce0*/  @!P3 IADD3 R6, P5, R7, R154, RZ ;  /* 0x0000009a0706b210 */ /* 0x000fe20007fbe0ff */
[----:B------:R-:W-:Y:S01]  /*7cf0*/  @!P2 IMAD.X R0, R0, 0x1, R152, P1 ;  /* 0x000000010000a824 */ /* 0x000fe200008e0698 */
[----:B------:R-:W-:Y:S01]  /*7d00*/  @!P2 LEA R10, P1, R5, UR8, 0x1 ;  /* 0x00000008050aac11 */ /* 0x000fe2000f8208ff */
[----:B------:R-:W-:Y:S01]  /*7d10*/  @P2 STS.128 [R203+0x10000], RZ ;  /* 0x010000ffcb002388 */ /* 0x000fe20000000c00 */
[----:B------:R-:W-:-:S02]  /*7d20*/  @!P4 LEA R22, P6, R7, R212, 0x1 ;  /* 0x000000d40716c211 */ /* 0x000fc400078c08ff */
[----:B------:R-:W-:Y:S01]  /*7d30*/  @!P2 LEA.HI.X R11, R5, UR9, R0, 0x1, P1 ;  /* 0x00000009050bac11 */ /* 0x000fe200088f0c00 */
[--C-:B------:R-:W-:Y:S01]  /*7d40*/  @!P3 IMAD.X R5, R4, 0x1, R152.reuse, P5 ;  /* 0x000000010405b824 */ /* 0x100fe200028e0698 */
[C---:B------:R-:W-:Y:S01]  /*7d50*/  @!P3 LEA R20, P5, R6.reuse, UR8, 0x1 ;  /* 0x000000080614bc11 */ /* 0x040fe2000f8a08ff */
[----:B------:R-:W-:Y:S01]  /*7d60*/  @!PT LDS RZ, [RZ] ;  /* 0x00000000fffff984 */ /* 0x000fe20000000800 */
[----:B------:R-:W-:Y:S01]  /*7d70*/  @!PT LDS RZ, [RZ] ;  /* 0x00000000fffff984 */ /* 0x000fe20000000800 */
[----:B------:R-:W-:Y:S01]  /*7d80*/  @!PT LDS RZ, [RZ] ;  /* 0x00000000fffff984 */ /* 0x000fe20000000800 */
[----:B------:R-:W-:Y:S01]  /*7d90*/  @!P2 LDGSTS.E.BYPASS.LTC128B.128 [R203+0x10000], desc[UR24][R12.64+0x100] ;  /* 0x100001000ccbafae */ /* 0x000fe2000b901d58 */
[CC--:B------:R-:W-:Y:S02]  /*7da0*/  @!P2 IADD3 R0, P1, R7.reuse, R154.reuse, RZ ;  /* 0x0000009a0700a210 */ /* 0x0c0fe40007f3e0ff */
[----:B------:R-:W-:Y:S01]  /*7db0*/  @!P3 LEA.HI.X R21, R6, UR9, R5, 0x1, P5 ;  /* 0x000000090615bc11 */ /* 0x000fe2000a8f0c05 */
[----:B------:R-:W-:Y:S01]  /*7dc0*/  @P4 STS.128 [R203+0xc800], RZ ;  /* 0x00c800ffcb004388 */ /* 0x000fe20000000c00 */
[----:B------:R-:W-:Y:S01]  /*7dd0*/  IADD3 R9, P5, R202, R7, RZ ;  /* 0x00000007ca097210 */ /* 0x000fe20007fbe0ff */
[----:B------:R-:W-:Y:S01]  /*7de0*/  @!P2 IMAD.X R5, R4, 0x1, R152, P1 ;  /* 0x000000010405a824 */ /* 0x000fe200008e0698 */
[C---:B------:R-:W-:Y:S01]  /*7df0*/  @!P2 LEA R24, P1, R0.reuse, UR8, 0x1 ;  /* 0x000000080018ac11 */ /* 0x040fe2000f8208ff */
[----:B------:R-:W-:Y:S01]  /*7e00*/  @!PT LDS RZ, [RZ] ;  /* 0x00000000fffff984 */ /* 0x000fe20000000800 */
[----:B------:R-:W-:Y:S01]  /*7e10*/  @!PT LDS RZ, [RZ] ;  /* 0x00000000fffff984 */ /* 0x000fe20000000800 */
[----:B------:R-:W-:Y:S01]  /*7e20*/  @!PT LDS RZ, [RZ] ;  /* 0x00000000fffff984 */ /* 0x000fe20000000800 */
[----:B------:R-:W-:Y:S01]  /*7e30*/  @!P4 LDGSTS.E.BYPASS.LTC128B.128 [R203+0xc800], desc[UR24][R16.64] ;  /* 0x0c80000010cbcfae */ /* 0x000fe2000b901d58 */
[--C-:B------:R-:W-:Y:S01]  /*7e40*/  @!P4 LEA.HI.X R23, R7, R215, R4.reuse, 0x1, P6 ;  /* 0x000000d70717c211 */ /* 0x100fe200030f0c04 */
[----:B------:R-:W-:Y:S01]  /*7e50*/  IMAD.X R4, R201, 0x1, R4, P5 ;  /* 0x00000001c9047824 */ /* 0x000fe200028e0604 */
[----:B------:R-:W-:Y:S01]  /*7e60*/  @!P2 LEA.HI.X R25, R0, UR9, R5, 0x1, P1 ;  /* 0x000000090019ac11 */ /* 0x000fe200088f0c05 */
[----:B------:R-:W-:Y:S01]  /*7e70*/  @P3 STS.128 [R203+0xe800], RZ ;  /* 0x00e800ffcb003388 */ /* 0x000fe20000000c00 */
[----:B------:R-:W-:-:S02]  /*7e80*/  @!P3 IADD3 R0, P5, R9, R154, RZ ;  /* 0x0000009a0900b210 */ /* 0x000fc40007fbe0ff */
[C---:B------:R-:W-:Y:S01]  /*7e90*/  @!P2 IADD3 R154, P1, R9.reuse, R154, RZ ;  /* 0x0000009a099aa210 */ /* 0x040fe20007f3e0ff */
[----:B------:R-:W-:Y:S01]  /*7ea0*/  @!PT LDS RZ, [RZ] ;  /* 0x00000000fffff984 */ /* 0x000fe20000000800 */
[----:B------:R-:W-:Y:S01]  /*7eb0*/  @!PT LDS RZ, [RZ] ;  /* 0x00000000fffff984 */ /* 0x000fe20000000800 */
[----:B------:R-:W-:Y:S01]  /*7ec0*/  @!PT LDS RZ, [RZ] ;  /* 0x00000000fffff984 */ /* 0x000fe20000000800 */
[----:B------:R1:W-:Y:S01]  /*7ed0*/  @!P3 LDGSTS.E.BYPASS.LTC128B.128 [R203+0xe800], desc[UR24][R14.64+0x80] ;  /* 0x0e8000800ecbbfae */ /* 0x0003e2000b901d58 */
[C---:B------:R-:W-:Y:S01]  /*7ee0*/  @!P4 LEA R8, P6, R9.reuse, R212, 0x1 ;  /* 0x000000d40908c211 */ /* 0x040fe200078c08ff */
[--C-:B------:R-:W-:Y:S01]  /*7ef0*/  @!P3 IMAD.X R5, R4, 0x1, R152.reuse, P5 ;  /* 0x000000010405b824 */ /* 0x100fe200028e0698 */
[----:B------:R-:W-:Y:S01]  /*7f00*/  @!P3 LEA R28, P5, R0, UR8, 0x1 ;  /* 0x00000008001cbc11 */ /* 0x000fe2000f8a08ff */
[----:B------:R-:W-:Y:S01]  /*7f10*/  @P2 STS.128 [R203+0x10800], RZ ;  /* 0x010800ffcb002388 */ /* 0x000fe20000000c00 */
[----:B------:R-:W-:Y:S01]  /*7f20*/  @!P2 IMAD.X R7, R4, 0x1, R152, P1 ;  /* 0x000000010407a824 */ /* 0x000fe200008e0698 */
[----:B------:R-:W-:Y:S01]  /*7f30*/  @!P4 LEA.HI.X R9, R9, R215, R4, 0x1, P6 ;  /* 0x000000d70909c211 */ /* 0x000fe200030f0c04 */
[----:B------:R-:W-:Y:S01]  /*7f40*/  IMAD.MOV.U32 R212, RZ, RZ, R230 ;  /* 0x000000ffffd47224 */ /* 0x000fe200078e00e6 */
[----:B------:R-:W-:Y:S01]  /*7f50*/  @!PT LDS RZ, [RZ] ;  /* 0x00000000fffff984 */ /* 0x000fe20000000800 */
[----:B------:R-:W-:Y:S01]  /*7f60*/  @!PT LDS RZ, [RZ] ;  /* 0x00000000fffff984 */ /* 0x000fe20000000800 */
[----:B------:R-:W-:Y:S01]  /*7f70*/  @!PT LDS RZ, [RZ] ;  /* 0x00000000fffff984 */ /* 0x000fe20000000800 */
[----:B------:R-:W-:Y:S01]  /*7f80*/  @!P2 LDGSTS.E.BYPASS.LTC128B.128 [R203+0x10800], desc[UR24][R10.64+0x100] ;  /* 0x108001000acbafae */ /* 0x000fe2000b901d58 */
[----:B------:R-:W-:Y:S01]  /*7f90*/  @!P2 LEA R26, P1, R154, UR8, 0x1 ;  /* 0x000000089a1aac11 */ /* 0x000fe2000f8208ff */
[----:B------:R-:W-:Y:S01]  /*7fa0*/  IMAD.MOV.U32 R215, RZ, RZ, R231 ;  /* 0x000000ffffd77224 */ /* 0x000fe200078e00e7 */
[----:B------:R-:W-:Y:S01]  /*7fb0*/  @!P3 LEA.HI.X R29, R0, UR9, R5, 0x1, P5 ;  /* 0x00000009001dbc11 */ /* 0x000fe2000a8f0c05 */
[----:B------:R-:W-:Y:S01]  /*7fc0*/  @P4 STS.128 [R203+0xd000], RZ ;  /* 0x00d000ffcb004388 */ /* 0x000fe20000000c00 */
[----:B------:R-:W-:-:S03]  /*7fd0*/  @!P2 LEA.HI.X R27, R154, UR9, R7, 0x1, P1 ;  /* 0x000000099a1bac11 */ /* 0x000fc600088f0c07 */
        /* <DEDUP_REMOVED lines=34> */
[----:B---3--:R-:W-:Y:S04]  /*8200*/  LDSM.16.M88.4 R28, [R194] ;  /* 0x00000000c21c783b */ /* 0x008fe80000000200 */
[----:B----4-:R-:W-:Y:S04]  /*8210*/  LDSM.16.M88.4 R24, [R191+0x6000] ;  /* 0x00600000bf18783b */ /* 0x010fe80000000200 */
[----:B------:R-:W3:Y:S04]  /*8220*/  LDSM.16.M88.4 R220, [R187] ;  /* 0x00000000bbdc783b */ /* 0x000ee80000000200 */
[----:B------:R-:W4:Y:S04]  /*8230*/  LDSM.16.M88.4 R164, [R197+0x7000] ;  /* 0x00700000c5a4783b */ /* 0x000f280000000200 */
[----:B------:R-:W5:Y:S04]  /*8240*/  LDSM.16.M88.4 R144, [R197+0x7800] ;  /* 0x00780000c590783b */ /* 0x000f680000000200 */
[----:B------:R-:W-:Y:S01]  /*8250*/  LDSM.16.M88.4 R8, [R193] ;  /* 0x00000000c108783b */ /* 0x000fe20000000200 */
[C---:B-1----:R-:W-:Y:S03]  /*8260*/  HMMA.16816.F32 R16, R156.reuse, R12, RZ ;  /* 0x0000000c9c10723c */ /* 0x042fe600000018ff */
[----:B------:R-:W-:Y:S04]  /*8270*/  LDSM.16.M88.4 R224, [R191+0x6800] ;  /* 0x00680000bfe0783b */ /* 0x000fe80000000200 */
[----:B------:R-:W-:Y:S01]  /*8280*/  LDSM.16.M88.4 R152, [R186] ;  /* 0x00000000ba98783b */ /* 0x000fe20000000200 */
[C---:B------:R-:W-:Y:S03]  /*8290*/  HMMA.16816.F32 R12, R156.reuse, R14, RZ ;  /* 0x0000000e9c0c723c */ /* 0x040fe600000018ff */
[----:B------:R-:W-:Y:S03]  /*82a0*/  LDSM.16.M88.4 R140, [R185] ;  /* 0x00000000b98c783b */ /* 0x000fe60000000200 */
[C---:B--2---:R-:W-:Y:S01]  /*82b0*/  HMMA.16816.F32 R136, R156.reuse, R32, RZ ;  /* 0x000000209c88723c */ /* 0x044fe200000018ff */
[----:B------:R-:W-:Y:S04]  /*82c0*/  LDSM.16.M88.4 R216, [R184+0x800] ;  /* 0x00080000b8d8783b */ /* 0x000fe80000000200 */
[----:B------:R-:W-:Y:S01]  /*82d0*/  LDSM.16.M88.4 R172, [R191+0x7000] ;  /* 0x00700000bfac783b */ /* 0x000fe20000000200 */
[----:B------:R-:W-:Y:S03]  /*82e0*/  HMMA.16816.F32 R32, R156, R34, RZ ;  /* 0x000000229c20723c */ /* 0x000fe600000018ff */
[----:B------:R-:W-:Y:S03]  /*82f0*/  LDSM.16.M88.4 R148, [R191+0x7800] ;  /* 0x00780000bf94783b */ /* 0x000fe60000000200 */
[C---:B------:R-:W-:Y:S01]  /*8300*/  HMMA.16816.F32 R16, R20.reuse, R4, R16 ;  /* 0x000000041410723c */ /* 0x040fe20000001810 */
[----:B------:R-:W0:Y:S05]  /*8310*/  LDGDEPBAR ;  /* 0x00000000000079af */ /* 0x000e2a0000000000 */
[C---:B------:R-:W-:Y:S01]  /*8320*/  HMMA.16816.F32 R12, R20.reuse, R6, R12 ;  /* 0x00000006140c723c */ /* 0x040fe2000000180c */
[----:B------:R-:W1:Y:S05]  /*8330*/  LDSM.16.M88.4 R4, [R184] ;  /* 0x00000000b804783b */ /* 0x000e6a0000000200 */
[----:B---3--:R-:W-:Y:S06]  /*8340*/  HMMA.16816.F32 R136, R20, R220, R136 ;  /* 0x000000dc1488723c */ /* 0x008fec0000001888 */
[----:B----4-:R-:W-:Y:S06]  /*8350*/  HMMA.16816.F32 R168, R156, R164, RZ ;  /* 0x000000a49ca8723c */ /* 0x010fec00000018ff */
[C---:B------:R-:W-:Y:S06]  /*8360*/  HMMA.16816.F32 R16, R28.reuse, R24, R16 ;  /* 0x000000181c10723c */ /* 0x040fec0000001810 */
[----:B------:R-:W-:Y:S01]  /*8370*/  HMMA.16816.F32 R12, R28, R26, R12 ;  /* 0x0000001a1c0c723c */ /* 0x000fe2000000180c */
[----:B------:R-:W-:Y:S05]  /*8380*/  LDSM.16.M88.4 R24, [R197+0x8000] ;  /* 0x00800000c518783b */ /* 0x000fea0000000200 */
[C---:B------:R-:W-:Y:S06]  /*8390*/  HMMA.16816.F32 R164, R156.reuse, R166, RZ ;  /* 0x000000a69ca4723c */ /* 0x040fec00000018ff */
[C---:B-----5:R-:W-:Y:S06]  /*83a0*/  HMMA.16816.F32 R160, R156.reuse, R144, RZ ;  /* 0x000000909ca0723c */ /* 0x060fec00000018ff */
[----:B------:R-:W-:Y:S01]  /*83b0*/  HMMA.16816.F32 R156, R156, R146, RZ ;  /* 0x000000929c9c723c */ /* 0x000fe200000018ff */
[----:B------:R-:W2:Y:S05]  /*83c0*/  LDSM.16.M88.4 R144, [R198+0x2000] ;  /* 0x00200000c690783b */ /* 0x000eaa0000000200 */
[----:B------:R-:W-:Y:S01]  /*83d0*/  HMMA.16816.F32 R32, R20, R222, R32 ;  /* 0x000000de1420723c */ /* 0x000fe20000001820 */
[----:B------:R-:W-:Y:S05]  /*83e0*/  LDSM.16.M88.4 R220, [R197+0x8800] ;  /* 0x00880000c5dc783b */ /* 0x000fea0000000200 */
[----:B-1----:R-:W-:Y:S06]  /*83f0*/  HMMA.16816.F32 R16, R8, R4, R16 ;  /* 0x000000040810723c */ /* 0x002fec0000001810 */
[----:B------:R-:W-:Y:S06]  /*8400*/  HMMA.16816.F32 R136, R28, R224, R136 ;  /* 0x000000e01c88723c */ /* 0x000fec0000001888 */
        /* <DEDUP_REMOVED lines=9> */
[----:B------:R-:W-:Y:S03]  /*84a0*/  HMMA.16816.F32 R32, R28, R226, R32 ;  /* 0x000000e21c20723c */ /* 0x000fe60000001820 */
[----:B------:R-:W-:Y:S03]  /*84b0*/  LDSM.16.M88.4 R224, [R182] ;  /* 0x00000000b6e0783b */ /* 0x000fe60000000200 */
[----:B--2---:R-:W-:Y:S06]  /*84c0*/  HMMA.16816.F32 R16, R144, R24, R16 ;  /* 0x000000189010723c */ /* 0x004fec0000001810 */
[----:B------:R-:W-:Y:S06]  /*84d0*/  HMMA.16816.F32 R136, R8, R216, R136 ;  /* 0x000000d80888723c */ /* 0x000fec0000001888 */
[----:B------:R-:W-:Y:S01]  /*84e0*/  HMMA.16816.F32 R12, R144, R26, R12 ;  /* 0x0000001a900c723c */ /* 0x000fe2000000180c */
[----:B------:R-:W-:Y:S05]  /*84f0*/  LDSM.16.M88.4 R24, [R191+0x8000] ;  /* 0x00800000bf18783b */ /* 0x000fea0000000200 */
[C---:B------:R-:W-:Y:S06]  /*8500*/  HMMA.16816.F32 R168, R28.reuse, R172, R168 ;  /* 0x000000ac1ca8723c */ /* 0x040fec00000018a8 */
[C---:B------:R-:W-:Y:S01]  /*8510*/  HMMA.16816.F32 R164, R28.reuse, R174, R164 ;  /* 0x000000ae1ca4723c */ /* 0x040fe200000018a4 */
[----:B------:R-:W-:Y:S05]  /*8520*/  LDSM.16.M88.4 R172, [R197+0x9000] ;  /* 0x00900000c5ac783b */ /* 0x000fea0000000200 */
[C---:B------:R-:W-:Y:S06]  /*8530*/  HMMA.16816.F32 R160, R28.reuse, R148, R160 ;  /* 0x000000941ca0723c */ /* 0x040fec00000018a0 */
[----:B------:R-:W-:Y:S01]  /*8540*/  HMMA.16816.F32 R156, R28, R150, R156 ;  /* 0x000000961c9c723c */ /* 0x000fe2000000189c */
[----:B------:R-:W2:Y:S04]  /*8550*/  LDSM.16.M88.4 R28, [R194+0x2000] ;  /* 0x00200000c21c783b */ /* 0x000ea80000000200 */
[----:B------:R-:W4:Y:S01]  /*8560*/  LDSM.16.M88.4 R148, [R197+0x9800] ;  /* 0x00980000c594783b */ /* 0x000f220000000200 */
[----:B------:R-:W-:Y:S03]  /*8570*/  HMMA.16816.F32 R32, R8, R218, R32 ;  /* 0x000000da0820723c */ /* 0x000fe60000001820 */
[----:B------:R-:W-:Y:S03]  /*8580*/  LDSM.16.M88.4 R216, [R191+0x8800] ;  /* 0x00880000bfd8783b */ /* 0x000fe60000000200 */
[----:B-1----:R-:W-:Y:S06]  /*8590*/  HMMA.16816.F32 R16, R20, R4, R16 ;  /* 0x000000041410723c */ /* 0x002fec0000001810 */
[----:B------:R-:W-:Y:S06]  /*85a0*/  HMMA.16816.F32 R136, R144, R220, R136 ;  /* 0x000000dc9088723c */ /* 0x000fec0000001888 */
[----:B------:R-:W-:Y:S01]  /*85b0*/  HMMA.16816.F32 R12, R20, R6, R12 ;  /* 0x00000006140c723c */ /* 0x000fe2000000180c */
[----:B------:R-:W-:Y:S05]  /*85c0*/  LDSM.16.M88.4 R4, [R184+0x2000] ;  /* 0x00200000b804783b */ /* 0x000fea0000000200 */
[C---:B------:R-:W-:Y:S06]  /*85d0*/  HMMA.16816.F32 R168, R8.reuse, R152, R168 ;  /* 0x0000009808a8723c */ /* 0x040fec00000018a8 */
[C---:B------:R-:W-:Y:S01]  /*85e0*/  HMMA.16816.F32 R164, R8.reuse, R154, R164 ;  /* 0x0000009a08a4723c */ /* 0x040fe200000018a4 */
[----:B------:R-:W-:Y:S05]  /*85f0*/  LDSM.16.M88.4 R152, [R181] ;  /* 0x00000000b598783b */ /* 0x000fea0000000200 */
[C---:B---3--:R-:W-:Y:S06]  /*8600*/  HMMA.16816.F32 R160, R8.reuse, R140, R160 ;  /* 0x0000008c08a0723c */ /* 0x048fec00000018a0 */
[----:B------:R-:W-:Y:S01]  /*8610*/  HMMA.16816.F32 R156, R8, R142, R156 ;  /* 0x0000008e089c723c */ /* 0x000fe2000000189c */
[----:B------:R-:W1:Y:S04]  /*8620*/  LDSM.16.M88.4 R8, [R193+0x2000] ;  /* 0x00200000c108783b */ /* 0x000e680000000200 */
[----:B------:R-:W3:Y:S01]  /*8630*/  LDSM.16.M88.4 R140, [R180] ;  /* 0x00000000b48c783b */ /* 0x000ee20000000200 */
[----:B------:R-:W-:Y:S03]  /*8640*/  HMMA.16816.F32 R32, R144, R222, R32 ;  /* 0x000000de9020723c */ /* 0x000fe60000001820 */
[----:B------:R-:W-:Y:S03]  /*8650*/  LDSM.16.M88.4 R220, [R198+0x4000] ;  /* 0x00400000c6dc783b */ /* 0x000fe60000000200 */
[----:B--2---:R-:W-:Y:S06]  /*8660*/  HMMA.16816.F32 R16, R28, R24, R16 ;  /* 0x000000181c10723c */ /* 0x004fec0000001810 */
[----:B------:R-:W-:Y:S06]  /*8670*/  HMMA.16816.F32 R136, R20, R224, R136 ;  /* 0x000000e01488723c */ /* 0x000fec0000001888 */
[----:B------:R-:W-:Y:S01]  /*8680*/  HMMA.16816.F32 R12, R28, R26, R12 ;  /* 0x0000001a1c0c723c */ /* 0x000fe2000000180c */
[----:B------:R-:W2:Y:S05]  /*8690*/  LDSM.16.M88.4 R24, [R197+0xa000] ;  /* 0x00a00000c518783b */ /* 0x000eaa0000000200 */
[C---:B------:R-:W-:Y:S06]  /*86a0*/  HMMA.16816.F32 R168, R144.reuse, R172, R168 ;  /* 0x000000ac90a8723c */ /* 0x040fec00000018a8 */
[C---:B------:R-:W-:Y:S01]  /*86b0*/  HMMA.16816.F32 R164, R144.reuse, R174, R164 ;  /* 0x000000ae90a4723c */ /* 0x040fe200000018a4 */
[----:B------:R-:W-:Y:S05]  /*86c0*/  LDSM.16.M88.4 R172, [R191+0x9000] ;  /* 0x00900000bfac783b */ /* 0x000fea0000000200 */
[C---:B----4-:R-:W-:Y:S06]  /*86d0*/  HMMA.16816.F32 R160, R144.reuse, R148, R160 ;  /* 0x0000009490a0723c */ /* 0x050fec00000018a0 */
[----:B------:R-:W-:Y:S01]  /*86e0*/  HMMA.16816.F32 R156, R144, R150, R156 ;  /* 0x00000096909c723c */ /* 0x000fe2000000189c */
[----:B------:R-:W4:Y:S04]  /*86f0*/  LDSM.16.M88.4 R144, [R184+0x2800] ;  /* 0x00280000b890783b */ /* 0x000f280000000200 */
[----:B------:R-:W5:Y:S01]  /*8700*/  LDSM.16.M88.4 R148, [R191+0x9800] ;  /* 0x00980000bf94783b */ /* 0x000f620000000200 */
[----:B------:R-:W-:Y:S03]  /*8710*/  HMMA.16816.F32 R32, R20, R226, R32 ;  /* 0x000000e21420723c */ /* 0x000fe60000001820 */
[----:B------:R-:W-:Y:S03]  /*8720*/  LDSM.16.M88.4 R224, [R197+0xa800] ;  /* 0x00a80000c5e0783b */ /* 0x000fe60000000200 */
[----:B-1----:R-:W-:Y:S06]  /*8730*/  HMMA.16816.F32 R16, R8, R4, R16 ;  /* 0x000000040810723c */ /* 0x002fec0000001810 */
[----:B------:R-:W-:Y:S06]  /*8740*/  HMMA.16816.F32 R136, R28, R216, R136 ;  /* 0x000000d81c88723c */ /* 0x000fec0000001888 */
[----:B------:R-:W-:Y:S01]  /*8750*/  HMMA.16816.F32 R12, R8, R6, R12 ;  /* 0x00000006080c723c */ /* 0x000fe2000000180c */
[----:B------:R-:W-:Y:S05]  /*8760*/  LDSM.16.M88.4 R4, [R179] ;  /* 0x00000000b304783b */ /* 0x000fea0000000200 */
[C---:B------:R-:W-:Y:S06]  /*8770*/  HMMA.16816.F32 R168, R20.reuse, R152, R168 ;  /* 0x0000009814a8723c */ /* 0x040fec00000018a8 */
[C---:B------:R-:W-:Y:S01]  /*8780*/  HMMA.16816.F32 R164, R20.reuse, R154, R164 ;  /* 0x0000009a14a4723c */ /* 0x040fe200000018a4 */
[----:B------:R-:W1:Y:S05]  /*8790*/  LDSM.16.M88.4 R152, [R196+0x4000] ;  /* 0x00400000c498783b */ /* 0x000e6a0000000200 */
[C---:B---3--:R-:W-:Y:S06]  /*87a0*/  HMMA.16816.F32 R160, R20.reuse, R140, R160 ;  /* 0x0000008c14a0723c */ /* 0x048fec00000018a0 */
[----:B------:R-:W-:Y:S01]  /*87b0*/  HMMA.16816.F32 R156, R20, R142, R156 ;  /* 0x0000008e149c723c */ /* 0x000fe2000000189c */
[----:B------:R-:W3:Y:S04]  /*87c0*/  LDSM.16.M88.4 R140, [R184+0x3000] ;  /* 0x00300000b88c783b */ /* 0x000ee80000000200 */
[----:B------:R-:W3:Y:S01]  /*87d0*/  LDSM.16.M88.4 R20, [R184+0x3800] ;  /* 0x00380000b814783b */ /* 0x000ee20000000200 */
[----:B------:R-:W-:Y:S03]  /*87e0*/  HMMA.16816.F32 R32, R28, R218, R32 ;  /* 0x000000da1c20723c */ /* 0x000fe60000001820 */
[----:B------:R-:W-:Y:S03]  /*87f0*/  LDSM.16.M88.4 R216, [R197+0xb000] ;  /* 0x00b00000c5d8783b */ /* 0x000fe60000000200 */
[----:B--2---:R-:W-:Y:S06]  /*8800*/  HMMA.16816.F32 R16, R220, R24, R16 ;  /* 0x00000018dc10723c */ /* 0x004fec0000001810 */
[----:B----4-:R-:W-:Y:S06]  /*8810*/  HMMA.16816.F32 R136, R8, R144, R136 ;  /* 0x000000900888723c */ /* 0x010fec0000001888 */
[----:B------:R-:W-:Y:S01]  /*8820*/  HMMA.16816.F32 R12, R220, R26, R12 ;  /* 0x0000001adc0c723c */ /* 0x000fe2000000180c */
[----:B------:R-:W-:Y:S05]  /*8830*/  LDSM.16.M88.4 R24, [R191+0xa000] ;  /* 0x00a00000bf18783b */ /* 0x000fea0000000200 */
[C---:B------:R-:W-:Y:S06]  /*8840*/  HMMA.16816.F32 R168, R28.reuse, R172, R168 ;  /* 0x000000ac1ca8723c */ /* 0x040fec00000018a8 */
[C---:B------:R-:W-:Y:S01]  /*8850*/  HMMA.16816.F32 R164, R28.reuse, R174, R164 ;  /* 0x000000ae1ca4723c */ /* 0x040fe200000018a4 */
[----:B------:R-:W-:Y:S05]  /*8860*/  LDSM.16.M88.4 R172, [R197+0xb800] ;  /* 0x00b80000c5ac783b */ /* 0x000fea0000000200 */
[C---:B-----5:R-:W-:Y:S06]  /*8870*/  HMMA.16816.F32 R160, R28.reuse, R148, R160 ;  /* 0x000000941ca0723c */ /* 0x060fec00000018a0 */
[----:B------:R-:W-:Y:S01]  /*8880*/  HMMA.16816.F32 R156, R28, R150, R156 ;  /* 0x000000961c9c723c */ /* 0x000fe2000000189c */
[----:B------:R-:W2:Y:S04]  /*8890*/  LDSM.16.M88.4 R28, [R194+0x4000] ;  /* 0x00400000c21c783b */ /* 0x000ea80000000200 */
[----:B------:R-:W4:Y:S01]  /*88a0*/  LDSM.16.M88.4 R148, [R178] ;  /* 0x00000000b294783b */ /* 0x000f220000000200 */
[----:B------:R-:W-:Y:S03]  /*88b0*/  HMMA.16816.F32 R32, R8, R146, R32 ;  /* 0x000000920820723c */ /* 0x000fe60000001820 */
[----:B------:R-:W-:Y:S03]  /*88c0*/  LDSM.16.M88.4 R144, [R177] ;  /* 0x00000000b190783b */ /* 0x000fe60000000200 */
[----:B-1----:R-:W-:Y:S06]  /*88d0*/  HMMA.16816.F32 R16, R152, R4, R16 ;  /* 0x000000049810723c */ /* 0x002fec0000001810 */
[----:B------:R-:W-:Y:S06]  /*88e0*/  HMMA.16816.F32 R136, R220, R224, R136 ;  /* 0x000000e0dc88723c */ /* 0x000fec0000001888 */
[----:B------:R-:W-:Y:S01]  /*88f0*/  HMMA.16816.F32 R12, R152, R6, R12 ;  /* 0x00000006980c723c */ /* 0x000fe2000000180c */
[----:B------:R-:W-:Y:S05]  /*8900*/  LDSM.16.M88.4 R4, [R184+0x4000] ;  /* 0x00400000b804783b */ /* 0x000fea0000000200 */
[C---:B---3--:R-:W-:Y:S06]  /*8910*/  HMMA.16816.F32 R168, R8.reuse, R140, R168 ;  /* 0x0000008c08a8723c */ /* 0x048fec00000018a8 */
[C---:B------:R-:W-:Y:S01]  /*8920*/  HMMA.16816.F32 R164, R8.reuse, R142, R164 ;  /* 0x0000008e08a4723c */ /* 0x040fe200000018a4 */
[----:B------:R-:W-:Y:S05]  /*8930*/  LDSM.16.M88.4 R140, [R176] ;  /* 0x00000000b08c783b */ /* 0x000fea0000000200 */
[C---:B------:R-:W-:Y:S06]  /*8940*/  HMMA.16816.F32 R160, R8.reuse, R20, R160 ;  /* 0x0000001408a0723c */ /* 0x040fec00000018a0 */
[----:B------:R-:W-:Y:S01]  /*8950*/  HMMA.16816.F32 R156, R8, R22, R156 ;  /* 0x00000016089c723c */ /* 0x000fe2000000189c */
[----:B------:R-:W1:Y:S04]  /*8960*/  LDSM.16.M88.4 R8, [R193+0x4000] ;  /* 0x00400000c108783b */ /* 0x000e680000000200 */
[----:B------:R-:W3:Y:S01]  /*8970*/  LDSM.16.M88.4 R20, [R191+0xa800] ;  /* 0x00a80000bf14783b */ /* 0x000ee20000000200 */
[----:B------:R-:W-:Y:S06]  /*8980*/  HMMA.16816.F32 R32, R220, R226, R32 ;  /* 0x000000e2dc20723c */ /* 0x000fec0000001820 */
[----:B--2---:R-:W-:Y:S06]  /*8990*/  HMMA.16816.F32 R16, R28, R24, R16 ;  /* 0x000000181c10723c */ /* 0x004fec0000001810 */
[----:B----4-:R-:W-:Y:S06]  /*89a0*/  HMMA.16816.F32 R136, R152, R148, R136 ;  /* 0x000000949888723c */ /* 0x010fec0000001888 */
[----:B------:R-:W-:Y:S01]  /*89b0*/  HMMA.16816.F32 R12, R28, R26, R12 ;  /* 0x0000001a1c0c723c */ /* 0x000fe2000000180c */
[----:B------:R-:W2:Y:S05]  /*89c0*/  LDSM.16.M88.4 R24, [R184+0x4800] ;  /* 0x00480000b818783b */ /* 0x000eaa0000000200 */
[C---:B------:R-:W-:Y:S06]  /*89d0*/  HMMA.16816.F32 R160, R220.reuse, R172, R160 ;  /* 0x000000acdca0723c */ /* 0x040fec00000018a0 */
[----:B------:R-:W-:Y:S06]  /*89e0*/  HMMA.16816.F32 R168, R220, R216, R168 ;  /* 0x000000d8dca8723c */ /* 0x000fec00000018a8 */
[----:B------:R-:W-:Y:S06]  /*89f0*/  HMMA.16816.F32 R32, R152, R150, R32 ;  /* 0x000000969820723c */ /* 0x000fec0000001820 */
[----:B------:R-:W-:Y:S01]  /*8a00*/  HMMA.16816.F32 R156, R220, R174, R156 ;  /* 0x000000aedc9c723c */ /* 0x000fe2000000189c */
[----:B------:R-:W4:Y:S05]  /*8a10*/  LDSM.16.M88.4 R172, [R191+0xb000] ;  /* 0x00b00000bfac783b */ /* 0x000f2a0000000200 */
[----:B-1----:R-:W-:Y:S06]  /*8a20*/  HMMA.16816.F32 R16, R8, R4, R16 ;  /* 0x000000040810723c */ /* 0x002fec0000001810 */
[----:B------:R-:W-:Y:S06]  /*8a30*/  HMMA.16816.F32 R164, R220, R218, R164 ;  /* 0x000000dadca4723c */ /* 0x000fec00000018a4 */
[----:B---3--:R-:W-:Y:S06]  /*8a40*/  HMMA.16816.F32 R136, R28, R20, R136 ;  /* 0x000000141c88723c */ /* 0x008fec0000001888 */
[----:B------:R-:W-:Y:S01]  /*8a50*/  HMMA.16816.F32 R12, R8, R6, R12 ;  /* 0x00000006080c723c */ /* 0x000fe2000000180c */
[----:B------:R-:W1:Y:S01]  /*8a60*/  LDSM.16.M88.4 R4, [R191+0xb800] ;  /* 0x00b80000bf04783b */ /* 0x000e620000000200 */
[----:B------:R-:W-:-:S04]  /*8a70*/  IMAD.U32 R21, RZ, RZ, UR11 ;  /* 0x0000000bff157e24 */ /* 0x000fc8000f8e00ff */
[----:B------:R-:W-:Y:S01]  /*8a80*/  IMAD R0, R21, 0x40, R206 ;  /* 0x0000004015007824 */ /* 0x000fe200078e02ce */
[C---:B------:R-:W-:Y:S06]  /*8a90*/  HMMA.16816.F32 R160, R152.reuse, R140, R160 ;  /* 0x0000008c98a0723c */ /* 0x040fec00000018a0 */
[----:B------:R-:W-:Y:S01]  /*8aa0*/  HMMA.16816.F32 R168, R152, R144, R168 ;  /* 0x0000009098a8723c */ /* 0x000fe200000018a8 */
[----:B------:R-:W-:-:S05]  /*8ab0*/  VIADD R141, R0, 0x1 ;  /* 0x00000001008d7836 */ /* 0x000fca0000000000 */
[----:B------:R-:W-:Y:S01]  /*8ac0*/  I2FP.F32.S32 R140, R141 ;  /* 0x0000008d008c7245 */ /* 0x000fe20000201400 */
[----:B------:R-:W-:Y:S01]  /*8ad0*/  HMMA.16816.F32 R32, R28, R22, R32 ;  /* 0x000000161c20723c */ /* 0x000fe20000001820 */
[----:B------:R-:W3:Y:S01]  /*8ae0*/  LDSM.16.M88.4 R20, [R184+0x5000] ;  /* 0x00500000b814783b */ /* 0x000ee20000000200 */
[C---:B------:R-:W-:Y:S02]  /*8af0*/  ISETP.GE.AND P6, PT, R141.reuse, R135, PT ;  /* 0x000000878d00720c */ /* 0x040fe40003fc6270 */
[----:B------:R-:W-:Y:S01]  /*8b00*/  FFMA.FTZ R17, R140, UR5, R17 ;  /* 0x000000058c117c23 */ /* 0x000fe20008010011 */
[----:B------:R-:W-:Y:S01]  /*8b10*/  ISETP.GE.AND P5, PT, R141, R2, PT ;  /* 0x000000028d00720c */ /* 0x000fe20003fa6270 */
[C---:B------:R-:W-:Y:S06]  /*8b20*/  HMMA.16816.F32 R156, R152.reuse, R142, R156 ;  /* 0x0000008e989c723c */ /* 0x040fec000000189c */
[----:B------:R-:W-:Y:S01]  /*8b30*/  HMMA.16816.F32 R164, R152, R146, R164 ;  /* 0x0000009298a4723c */ /* 0x000fe200000018a4 */
[----:B------:R-:W-:-:S05]  /*8b40*/  VIADD R142, R0, 0x8 ;  /* 0x00000008008e7836 */ /* 0x000fca0000000000 */
[----:B--2---:R-:W-:Y:S01]  /*8b50*/  HMMA.16816.F32 R136, R8, R24, R136 ;  /* 0x000000180888723c */ /* 0x004fe20000001888 */
[----:B------:R-:W-:-:S05]  /*8b60*/  ISETP.GE.AND P1, PT, R142, R135, PT ;  /* 0x000000878e00720c */ /* 0x000fca0003f26270 */
[----:B----4-:R-:W-:Y:S01]  /*8b70*/  HMMA.16816.F32 R168, R28, R172, R168 ;  /* 0x000000ac1ca8723c */ /* 0x010fe200000018a8 */
[----:B------:R-:W-:Y:S01]  /*8b80*/  FSEL R24, R17, -INF , !P6 ;  /* 0xff80000011187808 */ /* 0x000fe20007000000 */
[----:B------:R-:W-:Y:S01]  /*8b90*/  FFMA.FTZ R17, R140, UR5, R19 ;  /* 0x000000058c117c23 */ /* 0x000fe20008010013 */
[----:B------:R-:W-:Y:S01]  /*8ba0*/  I2FP.F32.S32 R25, R142 ;  /* 0x0000008e00197245 */ /* 0x000fe20000201400 */
[----:B------:R-:W-:Y:S01]  /*8bb0*/  VIADD R19, R0, 0x9 ;  /* 0x0000000900137836 */ /* 0x000fe20000000000 */
[-C--:B------:R-:W-:Y:S01]  /*8bc0*/  ISETP.GE.AND P6, PT, R142, R2.reuse, PT ;  /* 0x000000028e00720c */ /* 0x080fe20003fc6270 */
[----:B------:R-:W-:Y:S01]  /*8bd0*/  HMMA.16816.F32 R32, R8, R26, R32 ;  /* 0x0000001a0820723c */ /* 0x000fe20000001820 */
[----:B------:R-:W-:Y:S01]  /*8be0*/  FSEL R17, R17, -INF , !P5 ;  /* 0xff80000011117808 */ /* 0x000fe20006800000 */
[C---:B------:R-:W-:Y:S01]  /*8bf0*/  FFMA.FTZ R152, R25.reuse, UR5, R12 ;  /* 0x0000000519987c23 */ /* 0x040fe2000801000c */
[----:B------:R-:W-:Y:S01]  /*8c00*/  I2FP.F32.S32 R12, R19 ;  /* 0x00000013000c7245 */ /* 0x000fe20000201400 */
[----:B------:R-:W-:Y:S01]  /*8c10*/  FFMA.FTZ R14, R25, UR5, R14 ;  /* 0x00000005190e7c23 */ /* 0x000fe2000801000e */
[C---:B------:R-:W-:Y:S01]  /*8c20*/  ISETP.GE.AND P5, PT, R19.reuse, R135, PT ;  /* 0x000000871300720c */ /* 0x040fe20003fa6270 */
[C---:B-1----:R-:W-:Y:S01]  /*8c30*/  HMMA.16816.F32 R160, R28.reuse, R4, R160 ;  /* 0x000000041ca0723c */ /* 0x042fe200000018a0 */
[----:B------:R-:W-:Y:S01]  /*8c40*/  FSEL R152, R152, -INF , !P1 ;  /* 0xff80000098987808 */ /* 0x000fe20004800000 */
[----:B------:R-:W-:Y:S01]  /*8c50*/  FFMA.FTZ R13, R12, UR5, R13 ;  /* 0x000000050c0d7c23 */ /* 0x000fe2000801000d */
[----:B------:R-:W-:Y:S01]  /*8c60*/  ISETP.GE.AND P1, PT, R19, R2, PT ;  /* 0x000000021300720c */ /* 0x000fe20003f26270 */
[----:B------:R-:W-:Y:S01]  /*8c70*/  VIADD R25, R0, 0x10 ;  /* 0x0000001000197836 */ /* 0x000fe20000000000 */
[----:B------:R-:W-:Y:S01]  /*8c80*/  FSEL R19, R14, -INF , !P6 ;  /* 0xff8000000e137808 */ /* 0x000fe20007000000 */
[----:B------:R-:W-:Y:S01]  /*8c90*/  HMMA.16816.F32 R164, R28, R174, R164 ;  /* 0x000000ae1ca4723c */ /* 0x000fe200000018a4 */
[----:B------:R-:W-:Y:S01]  /*8ca0*/  FSEL R26, R13, -INF , !P5 ;  /* 0xff8000000d1a7808 */ /* 0x000fe20006800000 */
[----:B------:R-:W-:Y:S01]  /*8cb0*/  FFMA.FTZ R5, R12, UR5, R15 ;  /* 0x000000050c057c23 */ /* 0x000fe2000801000f */
[----:B------:R-:W-:Y:S01]  /*8cc0*/  I2FP.F32.S32 R227, R25 ;  /* 0x0000001900e37245 */ /* 0x000fe20000201400 */
[----:B------:R-:W1:Y:S01]  /*8cd0*/  LDSM.16.M88.4 R12, [R184+0x5800] ;  /* 0x00580000b80c783b */ /* 0x000e620000000200 */
[----:B------:R-:W-:Y:S01]  /*8ce0*/  ISETP.GE.AND P6, PT, R25, R135, PT ;  /* 0x000000871900720c */ /* 0x000fe20003fc6270 */
[----:B------:R-:W-:Y:S01]  /*8cf0*/  VIADD R4, R0, 0x11 ;  /* 0x0000001100047836 */ /* 0x000fe20000000000 */
[----:B------:R-:W-:Y:S01]  /*8d00*/  FSEL R5, R5, -INF , !P1 ;  /* 0xff80000005057808 */ /* 0x000fe20004800000 */
[C---:B------:R-:W-:Y:S01]  /*8d10*/  FFMA.FTZ R136, R227.reuse, UR5, R136 ;  /* 0x00000005e3887c23 */ /* 0x040fe20008010088 */
[----:B------:R-:W-:Y:S01]  /*8d20*/  FFMA.FTZ R227, R227, UR5, R138 ;  /* 0x00000005e3e37c23 */ /* 0x000fe2000801008a */
[----:B---3--:R-:W-:Y:S01]  /*8d30*/  HMMA.16816.F32 R168, R8, R20, R168 ;  /* 0x0000001408a8723c */ /* 0x008fe200000018a8 */
[----:B------:R-:W-:Y:S01]  /*8d40*/  I2FP.F32.S32 R138, R4 ;  /* 0x00000004008a7245 */ /* 0x000fe20000201400 */
[----:B------:R-:W-:-:S04]  /*8d50*/  DEPBAR.LE SB0, 0x0 ;  /* 0x000080000000791a */ /* 0x000fc80000000000 */
[----:B------:R-:W-:Y:S01]  /*8d60*/  FSEL R142, R136, -INF , !P6 ;  /* 0xff800000888e7808 */ /* 0x000fe20007000000 */
[----:B------:R-:W-:Y:S01]  /*8d70*/  HMMA.16816.F32 R156, R28, R6, R156 ;  /* 0x000000061c9c723c */ /* 0x000fe2000000189c */
[----:B------:R-:W-:Y:S01]  /*8d80*/  ISETP.GE.AND P1, PT, R4, R135, PT ;  /* 0x000000870400720c */ /* 0x000fe20003f26270 */
[----:B------:R-:W-:Y:S01]  /*8d90*/  FFMA.FTZ R136, R138, UR5, R137 ;  /* 0x000000058a887c23 */ /* 0x000fe20008010089 */
[-C--:B------:R-:W-:Y:S01]  /*8da0*/  ISETP.GE.AND P6, PT, R4, R2.reuse, PT ;  /* 0x000000020400720c */ /* 0x080fe20003fc6270 */
[----:B------:R-:W-:Y:S01]  /*8db0*/  VIADD R4, R0, 0x18 ;  /* 0x0000001800047836 */ /* 0x000fe20000000000 */
[----:B------:R-:W-:Y:S01]  /*8dc0*/  ISETP.GE.AND P5, PT, R25, R2, PT ;  /* 0x000000021900720c */ /* 0x000fe20003fa6270 */
[----:B------:R-:W-:Y:S01]  /*8dd0*/  FFMA.FTZ R137, R138, UR5, R139 ;  /* 0x000000058a897c23 */ /* 0x000fe2000801008b */
[----:B------:R-:W-:Y:S01]  /*8de0*/  FSEL R136, R136, -INF , !P1 ;  /* 0xff80000088887808 */ /* 0x000fe20004800000 */
[----:B------:R-:W-:Y:S01]  /*8df0*/  HMMA.16816.F32 R164, R8, R22, R164 ;  /* 0x0000001608a4723c */ /* 0x000fe200000018a4 */
[----:B------:R-:W-:Y:S01]  /*8e00*/  I2FP.F32.S32 R21, R4 ;  /* 0x0000000400157245 */ /* 0x000fe20000201400 */
[----:B------:R-:W-:Y:S01]  /*8e10*/  VIADD R7, R0, 0x19 ;  /* 0x0000001900077836 */ /* 0x000fe20000000000 */
[----:B------:R-:W-:-:S02]  /*8e20*/  FSEL R227, R227, -INF , !P5 ;  /* 0xff800000e3e37808 */ /* 0x000fc40006800000 */
[CC--:B------:R-:W-:Y:S01]  /*8e30*/  ISETP.GE.AND P5, PT, R4.reuse, R135.reuse, PT ;  /* 0x000000870400720c */ /* 0x0c0fe20003fa6270 */
[----:B------:R-:W-:Y:S01]  /*8e40*/  FFMA.FTZ R32, R21, UR5, R32 ;  /* 0x0000000515207c23 */ /* 0x000fe20008010020 */
[----:B------:R-:W-:Y:S01]  /*8e50*/  BAR.SYNC.DEFER_BLOCKING 0x0 ;  /* 0x0000000000007b1d */ /* 0x000fe20000010000 */
[----:B------:R-:W-:Y:S01]  /*8e60*/  ISETP.GE.AND P1, PT, R4, R2, PT ;  /* 0x000000020400720c */ /* 0x000fe20003f26270 */
[----:B------:R-:W-:Y:S01]  /*8e70*/  VIADD R4, R0, 0x20 ;  /* 0x0000002000047836 */ /* 0x000fe20000000000 */
[----:B------:R-:W-:Y:S01]  /*8e80*/  FSEL R137, R137, -INF , !P6 ;  /* 0xff80000089897808 */ /* 0x000fe20007000000 */
[----:B------:R-:W-:Y:S01]  /*8e90*/  FFMA.FTZ R34, R21, UR5, R34 ;  /* 0x0000000515227c23 */ /* 0x000fe20008010022 */
[----:B------:R-:W-:Y:S02]  /*8ea0*/  FSEL R138, R32, -INF , !P5 ;  /* 0xff800000208a7808 */ /* 0x000fe40006800000 */
[----:B------:R-:W-:Y:S02]  /*8eb0*/  ISETP.GE.AND P6, PT, R7, R135, PT ;  /* 0x000000870700720c */ /* 0x000fe40003fc6270 */
[----:B------:R-:W-:-:S02]  /*8ec0*/  I2FP.F32.S32 R6, R7 ;  /* 0x0000000700067245 */ /* 0x000fc40000201400 */
[----:B------:R-:W-:Y:S01]  /*8ed0*/  ISETP.GE.AND P5, PT, R7, R2, PT ;  /* 0x000000020700720c */ /* 0x000fe20003fa6270 */
[C---:B-1----:R-:W-:Y:S01]  /*8ee0*/  HMMA.16816.F32 R160, R8.reuse, R12, R160 ;  /* 0x0000000c08a0723c */ /* 0x042fe200000018a0 */
[----:B------:R-:W-:Y:S01]  /*8ef0*/  I2FP.F32.S32 R7, R4 ;  /* 0x0000000400077245 */ /* 0x000fe20000201400 */
[C---:B------:R-:W-:Y:S01]  /*8f00*/  FFMA.FTZ R33, R6.reuse, UR5, R33 ;  /* 0x0000000506217c23 */ /* 0x040fe20008010021 */
[----:B------:R-:W-:Y:S01]  /*8f10*/  FFMA.FTZ R35, R6, UR5, R35 ;  /* 0x0000000506237c23 */ /* 0x000fe20008010023 */
[----:B------:R-:W-:Y:S01]  /*8f20*/  FSEL R155, R34, -INF , !P1 ;  /* 0xff800000229b7808 */ /* 0x000fe20004800000 */
[----:B------:R-:W-:Y:S02]  /*8f30*/  VIADD R6, R0, 0x21 ;  /* 0x0000002100067836 */ /* 0x000fe40000000000 */
[----:B------:R-:W-:Y:S01]  /*8f40*/  FFMA.FTZ R146, R7, UR5, R168 ;  /* 0x0000000507927c23 */ /* 0x000fe200080100a8 */
[----:B------:R-:W-:Y:S01]  /*8f50*/  ISETP.GE.AND P1, PT, R4, R135, PT ;  /* 0x000000870400720c */ /* 0x000fe20003f26270 */
[----:B------:R-:W-:Y:S01]  /*8f60*/  VIADD R12, R0, 0x28 ;  /* 0x00000028000c7836 */ /* 0x000fe20000000000 */
[----:B------:R-:W-:Y:S01]  /*8f70*/  FSEL R140, R33, -INF , !P6 ;  /* 0xff800000218c7808 */ /* 0x000fe20007000000 */
[----:B------:R-:W-:Y:S01]  /*8f80*/  HMMA.16816.F32 R156, R8, R14, R156 ;  /* 0x0000000e089c723c */ /* 0x000fe2000000189c */
[----:B------:R-:W-:Y:S01]  /*8f90*/  ISETP.GE.AND P6, PT, R4, R2, PT ;  /* 0x000000020400720c */ /* 0x000fe20003fc6270 */
[----:B------:R-:W-:Y:S01]  /*8fa0*/  FFMA.FTZ R147, R7, UR5, R170 ;  /* 0x0000000507937c23 */ /* 0x000fe200080100aa */
[----:B------:R-:W-:-:S02]  /*8fb0*/  FSEL R153, R35, -INF , !P5 ;  /* 0xff80000023997808 */ /* 0x000fc40006800000 */
[----:B------:R-:W-:Y:S02]  /*8fc0*/  FSEL R146, R146, -INF , !P1 ;  /* 0xff80000092927808 */ /* 0x000fe40004800000 */
[C---:B------:R-:W-:Y:S02]  /*8fd0*/  ISETP.GE.AND P5, PT, R6.reuse, R135, PT ;  /* 0x000000870600720c */ /* 0x040fe40003fa6270 */
[----:B------:R-:W-:Y:S02]  /*8fe0*/  I2FP.F32.S32 R4, R6 ;  /* 0x0000000600047245 */ /* 0x000fe40000201400 */
[----:B------:R-:W-:Y:S01]  /*8ff0*/  ISETP.GE.AND P1, PT, R6, R2, PT ;  /* 0x000000020600720c */ /* 0x000fe20003f26270 */
[----:B------:R-:W-:Y:S01]  /*9000*/  VIADD R6, R0, 0x29 ;  /* 0x0000002900067836 */ /* 0x000fe20000000000 */
[----:B------:R-:W-:Y:S01]  /*9010*/  I2FP.F32.S32 R7, R12 ;  /* 0x0000000c00077245 */ /* 0x000fe20000201400 */
[C---:B------:R-:W-:Y:S01]  /*9020*/  FFMA.FTZ R144, R4.reuse, UR5, R169 ;  /* 0x0000000504907c23 */ /* 0x040fe200080100a9 */
[----:B------:R-:W-:Y:S01]  /*9030*/  FFMA.FTZ R151, R4, UR5, R171 ;  /* 0x0000000504977c23 */ /* 0x000fe200080100ab */
[----:B------:R-:W-:-:S02]  /*9040*/  FSEL R147, R147, -INF , !P6 ;  /* 0xff80000093937808 */ /* 0x000fc40007000000 */
[----:B------:R-:W-:Y:S01]  /*9050*/  I2FP.F32.S32 R4, R6 ;  /* 0x0000000600047245 */ /* 0x000fe20000201400 */
[C---:B------:R-:W-:Y:S01]  /*9060*/  FFMA.FTZ R150, R7.reuse, UR5, R164 ;  /* 0x0000000507967c23 */ /* 0x040fe200080100a4 */
[----:B------:R-:W-:Y:S01]  /*9070*/  ISETP.GE.AND P6, PT, R12, R135, PT ;  /* 0x000000870c00720c */ /* 0x000fe20003fc6270 */
[----:B------:R-:W-:Y:S01]  /*9080*/  FFMA.FTZ R145, R7, UR5, R166 ;  /* 0x0000000507917c23 */ /* 0x000fe200080100a6 */
[----:B------:R-:W-:Y:S01]  /*9090*/  VIADD R7, R0, 0x30 ;  /* 0x0000003000077836 */ /* 0x000fe20000000000 */
[----:B------:R-:W-:Y:S01]  /*90a0*/  FSEL R144, R144, -INF , !P5 ;  /* 0xff80000090907808 */ /* 0x000fe20006800000 */
[C---:B------:R-:W-:Y:S01]  /*90b0*/  FFMA.FTZ R148, R4.reuse, UR5, R165 ;  /* 0x0000000504947c23 */ /* 0x040fe200080100a5 */
[----:B------:R-:W-:Y:S01]  /*90c0*/  FSEL R151, R151, -INF , !P1 ;  /* 0xff80000097977808 */ /* 0x000fe20004800000 */
[----:B------:R-:W-:Y:S01]  /*90d0*/  FFMA.FTZ R149, R4, UR5, R167 ;  /* 0x0000000504957c23 */ /* 0x000fe200080100a7 */
[----:B------:R-:W-:Y:S01]  /*90e0*/  FSEL R150, R150, -INF , !P6 ;  /* 0xff80000096967808 */ /* 0x000fe20007000000 */
[----:B------:R-:W-:Y:S01]  /*90f0*/  VIADD R4, R0, 0x31 ;  /* 0x0000003100047836 */ /* 0x000fe20000000000 */
[----:B------:R-:W-:-:S02]  /*9100*/  ISETP.GE.AND P5, PT, R12, R2, PT ;  /* 0x000000020c00720c */ /* 0x000fc40003fa6270 */
[C---:B------:R-:W-:Y:S02]  /*9110*/  ISETP.GE.AND P1, PT, R6.reuse, R135, PT ;  /* 0x000000870600720c */ /* 0x040fe40003f26270 */
[-C--:B------:R-:W-:Y:S01]  /*9120*/  ISETP.GE.AND P6, PT, R6, R2.reuse, PT ;  /* 0x000000020600720c */ /* 0x080fe20003fc6270 */
[----:B------:R-:W-:Y:S01]  /*9130*/  VIADD R6, R0, 0x38 ;  /* 0x0000003800067836 */ /* 0x000fe20000000000 */
[----:B------:R-:W-:Y:S02]  /*9140*/  I2FP.F32.S32 R9, R7 ;  /* 0x0000000700097245 */ /* 0x000fe40000201400 */
[----:B------:R-:W-:Y:S02]  /*9150*/  FSEL R145, R145, -INF , !P5 ;  /* 0xff80000091917808 */ /* 0x000fe40006800000 */
[----:B------:R-:W-:Y:S01]  /*9160*/  FSEL R148, R148, -INF , !P1 ;  /* 0xff80000094947808 */ /* 0x000fe20004800000 */
[----:B------:R-:W-:Y:S01]  /*9170*/  FFMA.FTZ R160, R9, UR5, R160 ;  /* 0x0000000509a07c23 */ /* 0x000fe200080100a0 */
[----:B------:R-:W-:Y:S01]  /*9180*/  ISETP.GE.AND P5, PT, R7, R135, PT ;  /* 0x000000870700720c */ /* 0x000fe20003fa6270 */
[----:B------:R-:W-:Y:S01]  /*9190*/  FFMA.FTZ R162, R9, UR5, R162 ;  /* 0x0000000509a27c23 */ /* 0x000fe200080100a2 */
[----:B------:R-:W-:-:S02]  /*91a0*/  ISETP.GE.AND P1, PT, R7, R2, PT ;  /* 0x000000020700720c */ /* 0x000fc40003f26270 */
[----:B------:R-:W-:Y:S02]  /*91b0*/  I2FP.F32.S32 R8, R4 ;  /* 0x0000000400087245 */ /* 0x000fe40000201400 */
[----:B------:R-:W-:Y:S02]  /*91c0*/  I2FP.F32.S32 R7, R6 ;  /* 0x0000000600077245 */ /* 0x000fe40000201400 */
[----:B------:R-:W-:Y:S01]  /*91d0*/  FSEL R224, R160, -INF , !P5 ;  /* 0xff800000a0e07808 */ /* 0x000fe20006800000 */
[----:B------:R-:W-:Y:S01]  /*91e0*/  FFMA.FTZ R163, R8, UR5, R163 ;  /* 0x0000000508a37c23 */ /* 0x000fe200080100a3 */
[----:B------:R-:W-:Y:S01]  /*91f0*/  FSEL R219, R162, -INF , !P1 ;  /* 0xff800000a2db7808 */ /* 0x000fe20004800000 */
[C---:B------:R-:W-:Y:S01]  /*9200*/  FFMA.FTZ R156, R7.reuse, UR5, R156 ;  /* 0x00000005079c7c23 */ /* 0x040fe2000801009c */
[----:B------:R-:W-:Y:S01]  /*9210*/  ISETP.GE.AND P5, PT, R4, R2, PT ;  /* 0x000000020400720c */ /* 0x000fe20003fa6270 */
[----:B------:R-:W-:Y:S01]  /*9220*/  FFMA.FTZ R158, R7, UR5, R158 ;  /* 0x00000005079e7c23 */ /* 0x000fe2000801009e */
[----:B------:R-:W-:Y:S01]  /*9230*/  ISETP.GE.AND P1, PT, R6, R135, PT ;  /* 0x000000870600720c */ /* 0x000fe20003f26270 */
[----:B------:R-:W-:Y:S01]  /*9240*/  FFMA.FTZ R161, R8, UR5, R161 ;  /* 0x0000000508a17c23 */ /* 0x000fe200080100a1 */
[----:B------:R-:W-:-:S02]  /*9250*/  I2FP.F32.S32 R7, R0 ;  /* 0x0000000000077245 */ /* 0x000fc40000201400 */
[----:B------:R-:W-:Y:S02]  /*9260*/  FSEL R149, R149, -INF , !P6 ;  /* 0xff80000095957808 */ /* 0x000fe40007000000 */
[-C--:B------:R-:W-:Y:S01]  /*9270*/  ISETP.GE.AND P6, PT, R4, R135.reuse, PT ;  /* 0x000000870400720c */ /* 0x080fe20003fc6270 */
[----:B------:R-:W-:Y:S01]  /*9280*/  VIADD R4, R0, 0x39 ;  /* 0x0000003900047836 */ /* 0x000fe20000000000 */
[----:B------:R-:W-:Y:S02]  /*9290*/  FSEL R171, R163, -INF , !P5 ;  /* 0xff800000a3ab7808 */ /* 0x000fe40006800000 */
[----:B------:R-:W-:Y:S02]  /*92a0*/  FSEL R220, R156, -INF , !P1 ;  /* 0xff8000009cdc7808 */ /* 0x000fe40004800000 */
[C---:B------:R-:W-:Y:S02]  /*92b0*/  ISETP.GE.AND P5, PT, R0.reuse, R135, PT ;  /* 0x000000870000720c */ /* 0x040fe40003fa6270 */
[----:B------:R-:W-:Y:S01]  /*92c0*/  ISETP.GE.AND P1, PT, R0, R2, PT ;  /* 0x000000020000720c */ /* 0x000fe20003f26270 */
[C---:B------:R-:W-:Y:S01]  /*92d0*/  FFMA.FTZ R0, R7.reuse, UR5, R16 ;  /* 0x0000000507007c23 */ /* 0x040fe20008010010 */
[----:B------:R-:W-:Y:S01]  /*92e0*/  FFMA.FTZ R7, R7, UR5, R18 ;  /* 0x0000000507077c23 */ /* 0x000fe20008010012 */
[----:B------:R-:W-:-:S02]  /*92f0*/  FSEL R222, R161, -INF , !P6 ;  /* 0xff800000a1de7808 */ /* 0x000fc40007000000 */
[----:B------:R-:W-:Y:S02]  /*9300*/  ISETP.GE.AND P6, PT, R6, R2, PT ;  /* 0x000000020600720c */ /* 0x000fe40003fc6270 */
[----:B------:R-:W-:Y:S02]  /*9310*/  FSEL R7, R7, -INF , !P1 ;  /* 0xff80000007077808 */ /* 0x000fe40004800000 */
[----:B------:R-:W-:Y:S02]  /*9320*/  PLOP3.LUT P1, PT, PT, PT, UP0, 0x80, 0x0 ;  /* 0x000000000000781c */ /* 0x000fe40003f2f008 */
[----:B------:R-:W-:Y:S02]  /*9330*/  I2FP.F32.S32 R6, R4 ;  /* 0x0000000400067245 */ /* 0x000fe40000201400 */
[----:B------:R-:W-:Y:S02]  /*9340*/  FSEL R169, R158, -INF , !P6 ;  /* 0xff8000009ea97808 */ /* 0x000fe40007000000 */
[----:B------:R-:W-:Y:S01]  /*9350*/  FSEL R0, R0, -INF , !P5 ;  /* 0xff80000000007808 */ /* 0x000fe20006800000 */
[C---:B------:R-:W-:Y:S01]  /*9360*/  FFMA.FTZ R157, R6.reuse, UR5, R157 ;  /* 0x00000005069d7c23 */ /* 0x040fe2000801009d */
[----:B------:R-:W-:Y:S01]  /*9370*/  FFMA.FTZ R159, R6, UR5, R159 ;  /* 0x00000005069f7c23 */ /* 0x000fe2000801009f */
        /* <DEDUP_REMOVED lines=54> */
[----:B------:R-:W-:Y:S02]  /*96e0*/  IMAD.U32 R10, RZ, RZ, UR16 ;  /* 0x00000010ff0a7e24 */ /* 0x000fe4000f8e00ff */
[----:B------:R-:W-:Y:S02]  /*96f0*/  IMAD.U32 R11, RZ, RZ, UR17 ;  /* 0x00000011ff0b7e24 */ /* 0x000fe4000f8e00ff */
        /* <DEDUP_REMOVED lines=10> */
[----:B------:R-:W-:Y:S01]  /*97a0*/  UIADD3 UR17, UR17, UR4, URZ ;  /* 0x0000000411117290 */ /* 0x000fe2000fffe03f */
[----:B--2---:R-:W-:Y:S02]  /*97b0*/  R2UR UR15, R4 ;  /* 0x00000000040f72ca */ /* 0x004fe400000e0000 */
[----:B---3--:R-:W-:-:S13]  /*97c0*/  R2UR UR9, R2 ;  /* 0x00000000020972ca */ /* 0x008fda00000e0000 */
[----:B------:R-:W-:-:S03]  /*97d0*/  UIADD3 UR15, -UR15, UR9, URZ ;  /* 0x000000090f0f7290 */ /* 0x000fc6000fffe13f */
[----:B------:R-:W-:Y:S01]  /*97e0*/  ULDC.64 UR8, c[0x0][0x230] ;  /* 0x00008c0000087ab9 */ /* 0x000fe20000000a00 */
[----:B------:R-:W-:Y:S02]  /*97f0*/  USHF.R.S32.HI UR4, URZ, 0x1f, UR15 ;  /* 0x0000001f3f047899 */ /* 0x000fe4000801140f */
[----:B------:R-:W-:Y:S02]  /*9800*/  UIMAD.WIDE.U32 UR16, UR15, UR8, UR16 ;  /* 0x000000080f1072a5 */ /* 0x000fe4000f8e0010 */
[----:B------:R-:W-:-:S04]  /*9810*/  UIMAD UR4, UR4, UR8, URZ ;  /* 0x00000008040472a4 */ /* 0x000fc8000f8e023f */
[----:B------:R-:W-:-:S04]  /*9820*/  UIMAD UR4, UR15, UR9, UR4 ;  /* 0x000000090f0472a4 */ /* 0x000fc8000f8e0204 */
[----:B------:R-:W-:Y:S01]  /*9830*/  UIADD3 UR8, UR17, UR4, URZ ;  /* 0x0000000411087290 */ /* 0x000fe2000fffe03f */
[----:B------:R-:W-:Y:S11]  /*9840*/  BRA `(.L_x_2195) ;  /* 0x0000000000087947 */ /* 0x000ff60003800000 */
.L_x_2194:
[----:B------:R-:W-:-:S04]  /*9850*/  ULEA UR16, -UR6, URZ, 0x6 ;  /* 0x0000003f06107291 */ /* 0x000fc8000f8e313f */
[----:B------:R-:W-:-:S12]  /*9860*/  USHF.R.S32.HI UR8, URZ, 0x1f, UR16 ;  /* 0x0000001f3f087899 */ /* 0x000fd80008011410 */
.L_x_2195:
[----:B------:R-:W-:Y:S01]  /*9870*/  IMAD.U32 R29, RZ, RZ, UR16 ;  /* 0x00000010ff1d7e24 */ /* 0x000fe2000f8e00ff */
[C---:B------:R-:W-:Y:S01]  /*9880*/  @!P3 IADD3 R11, P5, R133.reuse, UR16, RZ ;  /* 0x00000010850bbc10 */ /* 0x040fe2000ffbe0ff */
[----:B------:R-:W-:Y:S01]  /*9890*/  IMAD.U32 R6, RZ, RZ, UR16 ;  /* 0x00000010ff067e24 */ /* 0x000fe2000f8e00ff */
[----:B------:R-:W-:Y:S01]  /*98a0*/  @!P2 IADD3 R9, P1, R133, UR16, RZ ;  /* 0x000000108509ac10 */ /* 0x000fe2000ff3e0ff */
[----:B------:R-:W-:Y:S01]  /*98b0*/  IMAD.U32 R2, RZ, RZ, UR8 ;  /* 0x00000008ff027e24 */ /* 0x000fe2000f8e00ff */
[----:B------:R-:W-:Y:S01]  /*98c0*/  @!P4 LEA R28, P6, R29, R210, 0x1 ;  /* 0x000000d21d1cc211 */ /* 0x000fe200078c08ff */
[----:B------:R-:W-:Y:S01]  /*98d0*/  IMAD.U32 R13, RZ, RZ, UR27 ;  /* 0x0000001bff0d7e24 */ /* 0x000fe2000f8e00ff */
[----:B------:R-:W-:Y:S01]  /*98e0*/  @!P3 IADD3.X R4, R134, UR8, RZ, P5, !PT ;  /* 0x000000088604bc10 */ /* 0x000fe2000affe4ff */
[----:B------:R-:W-:Y:S01]  /*98f0*/  UIADD3 UR7, UP1, UP0, UR27, UR16, UR27 ;  /* 0x000000101b077290 */ /* 0x000fe2000f83e01b */
[----:B------:R-:W-:Y:S01]  /*9900*/  @!P4 LEA.HI.X R29, R6, R209, R2, 0x1, P6 ;  /* 0x000000d1061dc211 */ /* 0x000fe200030f0c02 */
[----:B------:R-:W-:Y:S01]  /*9910*/  IMAD.U32 R25, RZ, RZ, UR26 ;  /* 0x0000001aff197e24 */ /* 0x000fe2000f8e00ff */
[----:B------:R-:W-:Y:S01]  /*9920*/  @!P3 LEA R22, P5, R11, UR20, 0x1 ;  /* 0x000000140b16bc11 */ /* 0x000fe2000f8a08ff */
[----:B------:R-:W-:Y:S01]  /*9930*/  UIADD3.X UR4, UR26, UR8, UR26, UP1, UP0 ;  /* 0x000000081a047290 */ /* 0x000fe20008fe041a */
[----:B------:R-:W-:Y:S01]  /*9940*/  @!P2 IADD3.X R2, R134, UR8, RZ, P1, !PT ;  /* 0x000000088602ac10 */ /* 0x000fe20008ffe4ff */
[----:B------:R1:W-:Y:S01]  /*9950*/  @P4 STS.128 [R203+0x6000], RZ ;  /* 0x006000ffcb004388 */ /* 0x0003e20000000c00 */
[----:B------:R-:W-:Y:S01]  /*9960*/  @!P2 LEA R14, P1, R9, UR20, 0x1 ;  /* 0x00000014090eac11 */ /* 0x000fe2000f8208ff */
[----:B------:R-:W-:Y:S01]  /*9970*/  BSSY B0, `(.L_x_2196) ;  /* 0x000006a000007945 */ /* 0x000fe20003800000 */
[----:B------:R-:W-:Y:S01]  /*9980*/  @!P3 LEA.HI.X R23, R11, UR21, R4, 0x1, P5 ;  /* 0x000000150b17bc11 */ /* 0x000fe2000a8f0c04 */
[----:B------:R-:W-:Y:S01]  /*9990*/  IMAD.U32 R4, RZ, RZ, UR26 ;  /* 0x0000001aff047e24 */ /* 0x000fe2000f8e00ff */
[----:B------:R-:W-:Y:S01]  /*99a0*/  @!P2 LEA.HI.X R15, R9, UR21, R2, 0x1, P1 ;  /* 0x00000015090fac11 */ /* 0x000fe200088f0c02 */
[----:B------:R-:W-:Y:S01]  /*99b0*/  IMAD.U32 R2, RZ, RZ, UR27 ;  /* 0x0000001bff027e24 */ /* 0x000fe2000f8e00ff */
[----:B------:R-:W-:Y:S01]  /*99c0*/  @!P4 IADD3 R13, P5, R13, UR16, RZ ;  /* 0x000000100d0dcc10 */ /* 0x000fe2000ffbe0ff */
[----:B------:R-:W-:Y:S01]  /*99d0*/  IMAD.U32 R9, RZ, RZ, UR26 ;  /* 0x0000001aff097e24 */ /* 0x000fe2000f8e00ff */
[----:B------:R-:W-:Y:S01]  /*99e0*/  @!PT LDS RZ, [RZ] ;  /* 0x00000000fffff984 */ /* 0x000fe20000000800 */
[----:B------:R-:W-:Y:S01]  /*99f0*/  @!PT LDS RZ, [RZ] ;  /* 0x00000000fffff984 */ /* 0x000fe20000000800 */
[----:B------:R-:W-:Y:S01]  /*9a00*/  @!PT LDS RZ, [RZ] ;  /* 0x00000000fffff984 */ /* 0x000fe20000000800 */
[----:B------:R1:W-:Y:S02]  /*9a10*/  @!P4 LDGSTS.E.BYPASS.LTC128B.128 [R203+0x6000], desc[UR24][R28.64] ;  /* 0x060000001ccbcfae */ /* 0x0003e4000b901d58 */
[----:B------:R-:W-:-:S02]  /*9a20*/  @!P4 IADD3.X R4, R4, UR8, RZ, P5, !PT ;  /* 0x000000080404cc10 */ /* 0x000fc4000affe4ff */
[--C-:B------:R-:W-:Y:S01]  /*9a30*/  @!P3 IADD3 R11, P5, P1, R133, UR16, R2.reuse ;  /* 0x00000010850bbc10 */ /* 0x100fe2000f9be002 */
[----:B------:R1:W-:Y:S01]  /*9a40*/  @P3 STS.128 [R203+0x8000], RZ ;  /* 0x008000ffcb003388 */ /* 0x0003e20000000c00 */
[----:B------:R-:W-:Y:S02]  /*9a50*/  @!P4 LEA R20, P6, R13, R210, 0x1 ;  /* 0x000000d20d14c211 */ /* 0x000fe400078c08ff */
[C---:B------:R-:W-:Y:S01]  /*9a60*/  @!P3 IADD3.X R8, R134.reuse, UR8, R9, P5, P1 ;  /* 0x000000088608bc10 */ /* 0x040fe2000afe2409 */
[----:B------:R-:W-:Y:S01]  /*9a70*/  @!PT LDS RZ, [RZ] ;  /* 0x00000000fffff984 */ /* 0x000fe20000000800 */
[----:B------:R-:W-:Y:S01]  /*9a80*/  @!PT LDS RZ, [RZ] ;  /* 0x00000000fffff984 */ /* 0x000fe20000000800 */
[----:B------:R-:W-:Y:S01]  /*9a90*/  @!PT LDS RZ, [RZ] ;  /* 0x00000000fffff984 */ /* 0x000fe20000000800 */
[----:B------:R1:W-:Y:S01]  /*9aa0*/  @!P3 LDGSTS.E.BYPASS.LTC128B.128 [R203+0x8000], desc[UR24][R22.64+0x80] ;  /* 0x0800008016cbbfae */ /* 0x0003e2000b901d58 */
[----:B------:R-:W-:Y:S01]  /*9ab0*/  @!P2 IADD3 R9, P5, P1, R133, UR16, R2 ;  /* 0x000000108509ac10 */ /* 0x000fe2000f9be002 */
[----:B------:R-:W-:Y:S01]  /*9ac0*/  IMAD.U32 R2, RZ, RZ, UR4 ;  /* 0x00000004ff027e24 */ /* 0x000fe2000f8e00ff */
[----:B------:R-:W-:Y:S01]  /*9ad0*/  @!P4 LEA.HI.X R21, R13, R209, R4, 0x1, P6 ;  /* 0x000000d10d15c211 */ /* 0x000fe200030f0c04 */
[----:B------:R-:W-:Y:S01]  /*9ae0*/  IMAD.U32 R13, RZ, RZ, UR7 ;  /* 0x00000007ff0d7e24 */ /* 0x000fe2000f8e00ff */
[----:B------:R-:W-:Y:S01]  /*9af0*/  @!P2 IADD3.X R6, R134, UR8, R25, P5, P1 ;  /* 0x000000088606ac10 */ /* 0x000fe2000afe2419 */
[----:B------:R-:W-:Y:S01]  /*9b00*/  IMAD.U32 R4, RZ, RZ, UR7 ;  /* 0x00000007ff047e24 */ /* 0x000fe2000f8e00ff */
[----:B------:R-:W-:Y:S01]  /*9b10*/  @!P3 LEA R12, P6, R11, UR20, 0x1 ;  /* 0x000000140b0cbc11 */ /* 0x000fe2000f8c08ff */
[----:B------:R1:W-:Y:S01]  /*9b20*/  @P2 STS.128 [R203+0xa000], RZ ;  /* 0x00a000ffcb002388 */ /* 0x0003e20000000c00 */
[----:B------:R-:W-:-:S02]  /*9b30*/  @!P2 LEA R10, P1, R9, UR20, 0x1 ;  /* 0x00000014090aac11 */ /* 0x000fc4000f8208ff */
[----:B------:R-:W-:Y:S01]  /*9b40*/  @!P4 LEA R30, P5, R13, R210, 0x1 ;  /* 0x000000d20d1ec211 */ /* 0x000fe200078a08ff */
[----:B------:R-:W-:Y:S01]  /*9b50*/  @!PT LDS RZ, [RZ] ;  /* 0x00000000fffff984 */ /* 0x000fe20000000800 */
[----:B------:R-:W-:Y:S01]  /*9b60*/  @!PT LDS RZ, [RZ] ;  /* 0x00000000fffff984 */ /* 0x000fe20000000800 */
[----:B------:R-:W-:Y:S01]  /*9b70*/  @!PT LDS RZ, [RZ] ;  /* 0x00000000fffff984 */ /* 0x000fe20000000800 */
[----:B------:R1:W-:Y:S01]  /*9b80*/  @!P2 LDGSTS.E.BYPASS.LTC128B.128 [R203+0xa000], desc[UR24][R14.64+0x100] ;  /* 0x0a0001000ecbafae */ /* 0x0003e2000b901d58 */
[----:B------:R-:W-:Y:S02]  /*9b90*/  @!P3 LEA.HI.X R13, R11, UR21, R8, 0x1, P6 ;  /* 0x000000150b0dbc11 */ /* 0x000fe4000b0f0c08 */
[----:B------:R-:W-:Y:S01]  /*9ba0*/  @!P2 LEA.HI.X R11, R9, UR21, R6, 0x1, P1 ;  /* 0x00000015090bac11 */ /* 0x000fe200088f0c06 */
[----:B------:R1:W-:Y:S01]  /*9bb0*/  @P4 STS.128 [R203+0x6800], RZ ;  /* 0x006800ffcb004388 */ /* 0x0003e20000000c00 */
[C---:B------:R-:W-:Y:S02]  /*9bc0*/  @!P3 IADD3 R6, P1, R133.reuse, UR7, RZ ;  /* 0x000000078506bc10 */ /* 0x040fe4000ff3e0ff */
[----:B------:R-:W-:Y:S01]  /*9bd0*/  @!P4 LEA.HI.X R31, R4, R209, R2, 0x1, P5 ;  /* 0x000000d1041fc211 */ /* 0x000fe200028f0c02 */
[----:B------:R-:W-:Y:S01]  /*9be0*/  @!PT LDS RZ, [RZ] ;  /* 0x00000000fffff984 */ /* 0x000fe20000000800 */
[----:B------:R-:W-:Y:S01]  /*9bf0*/  @!PT LDS RZ, [RZ] ;  /* 0x00000000fffff984 */ /* 0x000fe20000000800 */
[----:B------:R-:W-:Y:S01]  /*9c00*/  @!PT LDS RZ, [RZ] ;  /* 0x00000000fffff984 */ /* 0x000fe20000000800 */
[----:B------:R1:W-:Y:S01]  /*9c10*/  @!P4 LDGSTS.E.BYPASS.LTC128B.128 [R203+0x6800], desc[UR24][R20.64] ;  /* 0x0680000014cbcfae */ /* 0x0003e2000b901d58 */
[----:B------:R-:W-:Y:S01]  /*9c20*/  @!P2 IADD3 R9, P5, R133, UR7, RZ ;  /* 0x000000078509ac10 */ /* 0x000fe2000ffbe0ff */
[----:B------:R-:W-:Y:S01]  /*9c30*/  UIADD3 UR7, UP0, UR27, UR7, URZ ;  /* 0x000000071b077290 */ /* 0x000fe2000ff1e03f */
[----:B------:R-:W-:Y:S01]  /*9c40*/  @!P3 IADD3.X R25, R134, UR4, RZ, P1, !PT ;  /* 0x000000048619bc10 */ /* 0x000fe20008ffe4ff */
[----:B------:R1:W-:Y:S01]  /*9c50*/  @P3 STS.128 [R203+0x8800], RZ ;  /* 0x008800ffcb003388 */ /* 0x0003e20000000c00 */
[----:B------:R-:W-:-:S02]  /*9c60*/  @!P3 LEA R34, P1, R6, UR20, 0x1 ;  /* 0x000000140622bc11 */ /* 0x000fc4000f8208ff */
[----:B------:R-:W-:Y:S01]  /*9c70*/  @!P2 IADD3.X R2, R134, UR4, RZ, P5, !PT ;  /* 0x000000048602ac10 */ /* 0x000fe2000affe4ff */
[----:B------:R-:W-:Y:S01]  /*9c80*/  UIADD3.X UR4, UR26, UR4, URZ, UP0, !UPT ;  /* 0x000000041a047290 */ /* 0x000fe200087fe43f */
[C---:B------:R-:W-:Y:S01]  /*9c90*/  @!P2 LEA R32, P5, R9.reuse, UR20, 0x1 ;  /* 0x000000140920ac11 */ /* 0x040fe2000f8a08ff */
[----:B------:R-:W-:Y:S01]  /*9ca0*/  IMAD.U32 R4, RZ, RZ, UR7 ;  /* 0x00000007ff047e24 */ /* 0x000fe2000f8e00ff */
[----:B------:R-:W-:Y:S01]  /*9cb0*/  @!P3 LEA.HI.X R35, R6, UR21, R25, 0x1, P1 ;  /* 0x000000150623bc11 */ /* 0x000fe200088f0c19 */
        /* <DEDUP_REMOVED lines=13> */
[----:B------:R-:W-:Y:S01]  /*9d90*/  @!PT LDS RZ, [RZ] ;  /* 0x00000000fffff984 */ /* 0x000fe20000000800 */
[----:B------:R-:W-:Y:S01]  /*9da0*/  @!PT LDS RZ, [RZ] ;  /* 0x00000000fffff984 */ /* 0x000fe20000000800 */
[----:B------:R-:W-:Y:S01]  /*9db0*/  @!PT LDS RZ, [RZ] ;  /* 0x00000000fffff984 */ /* 0x000fe20000000800 */
[----:B------:R1:W-:Y:S01]  /*9dc0*/  @!P2 LDGSTS.E.BYPASS.LTC128B.128 [R203+0xa800], desc[UR24][R10.64+0x100] ;  /* 0x0a8001000acbafae */ /* 0x0003e2000b901d58 */
[----:B------:R-:W-:-:S03]  /*9dd0*/  @!P3 LEA.HI.X R9, R9, UR21, R6, 0x1, P1 ;  /* 0x000000150909bc11 */ /* 0x000fc600088f0c06 */
        /* <DEDUP_REMOVED lines=35> */
.L_x_2197:
[----:B------:R-:W-:Y:S05]  /*a010*/  BSYNC B0 ;  /* 0x0000000000007941 */ /* 0x000fea0003800000 */
.L_x_2196:
[----:B------:R-:W0:Y:S01]  /*a020*/  LDGDEPBAR ;  /* 0x00000000000079af */ /* 0x000e220000000000 */
[----:B-12---:R-:W-:Y:S01]  /*a030*/  IMAD.U32 R9, RZ, RZ, UR16 ;  /* 0x00000010ff097e24 */ /* 0x006fe2000f8e00ff */
[----:B------:R-:W-:Y:S01]  /*a040*/  MOV R2, UR8 ;  /* 0x0000000800027c02 */ /* 0x000fe20008000f00 */
[----:B------:R-:W-:-:S03]  /*a050*/  IMAD.U32 R4, RZ, RZ, UR16 ;  /* 0x00000010ff047e24 */ /* 0x000fc6000f8e00ff */
[----:B------:R-:W-:-:S04]  /*a060*/  LEA R210, P1, R9, R210, 0x1 ;  /* 0x000000d209d27211 */ /* 0x000fc800078208ff */
[----:B------:R-:W-:-:S09]  /*a070*/  LEA.HI.X R209, R4, R209, R2, 0x1, P1 ;  /* 0x000000d104d17211 */ /* 0x000fd200008f0c02 */
.L_x_2193:
[----:B------:R-:W-:Y:S01]  /*a080*/  FMNMX.FTZ R9, R132, R0, !PT ;  /* 0x0000000084097209 */ /* 0x000fe20007810000 */
        /* <DEDUP_REMOVED lines=39> */
[----:B-1----:R-:W-:-:S03]  /*a300*/  FMNMX.FTZ R214, R9, R214, !PT ;  /* 0x000000d609d67209 */ /* 0x002fc60007810000 */
[----:B------:R-:W-:Y:S01]  /*a310*/  LDSM.16.MT88.4 R8, [R192+0xc000] ;  /* 0x00c00000c008783b */ /* 0x000fe20000004200 */
[----:B--2---:R-:W-:Y:S01]  /*a320*/  FMNMX.FTZ R207, R2, R207, !PT ;  /* 0x000000cf02cf7209 */ /* 0x004fe20007810000 */
        /* <DEDUP_REMOVED lines=18> */
[----:B------:R-:W-:Y:S01]  /*a450*/  FMUL.FTZ R3, R6, UR14 ;  /* 0x0000000e06037c20 */ /* 0x000fe20008410000 */
[----:B------:R-:W-:Y:S01]  /*a460*/  MUFU.EX2 R208, R208 ;  /* 0x000000d000d07308 */ /* 0x000fe20000000800 */
[----:B------:R-:W-:Y:S01]  /*a470*/  FADD.FTZ R4, R132, -R7 ;  /* 0x8000000784047221 */ /* 0x000fe20000010000 */
[----:B------:R-:W2:Y:S01]  /*a480*/  LDSM.16.MT88.4 R24, [R189+0xc000] ;  /* 0x00c00000bd18783b */ /* 0x000ea20000004200 */
[--C-:B------:R-:W-:Y:S01]  /*a490*/  FFMA.FTZ R223, R142, UR14, -R221.reuse ;  /* 0x0000000e8edf7c23 */ /* 0x100fe200080108dd */
[--C-:B------:R-:W-:Y:S01]  /*a4a0*/  FFMA.FTZ R230, R140, UR14, -R221.reuse ;  /* 0x0000000e8ce67c23 */ /* 0x100fe200080108dd */
[----:B------:R-:W-:Y:S01]  /*a4b0*/  FMUL.FTZ R216, R4, UR14 ;  /* 0x0000000e04d87c20 */ /* 0x000fe20008410000 */
[----:B------:R-:W-:Y:S01]  /*a4c0*/  LDSM.16.MT88.4 R140, [R188+0x10000] ;  /* 0x01000000bc8c783b */ /* 0x000fe20000004200 */
[--C-:B------:R-:W-:Y:S01]  /*a4d0*/  FFMA.FTZ R226, R136, UR14, -R221.reuse ;  /* 0x0000000e88e27c23 */ /* 0x100fe200080108dd */
[----:B------:R-:W3:Y:S01]  /*a4e0*/  MUFU.EX2 R175, R175 ;  /* 0x000000af00af7308 */ /* 0x000ee20000000800 */
[--C-:B------:R-:W-:Y:S01]  /*a4f0*/  FFMA.FTZ R225, R138, UR14, -R221.reuse ;  /* 0x0000000e8ae17c23 */ /* 0x100fe200080108dd */
[--C-:B------:R-:W-:Y:S01]  /*a500*/  FFMA.FTZ R227, R227, UR14, -R170.reuse ;  /* 0x0000000ee3e37c23 */ /* 0x100fe200080108aa */
        /* <DEDUP_REMOVED lines=13> */
[----:B------:R-:W4:Y:S01]  /*a5e0*/  MUFU.EX2 R173, R173 ;  /* 0x000000ad00ad7308 */ /* 0x000f220000000800 */
[----:B---3--:R-:W-:Y:S01]  /*a5f0*/  F2FP.F16.F32.PACK_AB R4, R175, R208 ;  /* 0x000000d0af04723e */ /* 0x008fe200000000ff */
        /* <DEDUP_REMOVED lines=8> */
[----:B------:R-:W-:Y:S01]  /*a680*/  LDSM.16.MT88.4 R144, [R188+0xd000] ;  /* 0x00d00000bc90783b */ /* 0x000fe20000004200 */
[--C-:B------:R-:W-:Y:S01]  /*a690*/  FFMA.FTZ R219, R171, UR14, -R170.reuse ;  /* 0x0000000eabdb7c23 */ /* 0x100fe200080108aa */
[--C-:B------:R-:W-:Y:S01]  /*a6a0*/  FFMA.FTZ R222, R169, UR14, -R170.reuse ;  /* 0x0000000ea9de7c23 */ /* 0x100fe200080108aa */
[----:B------:R-:W-:-:S03]  /*a6b0*/  FFMA.FTZ R241, R168, UR14, -R170 ;  /* 0x0000000ea8f17c23 */ /* 0x000fc600080108aa */
        /* <DEDUP_REMOVED lines=57> */
[----:B------:R-:W3:Y:S01]  /*aa50*/  LDSM.16.MT88.4 R124, [R189+0x10000] ;  /* 0x01000000bd7c783b */ /* 0x000ee20000004200 */
        /* <DEDUP_REMOVED lines=47> */
[----:B------:R-:W3:Y:S01]  /*ad50*/  MUFU.EX2 R226, R226 ;  /* 0x000000e200e27308 */ /* 0x000ee20000000800 */
[-C--:B------:R-:W-:Y:S01]  /*ad60*/  FMUL.FTZ R96, R96, R216.reuse ;  /* 0x000000d860607220 */ /* 0x080fe20000410000 */
[C---:B------:R-:W-:Y:S01]  /*ad70*/  HMMA.16816.F32 R92, R4.reuse, R126, R92 ;  /* 0x0000007e045c723c */ /* 0x040fe2000000185c */
[----:B------:R-:W5:Y:S01]  /*ad80*/  LDSM.16.MT88.4 R124, [R188+0xc800] ;  /* 0x00c80000bc7c783b */ /* 0x000f620000004200 */
[-C--:B------:R-:W-:Y:S01]  /*ad90*/  FMUL.FTZ R97, R97, R216.reuse ;  /* 0x000000d861617220 */ /* 0x080fe20000410000 */
[-C--:B------:R-:W-:Y:S01]  /*ada0*/  FMUL.FTZ R98, R98, R3.reuse ;  /* 0x0000000362627220 */ /* 0x080fe20000410000 */
[-C--:B------:R-:W-:Y:S01]  /*adb0*/  FMUL.FTZ R99, R99, R3.reuse ;  /* 0x0000000363637220 */ /* 0x080fe20000410000 */
[-C--:B------:R-:W-:Y:S01]  /*adc0*/  FMUL.FTZ R112, R112, R216.reuse ;  /* 0x000000d870707220 */ /* 0x080fe20000410000 */
[C---:B----4-:R-:W-:Y:S01]  /*add0*/  HMMA.16816.F32 R60, R4.reuse, R56, R60 ;  /* 0x00000038043c723c */ /* 0x050fe2000000183c */
[----:B------:R-:W-:Y:S01]  /*ade0*/  MUFU.EX2 R225, R225 ;  /* 0x000000e100e17308 */ /* 0x000fe20000000800 */
[-C--:B------:R-:W-:Y:S01]  /*adf0*/  FMUL.FTZ R113, R113, R216.reuse ;  /* 0x000000d871717220 */ /* 0x080fe20000410000 */
[-C--:B------:R-:W-:Y:S01]  /*ae00*/  FMUL.FTZ R114, R114, R3.reuse ;  /* 0x0000000372727220 */ /* 0x080fe20000410000 */
[----:B------:R-:W-:Y:S01]  /*ae10*/  FMUL.FTZ R115, R115, R3 ;  /* 0x0000000373737220 */ /* 0x000fe20000410000 */
[----:B------:R-:W-:Y:S01]  /*ae20*/  LDSM.16.MT88.4 R108, [R190+0xe800] ;  /* 0x00e80000be6c783b */ /* 0x000fe20000004200 */
[----:B------:R-:W-:Y:S01]  /*ae30*/  HMMA.16816.F32 R56, R4, R58, R80 ;  /* 0x0000003a0438723c */ /* 0x000fe20000001850 */
[----:B------:R-:W-:-:S02]  /*ae40*/  FFMA.FTZ R208, R213, R216, R208 ;  /* 0x000000d8d5d07223 */ /* 0x000fc400000100d0 */
[----:B------:R-:W4:Y:S01]  /*ae50*/  MUFU.EX2 R230, R230 ;  /* 0x000000e600e67308 */ /* 0x000f220000000800 */
[----:B------:R-:W-:Y:S01]  /*ae60*/  LDSM.16.MT88.4 R120, [R192+0xe800] ;  /* 0x00e80000c078783b */ /* 0x000fe20000004200 */
[----:B------:R-:W-:Y:S01]  /*ae70*/  FADD.FTZ R175, R175, R208 ;  /* 0x000000d0afaf7221 */ /* 0x000fe20000010000 */
[C---:B-1----:R-:W-:Y:S01]  /*ae80*/  HMMA.16816.F32 R68, R4.reuse, R64, R68 ;  /* 0x000000400444723c */ /* 0x042fe20000001844 */
[-C--:B------:R-:W-:Y:S01]  /*ae90*/  FMUL.FTZ R80, R100, R216.reuse ;  /* 0x000000d864507220 */ /* 0x080fe20000410000 */
[----:B------:R-:W-:Y:S01]  /*aea0*/  FMUL.FTZ R81, R101, R216 ;  /* 0x000000d865517220 */ /* 0x000fe20000410000 */
[-C--:B------:R-:W-:Y:S01]  /*aeb0*/  FMUL.FTZ R82, R102, R3.reuse ;  /* 0x0000000366527220 */ /* 0x080fe20000410000 */
[----:B------:R-:W-:Y:S01]  /*aec0*/  FMUL.FTZ R83, R103, R3 ;  /* 0x0000000367537220 */ /* 0x000fe20000410000 */
[----:B------:R-:W-:Y:S01]  /*aed0*/  MUFU.EX2 R227, R227 ;  /* 0x000000e300e37308 */ /* 0x000fe20000000800 */
[----:B------:R-:W-:Y:S01]  /*aee0*/  HMMA.16816.F32 R64, R4, R66, R88 ;  /* 0x000000420440723c */ /* 0x000fe20000001858 */
[----:B---3--:R-:W-:Y:S01]  /*aef0*/  F2FP.F16.F32.PACK_AB R100, R226, R223 ;  /* 0x000000dfe264723e */ /* 0x008fe200000000ff */
[----:B------:R-:W-:-:S04]  /*af00*/  FADD.FTZ R174, R174, R175 ;  /* 0x000000afaeae7221 */ /* 0x000fc80000010000 */
[C---:B--2---:R-:W-:Y:S01]  /*af10*/  HMMA.16816.F32 R76, R4.reuse, R72, R76 ;  /* 0x00000048044c723c */ /* 0x044fe2000000184c */
[-C--:B------:R-:W-:Y:S01]  /*af20*/  FMUL.FTZ R88, R104, R216.reuse ;  /* 0x000000d868587220 */ /* 0x080fe20000410000 */
[----:B------:R-:W-:Y:S01]  /*af30*/  FMUL.FTZ R89, R105, R216 ;  /* 0x000000d869597220 */ /* 0x000fe20000410000 */
[-C--:B------:R-:W-:Y:S01]  /*af40*/  FMUL.FTZ R90, R106, R3.reuse ;  /* 0x000000036a5a7220 */ /* 0x080fe20000410000 */
[----:B------:R-:W-:Y:S01]  /*af50*/  FMUL.FTZ R91, R107, R3 ;  /* 0x000000036b5b7220 */ /* 0x000fe20000410000 */
[----:B------:R-:W1:Y:S01]  /*af60*/  MUFU.EX2 R232, R232 ;  /* 0x000000e800e87308 */ /* 0x000e620000000800 */
[----:B------:R-:W2:Y:S01]  /*af70*/  LDSM.16.MT88.4 R104, [R189+0xe800] ;  /* 0x00e80000bd68783b */ /* 0x000ea20000004200 */
[----:B----4-:R-:W-:Y:S01]  /*af80*/  F2FP.F16.F32.PACK_AB R102, R230, R225 ;  /* 0x000000e1e666723e */ /* 0x010fe200000000ff */
[----:B------:R-:W-:Y:S01]  /*af90*/  HMMA.16816.F32 R72, R4, R74, R96 ;  /* 0x0000004a0448723c */ /* 0x000fe20000001860 */
[----:B------:R-:W-:-:S04]  /*afa0*/  FADD.FTZ R174, R173, R174 ;  /* 0x000000aeadae7221 */ /* 0x000fc80000010000 */
[----:B------:R-:W-:Y:S01]  /*afb0*/  MUFU.EX2 R229, R229 ;  /* 0x000000e500e57308 */ /* 0x000fe20000000800 */
[C---:B-----5:R-:W-:Y:S01]  /*afc0*/  HMMA.16816.F32 R80, R4.reuse, R128, R80 ;  /* 0x000000800450723c */ /* 0x060fe20000001850 */
[-C--:B------:R-:W-:Y:S01]  /*afd0*/  FMUL.FTZ R96, R116, R216.reuse ;  /* 0x000000d874607220 */ /* 0x080fe20000410000 */
[----:B------:R-:W-:Y:S01]  /*afe0*/  FMUL.FTZ R97, R117, R216 ;  /* 0x000000d875617220 */ /* 0x000fe20000410000 */
[-C--:B------:R-:W-:Y:S01]  /*aff0*/  FMUL.FTZ R98, R118, R3.reuse ;  /* 0x0000000376627220 */ /* 0x080fe20000410000 */
[-C--:B------:R-:W-:Y:S01]  /*b000*/  FMUL.FTZ R99, R119, R3.reuse ;  /* 0x0000000377637220 */ /* 0x080fe20000410000 */
[----:B------:R-:W-:Y:S01]  /*b010*/  FFMA.FTZ R3, R211, R3, R172 ;  /* 0x00000003d3037223 */ /* 0x000fe200000100ac */
[C---:B------:R-:W-:Y:S01]  /*b020*/  HMMA.16816.F32 R88, R4.reuse, R130, R88 ;  /* 0x000000820458723c */ /* 0x040fe20000001858 */
[----:B------:R-:W3:Y:S01]  /*b030*/  MUFU.EX2 R234, R234 ;  /* 0x000000ea00ea7308 */ /* 0x000ee20000000800 */
[----:B-1----:R-:W-:Y:S01]  /*b040*/  F2FP.F16.F32.PACK_AB R101, R232, R227 ;  /* 0x000000e3e865723e */ /* 0x002fe200000000ff */
[----:B------:R-:W-:Y:S01]  /*b050*/  LDSM.16.MT88.4 R128, [R189+0xc800] ;  /* 0x00c80000bd80783b */ /* 0x000fe20000004200 */
[----:B------:R-:W-:Y:S01]  /*b060*/  FADD.FTZ R3, R2, R3 ;  /* 0x0000000302037221 */ /* 0x000fe20000010000 */
[----:B------:R-:W-:Y:S01]  /*b070*/  FADD.FTZ R223, R223, R174 ;  /* 0x000000aedfdf7221 */ /* 0x000fe20000010000 */
[----:B------:R-:W-:Y:S01]  /*b080*/  HMMA.16816.F32 R96, R4, R140, R96 ;  /* 0x0000008c0460723c */ /* 0x000fe20000001860 */
[----:B------:R-:W-:Y:S01]  /*b090*/  LDSM.16.MT88.4 R116, [R192+0x10800] ;  /* 0x01080000c074783b */ /* 0x000fe20000004200 */
[----:B------:R-:W-:Y:S01]  /*b0a0*/  FADD.FTZ R0, R0, R3 ;  /* 0x0000000300007221 */ /* 0x000fe20000010000 */
[----:B------:R-:W-:Y:S01]  /*b0b0*/  MUFU.EX2 R231, R231 ;  /* 0x000000e700e77308 */ /* 0x000fe20000000800 */
[----:B------:R-:W-:-:S02]  /*b0c0*/  FADD.FTZ R226, R226, R223 ;  /* 0x000000dfe2e27221 */ /* 0x000fc40000010000 */
[----:B------:R-:W-:Y:S01]  /*b0d0*/  HMMA.16816.F32 R4, R4, R142, R112 ;  /* 0x0000008e0404723c */ /* 0x000fe20000001870 */
[----:B------:R-:W-:Y:S01]  /*b0e0*/  LDSM.16.MT88.4 R112, [R188+0xe800] ;  /* 0x00e80000bc70783b */ /* 0x000fe20000004200 */
[----:B------:R-:W-:Y:S01]  /*b0f0*/  FADD.FTZ R0, R217, R0 ;  /* 0x00000000d9007221 */ /* 0x000fe20000010000 */
[----:B------:R-:W-:Y:S02]  /*b100*/  FADD.FTZ R225, R225, R226 ;  /* 0x000000e2e1e17221 */ /* 0x000fe40000010000 */
[----:B------:R-:W1:Y:S01]  /*b110*/  MUFU.EX2 R236, R236 ;  /* 0x000000ec00ec7308 */ /* 0x000e620000000800 */
[----:B---3--:R-:W-:Y:S01]  /*b120*/  F2FP.F16.F32.PACK_AB R103, R234, R229 ;  /* 0x000000e5ea67723e */ /* 0x008fe200000000ff */
[----:B------:R-:W-:Y:S01]  /*b130*/  FADD.FTZ R227, R227, R0 ;  /* 0x00000000e3e37221 */ /* 0x000fe20000010000 */
[----:B------:R-:W-:-:S03]  /*b140*/  FADD.FTZ R230, R230, R225 ;  /* 0x000000e1e6e67221 */ /* 0x000fc60000010000 */
[----:B------:R-:W-:Y:S02]  /*b150*/  FADD.FTZ R232, R232, R227 ;  /* 0x000000e3e8e87221 */ /* 0x000fe40000010000 */
[----:B------:R-:W-:Y:S01]  /*b160*/  HMMA.16816.F32 R36, R100, R124, R36 ;  /* 0x0000007c6424723c */ /* 0x000fe20000001824 */
[----:B------:R-:W-:Y:S01]  /*b170*/  MUFU.EX2 R233, R233 ;  /* 0x000000e900e97308 */ /* 0x000fe20000000800 */
[----:B------:R-:W-:-:S04]  /*b180*/  FADD.FTZ R229, R229, R232 ;  /* 0x000000e8e5e57221 */ /* 0x000fc80000010000 */
[C---:B--2---:R-:W-:Y:S01]  /*b190*/  HMMA.16816.F32 R60, R100.reuse, R104, R60 ;  /* 0x00000068643c723c */ /* 0x044fe2000000183c */
[----:B------:R-:W-:Y:S02]  /*b1a0*/  FADD.FTZ R234, R234, R229 ;  /* 0x000000e5eaea7221 */ /* 0x000fe40000010000 */
[----:B------:R-:W-:Y:S03]  /*b1b0*/  MUFU.EX2 R238, R238 ;  /* 0x000000ee00ee7308 */ /* 0x000fe60000000800 */
[C---:B------:R-:W-:Y:S01]  /*b1c0*/  HMMA.16816.F32 R56, R100.reuse, R106, R56 ;  /* 0x0000006a6438723c */ /* 0x040fe20000001838 */
[----:B------:R-:W2:Y:S04]  /*b1d0*/  LDSM.16.MT88.4 R104, [R189+0x10800] ;  /* 0x01080000bd68783b */ /* 0x000ea80000004200 */
[----:B------:R-:W-:Y:S01]  /*b1e0*/  MUFU.EX2 R235, R235 ;  /* 0x000000eb00eb7308 */ /* 0x000fe20000000800 */
[C---:B------:R-:W-:Y:S01]  /*b1f0*/  HMMA.16816.F32 R32, R100.reuse, R126, R32 ;  /* 0x0000007e6420723c */ /* 0x040fe20000001820 */
[----:B------:R-:W3:Y:S05]  /*b200*/  LDSM.16.MT88.4 R124, [R192+0xd000] ;  /* 0x00d00000c07c783b */ /* 0x000eea0000004200 */
[C---:B------:R-:W-:Y:S01]  /*b210*/  HMMA.16816.F32 R12, R100.reuse, R136, R12 ;  /* 0x00000088640c723c */ /* 0x040fe2000000180c */
[----:B------:R-:W4:Y:S05]  /*b220*/  MUFU.EX2 R240, R240 ;  /* 0x000000f000f07308 */ /* 0x000f2a0000000800 */
[C---:B------:R-:W-:Y:S03]  /*b230*/  HMMA.16816.F32 R52, R100.reuse, R108, R52 ;  /* 0x0000006c6434723c */ /* 0x040fe60000001834 */
[----:B------:R-:W-:Y:S03]  /*b240*/  MUFU.EX2 R237, R237 ;  /* 0x000000ed00ed7308 */ /* 0x000fe60000000800 */
[C---:B------:R-:W-:Y:S01]  /*b250*/  HMMA.16816.F32 R48, R100.reuse, R110, R48 ;  /* 0x0000006e6430723c */ /* 0x040fe20000001830 */
[----:B------:R-:W5:Y:S04]  /*b260*/  LDSM.16.MT88.4 R108, [R190+0x10800] ;  /* 0x01080000be6c783b */ /* 0x000f680000004200 */
[----:B------:R-:W3:Y:S01]  /*b270*/  MUFU.EX2 R242, R242 ;  /* 0x000000f200f27308 */ /* 0x000ee20000000800 */
[C---:B------:R-:W-:Y:S06]  /*b280*/  HMMA.16816.F32 R44, R100.reuse, R120, R44 ;  /* 0x00000078642c723c */ /* 0x040fec000000182c */
[C---:B------:R-:W-:Y:S01]  /*b290*/  HMMA.16816.F32 R40, R100.reuse, R122, R40 ;  /* 0x0000007a6428723c */ /* 0x040fe20000001828 */
[----:B------:R-:W5:Y:S01]  /*b2a0*/  LDSM.16.MT88.4 R120, [R188+0x10800] ;  /* 0x01080000bc78783b */ /* 0x000f620000004200 */
[----:B------:R-:W-:Y:S04]  /*b2b0*/  MUFU.EX2 R224, R224 ;  /* 0x000000e000e07308 */ /* 0x000fe80000000800 */
[C---:B--2---:R-:W-:Y:S04]  /*b2c0*/  HMMA.16816.F32 R84, R100.reuse, R104, R84 ;  /* 0x000000686454723c */ /* 0x044fe80000001854 */
[----:B------:R-:W2:Y:S02]  /*b2d0*/  MUFU.EX2 R239, R239 ;  /* 0x000000ef00ef7308 */ /* 0x000ea40000000800 */
[----:B------:R-:W-:Y:S01]  /*b2e0*/  HMMA.16816.F32 R92, R100, R106, R92 ;  /* 0x0000006a645c723c */ /* 0x000fe2000000185c */
[----:B-1----:R-:W-:Y:S01]  /*b2f0*/  F2FP.F16.F32.PACK_AB R104, R236, R231 ;  /* 0x000000e7ec68723e */ /* 0x002fe200000000ff */
[----:B------:R-:W-:Y:S01]  /*b300*/  FADD.FTZ R231, R231, R230 ;  /* 0x000000e6e7e77221 */ /* 0x000fe20000010000 */
[----:B----4-:R-:W-:Y:S01]  /*b310*/  F2FP.F16.F32.PACK_AB R105, R240, R235 ;  /* 0x000000ebf069723e */ /* 0x010fe200000000ff */
[----:B------:R-:W-:-:S02]  /*b320*/  FADD.FTZ R235, R235, R234 ;  /* 0x000000eaebeb7221 */ /* 0x000fc40000010000 */
[C---:B------:R-:W-:Y:S01]  /*b330*/  HMMA.16816.F32 R8, R100.reuse, R138, R8 ;  /* 0x0000008a6408723c */ /* 0x040fe20000001808 */
[----:B------:R-:W-:Y:S01]  /*b340*/  F2FP.F16.F32.PACK_AB R106, R238, R233 ;  /* 0x000000e9ee6a723e */ /* 0x000fe200000000ff */
[----:B------:R-:W1:Y:S01]  /*b350*/  LDSM.16.MT88.4 R136, [R192+0xf000] ;  /* 0x00f00000c088783b */ /* 0x000e620000004200 */
[----:B---3--:R-:W-:Y:S01]  /*b360*/  F2FP.F16.F32.PACK_AB R107, R242, R237 ;  /* 0x000000edf26b723e */ /* 0x008fe200000000ff */
[----:B------:R-:W-:Y:S01]  /*b370*/  MUFU.EX2 R220, R220 ;  /* 0x000000dc00dc7308 */ /* 0x000fe20000000800 */
[----:B------:R-:W-:Y:S01]  /*b380*/  FADD.FTZ R236, R236, R231 ;  /* 0x000000e7ecec7221 */ /* 0x000fe20000010000 */
[----:B------:R-:W-:Y:S01]  /*b390*/  HMMA.16816.F32 R28, R100, R128, R28 ;  /* 0x00000080641c723c */ /* 0x000fe2000000181c */
[----:B------:R-:W-:Y:S01]  /*b3a0*/  FADD.FTZ R240, R240, R235 ;  /* 0x000000ebf0f07221 */ /* 0x000fe20000010000 */
[----:B--2---:R-:W-:Y:S01]  /*b3b0*/  F2FP.F16.F32.PACK_AB R168, R239, R224 ;  /* 0x000000e0efa8723e */ /* 0x004fe200000000ff */
[----:B------:R-:W-:-:S03]  /*b3c0*/  FADD.FTZ R3, R233, R236 ;  /* 0x000000ece9037221 */ /* 0x000fc60000010000 */
[----:B------:R-:W-:Y:S01]  /*b3d0*/  HMMA.16816.F32 R24, R100, R130, R24 ;  /* 0x000000826418723c */ /* 0x000fe20000001818 */
[----:B------:R-:W2:Y:S01]  /*b3e0*/  MUFU.EX2 R221, R221 ;  /* 0x000000dd00dd7308 */ /* 0x000ea20000000800 */
[----:B------:R-:W-:-:S04]  /*b3f0*/  FADD.FTZ R3, R238, R3 ;  /* 0x00000003ee037221 */ /* 0x000fc80000010000 */
[----:B------:R-:W-:Y:S01]  /*b400*/  HMMA.16816.F32 R128, R104, R124, R12 ;  /* 0x0000007c6880723c */ /* 0x000fe2000000180c */
[----:B------:R-:W3:Y:S01]  /*b410*/  LDSM.16.MT88.4 R12, [R192+0x11000] ;  /* 0x01100000c00c783b */ /* 0x000ee20000004200 */
[----:B------:R-:W-:Y:S01]  /*b420*/  FADD.FTZ R224, R224, R3 ;  /* 0x00000003e0e07221 */ /* 0x000fe20000010000 */
[----:B------:R-:W-:Y:S01]  /*b430*/  MUFU.EX2 R218, R218 ;  /* 0x000000da00da7308 */ /* 0x000fe20000000800 */
[----:B------:R-:W-:Y:S02]  /*b440*/  MOV R3, R207 ;  /* 0x000000cf00037202 */ /* 0x000fe40000000f00 */
[----:B------:R-:W-:Y:S01]  /*b450*/  HMMA.16816.F32 R68, R100, R112, R68 ;  /* 0x000000706444723c */ /* 0x000fe20000001844 */
[----:B------:R-:W-:-:S04]  /*b460*/  FADD.FTZ R239, R239, R224 ;  /* 0x000000e0efef7221 */ /* 0x000fc80000010000 */
[----:B------:R-:W4:Y:S01]  /*b470*/  MUFU.EX2 R219, R219 ;  /* 0x000000db00db7308 */ /* 0x000f220000000800 */
[----:B------:R-:W-:Y:S01]  /*b480*/  HMMA.16816.F32 R64, R100, R114, R64 ;  /* 0x000000726440723c */ /* 0x000fe20000001840 */
[----:B------:R-:W3:Y:S01]  /*b490*/  LDSM.16.MT88.4 R112, [R190+0xf000] ;  /* 0x00f00000be70783b */ /* 0x000ee20000004200 */
[----:B--2---:R-:W-:Y:S01]  /*b4a0*/  F2FP.F16.F32.PACK_AB R170, R221, R220 ;  /* 0x000000dcddaa723e */ /* 0x004fe200000000ff */
[----:B------:R-:W-:-:S03]  /*b4b0*/  FADD.FTZ R220, R220, R239 ;  /* 0x000000efdcdc7221 */ /* 0x000fc60000010000 */
[----:B------:R-:W-:Y:S01]  /*b4c0*/  HMMA.16816.F32 R20, R100, R132, R20 ;  /* 0x000000846414723c */ /* 0x000fe20000001814 */
[----:B------:R-:W-:Y:S01]  /*b4d0*/  MUFU.EX2 R222, R222 ;  /* 0x000000de00de7308 */ /* 0x000fe20000000800 */
[----:B------:R-:W-:-:S04]  /*b4e0*/  FADD.FTZ R213, R221, R220 ;  /* 0x000000dcddd57221 */ /* 0x000fc80000010000 */
[C---:B------:R-:W-:Y:S03]  /*b4f0*/  HMMA.16816.F32 R16, R100.reuse, R134, R16 ;  /* 0x000000866410723c */ /* 0x040fe60000001810 */
[----:B------:R-:W2:Y:S01]  /*b500*/  MUFU.EX2 R241, R241 ;  /* 0x000000f100f17308 */ /* 0x000ea20000000800 */
[----:B----4-:R-:W-:Y:S02]  /*b510*/  F2FP.F16.F32.PACK_AB R169, R219, R218 ;  /* 0x000000dadba9723e */ /* 0x010fe400000000ff */
[C---:B------:R-:W-:Y:S06]  /*b520*/  HMMA.16816.F32 R76, R100.reuse, R116, R76 ;  /* 0x00000074644c723c */ /* 0x040fec000000184c */
[C---:B------:R-:W-:Y:S01]  /*b530*/  HMMA.16816.F32 R72, R100.reuse, R118, R72 ;  /* 0x000000766448723c */ /* 0x040fe20000001848 */
[----:B------:R-:W-:Y:S05]  /*b540*/  LDSM.16.MT88.4 R116, [R188+0xf000] ;  /* 0x00f00000bc74783b */ /* 0x000fea0000004200 */
[----:B-----5:R-:W-:Y:S01]  /*b550*/  HMMA.16816.F32 R80, R100, R108, R80 ;  /* 0x0000006c6450723c */ /* 0x020fe20000001850 */
[----:B--2---:R-:W-:-:S05]  /*b560*/  F2FP.F16.F32.PACK_AB R171, R241, R222 ;  /* 0x000000def1ab723e */ /* 0x004fca00000000ff */
[C---:B------:R-:W-:Y:S01]  /*b570*/  HMMA.16816.F32 R88, R100.reuse, R110, R88 ;  /* 0x0000006e6458723c */ /* 0x040fe20000001858 */
[----:B------:R-:W2:Y:S05]  /*b580*/  LDSM.16.MT88.4 R108, [R189+0xf000] ;  /* 0x00f00000bd6c783b */ /* 0x000eaa0000004200 */
[C---:B------:R-:W-:Y:S06]  /*b590*/  HMMA.16816.F32 R96, R100.reuse, R120, R96 ;  /* 0x000000786460723c */ /* 0x040fec0000001860 */
[----:B------:R-:W-:Y:S01]  /*b5a0*/  HMMA.16816.F32 R4, R100, R122, R4 ;  /* 0x0000007a6404723c */ /* 0x000fe20000001804 */
[----:B------:R-:W-:Y:S05]  /*b5b0*/  LDSM.16.MT88.4 R120, [R189+0x11000] ;  /* 0x01100000bd78783b */ /* 0x000fea0000004200 */
[C---:B------:R-:W-:Y:S01]  /*b5c0*/  HMMA.16816.F32 R124, R104.reuse, R126, R8 ;  /* 0x0000007e687c723c */ /* 0x040fe20000001808 */
[----:B------:R-:W4:Y:S05]  /*b5d0*/  LDSM.16.MT88.4 R8, [R190+0x11000] ;  /* 0x01100000be08783b */ /* 0x000f2a0000004200 */
[C---:B------:R-:W-:Y:S06]  /*b5e0*/  HMMA.16816.F32 R164, R104.reuse, R160, R20 ;  /* 0x000000a068a4723c */ /* 0x040fec0000001814 */
[C---:B------:R-:W-:Y:S06]  /*b5f0*/  HMMA.16816.F32 R160, R104.reuse, R162, R16 ;  /* 0x000000a268a0723c */ /* 0x040fec0000001810 */
[C---:B-1----:R-:W-:Y:S01]  /*b600*/  HMMA.16816.F32 R140, R104.reuse, R136, R44 ;  /* 0x00000088688c723c */ /* 0x042fe2000000182c */
[----:B------:R-:W1:Y:S05]  /*b610*/  LDSM.16.MT88.4 R44, [R188+0x11000] ;  /* 0x01100000bc2c783b */ /* 0x000e6a0000004200 */
[C---:B---3--:R-:W-:Y:S06]  /*b620*/  HMMA.16816.F32 R16, R104.reuse, R12, R76 ;  /* 0x0000000c6810723c */ /* 0x048fec000000184c */
[C---:B------:R-:W-:Y:S06]  /*b630*/  HMMA.16816.F32 R132, R104.reuse, R112, R52 ;  /* 0x000000706884723c */ /* 0x040fec0000001834 */
        /* <DEDUP_REMOVED lines=9> */
[C---:B--2---:R-:W-:Y:S06]  /*b6d0*/  HMMA.16816.F32 R32, R104.reuse, R108, R60 ;  /* 0x0000006c6820723c */ /* 0x044fec000000183c */
[C---:B------:R-:W-:Y:S01]  /*b6e0*/  HMMA.16816.F32 R28, R104.reuse, R110, R56 ;  /* 0x0000006e681c723c */ /* 0x040fe20000001838 */
[----:B------:R-:W-:Y:S05]  /*b6f0*/  LDSM.16.MT88.4 R56, [R188+0xd800] ;  /* 0x00d80000bc38783b */ /* 0x000fea0000004200 */
[C---:B------:R-:W-:Y:S06]  /*b700*/  HMMA.16816.F32 R24, R104.reuse, R116, R68 ;  /* 0x000000746818723c */ /* 0x040fec0000001844 */
[C---:B------:R-:W-:Y:S01]  /*b710*/  HMMA.16816.F32 R20, R104.reuse, R118, R64 ;  /* 0x000000766814723c */ /* 0x040fe20000001840 */
[----:B------:R-:W-:Y:S05]  /*b720*/  LDSM.16.MT88.4 R64, [R192+0xf800] ;  /* 0x00f80000c040783b */ /* 0x000fea0000004200 */
[C---:B----4-:R-:W-:Y:S01]  /*b730*/  HMMA.16816.F32 R100, R104.reuse, R8, R80 ;  /* 0x000000086864723c */ /* 0x050fe20000001850 */
[----:B------:R-:W-:Y:S05]  /*b740*/  LDSM.16.MT88.4 R80, [R189+0xf800] ;  /* 0x00f80000bd50783b */ /* 0x000fea0000004200 */
[C---:B------:R-:W-:Y:S06]  /*b750*/  HMMA.16816.F32 R108, R104.reuse, R120, R84 ;  /* 0x00000078686c723c */ /* 0x040fec0000001854 */
[C---:B------:R-:W-:Y:S01]  /*b760*/  HMMA.16816.F32 R136, R104.reuse, R138, R40 ;  /* 0x0000008a6888723c */ /* 0x040fe20000001828 */
[----:B------:R-:W-:Y:S05]  /*b770*/  LDSM.16.MT88.4 R40, [R190+0xd800] ;  /* 0x00d80000be28783b */ /* 0x000fea0000004200 */
[C---:B------:R-:W-:Y:S01]  /*b780*/  HMMA.16816.F32 R8, R104.reuse, R10, R88 ;  /* 0x0000000a6808723c */ /* 0x040fe20000001858 */
[----:B------:R-:W-:Y:S05]  /*b790*/  LDSM.16.MT88.4 R88, [R188+0xf800] ;  /* 0x00f80000bc58783b */ /* 0x000fea0000004200 */
[C---:B------:R-:W-:Y:S06]  /*b7a0*/  HMMA.16816.F32 R120, R104.reuse, R122, R92 ;  /* 0x0000007a6878723c */ /* 0x040fec000000185c */
[C---:B-1----:R-:W-:Y:S01]  /*b7b0*/  HMMA.16816.F32 R116, R104.reuse, R44, R96 ;  /* 0x0000002c6874723c */ /* 0x042fe20000001860 */
[----:B------:R-:W-:Y:S05]  /*b7c0*/  LDSM.16.MT88.4 R96, [R192+0x11800] ;  /* 0x01180000c060783b */ /* 0x000fea0000004200 */
[----:B------:R-:W-:Y:S01]  /*b7d0*/  HMMA.16816.F32 R4, R104, R46, R4 ;  /* 0x0000002e6804723c */ /* 0x000fe20000001804 */
[----:B------:R-:W1:Y:S05]  /*b7e0*/  LDSM.16.MT88.4 R104, [R190+0x11800] ;  /* 0x01180000be68783b */ /* 0x000e6a0000004200 */
[C---:B---3--:R-:W-:Y:S06]  /*b7f0*/  HMMA.16816.F32 R68, R168.reuse, R72, R132 ;  /* 0x00000048a844723c */ /* 0x048fec0000001884 */
[----:B-----5:R-:W-:Y:S01]  /*b800*/  HMMA.16816.F32 R44, R168, R48, R156 ;  /* 0x00000030a82c723c */ /* 0x020fe2000000189c */
[----:B------:R-:W-:-:S05]  /*b810*/  MOV R132, R214 ;  /* 0x000000d600847202 */ /* 0x000fca0000000f00 */
[C---:B------:R-:W-:Y:S01]  /*b820*/  HMMA.16816.F32 R72, R168.reuse, R74, R112 ;  /* 0x0000004aa848723c */ /* 0x040fe20000001870 */
[----:B------:R-:W2:Y:S05]  /*b830*/  LDSM.16.MT88.4 R112, [R188+0x11800] ;  /* 0x01180000bc70783b */ /* 0x000eaa0000004200 */
[C---:B------:R-:W-:Y:S01]  /*b840*/  HMMA.16816.F32 R48, R168.reuse, R50, R152 ;  /* 0x00000032a830723c */ /* 0x040fe20000001898 */
[----:B------:R-:W3:Y:S05]  /*b850*/  LDSM.16.MT88.4 R152, [R189+0x11800] ;  /* 0x01180000bd98783b */ /* 0x000eea0000004200 */
[C---:B------:R-:W-:Y:S06]  /*b860*/  HMMA.16816.F32 R128, R168.reuse, R36, R128 ;  /* 0x00000024a880723c */ /* 0x040fec0000001880 */
[C---:B------:R-:W-:Y:S06]  /*b870*/  HMMA.16816.F32 R124, R168.reuse, R38, R124 ;  /* 0x00000026a87c723c */ /* 0x040fec000000187c */
[C---:B-1----:R-:W-:Y:S06]  /*b880*/  HMMA.16816.F32 R100, R168.reuse, R104, R100 ;  /* 0x00000068a864723c */ /* 0x042fec0000001864 */
[C---:B------:R-:W-:Y:S06]  /*b890*/  HMMA.16816.F32 R104, R168.reuse, R106, R8 ;  /* 0x0000006aa868723c */ /* 0x040fec0000001808 */
[----:B------:R-:W-:Y:S01]  /*b8a0*/  HMMA.16816.F32 R36, R168, R40, R164 ;  /* 0x00000028a824723c */ /* 0x000fe200000018a4 */
[----:B------:R-:W-:-:S04]  /*b8b0*/  FADD.FTZ R9, R237, R240 ;  /* 0x000000f0ed097221 */ /* 0x000fc80000010000 */
[----:B------:R-:W-:Y:S01]  /*b8c0*/  FADD.FTZ R9, R242, R9 ;  /* 0x00000009f2097221 */ /* 0x000fe20000010000 */
[----:B------:R-:W-:Y:S03]  /*b8d0*/  HMMA.16816.F32 R52, R168, R56, R148 ;  /* 0x00000038a834723c */ /* 0x000fe60000001894 */
[----:B------:R-:W-:-:S03]  /*b8e0*/  FADD.FTZ R218, R218, R9 ;  /* 0x00000009dada7221 */ /* 0x000fc60000010000 */
[----:B------:R-:W-:Y:S01]  /*b8f0*/  HMMA.16816.F32 R60, R168, R64, R140 ;  /* 0x00000040a83c723c */ /* 0x000fe2000000188c */
[----:B------:R-:W-:-:S04]  /*b900*/  FADD.FTZ R219, R219, R218 ;  /* 0x000000dadbdb7221 */ /* 0x000fc80000010000 */
[----:B------:R-:W-:Y:S01]  /*b910*/  FADD.FTZ R222, R222, R219 ;  /* 0x000000dbdede7221 */ /* 0x000fe20000010000 */
[----:B------:R-:W-:Y:S03]  /*b920*/  HMMA.16816.F32 R76, R168, R80, R32 ;  /* 0x00000050a84c723c */ /* 0x000fe60000001820 */
[----:B------:R-:W-:-:S03]  /*b930*/  FADD.FTZ R211, R241, R222 ;  /* 0x000000def1d37221 */ /* 0x000fc60000010000 */
[C---:B------:R-:W-:Y:S06]  /*b940*/  HMMA.16816.F32 R84, R168.reuse, R88, R24 ;  /* 0x00000058a854723c */ /* 0x040fec0000001818 */
[C---:B------:R-:W-:Y:S06]  /*b950*/  HMMA.16816.F32 R92, R168.reuse, R96, R16 ;  /* 0x00000060a85c723c */ /* 0x040fec0000001810 */
[C---:B--2---:R-:W-:Y:S06]  /*b960*/  HMMA.16816.F32 R116, R168.reuse, R112, R116 ;  /* 0x00000070a874723c */ /* 0x044fec0000001874 */
        /* <DEDUP_REMOVED lines=8> */
[----:B------:R-:W-:-:S15]  /*b9f0*/  HMMA.16816.F32 R112, R168, R114, R4 ;  /* 0x00000072a870723c */ /* 0x000fde0000001804 */
[----:B------:R-:W-:-:S09]  /*ba00*/  NOP ;  /* 0x0000000000007918 */ /* 0x000fd20000000000 */
.L_x_2190:
[----:B------:R-:W-:-:S06]  /*ba10*/  UISETP.GE.AND UP0, UPT, UR11, 0x1, UPT ;  /* 0x000000010b00788c */ /* 0x000fcc000bf06270 */
[----:B------:R-:W-:-:S13]  /*ba20*/  PLOP3.LUT P1, PT, PT, PT, UP0, 0x80, 0x0 ;  /* 0x000000000000781c */ /* 0x000fda0003f2f008 */
[----:B------:R-:W-:Y:S05]  /*ba30*/  @!P1 BRA `(.L_x_2198) ;  /* 0x0000003c00a89947 */ /* 0x000fea0003800000 */
[----:B------:R-:W-:Y:S01]  /*ba40*/  ULDC UR9, c[0x0][0x380] ;  /* 0x0000e00000097ab9 */ /* 0x000fe20000000800 */
[----:B------:R-:W-:Y:S01]  /*ba50*/  UMOV UR22, URZ ;  /* 0x0000003f00167c82 */ /* 0x000fe20008000000 */
[----:B------:R-:W-:Y:S01]  /*ba60*/  IMAD.U32 R2, RZ, RZ, UR9 ;  /* 0x00000009ff027e24 */ /* 0x000fe2000f8e00ff */
[----:B------:R-:W-:Y:S01]  /*ba70*/  IABS R0, UR9 ;  /* 0x0000000900007c13 */ /* 0x000fe20008000000 */
[----:B------:R-:W-:Y:S01]  /*ba80*/  IMAD.U32 R208, R228, -0x40, RZ ;  /* 0xffffffc0e4d07824 */ /* 0x000fe200078e00ff */
[----:B------:R-:W-:Y:S01]  /*ba90*/  ULEA UR21, -UR6, URZ, 0x6 ;  /* 0x0000003f06157291 */ /* 0x000fe2000f8e313f */
[----:B------:R-:W-:Y:S01]  /*baa0*/  IMAD.MOV.U32 R133, RZ, RZ, R132 ;  /* 0x000000ffff857224 */ /* 0x000fe200078e0084 */
[----:B------:R-:W-:Y:S01]  /*bab0*/  IABS R2, R2 ;  /* 0x0000000200027213 */ /* 0x000fe20000000000 */
[----:B------:R-:W-:Y:S01]  /*bac0*/  UISETP.NE.AND UP1, UPT, UR9, URZ, UPT ;  /* 0x0000003f0900728c */ /* 0x000fe2000bf25270 */
[----:B------:R-:W-:Y:S01]  /*bad0*/  R2UR UR7, R0 ;  /* 0x00000000000772ca */ /* 0x000fe200000e0000 */
[----:B------:R-:W-:Y:S01]  /*bae0*/  USHF.R.S32.HI UR20, URZ, 0x1f, UR21 ;  /* 0x0000001f3f147899 */ /* 0x000fe20008011415 */
[----:B------:R-:W-:Y:S01]  /*baf0*/  R2UR UR8, R2 ;  /* 0x00000000020872ca */ /* 0x000fe200000e0000 */
[----:B------:R-:W-:Y:S01]  /*bb00*/  ULOP3.LUT UR16, URZ, UR9, URZ, 0x33, !UPT ;  /* 0x000000093f107292 */ /* 0x000fe2000f8e333f */
[----:B------:R-:W-:Y:S01]  /*bb10*/  SHF.R.S32.HI R207, RZ, 0x1f, R208 ;  /* 0x0000001fffcf7819 */ /* 0x000fe200000114d0 */
[----:B------:R-:W-:-:S02]  /*bb20*/  ULOP3.LUT UR6, URZ, UR9, URZ, 0x33, !UPT ;  /* 0x000000093f067292 */ /* 0x000fc4000f8e333f */
[----:B------:R-:W-:-:S06]  /*bb30*/  UISETP.NE.AND UP0, UPT, UR9, URZ, UPT ;  /* 0x0000003f0900728c */ /* 0x000fcc000bf05270 */
        /* <DEDUP_REMOVED lines=13> */
[----:B------:R-:W-:-:S04]  /*bc10*/  UIADD3 UR14, URZ, -UR23, URZ ;  /* 0x800000173f0e7290 */ /* 0x000fc8000fffe03f */
[----:B------:R-:W-:-:S03]  /*bc20*/  UIMAD UR17, UR14, UR8, URZ ;  /* 0x000000080e1172a4 */ /* 0x000fc6000f8e023f */
[----:B------:R-:W-:Y:S01]  /*bc30*/  UMOV UR14, URZ ;  /* 0x0000003f000e7c82 */ /* 0x000fe20008000000 */
[----:B------:R-:W-:Y:S02]  /*bc40*/  UIMAD.WIDE.U32 UR22, UR23, UR17, UR22 ;  /* 0x00000011171672a5 */ /* 0x000fe4000f8e0016 */
[----:B------:R-:W-:-:S03]  /*bc50*/  UIMAD.WIDE.U32 UR28, UR15, UR4, UR14 ;  /* 0x000000040f1c72a5 */ /* 0x000fc6000f8e000e */
[----:B------:R-:W-:Y:S01]  /*bc60*/  ULDC UR14, c[0x0][0x2d0] ;  /* 0x0000b400000e7ab9 */ /* 0x000fe20000000800 */
[----:B------:R-:W-:Y:S01]  /*bc70*/  ULDC UR4, c[0x0][0x2ec] ;  /* 0x0000bb0000047ab9 */ /* 0x000fe20000000800 */
[----:B------:R-:W-:Y:S02]  /*bc80*/  UMOV UR17, UR23 ;  /* 0x0000001700117c82 */ /* 0x000fe40008000000 */
[----:B------:R-:W-:-:S05]  /*bc90*/  UMOV UR15, UR29 ;  /* 0x0000001d000f7c82 */ /* 0x000fca0008000000 */
.L_x_2202:
        /* <DEDUP_REMOVED lines=77> */
.L_x_2199:
        /* <DEDUP_REMOVED lines=302> */
[----:B------:R-:W-:Y:S02]  /*d450*/  IMAD.U32 R142, RZ, RZ, UR22 ;  /* 0x00000016ff8e7e24 */ /* 0x000fe4000f8e00ff */
[----:B------:R-:W-:Y:S01]  /*d460*/  IMAD.U32 R143, RZ, RZ, UR23 ;  /* 0x00000017ff8f7e24 */ /* 0x000fe2000f8e00ff */
[----:B------:R-:W-:Y:S01]  /*d470*/  UIADD3 UR23, UR33, -UR31, URZ ;  /* 0x8000001f21177290 */ /* 0x000fe2000fffe03f */
[----:B------:R-:W-:Y:S02]  /*d480*/  MOV R140, UR28 ;  /* 0x0000001c008c7c02 */ /* 0x000fe40008000f00 */
[----:B------:R-:W-:Y:S01]  /*d490*/  IMAD.U32 R141, RZ, RZ, UR29 ;  /* 0x0000001dff8d7e24 */ /* 0x000fe2000f8e00ff */
[----:B------:R-:W3:Y:S01]  /*d4a0*/  LDG.E R137, desc[UR24][R142.64] ;  /* 0x000000188e897981 */ /* 0x000ee2000c1e1900 */
[----:B------:R-:W-:Y:S03]  /*d4b0*/  UIMAD UR23, UR23, UR9, -0x40 ;  /* 0xffffffc0171774a4 */ /* 0x000fe6000f8e0209 */
[----:B------:R-:W3:Y:S01]  /*d4c0*/  LDG.E R136, desc[UR24][R140.64] ;  /* 0x000000188c887981 */ /* 0x000ee2000c1e1900 */
[----:B------:R-:W-:Y:S06]  /*d4d0*/  USHF.R.S32.HI UR22, URZ, 0x1f, UR23 ;  /* 0x0000001f3f167899 */ /* 0x000fec0008011417 */
        /* <DEDUP_REMOVED lines=11> */
.L_x_2201:
        /* <DEDUP_REMOVED lines=89> */
.L_x_2200:
[----:B------:R-:W-:Y:S01]  /*db20*/  UIADD3 UR22, UR11, -0x1, URZ ;  /* 0xffffffff0b167890 */ /* 0x000fe2000fffe03f */
[----:B-1----:R-:W-:Y:S01]  /*db30*/  LDSM.16.MT88.4 R140, [R190+0xc000] ;  /* 0x00c00000be8c783b */ /* 0x002fe20000004200 */
[----:B------:R-:W-:Y:S04]  /*db40*/  UISETP.GT.AND UP2, UPT, UR11, 0x1, UPT ;  /* 0x000000010b00788c */ /* 0x000fe8000bf44270 */
[----:B------:R-:W-:Y:S01]  /*db50*/  MOV R3, UR22 ;  /* 0x0000001600037c02 */ /* 0x000fe20008000f00 */
[----:B------:R-:W-:Y:S02]  /*db60*/  UMOV UR11, UR22 ;  /* 0x00000016000b7c82 */ /* 0x000fe40008000000 */
[----:B------:R-:W-:Y:S01]  /*db70*/  LDSM.16.MT88.4 R144, [R189+0xc000] ;  /* 0x00c00000bd90783b */ /* 0x000fe20000004200 */
[----:B------:R-:W-:Y:S04]  /*db80*/  LEA R2, R3, R206, 0x6 ;  /* 0x000000ce03027211 */ /* 0x000fe800078e30ff */
[----:B------:R-:W-:Y:S02]  /*db90*/  I2FP.F32.S32 R3, R2 ;  /* 0x0000000200037245 */ /* 0x000fe40000201400 */
[C---:B------:R-:W-:Y:S01]  /*dba0*/  IADD3 R134, R2.reuse, 0x9, RZ ;  /* 0x0000000902867810 */ /* 0x040fe20007ffe0ff */
[----:B------:R-:W-:Y:S01]  /*dbb0*/  LDSM.16.MT88.4 R148, [R188+0xc000] ;  /* 0x00c00000bc94783b */ /* 0x000fe20000004200 */
[C---:B------:R-:W-:Y:S01]  /*dbc0*/  IADD3 R135, R2.reuse, 0x8, RZ ;  /* 0x0000000802877810 */ /* 0x040fe20007ffe0ff */
[C---:B------:R-:W-:Y:S01]  /*dbd0*/  FFMA.FTZ R6, R3.reuse, UR5, R6 ;  /* 0x0000000503067c23 */ /* 0x040fe20008010006 */
[----:B------:R-:W-:Y:S01]  /*dbe0*/  FFMA.FTZ R4, R3, UR5, R4 ;  /* 0x0000000503047c23 */ /* 0x000fe20008010004 */
[C---:B------:R-:W-:Y:S02]  /*dbf0*/  IADD3 R3, R2.reuse, 0x10, RZ ;  /* 0x0000001002037810 */ /* 0x040fe40007ffe0ff */
[----:B------:R-:W-:Y:S02]  /*dc00*/  I2FP.F32.S32 R134, R134 ;  /* 0x0000008600867245 */ /* 0x000fe40000201400 */
[----:B------:R-:W-:Y:S01]  /*dc10*/  I2FP.F32.S32 R135, R135 ;  /* 0x0000008700877245 */ /* 0x000fe20000201400 */
[----:B------:R-:W-:Y:S01]  /*dc20*/  LDSM.16.MT88.4 R152, [R190+0xe800] ;  /* 0x00e80000be98783b */ /* 0x000fe20000004200 */
[----:B------:R-:W-:Y:S01]  /*dc30*/  IADD3 R132, R2, 0x1, RZ ;  /* 0x0000000102847810 */ /* 0x000fe20007ffe0ff */
[C---:B------:R-:W-:Y:S01]  /*dc40*/  FFMA.FTZ R11, R134.reuse, UR5, R11 ;  /* 0x00000005860b7c23 */ /* 0x040fe2000801000b */
[----:B------:R-:W-:Y:S01]  /*dc50*/  I2FP.F32.S32 R3, R3 ;  /* 0x0000000300037245 */ /* 0x000fe20000201400 */
[----:B------:R-:W-:Y:S01]  /*dc60*/  FFMA.FTZ R9, R134, UR5, R9 ;  /* 0x0000000586097c23 */ /* 0x000fe20008010009 */
[C---:B------:R-:W-:Y:S01]  /*dc70*/  IADD3 R134, R2.reuse, 0x19, RZ ;  /* 0x0000001902867810 */ /* 0x040fe20007ffe0ff */
[C---:B------:R-:W-:Y:S01]  /*dc80*/  FFMA.FTZ R10, R135.reuse, UR5, R10 ;  /* 0x00000005870a7c23 */ /* 0x040fe2000801000a */
[----:B------:R-:W-:Y:S01]  /*dc90*/  FFMA.FTZ R8, R135, UR5, R8 ;  /* 0x0000000587087c23 */ /* 0x000fe20008010008 */
[C---:B------:R-:W-:Y:S01]  /*dca0*/  IADD3 R135, R2.reuse, 0x18, RZ ;  /* 0x0000001802877810 */ /* 0x040fe20007ffe0ff */
[C---:B------:R-:W-:Y:S01]  /*dcb0*/  FFMA.FTZ R14, R3.reuse, UR5, R14 ;  /* 0x00000005030e7c23 */ /* 0x040fe2000801000e */
[----:B------:R-:W-:Y:S01]  /*dcc0*/  I2FP.F32.S32 R132, R132 ;  /* 0x0000008400847245 */ /* 0x000fe20000201400 */
[----:B------:R-:W-:Y:S01]  /*dcd0*/  FFMA.FTZ R12, R3, UR5, R12 ;  /* 0x00000005030c7c23 */ /* 0x000fe2000801000c */
[----:B------:R-:W-:Y:S01]  /*dce0*/  IADD3 R3, R2, 0x20, RZ ;  /* 0x0000002002037810 */ /* 0x000fe20007ffe0ff */
[----:B------:R-:W-:Y:S01]  /*dcf0*/  LDSM.16.MT88.4 R156, [R189+0xe800] ;  /* 0x00e80000bd9c783b */ /* 0x000fe20000004200 */
[----:B------:R-:W-:Y:S01]  /*dd00*/  I2FP.F32.S32 R134, R134 ;  /* 0x0000008600867245 */ /* 0x000fe20000201400 */
[C---:B------:R-:W-:Y:S01]  /*dd10*/  FFMA.FTZ R7, R132.reuse, UR5, R7 ;  /* 0x0000000584077c23 */ /* 0x040fe20008010007 */
[----:B------:R-:W-:Y:S01]  /*dd20*/  I2FP.F32.S32 R135, R135 ;  /* 0x0000008700877245 */ /* 0x000fe20000201400 */
[----:B------:R-:W-:Y:S01]  /*dd30*/  FFMA.FTZ R5, R132, UR5, R5 ;  /* 0x0000000584057c23 */ /* 0x000fe20008010005 */
[----:B------:R-:W-:Y:S01]  /*dd40*/  FMNMX.FTZ R136, R6, R0, !PT ;  /* 0x0000000006887209 */ /* 0x000fe20007810000 */
[C---:B------:R-:W-:Y:S01]  /*dd50*/  FFMA.FTZ R19, R134.reuse, UR5, R19 ;  /* 0x0000000586137c23 */ /* 0x040fe20008010013 */
[----:B------:R-:W-:Y:S01]  /*dd60*/  I2FP.F32.S32 R3, R3 ;  /* 0x0000000300037245 */ /* 0x000fe20000201400 */
[----:B------:R-:W-:Y:S01]  /*dd70*/  FFMA.FTZ R17, R134, UR5, R17 ;  /* 0x0000000586117c23 */ /* 0x000fe20008010011 */
[----:B------:R-:W-:Y:S01]  /*dd80*/  FMNMX.FTZ R134, R4, R133, !PT ;  /* 0x0000008504867209 */ /* 0x000fe20007810000 */
[C---:B------:R-:W-:Y:S01]  /*dd90*/  FFMA.FTZ R18, R135.reuse, UR5, R18 ;  /* 0x0000000587127c23 */ /* 0x040fe20008010012 */
[----:B------:R-:W-:Y:S01]  /*dda0*/  FFMA.FTZ R16, R135, UR5, R16 ;  /* 0x0000000587107c23 */ /* 0x000fe20008010010 */
[----:B------:R-:W-:Y:S01]  /*ddb0*/  IADD3 R132, R2, 0x11, RZ ;  /* 0x0000001102847810 */ /* 0x000fe20007ffe0ff */
[----:B------:R-:W-:Y:S01]  /*ddc0*/  FFMA.FTZ R22, R3, UR5, R22 ;  /* 0x0000000503167c23 */ /* 0x000fe20008010016 */
[----:B------:R-:W-:Y:S01]  /*ddd0*/  FMNMX.FTZ R135, R7, R136, !PT ;  /* 0x0000008807877209 */ /* 0x000fe20007810000 */
[----:B------:R-:W-:Y:S01]  /*dde0*/  FFMA.FTZ R20, R3, UR5, R20 ;  /* 0x0000000503147c23 */ /* 0x000fe20008010014 */
[----:B------:R-:W-:Y:S02]  /*ddf0*/  FMNMX.FTZ R3, R5, R134, !PT ;  /* 0x0000008605037209 */ /* 0x000fe40007810000 */
[----:B------:R-:W-:Y:S02]  /*de00*/  FMNMX.FTZ R136, R10, R135, !PT ;  /* 0x000000870a887209 */ /* 0x000fe40007810000 */
[----:B------:R-:W-:Y:S02]  /*de10*/  I2FP.F32.S32 R132, R132 ;  /* 0x0000008400847245 */ /* 0x000fe40000201400 */
[----:B------:R-:W-:Y:S02]  /*de20*/  FMNMX.FTZ R134, R8, R3, !PT ;  /* 0x0000000308867209 */ /* 0x000fe40007810000 */
[----:B------:R-:W-:Y:S01]  /*de30*/  IADD3 R135, R2, 0x28, RZ ;  /* 0x0000002802877810 */ /* 0x000fe20007ffe0ff */
[C---:B------:R-:W-:Y:S01]  /*de40*/  FFMA.FTZ R15, R132.reuse, UR5, R15 ;  /* 0x00000005840f7c23 */ /* 0x040fe2000801000f */
[----:B------:R-:W-:Y:S01]  /*de50*/  FMNMX.FTZ R3, R11, R136, !PT ;  /* 0x000000880b037209 */ /* 0x000fe20007810000 */
[----:B------:R-:W-:Y:S01]  /*de60*/  FFMA.FTZ R13, R132, UR5, R13 ;  /* 0x00000005840d7c23 */ /* 0x000fe2000801000d */
[----:B------:R-:W-:Y:S02]  /*de70*/  IADD3 R132, R2, 0x21, RZ ;  /* 0x0000002102847810 */ /* 0x000fe40007ffe0ff */
[----:B------:R-:W-:Y:S02]  /*de80*/  FMNMX.FTZ R137, R9, R134, !PT ;  /* 0x0000008609897209 */ /* 0x000fe40007810000 */
[----:B------:R-:W-:Y:S02]  /*de90*/  I2FP.F32.S32 R135, R135 ;  /* 0x0000008700877245 */ /* 0x000fe40000201400 */
[----:B------:R-:W-:Y:S02]  /*dea0*/  FMNMX.FTZ R136, R14, R3, !PT ;  /* 0x000000030e887209 */ /* 0x000fe40007810000 */
[----:B------:R-:W-:Y:S01]  /*deb0*/  FMNMX.FTZ R134, R12, R137, !PT ;  /* 0x000000890c867209 */ /* 0x000fe20007810000 */
[C---:B------:R-:W-:Y:S01]  /*dec0*/  FFMA.FTZ R26, R135.reuse, UR5, R26 ;  /* 0x00000005871a7c23 */ /* 0x040fe2000801001a */
[----:B------:R-:W-:Y:S01]  /*ded0*/  I2FP.F32.S32 R132, R132 ;  /* 0x0000008400847245 */ /* 0x000fe20000201400 */
[----:B------:R-:W-:Y:S01]  /*dee0*/  FFMA.FTZ R24, R135, UR5, R24 ;  /* 0x0000000587187c23 */ /* 0x000fe20008010018 */
[----:B------:R-:W-:Y:S02]  /*def0*/  FMNMX.FTZ R137, R15, R136, !PT ;  /* 0x000000880f897209 */ /* 0x000fe40007810000 */
[----:B------:R-:W-:Y:S01]  /*df00*/  FMNMX.FTZ R135, R13, R134, !PT ;  /* 0x000000860d877209 */ /* 0x000fe20007810000 */
[----:B------:R-:W-:Y:S01]  /*df10*/  FFMA.FTZ R23, R132, UR5, R23 ;  /* 0x0000000584177c23 */ /* 0x000fe20008010017 */
[----:B------:R-:W-:Y:S01]  /*df20*/  IADD3 R3, R2, 0x30, RZ ;  /* 0x0000003002037810 */ /* 0x000fe20007ffe0ff */
[----:B------:R-:W-:Y:S01]  /*df30*/  FFMA.FTZ R21, R132, UR5, R21 ;  /* 0x0000000584157c23 */ /* 0x000fe20008010015 */
[----:B------:R-:W-:Y:S02]  /*df40*/  IADD3 R132, R2, 0x29, RZ ;  /* 0x0000002902847810 */ /* 0x000fe40007ffe0ff */
[----:B------:R-:W-:Y:S02]  /*df50*/  FMNMX.FTZ R136, R18, R137, !PT ;  /* 0x0000008912887209 */ /* 0x000fe40007810000 */
[----:B------:R-:W-:Y:S02]  /*df60*/  FMNMX.FTZ R134, R16, R135, !PT ;  /* 0x0000008710867209 */ /* 0x000fe40007810000 */
[----:B------:R-:W-:Y:S02]  /*df70*/  I2FP.F32.S32 R3, R3 ;  /* 0x0000000300037245 */ /* 0x000fe40000201400 */
[----:B------:R-:W-:Y:S02]  /*df80*/  I2FP.F32.S32 R132, R132 ;  /* 0x0000008400847245 */ /* 0x000fe40000201400 */
[----:B------:R-:W-:Y:S01]  /*df90*/  FMNMX.FTZ R135, R19, R136, !PT ;  /* 0x0000008813877209 */ /* 0x000fe20007810000 */
[----:B------:R-:W-:Y:S01]  /*dfa0*/  FFMA.FTZ R30, R3, UR5, R30 ;  /* 0x00000005031e7c23 */ /* 0x000fe2000801001e */
[----:B------:R-:W-:Y:S01]  /*dfb0*/  FMNMX.FTZ R137, R17, R134, !PT ;  /* 0x0000008611897209 */ /* 0x000fe20007810000 */
[----:B------:R-:W-:Y:S01]  /*dfc0*/  FFMA.FTZ R28, R3, UR5, R28 ;  /* 0x00000005031c7c23 */ /* 0x000fe2000801001c */
[----:B------:R-:W-:Y:S01]  /*dfd0*/  FMNMX.FTZ R134, R22, R135, !PT ;  /* 0x0000008716867209 */ /* 0x000fe20007810000 */
[C---:B------:R-:W-:Y:S01]  /*dfe0*/  FFMA.FTZ R27, R132.reuse, UR5, R27 ;  /* 0x00000005841b7c23 */ /* 0x040fe2000801001b */
[----:B------:R-:W-:Y:S01]  /*dff0*/  FFMA.FTZ R25, R132, UR5, R25 ;  /* 0x0000000584197c23 */ /* 0x000fe20008010019 */
[----:B------:R-:W-:Y:S02]  /*e000*/  IADD3 R3, R2, 0x31, RZ ;  /* 0x0000003102037810 */ /* 0x000fe40007ffe0ff */
[----:B------:R-:W-:Y:S02]  /*e010*/  FMNMX.FTZ R132, R20, R137, !PT ;  /* 0x0000008914847209 */ /* 0x000fe40007810000 */
[----:B------:R-:W-:Y:S02]  /*e020*/  FMNMX.FTZ R137, R23, R134, !PT ;  /* 0x0000008617897209 */ /* 0x000fe40007810000 */
[----:B------:R-:W-:Y:S02]  /*e030*/  I2FP.F32.S32 R134, R3 ;  /* 0x0000000300867245 */ /* 0x000fe40000201400 */
[----:B------:R-:W-:Y:S02]  /*e040*/  FMNMX.FTZ R3, R21, R132, !PT ;  /* 0x0000008415037209 */ /* 0x000fe40007810000 */
[----:B------:R-:W-:Y:S01]  /*e050*/  IADD3 R135, R2, 0x38, RZ ;  /* 0x0000003802877810 */ /* 0x000fe20007ffe0ff */
[----:B------:R-:W-:Y:S01]  /*e060*/  FFMA.FTZ R31, R134, UR5, R31 ;  /* 0x00000005861f7c23 */ /* 0x000fe2000801001f */
[----:B------:R-:W-:Y:S01]  /*e070*/  IADD3 R132, R2, 0x39, RZ ;  /* 0x0000003902847810 */ /* 0x000fe20007ffe0ff */
[----:B------:R-:W-:Y:S01]  /*e080*/  FFMA.FTZ R29, R134, UR5, R29 ;  /* 0x00000005861d7c23 */ /* 0x000fe2000801001d */
[----:B------:R-:W-:Y:S02]  /*e090*/  FMNMX.FTZ R136, R26, R137, !PT ;  /* 0x000000891a887209 */ /* 0x000fe40007810000 */
[----:B------:R-:W-:Y:S02]  /*e0a0*/  FMNMX.FTZ R2, R24, R3, !PT ;  /* 0x0000000318027209 */ /* 0x000fe40007810000 */
[----:B------:R-:W-:Y:S02]  /*e0b0*/  FMNMX.FTZ R137, R27, R136, !PT ;  /* 0x000000881b897209 */ /* 0x000fe40007810000 */
        /* <DEDUP_REMOVED lines=9> */
[C---:B------:R-:W-:Y:S01]  /*e150*/  FFMA.FTZ R35, R132.reuse, UR5, R35 ;  /* 0x0000000584237c23 */ /* 0x040fe20008010023 */
[----:B------:R-:W-:Y:S01]  /*e160*/  FFMA.FTZ R33, R132, UR5, R33 ;  /* 0x0000000584217c23 */ /* 0x000fe20008010021 */
        /* <DEDUP_REMOVED lines=12> */
[C---:B------:R-:W-:Y:S02]  /*e230*/  FADD.FTZ R2, -R132.reuse, R133 ;  /* 0x0000008584027221 */ /* 0x040fe40000010100 */
[----:B------:R-:W1:Y:S01]  /*e240*/  LDSM.16.MT88.4 R136, [R192+0xc000] ;  /* 0x00c00000c088783b */ /* 0x000e620000004200 */
[----:B------:R-:W-:Y:S01]  /*e250*/  FMUL.FTZ R164, R132, UR4 ;  /* 0x0000000484a47c20 */ /* 0x000fe20008410000 */
[C---:B------:R-:W-:Y:S01]  /*e260*/  FSETP.NEU.FTZ.AND P1, PT, R3.reuse, -INF , PT ;  /* 0xff8000000300780b */ /* 0x040fe20003f3d000 */
[C---:B------:R-:W-:Y:S01]  /*e270*/  FADD.FTZ R0, -R3.reuse, R0 ;  /* 0x0000000003007221 */ /* 0x040fe20000010100 */
[----:B------:R-:W-:Y:S01]  /*e280*/  FMUL.FTZ R134, R2, UR4 ;  /* 0x0000000402867c20 */ /* 0x000fe20008410000 */
[----:B------:R-:W-:Y:S02]  /*e290*/  FMUL.FTZ R166, R3, UR4 ;  /* 0x0000000403a67c20 */ /* 0x000fe40008410000 */
[----:B------:R-:W-:Y:S01]  /*e2a0*/  FMUL.FTZ R133, R0, UR4 ;  /* 0x0000000400857c20 */ /* 0x000fe20008410000 */
[----:B------:R2:W3:Y:S02]  /*e2b0*/  MUFU.EX2 R2, R134 ;  /* 0x0000008600027308 */ /* 0x0004e40000000800 */
[----:B------:R-:W-:Y:S02]  /*e2c0*/  FSEL R166, R166, RZ, P1 ;  /* 0x000000ffa6a67208 */ /* 0x000fe40000800000 */
[----:B------:R-:W-:Y:S03]  /*e2d0*/  FSETP.NEU.FTZ.AND P1, PT, R132, -INF , PT ;  /* 0xff8000008400780b */ /* 0x000fe60003f3d000 */
[--C-:B------:R-:W-:Y:S03]  /*e2e0*/  FFMA.FTZ R163, R6, UR4, -R166.reuse ;  /* 0x0000000406a37c23 */ /* 0x100fe600080108a6 */
[----:B------:R4:W5:Y:S01]  /*e2f0*/  MUFU.EX2 R0, R133 ;  /* 0x0000008500007308 */ /* 0x0009620000000800 */
        /* <DEDUP_REMOVED lines=8> */
[----:B--2---:R-:W-:Y:S01]  /*e380*/  FFMA.FTZ R134, R9, UR4, -R164 ;  /* 0x0000000409867c23 */ /* 0x004fe200080108a4 */
[----:B------:R-:W-:Y:S01]  /*e390*/  MUFU.EX2 R163, R163 ;  /* 0x000000a300a37308 */ /* 0x000fe20000000800 */
[C---:B---3--:R-:W-:Y:S01]  /*e3a0*/  FMUL.FTZ R4, R2.reuse, R128 ;  /* 0x0000008002047220 */ /* 0x048fe20000410000 */
[C---:B------:R-:W-:Y:S01]  /*e3b0*/  FMUL.FTZ R5, R2.reuse, R129 ;  /* 0x0000008102057220 */ /* 0x040fe20000410000 */
[C---:B------:R-:W-:Y:S01]  /*e3c0*/  FMUL.FTZ R8, R2.reuse, R124 ;  /* 0x0000007c02087220 */ /* 0x040fe20000410000 */
[C---:B------:R-:W-:Y:S01]  /*e3d0*/  FMUL.FTZ R9, R2.reuse, R125 ;  /* 0x0000007d02097220 */ /* 0x040fe20000410000 */
[C---:B------:R-:W-:Y:S01]  /*e3e0*/  FMUL.FTZ R36, R2.reuse, R36 ;  /* 0x0000002402247220 */ /* 0x040fe20000410000 */
[----:B------:R-:W-:Y:S01]  /*e3f0*/  FMUL.FTZ R37, R2, R37 ;  /* 0x0000002502257220 */ /* 0x000fe20000410000 */
[--C-:B----4-:R-:W-:Y:S03]  /*e400*/  FFMA.FTZ R133, R11, UR4, -R166.reuse ;  /* 0x000000040b857c23 */ /* 0x110fe600080108a6 */
[----:B------:R-:W2:Y:S01]  /*e410*/  MUFU.EX2 R135, R135 ;  /* 0x0000008700877308 */ /* 0x000ea20000000800 */
[C---:B-----5:R-:W-:Y:S01]  /*e420*/  FMUL.FTZ R6, R0.reuse, R130 ;  /* 0x0000008200067220 */ /* 0x060fe20000410000 */
[C---:B------:R-:W-:Y:S01]  /*e430*/  FMUL.FTZ R7, R0.reuse, R131 ;  /* 0x0000008300077220 */ /* 0x040fe20000410000 */
[C---:B------:R-:W-:Y:S01]  /*e440*/  FMUL.FTZ R10, R0.reuse, R126 ;  /* 0x0000007e000a7220 */ /* 0x040fe20000410000 */
[C---:B------:R-:W-:Y:S01]  /*e450*/  FMUL.FTZ R11, R0.reuse, R127 ;  /* 0x0000007f000b7220 */ /* 0x040fe20000410000 */
[C---:B------:R-:W-:Y:S01]  /*e460*/  FMUL.FTZ R38, R0.reuse, R38 ;  /* 0x0000002600267220 */ /* 0x040fe20000410000 */
[C---:B------:R-:W-:Y:S01]  /*e470*/  FMUL.FTZ R39, R0.reuse, R39 ;  /* 0x0000002700277220 */ /* 0x040fe20000410000 */
[----:B------:R-:W3:Y:S03]  /*e480*/  LDSM.16.MT88.4 R124, [R192+0xe000] ;  /* 0x00e00000c07c783b */ /* 0x000ee60000004200 */
        /* <DEDUP_REMOVED lines=20> */
[----:B------:R-:W-:Y:S01]  /*e5d0*/  FFMA.FTZ R216, R34, UR4, -R166 ;  /* 0x0000000422d87c23 */ /* 0x000fe200080108a6 */
[--C-:B------:R-:W-:Y:S01]  /*e5e0*/  FFMA.FTZ R218, R28, UR4, -R164.reuse ;  /* 0x000000041cda7c23 */ /* 0x100fe200080108a4 */
[----:B------:R-:W-:Y:S01]  /*e5f0*/  FFMA.FTZ R219, R29, UR4, -R164 ;  /* 0x000000041ddb7c23 */ /* 0x000fe200080108a4 */
[C---:B------:R-:W-:Y:S03]  /*e600*/  FMUL.FTZ R58, R0.reuse, R58 ;  /* 0x0000003a003a7220 */ /* 0x040fe60000410000 */
[----:B------:R-:W2:Y:S01]  /*e610*/  MUFU.EX2 R162, R162 ;  /* 0x000000a200a27308 */ /* 0x000ea20000000800 */
[----:B----4-:R-:W-:Y:S01]  /*e620*/  F2FP.F16.F32.PACK_AB R131, R133, R160 ;  /* 0x000000a08583723e */ /* 0x010fe200000000ff */
        /* <DEDUP_REMOVED lines=38> */
[C---:B-1----:R-:W-:Y:S01]  /*e890*/  HMMA.16816.F32 R4, R128.reuse, R136, R4 ;  /* 0x000000888004723c */ /* 0x042fe20000001804 */
[----:B------:R-:W-:Y:S01]  /*e8a0*/  MUFU.EX2 R175, R175 ;  /* 0x000000af00af7308 */ /* 0x000fe20000000800 */
[----:B------:R-:W-:Y:S03]  /*e8b0*/  PLOP3.LUT P1, PT, PT, PT, UP2, 0x80, 0x0 ;  /* 0x000000000000781c */ /* 0x000fe60003f2f028 */
[C---:B------:R-:W-:Y:S01]  /*e8c0*/  FMUL.FTZ R88, R2.reuse, R88 ;  /* 0x0000005802587220 */ /* 0x040fe20000410000 */
[C---:B------:R-:W-:Y:S01]  /*e8d0*/  HMMA.16816.F32 R8, R128.reuse, R138, R8 ;  /* 0x0000008a8008723c */ /* 0x040fe20000001808 */
[----:B------:R-:W1:Y:S04]  /*e8e0*/  LDSM.16.MT88.4 R136, [R190+0xe000] ;  /* 0x00e00000be88783b */ /* 0x000e680000004200 */
[----:B------:R-:W-:Y:S01]  /*e8f0*/  MUFU.EX2 R214, R214 ;  /* 0x000000d600d67308 */ /* 0x000fe20000000800 */
[----:B------:R-:W-:Y:S01]  /*e900*/  FMUL.FTZ R89, R2, R89 ;  /* 0x0000005902597220 */ /* 0x000fe20000410000 */
[C---:B------:R-:W-:Y:S04]  /*e910*/  HMMA.16816.F32 R36, R128.reuse, R140, R36 ;  /* 0x0000008c8024723c */ /* 0x040fe80000001824 */
[C---:B------:R-:W-:Y:S02]  /*e920*/  FMUL.FTZ R94, R0.reuse, R94 ;  /* 0x0000005e005e7220 */ /* 0x040fe40000410000 */
[C---:B------:R-:W-:Y:S01]  /*e930*/  HMMA.16816.F32 R40, R128.reuse, R142, R40 ;  /* 0x0000008e8028723c */ /* 0x040fe20000001828 */
[----:B------:R-:W2:Y:S01]  /*e940*/  LDSM.16.MT88.4 R140, [R189+0xe000] ;  /* 0x00e00000bd8c783b */ /* 0x000ea20000004200 */
[----:B------:R-:W-:Y:S03]  /*e950*/  MUFU.EX2 R216, R216 ;  /* 0x000000d800d87308 */ /* 0x000fe60000000800 */
[----:B------:R-:W-:Y:S01]  /*e960*/  FMUL.FTZ R95, R0, R95 ;  /* 0x0000005f005f7220 */ /* 0x000fe20000410000 */
[C---:B------:R-:W-:Y:S06]  /*e970*/  HMMA.16816.F32 R44, R128.reuse, R144, R44 ;  /* 0x00000090802c723c */ /* 0x040fec000000182c */
[----:B------:R-:W-:Y:S01]  /*e980*/  MUFU.EX2 R218, R218 ;  /* 0x000000da00da7308 */ /* 0x000fe20000000800 */
[C---:B------:R-:W-:Y:S01]  /*e990*/  FMUL.FTZ R92, R2.reuse, R92 ;  /* 0x0000005c025c7220 */ /* 0x040fe20000410000 */
[C---:B------:R-:W-:Y:S01]  /*e9a0*/  HMMA.16816.F32 R48, R128.reuse, R146, R48 ;  /* 0x000000928030723c */ /* 0x040fe20000001830 */
[----:B------:R-:W4:Y:S02]  /*e9b0*/  LDSM.16.MT88.4 R144, [R188+0xe000] ;  /* 0x00e00000bc90783b */ /* 0x000f240000004200 */
[----:B------:R-:W-:Y:S03]  /*e9c0*/  FMUL.FTZ R93, R2, R93 ;  /* 0x0000005d025d7220 */ /* 0x000fe60000410000 */
[C---:B------:R-:W-:Y:S02]  /*e9d0*/  HMMA.16816.F32 R52, R128.reuse, R148, R52 ;  /* 0x000000948034723c */ /* 0x040fe40000001834 */
[----:B------:R-:W-:Y:S03]  /*e9e0*/  MUFU.EX2 R219, R219 ;  /* 0x000000db00db7308 */ /* 0x000fe60000000800 */
[C---:B------:R-:W-:Y:S01]  /*e9f0*/  FMUL.FTZ R98, R0.reuse, R98 ;  /* 0x0000006200627220 */ /* 0x040fe20000410000 */
[C---:B------:R-:W-:Y:S01]  /*ea00*/  HMMA.16816.F32 R56, R128.reuse, R150, R56 ;  /* 0x000000968038723c */ /* 0x040fe20000001838 */
[----:B------:R-:W-:Y:S04]  /*ea10*/  LDSM.16.MT88.4 R148, [R192+0xe800] ;  /* 0x00e80000c094783b */ /* 0x000fe80000004200 */
[----:B------:R-:W-:Y:S01]  /*ea20*/  FMUL.FTZ R99, R0, R99 ;  /* 0x0000006300637220 */ /* 0x000fe20000410000 */
[C---:B---3--:R-:W-:Y:S05]  /*ea30*/  HMMA.16816.F32 R60, R128.reuse, R124, R60 ;  /* 0x0000007c803c723c */ /* 0x048fea000000183c */
[C---:B------:R-:W-:Y:S01]  /*ea40*/  FMUL.FTZ R96, R2.reuse, R96 ;  /* 0x0000006002607220 */ /* 0x040fe20000410000 */
[C---:B------:R-:W-:Y:S01]  /*ea50*/  HMMA.16816.F32 R64, R128.reuse, R126, R64 ;  /* 0x0000007e8040723c */ /* 0x040fe20000001840 */
[----:B------:R-:W3:Y:S04]  /*ea60*/  LDSM.16.MT88.4 R124, [R192+0x10000] ;  /* 0x01000000c07c783b */ /* 0x000ee80000004200 */
[----:B------:R-:W-:Y:S01]  /*ea70*/  FMUL.FTZ R97, R2, R97 ;  /* 0x0000006102617220 */ /* 0x000fe20000410000 */
[C---:B-1----:R-:W-:Y:S05]  /*ea80*/  HMMA.16816.F32 R68, R128.reuse, R136, R68 ;  /* 0x000000888044723c */ /* 0x042fea0000001844 */
[C---:B------:R-:W-:Y:S01]  /*ea90*/  FMUL.FTZ R102, R0.reuse, R102 ;  /* 0x0000006600667220 */ /* 0x040fe20000410000 */
[C---:B------:R-:W-:Y:S01]  /*eaa0*/  HMMA.16816.F32 R72, R128.reuse, R138, R72 ;  /* 0x0000008a8048723c */ /* 0x040fe20000001848 */
[----:B------:R-:W1:Y:S04]  /*eab0*/  LDSM.16.MT88.4 R136, [R190+0x10000] ;  /* 0x01000000be88783b */ /* 0x000e680000004200 */
[----:B------:R-:W-:Y:S01]  /*eac0*/  FMUL.FTZ R103, R0, R103 ;  /* 0x0000006700677220 */ /* 0x000fe20000410000 */
[C---:B--2---:R-:W-:Y:S05]  /*ead0*/  HMMA.16816.F32 R76, R128.reuse, R140, R76 ;  /* 0x0000008c804c723c */ /* 0x044fea000000184c */
[C---:B------:R-:W-:Y:S01]  /*eae0*/  FMUL.FTZ R100, R2.reuse, R100 ;  /* 0x0000006402647220 */ /* 0x040fe20000410000 */
[C---:B------:R-:W-:Y:S01]  /*eaf0*/  HMMA.16816.F32 R80, R128.reuse, R142, R80 ;  /* 0x0000008e8050723c */ /* 0x040fe20000001850 */
[----:B------:R-:W2:Y:S04]  /*eb00*/  LDSM.16.MT88.4 R140, [R189+0x10000] ;  /* 0x01000000bd8c783b */ /* 0x000ea80000004200 */
[----:B------:R-:W-:Y:S01]  /*eb10*/  FMUL.FTZ R101, R2, R101 ;  /* 0x0000006502657220 */ /* 0x000fe20000410000 */
[C---:B----4-:R-:W-:Y:S05]  /*eb20*/  HMMA.16816.F32 R84, R128.reuse, R144, R84 ;  /* 0x000000908054723c */ /* 0x050fea0000001854 */
        /* <DEDUP_REMOVED lines=10> */
[--C-:B------:R-:W-:Y:S01]  /*ebd0*/  FFMA.FTZ R167, R14, UR4, -R166.reuse ;  /* 0x000000040ea77c23 */ /* 0x100fe200080108a6 */
[C---:B------:R-:W-:Y:S01]  /*ebe0*/  HMMA.16816.F32 R104, R128.reuse, R138, R104 ;  /* 0x0000008a8068723c */ /* 0x040fe20000001868 */
[----:B------:R-:W1:Y:S04]  /*ebf0*/  LDSM.16.MT88.4 R136, [R192+0xc800] ;  /* 0x00c80000c088783b */ /* 0x000e680000004200 */
[----:B------:R-:W-:Y:S01]  /*ec00*/  FFMA.FTZ R168, R15, UR4, -R166 ;  /* 0x000000040fa87c23 */ /* 0x000fe200080108a6 */
[--C-:B------:R-:W-:Y:S01]  /*ec10*/  FFMA.FTZ R171, R12, UR4, -R164.reuse ;  /* 0x000000040cab7c23 */ /* 0x100fe200080108a4 */
[C---:B------:R-:W-:Y:S01]  /*ec20*/  FMUL.FTZ R110, R0.reuse, R110 ;  /* 0x0000006e006e7220 */ /* 0x040fe20000410000 */
[----:B------:R-:W-:Y:S01]  /*ec30*/  FMUL.FTZ R111, R0, R111 ;  /* 0x0000006f006f7220 */ /* 0x000fe20000410000 */
[----:B------:R-:W-:Y:S02]  /*ec40*/  MUFU.EX2 R167, R167 ;  /* 0x000000a700a77308 */ /* 0x000fe40000000800 */
[C---:B------:R-:W-:Y:S01]  /*ec50*/  FMUL.FTZ R108, R2.reuse, R108 ;  /* 0x0000006c026c7220 */ /* 0x040fe20000410000 */
[----:B------:R-:W-:Y:S01]  /*ec60*/  FMUL.FTZ R109, R2, R109 ;  /* 0x0000006d026d7220 */ /* 0x000fe20000410000 */
[----:B------:R-:W-:Y:S01]  /*ec70*/  FFMA.FTZ R172, R13, UR4, -R164 ;  /* 0x000000040dac7c23 */ /* 0x000fe200080108a4 */
[C---:B------:R-:W-:Y:S01]  /*ec80*/  FMUL.FTZ R14, R0.reuse, R122 ;  /* 0x0000007a000e7220 */ /* 0x040fe20000410000 */
[----:B------:R-:W-:Y:S01]  /*ec90*/  FMUL.FTZ R15, R0, R123 ;  /* 0x0000007b000f7220 */ /* 0x000fe20000410000 */
[C---:B------:R-:W-:Y:S01]  /*eca0*/  FMUL.FTZ R12, R2.reuse, R120 ;  /* 0x00000078020c7220 */ /* 0x040fe20000410000 */
[----:B------:R-:W-:Y:S01]  /*ecb0*/  FMUL.FTZ R13, R2, R121 ;  /* 0x00000079020d7220 */ /* 0x000fe20000410000 */
[--C-:B------:R-:W-:Y:S01]  /*ecc0*/  FFMA.FTZ R169, R18, UR4, -R166.reuse ;  /* 0x0000000412a97c23 */ /* 0x100fe200080108a6 */
[C---:B--2---:R-:W-:Y:S01]  /*ecd0*/  HMMA.16816.F32 R108, R128.reuse, R140, R108 ;  /* 0x0000008c806c723c */ /* 0x044fe2000000186c */
[----:B------:R-:W2:Y:S01]  /*ece0*/  LDSM.16.MT88.4 R120, [R190+0xc800] ;  /* 0x00c80000be78783b */ /* 0x000ea20000004200 */
[----:B------:R-:W4:Y:S01]  /*ecf0*/  MUFU.EX2 R168, R168 ;  /* 0x000000a800a87308 */ /* 0x000f220000000800 */
[----:B------:R-:W-:Y:S01]  /*ed00*/  FFMA.FTZ R170, R19, UR4, -R166 ;  /* 0x0000000413aa7c23 */ /* 0x000fe200080108a6 */
[--C-:B------:R-:W-:Y:S01]  /*ed10*/  FFMA.FTZ R173, R16, UR4, -R164.reuse ;  /* 0x0000000410ad7c23 */ /* 0x100fe200080108a4 */
[----:B------:R-:W-:Y:S01]  /*ed20*/  FFMA.FTZ R174, R17, UR4, -R164 ;  /* 0x0000000411ae7c23 */ /* 0x000fe200080108a4 */
[C---:B------:R-:W-:Y:S03]  /*ed30*/  HMMA.16816.F32 R12, R128.reuse, R142, R12 ;  /* 0x0000008e800c723c */ /* 0x040fe6000000180c */
[----:B------:R-:W5:Y:S03]  /*ed40*/  LDSM.16.MT88.4 R140, [R188+0xc800] ;  /* 0x00c80000bc8c783b */ /* 0x000f660000004200 */
[----:B------:R-:W-:Y:S01]  /*ed50*/  MUFU.EX2 R169, R169 ;  /* 0x000000a900a97308 */ /* 0x000fe20000000800 */
[C---:B------:R-:W-:Y:S01]  /*ed60*/  FMUL.FTZ R18, R0.reuse, R118 ;  /* 0x0000007600127220 */ /* 0x040fe20000410000 */
[----:B------:R-:W-:Y:S03]  /*ed70*/  FMUL.FTZ R19, R0, R119 ;  /* 0x0000007700137220 */ /* 0x000fe60000410000 */
[C---:B------:R-:W-:Y:S01]  /*ed80*/  FMUL.FTZ R16, R2.reuse, R116 ;  /* 0x0000007402107220 */ /* 0x040fe20000410000 */
[----:B------:R-:W-:Y:S01]  /*ed90*/  FMUL.FTZ R17, R2, R117 ;  /* 0x0000007502117220 */ /* 0x000fe20000410000 */
[C---:B------:R-:W-:Y:S03]  /*eda0*/  FMUL.FTZ R114, R0.reuse, R114 ;  /* 0x0000007200727220 */ /* 0x040fe60000410000 */
[----:B------:R-:W1:Y:S01]  /*edb0*/  MUFU.EX2 R170, R170 ;  /* 0x000000aa00aa7308 */ /* 0x000e620000000800 */
[----:B------:R-:W-:Y:S01]  /*edc0*/  FMUL.FTZ R115, R0, R115 ;  /* 0x0000007300737220 */ /* 0x000fe20000410000 */
[C---:B------:R-:W-:Y:S01]  /*edd0*/  FMUL.FTZ R112, R2.reuse, R112 ;  /* 0x0000007002707220 */ /* 0x040fe20000410000 */
[C---:B---3--:R-:W-:Y:S03]  /*ede0*/  HMMA.16816.F32 R16, R128.reuse, R124, R16 ;  /* 0x0000007c8010723c */ /* 0x048fe60000001810 */
[----:B------:R-:W-:Y:S01]  /*edf0*/  FMUL.FTZ R113, R2, R113 ;  /* 0x0000007102717220 */ /* 0x000fe20000410000 */
[----:B----4-:R-:W-:Y:S03]  /*ee00*/  F2FP.F16.F32.PACK_AB R117, R168, R167 ;  /* 0x000000a7a875723e */ /* 0x010fe600000000ff */
[----:B------:R-:W-:Y:S01]  /*ee10*/  MUFU.EX2 R171, R171 ;  /* 0x000000ab00ab7308 */ /* 0x000fe20000000800 */
[----:B------:R-:W-:Y:S03]  /*ee20*/  FFMA.FTZ R163, R0, R211, R163 ;  /* 0x000000d300a37223 */ /* 0x000fe600000100a3 */
[----:B------:R-:W-:Y:S01]  /*ee30*/  FFMA.FTZ R165, R2, R213, R165 ;  /* 0x000000d502a57223 */ /* 0x000fe200000100a5 */
[----:B------:R-:W-:Y:S01]  /*ee40*/  HMMA.16816.F32 R112, R128, R126, R112 ;  /* 0x0000007e8070723c */ /* 0x000fe20000001870 */
[----:B------:R-:W3:Y:S04]  /*ee50*/  LDSM.16.MT88.4 R124, [R188+0xe800] ;  /* 0x00e80000bc7c783b */ /* 0x000ee80000004200 */
[----:B------:R-:W4:Y:S01]  /*ee60*/  MUFU.EX2 R172, R172 ;  /* 0x000000ac00ac7308 */ /* 0x000f220000000800 */
[----:B-1----:R-:W-:Y:S01]  /*ee70*/  F2FP.F16.F32.PACK_AB R119, R170, R169 ;  /* 0x000000a9aa77723e */ /* 0x002fe200000000ff */
[----:B------:R-:W-:Y:S01]  /*ee80*/  FADD.FTZ R163, R135, R163 ;  /* 0x000000a387a37221 */ /* 0x000fe20000010000 */
[----:B------:R-:W-:Y:S01]  /*ee90*/  FADD.FTZ R162, R162, R165 ;  /* 0x000000a5a2a27221 */ /* 0x000fe20000010000 */
[----:B------:R-:W-:Y:S06]  /*eea0*/  LDSM.16.MT88.4 R128, [R190+0x10800] ;  /* 0x01080000be80783b */ /* 0x000fec0000004200 */
[----:B------:R-:W-:Y:S01]  /*eeb0*/  MUFU.EX2 R173, R173 ;  /* 0x000000ad00ad7308 */ /* 0x000fe20000000800 */
[----:B------:R-:W-:Y:S01]  /*eec0*/  FADD.FTZ R0, R160, R163 ;  /* 0x000000a3a0007221 */ /* 0x000fe20000010000 */
[----:B------:R-:W-:Y:S03]  /*eed0*/  FADD.FTZ R161, R161, R162 ;  /* 0x000000a2a1a17221 */ /* 0x000fe60000010000 */
[----:B------:R-:W-:Y:S01]  /*eee0*/  FADD.FTZ R0, R133, R0 ;  /* 0x0000000085007221 */ /* 0x000fe20000010000 */
[----:B------:R-:W-:Y:S01]  /*eef0*/  MOV R133, R132 ;  /* 0x0000008400857202 */ /* 0x000fe20000000f00 */
[----:B------:R-:W-:Y:S03]  /*ef00*/  FADD.FTZ R134, R134, R161 ;  /* 0x000000a186867221 */ /* 0x000fe60000010000 */
[----:B------:R-:W1:Y:S01]  /*ef10*/  MUFU.EX2 R174, R174 ;  /* 0x000000ae00ae7308 */ /* 0x000e620000000800 */
[----:B----4-:R-:W-:Y:S01]  /*ef20*/  F2FP.F16.F32.PACK_AB R116, R172, R171 ;  /* 0x000000abac74723e */ /* 0x010fe200000000ff */
[----:B------:R-:W-:Y:S01]  /*ef30*/  FADD.FTZ R167, R167, R0 ;  /* 0x00000000a7a77221 */ /* 0x000fe20000010000 */
[----:B------:R-:W-:Y:S01]  /*ef40*/  MOV R0, R3 ;  /* 0x0000000300007202 */ /* 0x000fe20000000f00 */
[----:B------:R-:W-:Y:S02]  /*ef50*/  FADD.FTZ R171, R171, R134 ;  /* 0x00000086abab7221 */ /* 0x000fe40000010000 */
[----:B------:R-:W-:Y:S02]  /*ef60*/  FADD.FTZ R168, R168, R167 ;  /* 0x000000a7a8a87221 */ /* 0x000fe40000010000 */
[----:B------:R-:W-:Y:S02]  /*ef70*/  FADD.FTZ R172, R172, R171 ;  /* 0x000000abacac7221 */ /* 0x000fe40000010000 */
[----:B------:R-:W-:Y:S04]  /*ef80*/  FADD.FTZ R169, R169, R168 ;  /* 0x000000a8a9a97221 */ /* 0x000fe80000010000 */
[----:B------:R-:W-:Y:S01]  /*ef90*/  FADD.FTZ R169, R170, R169 ;  /* 0x000000a9aaa97221 */ /* 0x000fe20000010000 */
[----:B-1----:R-:W-:Y:S07]  /*efa0*/  F2FP.F16.F32.PACK_AB R118, R174, R173 ;  /* 0x000000adae76723e */ /* 0x002fee00000000ff */
[C---:B------:R-:W-:Y:S06]  /*efb0*/  HMMA.16816.F32 R4, R116.reuse, R136, R4 ;  /* 0x000000887404723c */ /* 0x040fec0000001804 */
[C---:B------:R-:W-:Y:S01]  /*efc0*/  HMMA.16816.F32 R8, R116.reuse, R138, R8 ;  /* 0x0000008a7408723c */ /* 0x040fe20000001808 */
[----:B------:R-:W-:Y:S05]  /*efd0*/  LDSM.16.MT88.4 R136, [R189+0x10800] ;  /* 0x01080000bd88783b */ /* 0x000fea0000004200 */
[C---:B--2---:R-:W-:Y:S06]  /*efe0*/  HMMA.16816.F32 R36, R116.reuse, R120, R36 ;  /* 0x000000787424723c */ /* 0x044fec0000001824 */
[C---:B------:R-:W-:Y:S01]  /*eff0*/  HMMA.16816.F32 R40, R116.reuse, R122, R40 ;  /* 0x0000007a7428723c */ /* 0x040fe20000001828 */
[----:B------:R-:W1:Y:S05]  /*f000*/  LDSM.16.MT88.4 R120, [R192+0x10800] ;  /* 0x01080000c078783b */ /* 0x000e6a0000004200 */
[C---:B------:R-:W-:Y:S06]  /*f010*/  HMMA.16816.F32 R44, R116.reuse, R144, R44 ;  /* 0x00000090742c723c */ /* 0x040fec000000182c */
[C---:B------:R-:W-:Y:S01]  /*f020*/  HMMA.16816.F32 R48, R116.reuse, R146, R48 ;  /* 0x000000927430723c */ /* 0x040fe20000001830 */
[----:B------:R-:W-:Y:S05]  /*f030*/  LDSM.16.MT88.4 R144, [R192+0xf000] ;  /* 0x00f00000c090783b */ /* 0x000fea0000004200 */
[C---:B-----5:R-:W-:Y:S06]  /*f040*/  HMMA.16816.F32 R52, R116.reuse, R140, R52 ;  /* 0x0000008c7434723c */ /* 0x060fec0000001834 */
[C---:B------:R-:W-:Y:S01]  /*f050*/  HMMA.16816.F32 R56, R116.reuse, R142, R56 ;  /* 0x0000008e7438723c */ /* 0x040fe20000001838 */
[----:B------:R-:W-:Y:S05]  /*f060*/  LDSM.16.MT88.4 R140, [R190+0xd000] ;  /* 0x00d00000be8c783b */ /* 0x000fea0000004200 */
[C---:B------:R-:W-:Y:S06]  /*f070*/  HMMA.16816.F32 R60, R116.reuse, R148, R60 ;  /* 0x00000094743c723c */ /* 0x040fec000000183c */
[C---:B------:R-:W-:Y:S01]  /*f080*/  HMMA.16816.F32 R64, R116.reuse, R150, R64 ;  /* 0x000000967440723c */ /* 0x040fe20000001840 */
[----:B------:R-:W-:Y:S05]  /*f090*/  LDSM.16.MT88.4 R148, [R189+0xf000] ;  /* 0x00f00000bd94783b */ /* 0x000fea0000004200 */
[C---:B------:R-:W-:Y:S06]  /*f0a0*/  HMMA.16816.F32 R68, R116.reuse, R152, R68 ;  /* 0x000000987444723c */ /* 0x040fec0000001844 */
[C---:B------:R-:W-:Y:S05]  /*f0b0*/  HMMA.16816.F32 R72, R116.reuse, R154, R72 ;  /* 0x0000009a7448723c */ /* 0x040fea0000001848 */
[--C-:B------:R-:W-:Y:S01]  /*f0c0*/  FFMA.FTZ R152, R22, UR4, -R166.reuse ;  /* 0x0000000416987c23 */ /* 0x100fe200080108a6 */
[C---:B------:R-:W-:Y:S05]  /*f0d0*/  HMMA.16816.F32 R76, R116.reuse, R156, R76 ;  /* 0x0000009c744c723c */ /* 0x040fea000000184c */
[--C-:B------:R-:W-:Y:S01]  /*f0e0*/  FFMA.FTZ R154, R26, UR4, -R166.reuse ;  /* 0x000000041a9a7c23 */ /* 0x100fe200080108a6 */
[C---:B------:R-:W-:Y:S01]  /*f0f0*/  HMMA.16816.F32 R80, R116.reuse, R158, R80 ;  /* 0x0000009e7450723c */ /* 0x040fe20000001850 */
[----:B------:R-:W-:Y:S04]  /*f100*/  MUFU.EX2 R152, R152 ;  /* 0x0000009800987308 */ /* 0x000fe80000000800 */
[----:B------:R-:W-:Y:S01]  /*f110*/  FFMA.FTZ R155, R27, UR4, -R166 ;  /* 0x000000041b9b7c23 */ /* 0x000fe200080108a6 */
[C---:B---3--:R-:W-:Y:S05]  /*f120*/  HMMA.16816.F32 R84, R116.reuse, R124, R84 ;  /* 0x0000007c7454723c */ /* 0x048fea0000001854 */
[----:B------:R-:W-:Y:S01]  /*f130*/  MUFU.EX2 R154, R154 ;  /* 0x0000009a009a7308 */ /* 0x000fe20000000800 */
[--C-:B------:R-:W-:Y:S01]  /*f140*/  FFMA.FTZ R158, R24, UR4, -R164.reuse ;  /* 0x00000004189e7c23 */ /* 0x100fe200080108a4 */
[C---:B------:R-:W-:Y:S01]  /*f150*/  HMMA.16816.F32 R88, R116.reuse, R126, R88 ;  /* 0x0000007e7458723c */ /* 0x040fe20000001858 */
[----:B------:R-:W2:Y:S03]  /*f160*/  LDSM.16.MT88.4 R124, [R188+0x10800] ;  /* 0x01080000bc7c783b */ /* 0x000ea60000004200 */
[----:B------:R-:W-:Y:S02]  /*f170*/  FFMA.FTZ R159, R25, UR4, -R164 ;  /* 0x00000004199f7c23 */ /* 0x000fe400080108a4 */
[C---:B-1----:R-:W-:Y:S02]  /*f180*/  HMMA.16816.F32 R92, R116.reuse, R120, R92 ;  /* 0x00000078745c723c */ /* 0x042fe4000000185c */
[----:B------:R-:W1:Y:S01]  /*f190*/  MUFU.EX2 R155, R155 ;  /* 0x0000009b009b7308 */ /* 0x000e620000000800 */
[----:B------:R-:W-:Y:S02]  /*f1a0*/  LDSM.16.MT88.4 R24, [R188+0xd000] ;  /* 0x00d00000bc18783b */ /* 0x000fe40000004200 */
[--C-:B------:R-:W-:Y:S01]  /*f1b0*/  FFMA.FTZ R153, R23, UR4, -R166.reuse ;  /* 0x0000000417997c23 */ /* 0x100fe200080108a6 */
[C---:B------:R-:W-:Y:S06]  /*f1c0*/  HMMA.16816.F32 R96, R116.reuse, R122, R96 ;  /* 0x0000007a7460723c */ /* 0x040fec0000001860 */
[----:B------:R-:W-:Y:S01]  /*f1d0*/  MUFU.EX2 R158, R158 ;  /* 0x0000009e009e7308 */ /* 0x000fe20000000800 */
[----:B------:R-:W3:Y:S01]  /*f1e0*/  LDSM.16.MT88.4 R120, [R192+0xd000] ;  /* 0x00d00000c078783b */ /* 0x000ee20000004200 */
[C---:B------:R-:W-:Y:S03]  /*f1f0*/  HMMA.16816.F32 R100, R116.reuse, R128, R100 ;  /* 0x000000807464723c */ /* 0x040fe60000001864 */
[----:B------:R-:W-:Y:S03]  /*f200*/  FFMA.FTZ R166, R35, UR4, -R166 ;  /* 0x0000000423a67c23 */ /* 0x000fe600080108a6 */
[C---:B------:R-:W-:Y:S01]  /*f210*/  HMMA.16816.F32 R104, R116.reuse, R130, R104 ;  /* 0x000000827468723c */ /* 0x040fe20000001868 */
[----:B------:R-:W4:Y:S01]  /*f220*/  LDSM.16.MT88.4 R128, [R189+0xd000] ;  /* 0x00d00000bd80783b */ /* 0x000f220000004200 */
[----:B------:R-:W5:Y:S03]  /*f230*/  MUFU.EX2 R153, R153 ;  /* 0x0000009900997308 */ /* 0x000f660000000800 */
[--C-:B------:R-:W-:Y:S01]  /*f240*/  FFMA.FTZ R156, R20, UR4, -R164.reuse ;  /* 0x00000004149c7c23 */ /* 0x100fe200080108a4 */
[C---:B------:R-:W-:Y:S06]  /*f250*/  HMMA.16816.F32 R108, R116.reuse, R136, R108 ;  /* 0x00000088746c723c */ /* 0x040fec000000186c */
[----:B------:R-:W3:Y:S01]  /*f260*/  MUFU.EX2 R159, R159 ;  /* 0x0000009f009f7308 */ /* 0x000ee20000000800 */
[----:B------:R-:W-:Y:S01]  /*f270*/  FFMA.FTZ R157, R21, UR4, -R164 ;  /* 0x00000004159d7c23 */ /* 0x000fe200080108a4 */
[C---:B------:R-:W-:Y:S01]  /*f280*/  HMMA.16816.F32 R12, R116.reuse, R138, R12 ;  /* 0x0000008a740c723c */ /* 0x040fe2000000180c */
[----:B------:R-:W4:Y:S02]  /*f290*/  LDSM.16.MT88.4 R136, [R190+0xf000] ;  /* 0x00f00000be88783b */ /* 0x000f240000004200 */
[----:B-1----:R-:W-:Y:S03]  /*f2a0*/  F2FP.F16.F32.PACK_AB R23, R155, R154 ;  /* 0x0000009a9b17723e */ /* 0x002fe600000000ff */
[C---:B--2---:R-:W-:Y:S02]  /*f2b0*/  HMMA.16816.F32 R16, R116.reuse, R124, R16 ;  /* 0x0000007c7410723c */ /* 0x044fe40000001810 */
[----:B------:R-:W-:Y:S03]  /*f2c0*/  MUFU.EX2 R156, R156 ;  /* 0x0000009c009c7308 */ /* 0x000fe60000000800 */
[----:B-----5:R-:W-:Y:S01]  /*f2d0*/  F2FP.F16.F32.PACK_AB R21, R153, R152 ;  /* 0x000000989915723e */ /* 0x020fe200000000ff */
[----:B------:R-:W-:Y:S01]  /*f2e0*/  HMMA.16816.F32 R112, R116, R126, R112 ;  /* 0x0000007e7470723c */ /* 0x000fe20000001870 */
[----:B------:R-:W1:Y:S05]  /*f2f0*/  LDSM.16.MT88.4 R116, [R188+0xf000] ;  /* 0x00f00000bc74783b */ /* 0x000e6a0000004200 */
[----:B------:R-:W2:Y:S01]  /*f300*/  MUFU.EX2 R157, R157 ;  /* 0x0000009d009d7308 */ /* 0x000ea20000000800 */
[----:B---3--:R-:W-:Y:S01]  /*f310*/  F2FP.F16.F32.PACK_AB R22, R159, R158 ;  /* 0x0000009e9f16723e */ /* 0x008fe200000000ff */
[----:B------:R-:W-:Y:S01]  /*f320*/  FADD.FTZ R152, R152, R169 ;  /* 0x000000a998987221 */ /* 0x000fe20000010000 */
[----:B------:R-:W-:Y:S07]  /*f330*/  LDSM.16.MT88.4 R124, [R189+0x11000] ;  /* 0x01100000bd7c783b */ /* 0x000fee0000004200 */
[----:B------:R3:W5:Y:S01]  /*f340*/  MUFU.EX2 R217, R166 ;  /* 0x000000a600d97308 */ /* 0x0007620000000800 */
[----:B------:R-:W-:Y:S04]  /*f350*/  FADD.FTZ R153, R153, R152 ;  /* 0x0000009899997221 */ /* 0x000fe80000010000 */
[----:B------:R-:W-:Y:S01]  /*f360*/  FADD.FTZ R154, R154, R153 ;  /* 0x000000999a9a7221 */ /* 0x000fe20000010000 */
[----:B--2---:R-:W-:Y:S03]  /*f370*/  F2FP.F16.F32.PACK_AB R20, R157, R156 ;  /* 0x0000009c9d14723e */ /* 0x004fe600000000ff */
[----:B------:R-:W-:Y:S04]  /*f380*/  FADD.FTZ R154, R155, R154 ;  /* 0x0000009a9b9a7221 */ /* 0x000fe80000010000 */
[C---:B------:R-:W-:Y:S05]  /*f390*/  HMMA.16816.F32 R4, R20.reuse, R120, R4 ;  /* 0x000000781404723c */ /* 0x040fea0000001804 */
[--C-:B---3--:R-:W-:Y:S01]  /*f3a0*/  FFMA.FTZ R166, R32, UR4, -R164.reuse ;  /* 0x0000000420a67c23 */ /* 0x108fe200080108a4 */
[C---:B------:R-:W-:Y:S01]  /*f3b0*/  HMMA.16816.F32 R8, R20.reuse, R122, R8 ;  /* 0x0000007a1408723c */ /* 0x040fe20000001808 */
[----:B------:R-:W2:Y:S04]  /*f3c0*/  LDSM.16.MT88.4 R120, [R192+0x11000] ;  /* 0x01100000c078783b */ /* 0x000ea80000004200 */
[----:B------:R-:W-:Y:S01]  /*f3d0*/  FFMA.FTZ R164, R33, UR4, -R164 ;  /* 0x0000000421a47c23 */ /* 0x000fe200080108a4 */
[C---:B------:R-:W-:Y:S01]  /*f3e0*/  HMMA.16816.F32 R36, R20.reuse, R140, R36 ;  /* 0x0000008c1424723c */ /* 0x040fe20000001824 */
[----:B------:R-:W-:Y:S02]  /*f3f0*/  MUFU.EX2 R166, R166 ;  /* 0x000000a600a67308 */ /* 0x000fe40000000800 */
[----:B------:R-:W-:Y:S03]  /*f400*/  LDSM.16.MT88.4 R32, [R192+0xf800] ;  /* 0x00f80000c020783b */ /* 0x000fe60000004200 */
[C---:B------:R-:W-:Y:S05]  /*f410*/  HMMA.16816.F32 R40, R20.reuse, R142, R40 ;  /* 0x0000008e1428723c */ /* 0x040fea0000001828 */
[----:B------:R-:W3:Y:S01]  /*f420*/  MUFU.EX2 R221, R164 ;  /* 0x000000a400dd7308 */ /* 0x000ee20000000800 */
[----:B------:R-:W-:Y:S01]  /*f430*/  LDSM.16.MT88.4 R140, [R189+0xf800] ;  /* 0x00f80000bd8c783b */ /* 0x000fe20000004200 */
[C---:B----4-:R-:W-:Y:S06]  /*f440*/  HMMA.16816.F32 R44, R20.reuse, R128, R44 ;  /* 0x00000080142c723c */ /* 0x050fec000000182c */
[C---:B------:R-:W-:Y:S01]  /*f450*/  HMMA.16816.F32 R48, R20.reuse, R130, R48 ;  /* 0x000000821430723c */ /* 0x040fe20000001830 */
[----:B------:R-:W-:Y:S05]  /*f460*/  LDSM.16.MT88.4 R128, [R188+0x11000] ;  /* 0x01100000bc80783b */ /* 0x000fea0000004200 */
[C---:B------:R-:W-:Y:S06]  /*f470*/  HMMA.16816.F32 R52, R20.reuse, R24, R52 ;  /* 0x000000181434723c */ /* 0x040fec0000001834 */
        /* <DEDUP_REMOVED lines=20> */
[C---:B------:R-:W-:Y:S06]  /*f5c0*/  HMMA.16816.F32 R108, R20.reuse, R124, R108 ;  /* 0x0000007c146c723c */ /* 0x040fec000000186c */
[C---:B------:R-:W-:Y:S06]  /*f5d0*/  HMMA.16816.F32 R12, R20.reuse, R126, R12 ;  /* 0x0000007e140c723c */ /* 0x040fec000000180c */
[C---:B------:R-:W-:Y:S06]  /*f5e0*/  HMMA.16816.F32 R16, R20.reuse, R128, R16 ;  /* 0x000000801410723c */ /* 0x040fec0000001810 */
[----:B------:R-:W-:Y:S07]  /*f5f0*/  HMMA.16816.F32 R112, R20, R130, R112 ;  /* 0x000000821470723c */ /* 0x000fee0000001870 */
[C---:B------:R-:W-:Y:S01]  /*f600*/  F2FP.F16.F32.PACK_AB R21, R214.reuse, R175 ;  /* 0x000000afd615723e */ /* 0x040fe200000000ff */
[----:B------:R-:W-:Y:S03]  /*f610*/  FADD.FTZ R175, R175, R154 ;  /* 0x0000009aafaf7221 */ /* 0x000fe60000010000 */
[----:B-----5:R-:W-:Y:S01]  /*f620*/  F2FP.F16.F32.PACK_AB R23, R217, R216 ;  /* 0x000000d8d917723e */ /* 0x020fe200000000ff */
[----:B------:R-:W-:Y:S01]  /*f630*/  FADD.FTZ R175, R214, R175 ;  /* 0x000000afd6af7221 */ /* 0x000fe20000010000 */
[----:B------:R-:W-:Y:S02]  /*f640*/  F2FP.F16.F32.PACK_AB R20, R219, R218 ;  /* 0x000000dadb14723e */ /* 0x000fe400000000ff */
[----:B---3--:R-:W-:Y:S01]  /*f650*/  F2FP.F16.F32.PACK_AB R22, R221, R166 ;  /* 0x000000a6dd16723e */ /* 0x008fe200000000ff */
[----:B------:R-:W-:Y:S04]  /*f660*/  FADD.FTZ R216, R216, R175 ;  /* 0x000000afd8d87221 */ /* 0x000fe80000010000 */
[----:B------:R-:W-:Y:S02]  /*f670*/  FADD.FTZ R211, R217, R216 ;  /* 0x000000d8d9d37221 */ /* 0x000fe40000010000 */
[C---:B------:R-:W-:Y:S01]  /*f680*/  HMMA.16816.F32 R128, R20.reuse, R28, R4 ;  /* 0x0000001c1480723c */ /* 0x040fe20000001804 */
[----:B------:R-:W3:Y:S05]  /*f690*/  LDSM.16.MT88.4 R4, [R190+0x11800] ;  /* 0x01180000be04783b */ /* 0x000eea0000004200 */
[C---:B------:R-:W-:Y:S03]  /*f6a0*/  HMMA.16816.F32 R124, R20.reuse, R30, R8 ;  /* 0x0000001e147c723c */ /* 0x040fe60000001808 */
[----:B------:R-:W-:Y:S03]  /*f6b0*/  LDSM.16.MT88.4 R8, [R188+0x11800] ;  /* 0x01180000bc08783b */ /* 0x000fe60000004200 */
[C---:B-1----:R-:W-:Y:S06]  /*f6c0*/  HMMA.16816.F32 R36, R20.reuse, R116, R36 ;  /* 0x000000741424723c */ /* 0x042fec0000001824 */
[C---:B------:R-:W-:Y:S06]  /*f6d0*/  HMMA.16816.F32 R40, R20.reuse, R118, R40 ;  /* 0x000000761428723c */ /* 0x040fec0000001828 */
[C---:B--2---:R-:W-:Y:S06]  /*f6e0*/  HMMA.16816.F32 R44, R20.reuse, R120, R44 ;  /* 0x00000078142c723c */ /* 0x044fec000000182c */
[C---:B------:R-:W-:Y:S01]  /*f6f0*/  HMMA.16816.F32 R48, R20.reuse, R122, R48 ;  /* 0x0000007a1430723c */ /* 0x040fe20000001830 */
[----:B------:R-:W1:Y:S05]  /*f700*/  LDSM.16.MT88.4 R120, [R189+0x11800] ;  /* 0x01180000bd78783b */ /* 0x000e6a0000004200 */
        /* <DEDUP_REMOVED lines=13> */
[C---:B------:R-:W-:Y:S05]  /*f7e0*/  HMMA.16816.F32 R104, R20.reuse, R6, R104 ;  /* 0x000000061468723c */ /* 0x040fea0000001868 */
[----:B------:R-:W-:Y:S01]  /*f7f0*/  FADD.FTZ R5, R173, R172 ;  /* 0x000000acad057221 */ /* 0x000fe20000010000 */
[C---:B-1----:R-:W-:Y:S05]  /*f800*/  HMMA.16816.F32 R108, R20.reuse, R120, R108 ;  /* 0x00000078146c723c */ /* 0x042fea000000186c */
[----:B------:R-:W-:Y:S01]  /*f810*/  FADD.FTZ R5, R174, R5 ;  /* 0x00000005ae057221 */ /* 0x000fe20000010000 */
[C---:B------:R-:W-:Y:S05]  /*f820*/  HMMA.16816.F32 R120, R20.reuse, R122, R12 ;  /* 0x0000007a1478723c */ /* 0x040fea000000180c */
[----:B------:R-:W-:Y:S01]  /*f830*/  FADD.FTZ R156, R156, R5 ;  /* 0x000000059c9c7221 */ /* 0x000fe20000010000 */
[C---:B------:R-:W-:Y:S05]  /*f840*/  HMMA.16816.F32 R116, R20.reuse, R8, R16 ;  /* 0x000000081474723c */ /* 0x040fea0000001810 */
[----:B------:R-:W-:Y:S01]  /*f850*/  FADD.FTZ R157, R157, R156 ;  /* 0x0000009c9d9d7221 */ /* 0x000fe20000010000 */
[----:B------:R-:W-:Y:S05]  /*f860*/  HMMA.16816.F32 R112, R20, R10, R112 ;  /* 0x0000000a1470723c */ /* 0x000fea0000001870 */
[----:B------:R-:W-:Y:S06]  /*f870*/  FADD.FTZ R158, R158, R157 ;  /* 0x0000009d9e9e7221 */ /* 0x000fec0000010000 */
[----:B------:R-:W-:Y:S04]  /*f880*/  FADD.FTZ R159, R159, R158 ;  /* 0x0000009e9f9f7221 */ /* 0x000fe80000010000 */
[----:B------:R-:W-:Y:S04]  /*f890*/  FADD.FTZ R218, R218, R159 ;  /* 0x0000009fdada7221 */ /* 0x000fe80000010000 */
[----:B------:R-:W-:Y:S04]  /*f8a0*/  FADD.FTZ R219, R219, R218 ;  /* 0x000000dadbdb7221 */ /* 0x000fe80000010000 */
[----:B------:R-:W-:Y:S04]  /*f8b0*/  FADD.FTZ R166, R166, R219 ;  /* 0x000000dba6a67221 */ /* 0x000fe80000010000 */
[----:B------:R-:W-:Y:S01]  /*f8c0*/  FADD.FTZ R213, R221, R166 ;  /* 0x000000a6ddd57221 */ /* 0x000fe20000010000 */
[----:B------:R-:W-:Y:S06]  /*f8d0*/  @P1 BRA `(.L_x_2202) ;  /* 0xffffffc000f01947 */ /* 0x000fec000383ffff */
.L_x_2198:
        /* <DEDUP_REMOVED lines=243> */
[----:B----4-:R-:W-:Y:S01]  /*10810*/  @P4 FMUL.FTZ R13, R4, 0.69314718246459960938 ;  /* 0x3f317218040d4820 */ /* 0x010fe20000410000 */
[----:B---3--:R-:W-:Y:S02]  /*10820*/  @P3 FMUL.FTZ R4, R2, 0.69314718246459960938 ;  /* 0x3f31721802043820 */ /* 0x008fe40000410000 */
[----:B------:R3:W-:Y:S02]  /*10830*/  STS [R19+0x4000], R120 ;  /* 0x0040007813007388 */ /* 0x0007e40000000800 */
[----:B-1----:R-:W-:-:S02]  /*10840*/  @P3 FFMA.FTZ R11, R3, R12, R4 ;  /* 0x0000000c030b3223 */ /* 0x002fc40000010004 */
[----:B------:R3:W-:Y:S04]  /*10850*/  STS [R19+0x4400], R122 ;  /* 0x0044007a13007388 */ /* 0x0007e80000000800 */
[----:B------:R3:W-:Y:S04]  /*10860*/  STS [R21+0x4000], R116 ;  /* 0x0040007415007388 */ /* 0x0007e80000000800 */
[----:B------:R3:W-:Y:S01]  /*10870*/  STS [R21+0x4400], R118 ;  /* 0x0044007615007388 */ /* 0x0007e20000000800 */
[----:B--2---:R-:W-:Y:S01]  /*10880*/  MOV R9, 0x7f800000 ;  /* 0x7f80000000097802 */ /* 0x004fe20000000f00 */
[----:B------:R-:W-:-:S02]  /*10890*/  @P4 FFMA.FTZ R9, R132, R25, R13 ;  /* 0x0000001984094223 */ /* 0x000fc4000001000d */
[----:B------:R3:W-:Y:S04]  /*108a0*/  STS [R23+0x4000], R5 ;  /* 0x0040000517007388 */ /* 0x0007e80000000800 */
[----:B------:R3:W-:Y:S01]  /*108b0*/  STS [R23+0x4400], R6 ;  /* 0x0044000617007388 */ /* 0x0007e20000000800 */
[----:B------:R-:W-:Y:S05]  /*108c0*/  @!P0 BRA `(.L_x_2203) ;  /* 0x0000000000248947 */ /* 0x000fea0003800000 */
[----:B------:R-:W1:Y:S01]  /*108d0*/  S2UR UR14, SR_CTAID.Y ;  /* 0x00000000000e79c3 */ /* 0x000e620000002600 */
[----:B------:R-:W-:Y:S01]  /*108e0*/  ULDC UR4, c[0x0][0x2c4] ;  /* 0x0000b10000047ab9 */ /* 0x000fe20000000800 */
[----:B------:R-:W-:Y:S01]  /*108f0*/  UISETP.NE.AND UP0, UPT, UR13, -0x1, UPT ;  /* 0xffffffff0d00788c */ /* 0x000fe2000bf05270 */
[----:B------:R-:W-:-:S05]  /*10900*/  ULDC UR9, c[0x0][0x2e4] ;  /* 0x0000b90000097ab9 */ /* 0x000fca0000000800 */
[----:B------:R-:W2:Y:S01]  /*10910*/  S2UR UR8, SR_CTAID.Z ;  /* 0x00000000000879c3 */ /* 0x000ea20000002700 */
[----:B-1----:R-:W-:-:S04]  /*10920*/  UIMAD UR4, UR14, UR4, URZ ;  /* 0x000000040e0472a4 */ /* 0x002fc8000f8e023f */
[----:B------:R-:W-:-:S04]  /*10930*/  USEL UR4, UR4, UR13, !UP0 ;  /* 0x0000000d04047287 */ /* 0x000fc8000c000000 */
[----:B--2---:R-:W-:Y:S01]  /*10940*/  UIMAD UR9, UR8, UR9, UR4 ;  /* 0x00000009080972a4 */ /* 0x004fe2000f8e0204 */
[----:B------:R-:W-:Y:S11]  /*10950*/  BRA `(.L_x_2204) ;  /* 0x0000000000187947 */ /* 0x000ff60003800000 */
.L_x_2203:
[----:B------:R-:W-:Y:S01]  /*10960*/  S2UR UR8, SR_CTAID.Z ;  /* 0x00000000000879c3 */ /* 0x000fe20000002700 */
[----:B------:R-:W-:Y:S01]  /*10970*/  ULDC UR4, c[0x0][0x270] ;  /* 0x00009c0000047ab9 */ /* 0x000fe20000000800 */
[----:B------:R-:W-:-:S06]  /*10980*/  ULDC UR9, c[0x0][0x2c4] ;  /* 0x0000b10000097ab9 */ /* 0x000fcc0000000800 */
[----:B------:R-:W1:Y:S02]  /*10990*/  S2UR UR14, SR_CTAID.Y ;  /* 0x00000000000e79c3 */ /* 0x000e640000002600 */
[----:B-1----:R-:W-:-:S04]  /*109a0*/  UIMAD UR4, UR14, UR4, UR8 ;  /* 0x000000040e0472a4 */ /* 0x002fc8000f8e0208 */
[----:B------:R-:W-:-:S12]  /*109b0*/  UIMAD UR9, UR4, UR9, URZ ;  /* 0x00000009040972a4 */ /* 0x000fd8000f8e023f */
.L_x_2204:
[----:B------:R-:W1:Y:S01]  /*109c0*/  S2R R4, SR_TID.X ;  /* 0x0000000000047919 */ /* 0x000e620000002100 */
[----:B------:R-:W-:Y:S01]  /*109d0*/  LOP3.LUT R13, R10, 0xffffffe0, RZ, 0xc0, !PT ;  /* 0xffffffe00a0d7812 */ /* 0x000fe200078ec0ff */
[----:B------:R-:W-:Y:S01]  /*109e0*/  USHF.R.S32.HI UR11, URZ, 0x1f, UR14 ;  /* 0x0000001f3f0b7899 */ /* 0x000fe2000801140e */
[----:B------:R-:W-:Y:S01]  /*109f0*/  BSSY B0, `(.L_x_2205) ;  /* 0x0000028000007945 */ /* 0x000fe20003800000 */
[----:B------:R-:W-:Y:S01]  /*10a00*/  UISETP.NE.AND UP0, UPT, UR13, -0x1, UPT ;  /* 0xffffffff0d00788c */ /* 0x000fe2000bf05270 */
[----:B------:R-:W-:Y:S01]  /*10a10*/  BAR.SYNC.DEFER_BLOCKING 0x0 ;  /* 0x0000000000007b1d */ /* 0x000fe20000010000 */
[----:B------:R-:W-:Y:S01]  /*10a20*/  IMAD.IADD R2, R0, 0x1, -R13 ;  /* 0x0000000100027824 */ /* 0x000fe200078e0a0d */
[----:B------:R-:W-:-:S04]  /*10a30*/  SHF.R.S32.HI R13, RZ, 0x1f, R8 ;  /* 0x0000001fff0d7819 */ /* 0x000fc80000011408 */
[----:B------:R-:W-:Y:S01]  /*10a40*/  LOP3.LUT P0, RZ, R2, 0x3, RZ, 0xc0, !PT ;  /* 0x0000000302ff7812 */ /* 0x000fe2000780c0ff */
[----:B------:R-:W-:Y:S01]  /*10a50*/  ULDC.64 UR4, c[0x0][0x290] ;  /* 0x0000a40000047ab9 */ /* 0x000fe20000000a00 */
[----:B------:R-:W-:Y:S01]  /*10a60*/  LEA.HI R13, R13, R8, RZ, 0x2 ;  /* 0x000000080d0d7211 */ /* 0x000fe200078f10ff */
[----:B------:R-:W-:Y:S01]  /*10a70*/  UIMAD UR11, UR11, UR4, URZ ;  /* 0x000000040b0b72a4 */ /* 0x000fe2000f8e023f */
[----:B------:R-:W-:Y:S02]  /*10a80*/  ULDC.64 UR6, c[0x0][0x298] ;  /* 0x0000a60000067ab9 */ /* 0x000fe40000000a00 */
[----:B------:R-:W-:Y:S01]  /*10a90*/  LOP3.LUT R13, R13, 0xffffffc, RZ, 0xc0, !PT ;  /* 0x0ffffffc0d0d7812 */ /* 0x000fe200078ec0ff */
[----:B------:R-:W-:Y:S02]  /*10aa0*/  UIMAD.WIDE.U32 UR16, UR13, UR6, URZ ;  /* 0x000000060d1072a5 */ /* 0x000fe4000f8e003f */
[----:B------:R-:W-:Y:S02]  /*10ab0*/  UIMAD.WIDE.U32 UR18, UR14, UR4, URZ ;  /* 0x000000040e1272a5 */ /* 0x000fe4000f8e003f */
[----:B------:R-:W-:Y:S01]  /*10ac0*/  UIMAD UR5, UR14, UR5, UR11 ;  /* 0x000000050e0572a4 */ /* 0x000fe2000f8e020b */
[----:B---3--:R-:W-:Y:S01]  /*10ad0*/  IMAD.IADD R6, R8, 0x1, -R13 ;  /* 0x0000000108067824 */ /* 0x008fe200078e0a0d */
[----:B------:R-:W-:-:S02]  /*10ae0*/  UIMAD UR13, UR13, UR7, UR17 ;  /* 0x000000070d0d72a4 */ /* 0x000fc4000f8e0211 */
[----:B------:R-:W-:Y:S02]  /*10af0*/  USEL UR16, UR18, UR16, !UP0 ;  /* 0x0000001012107287 */ /* 0x000fe4000c000000 */
[----:B------:R-:W-:Y:S01]  /*10b00*/  @!UP0 UIADD3 UR13, UR19, UR5, URZ ;  /* 0x00000005130d8290 */ /* 0x000fe2000fffe03f */
        /* <DEDUP_REMOVED lines=22> */
.L_x_2206:
[----:B------:R-:W-:Y:S05]  /*10c70*/  BSYNC B0 ;  /* 0x0000000000007941 */ /* 0x000fea0003800000 */
.L_x_2205:
[----:B------:R-:W2:Y:S01]  /*10c80*/  S2UR UR9, SR_CTAID.X ;  /* 0x00000000000979c3 */ /* 0x000ea20000002500 */
[----:B------:R-:W-:Y:S01]  /*10c90*/  LEA.HI R2, R7, R0, RZ, 0x3 ;  /* 0x0000000007027211 */ /* 0x000fe200078f18ff */
[----:B------:R-:W-:Y:S01]  /*10ca0*/  IMAD.U32 R7, RZ, RZ, UR6 ;  /* 0x00000006ff077e24 */ /* 0x000fe2000f8e00ff */
[----:B------:R-:W-:Y:S01]  /*10cb0*/  SHF.R.S32.HI R205, RZ, 0x1f, R204 ;  /* 0x0000001fffcd7819 */ /* 0x000fe200000114cc */
[----:B------:R-:W-:Y:S01]  /*10cc0*/  USHF.R.S32.HI UR5, URZ, 0x1f, UR8 ;  /* 0x0000001f3f057899 */ /* 0x000fe20008011408 */
[----:B------:R-:W-:Y:S01]  /*10cd0*/  SHF.R.S32.HI R2, RZ, 0x3, R2 ;  /* 0x00000003ff027819 */ /* 0x000fe20000011402 */
[----:B-1----:R1:W3:Y:S01]  /*10ce0*/  LDS.128 R8, [R203+0x1800] ;  /* 0x00180000cb087984 */ /* 0x0022e20000000c00 */
[----:B------:R-:W-:Y:S01]  /*10cf0*/  LEA.HI R0, R3, R4, RZ, 0x3 ;  /* 0x0000000403007211 */ /* 0x000fe200078f18ff */
[----:B------:R-:W4:Y:S01]  /*10d00*/  LDC.64 R20, c[0x0][0x2a0] ;  /* 0x0000a800ff147b82 */ /* 0x000f220000000a00 */
[----:B------:R-:W-:Y:S01]  /*10d10*/  BSSY B0, `(.L_x_2207) ;  /* 0x000002a000007945 */ /* 0x000fe20003800000 */
[C---:B------:R-:W-:Y:S01]  /*10d20*/  VIADD R5, R2.reuse, 0x10 ;  /* 0x0000001002057836 */ /* 0x040fe20000000000 */
[----:B------:R1:W1:Y:S01]  /*10d30*/  LDS.128 R16, [R203] ;  /* 0x00000000cb107984 */ /* 0x0002620000000c00 */
[----:B------:R-:W-:Y:S01]  /*10d40*/  VIADD R4, R2, 0x30 ;  /* 0x0000003002047836 */ /* 0x000fe20000000000 */
[----:B------:R-:W-:-:S02]  /*10d50*/  SHF.R.S32.HI R0, RZ, 0x3, R0 ;  /* 0x00000003ff007819 */ /* 0x000fc40000011400 */
[----:B------:R-:W-:Y:S01]  /*10d60*/  ISETP.GE.AND P2, PT, R5, UR10, PT ;  /* 0x0000000a05007c0c */ /* 0x000fe2000bf46270 */
[----:B------:R-:W-:Y:S01]  /*10d70*/  VIADD R5, R2, 0x20 ;  /* 0x0000002002057836 */ /* 0x000fe20000000000 */
[----:B------:R-:W-:-:S04]  /*10d80*/  SHF.R.S32.HI R0, RZ, 0x1f, R0 ;  /* 0x0000001fff007819 */ /* 0x000fc80000011400 */
[----:B------:R-:W-:Y:S01]  /*10d90*/  ISETP.GE.AND P1, PT, R5, UR10, PT ;  /* 0x0000000a05007c0c */ /* 0x000fe2000bf26270 */
[----:B--2---:R-:W-:-:S04]  /*10da0*/  USHF.L.U32 UR9, UR9, 0x6, URZ ;  /* 0x0000000609097899 */ /* 0x004fc8000800063f */
[----:B------:R-:W-:Y:S02]  /*10db0*/  USHF.R.S32.HI UR4, URZ, 0x1f, UR9 ;  /* 0x0000001f3f047899 */ /* 0x000fe40008011409 */
[----:B------:R-:W-:Y:S02]  /*10dc0*/  IMAD.WIDE.U32 R6, R7, UR9, R204 ;  /* 0x0000000907067c25 */ /* 0x000fe4000f8e00cc */
[----:B------:R-:W-:Y:S01]  /*10dd0*/  UIMAD UR4, UR4, UR6, URZ ;  /* 0x00000006040472a4 */ /* 0x000fe2000f8e023f */
[----:B------:R-:W-:-:S03]  /*10de0*/  IADD3 R12, P0, R6, UR16, RZ ;  /* 0x00000010060c7c10 */ /* 0x000fc6000ff1e0ff */
[----:B------:R-:W-:Y:S01]  /*10df0*/  UIMAD UR4, UR9, UR7, UR4 ;  /* 0x00000007090472a4 */ /* 0x000fe2000f8e0204 */
[----:B----4-:R-:W-:Y:S01]  /*10e00*/  IMAD R6, R20, UR5, RZ ;  /* 0x0000000514067c24 */ /* 0x010fe2000f8e02ff */
[----:B------:R-:W-:-:S03]  /*10e10*/  UIADD3 UR9, -UR9, UR12, URZ ;  /* 0x0000000c09097290 */ /* 0x000fc6000fffe13f */
[----:B------:R-:W-:Y:S02]  /*10e20*/  IMAD R23, R21, UR8, R6 ;  /* 0x0000000815177c24 */ /* 0x000fe4000f8e0206 */
[----:B------:R-:W-:Y:S01]  /*10e30*/  IMAD.U32 R3, RZ, RZ, UR4 ;  /* 0x00000004ff037e24 */ /* 0x000fe2000f8e00ff */
[----:B------:R-:W-:-:S04]  /*10e40*/  ISETP.GE.AND P3, PT, R2, UR9, PT ;  /* 0x0000000902007c0c */ /* 0x000fc8000bf66270 */
[----:B------:R-:W-:Y:S02]  /*10e50*/  IADD3.X R13, R7, UR13, R3, P0, !PT ;  /* 0x0000000d070d7c10 */ /* 0x000fe400087fe403 */
[----:B------:R-:W-:Y:S02]  /*10e60*/  ISETP.GE.AND P0, PT, R4, UR10, PT ;  /* 0x0000000a04007c0c */ /* 0x000fe4000bf06270 */
[----:B------:R2:W4:Y:S01]  /*10e70*/  LDS.128 R4, [R203+0x4000] ;  /* 0x00400000cb047984 */ /* 0x0005220000000c00 */
[----:B------:R-:W-:-:S03]  /*10e80*/  IMAD.WIDE.U32 R20, R20, UR8, R12 ;  /* 0x0000000814147c25 */ /* 0x000fc6000f8e000c */
[----:B------:R2:W1:Y:S01]  /*10e90*/  LDS.128 R12, [R203+0x2000] ;  /* 0x00200000cb0c7984 */ /* 0x0004620000000c00 */
[----:B------:R-:W-:Y:S01]  /*10ea0*/  IMAD.IADD R23, R23, 0x1, R21 ;  /* 0x0000000117177824 */ /* 0x000fe200078e0215 */
[----:B---3--:R-:W-:Y:S06]  /*10eb0*/  @P3 BRA `(.L_x_2208) ;  /* 0x00000000003c3947 */ /* 0x008fec0003800000 */
[----:B------:R-:W-:Y:S01]  /*10ec0*/  IMAD R3, R0, UR6, RZ ;  /* 0x0000000600037c24 */ /* 0x000fe2000f8e02ff */
[----:B------:R-:W-:Y:S01]  /*10ed0*/  ULDC UR8, c[0x0][0x2d0] ;  /* 0x0000b40000087ab9 */ /* 0x000fe20000000800 */
[----:B------:R-:W-:Y:S01]  /*10ee0*/  IMAD.MOV.U32 R22, RZ, RZ, R20 ;  /* 0x000000ffff167224 */ /* 0x000fe200078e0014 */
[----:B------:R-:W-:Y:S01]  /*10ef0*/  ISETP.GE.AND P5, PT, R204, UR8, PT ;  /* 0x00000008cc007c0c */ /* 0x000fe2000bfa6270 */
[----:B------:R-:W-:Y:S01]  /*10f00*/  IMAD R3, R2, UR7, R3 ;  /* 0x0000000702037c24 */ /* 0x000fe2000f8e0203 */
[----:B------:R-:W-:Y:S01]  /*10f10*/  ISETP.GE.AND P4, PT, R200, UR8, PT ;  /* 0x00000008c8007c0c */ /* 0x000fe2000bf86270 */
[----:B------:R-:W-:Y:S01]  /*10f20*/  IMAD.WIDE.U32 R24, R2, UR6, R22 ;  /* 0x0000000602187c25 */ /* 0x000fe2000f8e0016 */
[----:B------:R-:W-:Y:S01]  /*10f30*/  ISETP.GE.AND P3, PT, R199, UR8, PT ;  /* 0x00000008c7007c0c */ /* 0x000fe2000bf66270 */
[----:B------:R-:W-:Y:S02]  /*10f40*/  ULDC.64 UR4, c[0x0][0x280] ;  /* 0x0000a00000047ab9 */ /* 0x000fe40000000a00 */
[----:B------:R-:W-:Y:S01]  /*10f50*/  IMAD.IADD R3, R3, 0x1, R25 ;  /* 0x0000000103037824 */ /* 0x000fe200078e0219 */
[----:B------:R-:W-:-:S04]  /*10f60*/  LEA R26, P6, R24, UR4, 0x1 ;  /* 0x00000004181a7c11 */ /* 0x000fc8000f8c08ff */
[----:B------:R-:W-:-:S05]  /*10f70*/  LEA.HI.X R27, R24, UR5, R3, 0x1, P6 ;  /* 0x00000005181b7c11 */ /* 0x000fca000b0f0c03 */
[----:B-1----:R3:W-:Y:S04]  /*10f80*/  @!P5 STG.E.128 desc[UR24][R26.64], R16 ;  /* 0x000000101a00d986 */ /* 0x0027e8000c101d18 */
[----:B------:R3:W-:Y:S04]  /*10f90*/  @!P4 STG.E.128 desc[UR24][R26.64+0x80], R12 ;  /* 0x0000800c1a00c986 */ /* 0x0007e8000c101d18 */
[----:B----4-:R3:W-:Y:S02]  /*10fa0*/  @!P3 STG.E.128 desc[UR24][R26.64+0x100], R4 ;  /* 0x000100041a00b986 */ /* 0x0107e4000c101d18 */
.L_x_2208:
[----:B------:R-:W-:Y:S05]  /*10fb0*/  BSYNC B0 ;  /* 0x0000000000007941 */ /* 0x000fea0003800000 */
.L_x_2207:
[----:B-1-3--:R1:W3:Y:S01]  /*10fc0*/  LDS.128 R16, [R203+0x800] ;  /* 0x00080000cb107984 */ /* 0x00a2e20000000c00 */
[----:B------:R-:W-:Y:S03]  /*10fd0*/  BSSY B0, `(.L_x_2209) ;  /* 0x0000016000007945 */ /* 0x000fe60003800000 */
[----:B------:R1:W1:Y:S04]  /*10fe0*/  LDS.128 R12, [R203+0x2800] ;  /* 0x00280000cb0c7984 */ /* 0x0002680000000c00 */
[----:B----4-:R4:W1:Y:S01]  /*10ff0*/  LDS.128 R4, [R203+0x4800] ;  /* 0x00480000cb047984 */ /* 0x0108620000000c00 */
        /* <DEDUP_REMOVED lines=11> */
[----:B------:R-:W-:-:S04]  /*110b0*/  IMAD R3, R3, UR6, RZ ;  /* 0x0000000603037c24 */ /* 0x000fc8000f8e02ff */
[----:B------:R-:W-:Y:S01]  /*110c0*/  IMAD R3, R24, UR7, R3 ;  /* 0x0000000718037c24 */ /* 0x000fe2000f8e0203 */
[----:B------:R-:W-:-:S03]  /*110d0*/  LEA R24, P5, R26, UR4, 0x1 ;  /* 0x000000041a187c11 */ /* 0x000fc6000f8a08ff */
[----:B------:R-:W-:-:S05]  /*110e0*/  IMAD.IADD R3, R3, 0x1, R27 ;  /* 0x0000000103037824 */ /* 0x000fca00078e021b */
[----:B------:R-:W-:-:S05]  /*110f0*/  LEA.HI.X R25, R26, UR5, R3, 0x1, P5 ;  /* 0x000000051a197c11 */ /* 0x000fca000a8f0c03 */
[----:B---3--:R3:W-:Y:S04]  /*11100*/  @!P4 STG.E.128 desc[UR24][R24.64], R16 ;  /* 0x000000101800c986 */ /* 0x0087e8000c101d18 */
[----:B-1----:R3:W-:Y:S04]  /*11110*/  @!P3 STG.E.128 desc[UR24][R24.64+0x80], R12 ;  /* 0x0000800c1800b986 */ /* 0x0027e8000c101d18 */
[----:B------:R3:W-:Y:S02]  /*11120*/  @!P2 STG.E.128 desc[UR24][R24.64+0x100], R4 ;  /* 0x000100041800a986 */ /* 0x0007e4000c101d18 */
.L_x_2210:
[----:B------:R-:W-:Y:S05]  /*11130*/  BSYNC B0 ;  /* 0x0000000000007941 */ /* 0x000fea0003800000 */
.L_x_2209:
[----:B---3--:R3:W2:Y:S01]  /*11140*/  LDS.128 R16, [R203+0x1000] ;  /* 0x00100000cb107984 */ /* 0x0086a20000000c00 */
        /* <DEDUP_REMOVED lines=19> */
[----:B--2---:R2:W-:Y:S04]  /*11280*/  @!P3 STG.E.128 desc[UR24][R24.64], R16 ;  /* 0x000000101800b986 */ /* 0x0045e8000c101d18 */
[----:B-1----:R2:W-:Y:S04]  /*11290*/  @!P2 STG.E.128 desc[UR24][R24.64+0x80], R12 ;  /* 0x0000800c1800a986 */ /* 0x0025e8000c101d18 */
[----:B------:R2:W-:Y:S02]  /*112a0*/  @!P1 STG.E.128 desc[UR24][R24.64+0x100], R4 ;  /* 0x0001000418009986 */ /* 0x0005e4000c101d18 */
.L_x_2212:
[----:B------:R-:W-:Y:S05]  /*112b0*/  BSYNC B0 ;  /* 0x0000000000007941 */ /* 0x000fea0003800000 */
.L_x_2211:
[----:B-12---:R1:W2:Y:S04]  /*112c0*/  LDS.128 R4, [R203+0x3800] ;  /* 0x00380000cb047984 */ /* 0x0062a80000000c00 */
[----:B------:R1:W1:Y:S01]  /*112d0*/  LDS.128 R12, [R203+0x5800] ;  /* 0x00580000cb0c7984 */ /* 0x0002620000000c00 */
[----:B------:R-:W-:Y:S05]  /*112e0*/  @P0 EXIT ;  /* 0x000000000000094d */ /* 0x000fea0003800000 */
[----:B------:R-:W-:Y:S01]  /*112f0*/  IADD3 R2, P0, R2, 0x30, RZ ;  /* 0x0000003002027810 */ /* 0x000fe20007f1e0ff */
[----:B------:R-:W-:Y:S01]  /*11300*/  IMAD.MOV.U32 R16, RZ, RZ, R20 ;  /* 0x000000ffff107224 */ /* 0x000fe200078e0014 */
[----:B------:R-:W-:Y:S01]  /*11310*/  MOV R17, R23 ;  /* 0x0000001700117202 */ /* 0x000fe20000000f00 */
[----:B------:R-:W-:Y:S01]  /*11320*/  ULDC.64 UR4, c[0x0][0x280] ;  /* 0x0000a00000047ab9 */ /* 0x000fe20000000a00 */
[----:B------:R-:W-:Y:S01]  /*11330*/  ULDC UR8, c[0x0][0x2d0] ;  /* 0x0000b40000087ab9 */ /* 0x000fe20000000800 */
[----:B------:R-:W-:Y:S01]  /*11340*/  IMAD.X R3, RZ, RZ, R0, P0 ;  /* 0x000000ffff037224 */ /* 0x000fe200000e0600 */
[----:B------:R-:W-:Y:S01]  /*11350*/  ISETP.GE.AND P2, PT, R204, UR8, PT ;  /* 0x00000008cc007c0c */ /* 0x000fe2000bf46270 */
[----:B------:R-:W-:Y:S01]  /*11360*/  IMAD.WIDE.U32 R16, R2, UR6, R16 ;  /* 0x0000000602107c25 */ /* 0x000fe2000f8e0010 */
[----:B------:R-:W-:-:S03]  /*11370*/  ISETP.GE.AND P1, PT, R200, UR8, PT ;  /* 0x00000008c8007c0c */ /* 0x000fc6000bf26270 */
[----:B------:R-:W-:-:S04]  /*11380*/  IMAD R3, R3, UR6, RZ ;  /* 0x0000000603037c24 */ /* 0x000fc8000f8e02ff */
[----:B------:R-:W-:Y:S01]  /*11390*/  IMAD R3, R2, UR7, R3 ;  /* 0x0000000702037c24 */ /* 0x000fe2000f8e0203 */
[----:B------:R-:W-:-:S03]  /*113a0*/  LEA R2, P0, R16, UR4, 0x1 ;  /* 0x0000000410027c11 */ /* 0x000fc6000f8008ff */
[----:B------:R-:W-:-:S05]  /*113b0*/  IMAD.IADD R3, R3, 0x1, R17 ;  /* 0x0000000103037824 */ /* 0x000fca00078e0211 */
[----:B------:R-:W-:Y:S02]  /*113c0*/  LEA.HI.X R3, R16, UR5, R3, 0x1, P0 ;  /* 0x0000000510037c11 */ /* 0x000fe400080f0c03 */
[----:B------:R-:W-:-:S03]  /*113d0*/  ISETP.GE.AND P0, PT, R199, UR8, PT ;  /* 0x00000008c7007c0c */ /* 0x000fc6000bf06270 */
[----:B------:R1:W-:Y:S04]  /*113e0*/  @!P2 STG.E.128 desc[UR24][R2.64], R8 ;  /* 0x000000080200a986 */ /* 0x0003e8000c101d18 */
[----:B--2---:R2:W-:Y:S06]  /*113f0*/  @!P1 STG.E.128 desc[UR24][R2.64+0x80], R4 ;  /* 0x0000800402009986 */ /* 0x0045ec000c101d18 */
[----:B------:R-:W-:Y:S05]  /*11400*/  @P0 EXIT ;  /* 0x000000000000094d */ /* 0x000fea0003800000 */
[----:B-1----:R-:W-:Y:S01]  /*11410*/  STG.E.128 desc[UR24][R2.64+0x100], R12 ;  /* 0x0001000c02007986 */ /* 0x002fe2000c101d18 */
[----:B------:R-:W-:Y:S05]  /*11420*/  EXIT ;  /* 0x000000000000794d */ /* 0x000fea0003800000 */
.L_x_2213:
        /* <DEDUP_REMOVED lines=13> */
.L_x_4168:


//--------------------- .text._ZN5flash24flash_fwd_splitkv_kernelI23Flash_fwd_kernel_traitsILi192ELi64ELi64ELi4ELb0ELb0EN7cutlass6half_tE19Flash_kernel_traitsILi192ELi64ELi64ELi4ES3_EELb1ELb0ELb1ELb0ELb0ELb1ELb0ELb0EEEvNS_16Flash_fwd_paramsE --------------------------
	.section	.text._ZN5flash24flash_fwd_splitkv_kernelI23Flash_fwd_kernel_traitsILi192ELi64ELi64ELi4ELb0ELb0EN7cutlass6half_tE19Flash_kernel_traitsILi192ELi64ELi64ELi4ES3_EELb1ELb0ELb1ELb0ELb0ELb1ELb0ELb0EEEvNS_16Flash_fwd_paramsE,"ax",@progbits
	.align	128
        .global         _ZN5flash24flash_fwd_splitkv_kernelI23Flash_fwd_kernel_traitsILi192ELi64ELi64ELi4ELb0ELb0EN7cutlass6half_tE19Flash_kernel_traitsILi192ELi64ELi64ELi4ES3_EELb1ELb0ELb1ELb0ELb0ELb1ELb0ELb0EEEvNS_16Flash_fwd_paramsE
        .type           _ZN5flash24flash_fwd_splitkv_kernelI23Flash_fwd_kernel_traitsILi192ELi64ELi64ELi4ELb0ELb0EN7cutlass6half_tE19Flash_kernel_traitsILi192ELi64ELi64ELi4ES3_EELb1ELb0ELb1ELb0ELb0ELb1ELb0ELb0EEEvNS_16Flash_fwd_paramsE,@function
        .size           _ZN5flash24flash_fwd_splitkv_kernelI23Flash_fwd_kernel_traitsILi192ELi64ELi64ELi4ELb0ELb0EN7cutlass6half_tE19Flash_kernel_traitsILi192ELi64ELi64ELi4ES3_EELb1ELb0ELb1ELb0ELb0ELb1ELb0ELb0EEEvNS_16Flash_fwd_paramsE,(.L_x_4169 - _ZN5flash24flash_fwd_splitkv_kernelI23Flash_fwd_kernel_traitsILi192ELi64ELi64ELi4ELb0ELb0EN7cutlass6half_tE19Flash_kernel_traitsILi192ELi64ELi64ELi4ES3_EELb1ELb0ELb1ELb0ELb0ELb1ELb0ELb0EEEvNS_16Flash_fwd_paramsE)
        .other          _ZN5flash24flash_fwd_splitkv_kernelI23Flash_fwd_kernel_traitsILi192ELi64ELi64ELi4ELb0ELb0EN7cutlass6half_tE19Flash_kernel_traitsILi192ELi64ELi64ELi4ES3_EELb1ELb0ELb1ELb0ELb0ELb1ELb0ELb0EEEvNS_16Flash_fwd_paramsE,@"STO_CUDA_ENTRY STV_DEFAULT"
_ZN5flash24flash_fwd_splitkv_kernelI23Flash_fwd_kernel_traitsILi192ELi64ELi64ELi4ELb0ELb0EN7cutlass6half_tE19Flash_kernel_traitsILi192ELi64ELi64ELi4ES3_EELb1ELb0ELb1ELb0ELb0ELb1ELb0ELb0EEEvNS_16Flash_fwd_paramsE:
.text._ZN5flash24flash_fwd_splitkv_kernelI23Flash_fwd_kernel_traitsILi192ELi64ELi64ELi4ELb0ELb0EN7cutlass6half_tE19Flash_kernel_traitsILi192ELi64ELi64ELi4ES3_EELb1ELb0ELb1ELb0ELb0ELb1ELb0ELb0EEEvNS_16Flash_fwd_paramsE:
        /* <DEDUP_REMOVED lines=54> */
.L_x_2214:
[----:B------:R-:W-:-:S03]  /*0360*/  ULDC UR6, c[0x0][0x2c8] ;  /* 0x0000b20000067ab9 */ /* 0x000fc60000000800 */
.L_x_2215:
        /* <DEDUP_REMOVED lines=107> */
.L_x_2218:
[----:B------:R-:W-:Y:S05]  /*0a20*/  BSYNC B0 ;  /* 0x0000000000007941 */ /* 0x000fea0003800000 */
.L_x_2217:
        /* <DEDUP_REMOVED lines=22> */
.L_x_2220:
[----:B------:R-:W-:Y:S05]  /*0b90*/  BSYNC B0 ;  /* 0x0000000000007941 */ /* 0x000fea0003800000 */
.L_x_2219:
        /* <DEDUP_REMOVED lines=21> */
.L_x_2222:
[----:B------:R-:W-:Y:S05]  /*0cf0*/  BSYNC B0 ;  /* 0x0000000000007941 */ /* 0x000fea0003800000 */
.L_x_2221:
        /* <DEDUP_REMOVED lines=20> */
.L_x_2224:
[----:B------:R-:W-:Y:S05]  /*0e40*/  BSYNC B0 ;  /* 0x0000000000007941 */ /* 0x000fea0003800000 */
.L_x_2223:
        /* <DEDUP_REMOVED lines=18> */
.L_x_2216:
        /* <DEDUP_REMOVED lines=29> */
.L_x_2225:
        /* <DEDUP_REMOVED lines=94> */
.L_x_2226:
        /* <DEDUP_REMOVED lines=48> */
.L_x_2228:
        /* <DEDUP_REMOVED lines=37> */
.L_x_2227:
        /* <DEDUP_REMOVED lines=110> */
.L_x_2230:
[----:B------:R-:W-:Y:S05]  /*2350*/  BSYNC B0 ;  /* 0x0000000000007941 */ /* 0x000fea0003800000 */
.L_x_2229:
        /* <DEDUP_REMOVED lines=41> */
.L_x_2232:
[----:B------:R-:W-:Y:S05]  /*25f0*/  BSYNC B0 ;  /* 0x0000000000007941 */ /* 0x000fea0003800000 */
.L_x_2231:
        /* <DEDUP_REMOVED lines=42> */
.L_x_2234:
[----:B------:R-:W-:Y:S05]  /*28a0*/  BSYNC B0 ;  /* 0x0000000000007941 */ /* 0x000fea0003800000 */
.L_x_2233:
        /* <DEDUP_REMOVED lines=44> */
.L_x_2236:
[----:B------:R-:W-:Y:S05]  /*2b70*/  BSYNC B0 ;  /* 0x0000000000007941 */ /* 0x000fea0003800000 */
.L_x_2235:
        /* <DEDUP_REMOVED lines=37> */
.L_x_2238:
[----:B------:R-:W-:Y:S05]  /*2dd0*/  BSYNC B0 ;  /* 0x0000000000007941 */ /* 0x000fea0003800000 */
.L_x_2237:
        /* <DEDUP_REMOVED lines=33> */
.L_x_2240:
[----:B------:R-:W-:Y:S05]  /*2ff0*/  BSYNC B0 ;  /* 0x0000000000007941 */ /* 0x000fea0003800000 */
.L_x_2239:
        /* <DEDUP_REMOVED lines=38> */
.L_x_2242:
[----:B------:R-:W-:Y:S05]  /*3260*/  BSYNC B0 ;  /* 0x0000000000007941 */ /* 0x000fea0003800000 */
.L_x_2241:
        /* <DEDUP_REMOVED lines=40> */
.L_x_2244:
[----:B------:R-:W-:Y:S05]  /*34f0*/  BSYNC B0 ;  /* 0x0000000000007941 */ /* 0x000fea0003800000 */
.L_x_2243:
        /* <DEDUP_REMOVED lines=81> */
.L_x_2246:
[----:B------:R-:W-:Y:S05]  /*3a10*/  BSYNC B0 ;  /* 0x0000000000007941 */ /* 0x000fea0003800000 */
.L_x_2245:
        /* <DEDUP_REMOVED lines=31> */
.L_x_2248:
[----:B------:R-:W-:Y:S05]  /*3c10*/  BSYNC B0 ;  /* 0x0000000000007941 */ /* 0x000fea0003800000 */
.L_x_2247:
        /* <DEDUP_REMOVED lines=33> */
.L_x_2250:
[----:B------:R-:W-:Y:S05]  /*3e30*/  BSYNC B0 ;  /* 0x0000000000007941 */ /* 0x000fea0003800000 */
.L_x_2249:
        /* <DEDUP_REMOVED lines=37> */
.L_x_2252:
[----:B------:R-:W-:Y:S05]  /*4090*/  BSYNC B0 ;  /* 0x0000000000007941 */ /* 0x000fea0003800000 */
.L_x_2251:
[----:B------:R-:W-:Y:S01]  /*40a0*/  LDSM.16.M88.4 R24, [R206] ;  /* 0x00000000ce18783b */ /* 0x000fe20000000200 */
[----:B------:R-:W-:Y:S01]  /*40b0*/  R2P PR, R2, 0x6 ;  /* 0x0000000602007804 */ /* 0x000fe20000000000 */
[----:B------:R-:W-:Y:S01]  /*40c0*/  VIADD R2, R205, 0x6000 ;  /* 0x00006000cd027836 */ /* 0x000fe20000000000 */
[----:B------:R-:W-:Y:S01]  /*40d0*/  LEA R202, R5, R206, 0x1 ;  /* 0x000000ce05ca7211 */ /* 0x000fe200078e08ff */
[----:B------:R-:W3:Y:S01]  /*40e0*/  LDSM.16.M88.4 R28, [R205+0x6000] ;  /* 0x00600000cd1c783b */ /* 0x000ee20000000200 */
[----:B------:R-:W-:Y:S01]  /*40f0*/  VIADD R203, R205, 0x6020 ;  /* 0x00006020cdcb7836 */ /* 0x000fe20000000000 */
[----:B------:R-:W-:Y:S01]  /*4100*/  ULDC UR22, c[0x0][0x39c] ;  /* 0x0000e70000167ab9 */ /* 0x000fe20000000800 */
[----:B------:R-:W-:Y:S01]  /*4110*/  IMAD R204, R7, 0x2, R206 ;  /* 0x0000000207cc7824 */ /* 0x000fe200078e02ce */
[----:B------:R-:W4:Y:S01]  /*4120*/  LDSM.16.M88.4 R52, [R205+0x6800] ;  /* 0x00680000cd34783b */ /* 0x000f220000000200 */
[----:B------:R-:W-:Y:S01]  /*4130*/  LOP3.LUT R6, R6, 0xffffffe0, RZ, 0xc0, !PT ;  /* 0xffffffe006067812 */ /* 0x000fe200078ec0ff */
[----:B------:R-:W-:Y:S01]  /*4140*/  IMAD.SHL.U32 R214, R3, 0x2, RZ ;  /* 0x0000000203d67824 */ /* 0x000fe200078e00ff */
[----:B------:R-:W-:Y:S01]  /*4150*/  LEA R93, R93, UR23, 0x4 ;  /* 0x000000175d5d7c11 */ /* 0x000fe2000f8e20ff */
[----:B------:R-:W-:Y:S01]  /*4160*/  LDSM.16.M88.4 R60, [R204] ;  /* 0x00000000cc3c783b */ /* 0x000fe20000000200 */
[----:B------:R-:W-:-:S02]  /*4170*/  IMAD R201, R5, 0x2, R204 ;  /* 0x0000000205c97824 */ /* 0x000fc400078e02cc */
[----:B-1---5:R-:W-:Y:S01]  /*4180*/  FMUL.FTZ R95, R4, R95 ;  /* 0x0000005f045f7220 */ /* 0x022fe20000410000 */
[----:B------:R-:W-:Y:S01]  /*4190*/  @P1 VIADD R203, R2, 0xffffffe0 ;  /* 0xffffffe002cb1836 */ /* 0x000fe20000000000 */
[----:B------:R-:W1:Y:S01]  /*41a0*/  LDSM.16.M88.4 R44, [R205+0x7000] ;  /* 0x00700000cd2c783b */ /* 0x000e620000000200 */
[----:B------:R-:W-:Y:S01]  /*41b0*/  IMAD.MOV.U32 R2, RZ, RZ, 0x40 ;  /* 0x00000040ff027424 */ /* 0x000fe200078e00ff */
[----:B------:R-:W-:Y:S01]  /*41c0*/  LOP3.LUT R214, R214, 0x6, RZ, 0xc0, !PT ;  /* 0x00000006d6d67812 */ /* 0x000fe200078ec0ff */
[----:B------:R-:W-:Y:S01]  /*41d0*/  UISETP.GE.AND UP0, UPT, UR15, 0x2, UPT ;  /* 0x000000020f00788c */ /* 0x000fe2000bf06270 */
[----:B------:R-:W1:Y:S01]  /*41e0*/  LDSM.16.M88.4 R68, [R203] ;  /* 0x00000000cb44783b */ /* 0x000e620000000200 */
[----:B------:R-:W-:Y:S01]  /*41f0*/  R2UR UR5, R95 ;  /* 0x000000005f0572ca */ /* 0x000fe200000e0000 */
[C---:B------:R-:W-:Y:S01]  /*4200*/  VIADD R195, R203.reuse, 0x800 ;  /* 0x00000800cbc37836 */ /* 0x040fe20000000000 */
[----:B------:R-:W-:Y:S01]  /*4210*/  SEL R2, R2, 0xffffffc0, !P2 ;  /* 0xffffffc002027807 */ /* 0x000fe20005000000 */
[----:B------:R-:W-:Y:S01]  /*4220*/  LDSM.16.M88.4 R76, [R202] ;  /* 0x00000000ca4c783b */ /* 0x000fe20000000200 */
[C---:B------:R-:W-:Y:S01]  /*4230*/  VIADD R194, R203.reuse, 0x1000 ;  /* 0x00001000cbc27836 */ /* 0x040fe20000000000 */
[C---:B------:R-:W-:Y:S01]  /*4240*/  IADD3 R193, R203.reuse, 0x1800, RZ ;  /* 0x00001800cbc17810 */ /* 0x040fe20007ffe0ff */
[----:B------:R-:W-:Y:S01]  /*4250*/  VIADD R191, R203, 0x2000 ;  /* 0x00002000cbbf7836 */ /* 0x000fe20000000000 */
[----:B------:R-:W-:Y:S01]  /*4260*/  LDSM.16.M88.4 R64, [R205+0x7800] ;  /* 0x00780000cd40783b */ /* 0x000fe20000000200 */
[----:B------:R-:W-:Y:S01]  /*4270*/  IMAD.IADD R199, R205, 0x1, R2 ;  /* 0x00000001cdc77824 */ /* 0x000fe200078e0202 */
[----:B------:R-:W-:Y:S01]  /*4280*/  IADD3 R187, R203, 0x4000, RZ ;  /* 0x00004000cbbb7810 */ /* 0x000fe20007ffe0ff */
[----:B------:R-:W-:Y:S01]  /*4290*/  IMAD.IADD R192, R2, 0x1, R203 ;  /* 0x0000000102c07824 */ /* 0x000fe200078e02cb */
[----:B--2---:R-:W-:Y:S01]  /*42a0*/  LDSM.16.M88.4 R8, [R203+0x800] ;  /* 0x00080000cb08783b */ /* 0x004fe20000000200 */
[----:B------:R-:W-:-:S02]  /*42b0*/  IMAD.IADD R2, R3, 0x1, -R6 ;  /* 0x0000000103027824 */ /* 0x000fc400078e0a06 */
[----:B------:R-:W-:Y:S01]  /*42c0*/  VIADD R3, R214, UR14 ;  /* 0x0000000ed6037c36 */ /* 0x000fe20008000000 */
[----:B------:R-:W2:Y:S01]  /*42d0*/  LDSM.16.M88.4 R84, [R199+0x6000] ;  /* 0x00600000c754783b */ /* 0x000ea20000000200 */
[C---:B------:R-:W-:Y:S02]  /*42e0*/  VIADD R190, R203.reuse, 0x2800 ;  /* 0x00002800cbbe7836 */ /* 0x040fe40000000000 */
[C---:B------:R-:W-:Y:S01]  /*42f0*/  VIADD R189, R203.reuse, 0x3000 ;  /* 0x00003000cbbd7836 */ /* 0x040fe20000000000 */
[----:B------:R-:W2:Y:S01]  /*4300*/  LDSM.16.M88.4 R36, [R203+0x1000] ;  /* 0x00100000cb24783b */ /* 0x000ea20000000200 */
[C---:B------:R-:W-:Y:S02]  /*4310*/  VIADD R188, R203.reuse, 0x3800 ;  /* 0x00003800cbbc7836 */ /* 0x040fe40000000000 */
[C---:B------:R-:W-:Y:S01]  /*4320*/  VIADD R186, R203.reuse, 0x4800 ;  /* 0x00004800cbba7836 */ /* 0x040fe20000000000 */
[----:B---3--:R-:W-:Y:S01]  /*4330*/  HMMA.16816.F32 R16, R24, R28, RZ ;  /* 0x0000001c1810723c */ /* 0x008fe200000018ff */
[----:B------:R-:W-:Y:S01]  /*4340*/  LDSM.16.M88.4 R32, [R201] ;  /* 0x00000000c920783b */ /* 0x000fe20000000200 */
[----:B------:R-:W-:-:S02]  /*4350*/  VIADD R185, R203, 0x5000 ;  /* 0x00005000cbb97836 */ /* 0x000fc40000000000 */
[----:B------:R-:W-:Y:S01]  /*4360*/  VIADD R184, R203, 0x5800 ;  /* 0x00005800cbb87836 */ /* 0x000fe20000000000 */
[----:B------:R-:W3:Y:S01]  /*4370*/  LDSM.16.M88.4 R80, [R192] ;  /* 0x00000000c050783b */ /* 0x000ee20000000200 */
[C---:B------:R-:W-:Y:S03]  /*4380*/  HMMA.16816.F32 R28, R24.reuse, R30, RZ ;  /* 0x0000001e181c723c */ /* 0x040fe600000018ff */
[----:B------:R-:W3:Y:S03]  /*4390*/  LDSM.16.M88.4 R72, [R203+0x1800] ;  /* 0x00180000cb48783b */ /* 0x000ee60000000200 */
[C---:B----4-:R-:W-:Y:S01]  /*43a0*/  HMMA.16816.F32 R56, R24.reuse, R52, RZ ;  /* 0x000000341838723c */ /* 0x050fe200000018ff */
[----:B------:R-:W4:Y:S04]  /*43b0*/  LDSM.16.M88.4 R20, [R199+0x6800] ;  /* 0x00680000c714783b */ /* 0x000f280000000200 */
[----:B------:R-:W4:Y:S01]  /*43c0*/  LDSM.16.M88.4 R12, [R199+0x7000] ;  /* 0x00700000c70c783b */ /* 0x000f220000000200 */
[----:B-1----:R-:W-:Y:S03]  /*43d0*/  HMMA.16816.F32 R48, R24, R44, RZ ;  /* 0x0000002c1830723c */ /* 0x002fe600000018ff */
[----:B------:R-:W-:Y:S03]  /*43e0*/  LDSM.16.M88.4 R88, [R205+0x8000] ;  /* 0x00800000cd58783b */ /* 0x000fe60000000200 */
[C---:B------:R-:W-:Y:S01]  /*43f0*/  HMMA.16816.F32 R16, R60.reuse, R68, R16 ;  /* 0x000000443c10723c */ /* 0x040fe20000001810 */
[----:B------:R-:W0:Y:S05]  /*4400*/  LDGDEPBAR ;  /* 0x00000000000079af */ /* 0x000e2a0000000000 */
[----:B------:R-:W-:Y:S01]  /*4410*/  HMMA.16816.F32 R28, R60, R70, R28 ;  /* 0x000000463c1c723c */ /* 0x000fe2000000181c */
[----:B------:R-:W-:Y:S05]  /*4420*/  LDSM.16.M88.4 R68, [R199+0x7800] ;  /* 0x00780000c744783b */ /* 0x000fea0000000200 */
[C---:B------:R-:W-:Y:S06]  /*4430*/  HMMA.16816.F32 R52, R24.reuse, R54, RZ ;  /* 0x000000361834723c */ /* 0x040fec00000018ff */
[----:B------:R-:W-:Y:S06]  /*4440*/  HMMA.16816.F32 R44, R24, R46, RZ ;  /* 0x0000002e182c723c */ /* 0x000fec00000018ff */
[C---:B--2---:R-:W-:Y:S06]  /*4450*/  HMMA.16816.F32 R16, R76.reuse, R84, R16 ;  /* 0x000000544c10723c */ /* 0x044fec0000001810 */
[----:B------:R-:W-:Y:S01]  /*4460*/  HMMA.16816.F32 R28, R76, R86, R28 ;  /* 0x000000564c1c723c */ /* 0x000fe2000000181c */
[----:B------:R-:W-:Y:S05]  /*4470*/  LDSM.16.M88.4 R84, [R203+0x2000] ;  /* 0x00200000cb54783b */ /* 0x000fea0000000200 */
[C---:B------:R-:W-:Y:S06]  /*4480*/  HMMA.16816.F32 R40, R24.reuse, R64, RZ ;  /* 0x000000401828723c */ /* 0x040fec00000018ff */
[----:B------:R-:W-:Y:S01]  /*4490*/  HMMA.16816.F32 R24, R24, R66, RZ ;  /* 0x000000421818723c */ /* 0x000fe200000018ff */
[----:B------:R-:W1:Y:S05]  /*44a0*/  LDSM.16.M88.4 R64, [R206+0x2000] ;  /* 0x00200000ce40783b */ /* 0x000e6a0000000200 */
[C---:B------:R-:W-:Y:S06]  /*44b0*/  HMMA.16816.F32 R56, R60.reuse, R8, R56 ;  /* 0x000000083c38723c */ /* 0x040fec0000001838 */
[C---:B------:R-:W-:Y:S01]  /*44c0*/  HMMA.16816.F32 R52, R60.reuse, R10, R52 ;  /* 0x0000000a3c34723c */ /* 0x040fe20000001834 */
[----:B------:R-:W2:Y:S05]  /*44d0*/  LDSM.16.M88.4 R8, [R192+0x800] ;  /* 0x00080000c008783b */ /* 0x000eaa0000000200 */
[C---:B------:R-:W-:Y:S06]  /*44e0*/  HMMA.16816.F32 R48, R60.reuse, R36, R48 ;  /* 0x000000243c30723c */ /* 0x040fec0000001830 */
[----:B------:R-:W-:Y:S01]  /*44f0*/  HMMA.16816.F32 R44, R60, R38, R44 ;  /* 0x000000263c2c723c */ /* 0x000fe2000000182c */
[----:B------:R-:W2:Y:S05]  /*4500*/  LDSM.16.M88.4 R36, [R192+0x1000] ;  /* 0x00100000c024783b */ /* 0x000eaa0000000200 */
[C---:B---3--:R-:W-:Y:S06]  /*4510*/  HMMA.16816.F32 R16, R32.reuse, R80, R16 ;  /* 0x000000502010723c */ /* 0x048fec0000001810 */
[----:B------:R-:W-:Y:S01]  /*4520*/  HMMA.16816.F32 R28, R32, R82, R28 ;  /* 0x00000052201c723c */ /* 0x000fe2000000181c */
[----:B------:R-:W-:Y:S05]  /*4530*/  LDSM.16.M88.4 R80, [R202+0x2000] ;  /* 0x00200000ca50783b */ /* 0x000fea0000000200 */
[C---:B------:R-:W-:Y:S06]  /*4540*/  HMMA.16816.F32 R40, R60.reuse, R72, R40 ;  /* 0x000000483c28723c */ /* 0x040fec0000001828 */
[----:B------:R-:W-:Y:S01]  /*4550*/  HMMA.16816.F32 R60, R60, R74, R24 ;  /* 0x0000004a3c3c723c */ /* 0x000fe20000001818 */
[----:B------:R-:W3:Y:S04]  /*4560*/  LDSM.16.M88.4 R24, [R204+0x2000] ;  /* 0x00200000cc18783b */ /* 0x000ee80000000200 */
[----:B------:R-:W3:Y:S01]  /*4570*/  LDSM.16.M88.4 R72, [R192+0x1800] ;  /* 0x00180000c048783b */ /* 0x000ee20000000200 */
[C---:B----4-:R-:W-:Y:S06]  /*4580*/  HMMA.16816.F32 R56, R76.reuse, R20, R56 ;  /* 0x000000144c38723c */ /* 0x050fec0000001838 */
[C---:B------:R-:W-:Y:S01]  /*4590*/  HMMA.16816.F32 R52, R76.reuse, R22, R52 ;  /* 0x000000164c34723c */ /* 0x040fe20000001834 */
[----:B------:R-:W4:Y:S05]  /*45a0*/  LDSM.16.M88.4 R20, [R205+0x8800] ;  /* 0x00880000cd14783b */ /* 0x000f2a0000000200 */
        /* <DEDUP_REMOVED lines=8> */
[----:B------:R-:W1:Y:S04]  /*4630*/  LDSM.16.M88.4 R60, [R199+0x8000] ;  /* 0x00800000c73c783b */ /* 0x000e680000000200 */
[----:B------:R-:W1:Y:S01]  /*4640*/  LDSM.16.M88.4 R68, [R205+0x9800] ;  /* 0x00980000cd44783b */ /* 0x000e620000000200 */
[C---:B--2---:R-:W-:Y:S06]  /*4650*/  HMMA.16816.F32 R56, R32.reuse, R8, R56 ;  /* 0x000000082038723c */ /* 0x044fec0000001838 */
        /* <DEDUP_REMOVED lines=12> */
[C---:B----4-:R-:W-:Y:S06]  /*4720*/  HMMA.16816.F32 R56, R64.reuse, R20, R56 ;  /* 0x000000144038723c */ /* 0x050fec0000001838 */
[C---:B------:R-:W-:Y:S01]  /*4730*/  HMMA.16816.F32 R52, R64.reuse, R22, R52 ;  /* 0x000000164034723c */ /* 0x040fe20000001834 */
[----:B------:R-:W-:Y:S05]  /*4740*/  LDSM.16.M88.4 R20, [R199+0x8800] ;  /* 0x00880000c714783b */ /* 0x000fea0000000200 */
[C---:B------:R-:W-:Y:S06]  /*4750*/  HMMA.16816.F32 R48, R64.reuse, R12, R48 ;  /* 0x0000000c4030723c */ /* 0x040fec0000001830 */
[----:B------:R-:W-:Y:S01]  /*4760*/  HMMA.16816.F32 R44, R64, R14, R44 ;  /* 0x0000000e402c723c */ /* 0x000fe2000000182c */
[----:B------:R-:W3:Y:S05]  /*4770*/  LDSM.16.M88.4 R12, [R192+0x2000] ;  /* 0x00200000c00c783b */ /* 0x000eea0000000200 */
        /* <DEDUP_REMOVED lines=8> */
[C---:B------:R-:W-:Y:S01]  /*4800*/  HMMA.16816.F32 R52, R24.reuse, R10, R52 ;  /* 0x0000000a1834723c */ /* 0x040fe20000001834 */
[----:B------:R-:W-:Y:S05]  /*4810*/  LDSM.16.M88.4 R8, [R199+0x9000] ;  /* 0x00900000c708783b */ /* 0x000fea0000000200 */
[C---:B------:R-:W-:Y:S06]  /*4820*/  HMMA.16816.F32 R48, R24.reuse, R36, R48 ;  /* 0x000000241830723c */ /* 0x040fec0000001830 */
[----:B------:R-:W-:Y:S01]  /*4830*/  HMMA.16816.F32 R44, R24, R38, R44 ;  /* 0x00000026182c723c */ /* 0x000fe2000000182c */
[----:B------:R-:W1:Y:S05]  /*4840*/  LDSM.16.M88.4 R36, [R206+0x4000] ;  /* 0x00400000ce24783b */ /* 0x000e6a0000000200 */
[C---:B---3--:R-:W-:Y:S06]  /*4850*/  HMMA.16816.F32 R16, R72.reuse, R12, R16 ;  /* 0x0000000c4810723c */ /* 0x048fec0000001810 */
[----:B------:R-:W-:Y:S01]  /*4860*/  HMMA.16816.F32 R28, R72, R14, R28 ;  /* 0x0000000e481c723c */ /* 0x000fe2000000181c */
[----:B------:R-:W-:Y:S05]  /*4870*/  LDSM.16.M88.4 R12, [R202+0x4000] ;  /* 0x00400000ca0c783b */ /* 0x000fea0000000200 */
[C---:B------:R-:W-:Y:S06]  /*4880*/  HMMA.16816.F32 R40, R24.reuse, R32, R40 ;  /* 0x000000201828723c */ /* 0x040fec0000001828 */
[----:B------:R-:W-:Y:S01]  /*4890*/  HMMA.16816.F32 R76, R24, R34, R76 ;  /* 0x00000022184c723c */ /* 0x000fe2000000184c */
[----:B------:R-:W-:Y:S04]  /*48a0*/  LDSM.16.M88.4 R24, [R204+0x4000] ;  /* 0x00400000cc18783b */ /* 0x000fe80000000200 */
[----:B------:R-:W-:Y:S01]  /*48b0*/  LDSM.16.M88.4 R32, [R205+0xa800] ;  /* 0x00a80000cd20783b */ /* 0x000fe20000000200 */
[C---:B------:R-:W-:Y:S06]  /*48c0*/  HMMA.16816.F32 R56, R80.reuse, R20, R56 ;  /* 0x000000145038723c */ /* 0x040fec0000001838 */
[----:B------:R-:W-:Y:S01]  /*48d0*/  HMMA.16816.F32 R52, R80, R22, R52 ;  /* 0x000000165034723c */ /* 0x000fe20000001834 */
[----:B------:R-:W2:Y:S05]  /*48e0*/  LDSM.16.M88.4 R20, [R203+0x4000] ;  /* 0x00400000cb14783b */ /* 0x000eaa0000000200 */
[C---:B-1----:R-:W-:Y:S06]  /*48f0*/  HMMA.16816.F32 R16, R36.reuse, R88, R16 ;  /* 0x000000582410723c */ /* 0x042fec0000001810 */
[----:B------:R-:W-:Y:S01]  /*4900*/  HMMA.16816.F32 R28, R36, R90, R28 ;  /* 0x0000005a241c723c */ /* 0x000fe2000000181c */
[----:B------:R-:W-:Y:S05]  /*4910*/  LDSM.16.M88.4 R88, [R205+0xb800] ;  /* 0x00b80000cd58783b */ /* 0x000fea0000000200 */
[C---:B------:R-:W-:Y:S06]  /*4920*/  HMMA.16816.F32 R48, R80.reuse, R8, R48 ;  /* 0x000000085030723c */ /* 0x040fec0000001830 */
[C---:B------:R-:W-:Y:S01]  /*4930*/  HMMA.16816.F32 R44, R80.reuse, R10, R44 ;  /* 0x0000000a502c723c */ /* 0x040fe2000000182c */
[----:B------:R-:W1:Y:S05]  /*4940*/  LDSM.16.M88.4 R8, [R199+0xa000] ;  /* 0x00a00000c708783b */ /* 0x000e6a0000000200 */
[C---:B------:R-:W-:Y:S06]  /*4950*/  HMMA.16816.F32 R40, R80.reuse, R84, R40 ;  /* 0x000000545028723c */ /* 0x040fec0000001828 */
[----:B------:R-:W-:Y:S01]  /*4960*/  HMMA.16816.F32 R76, R80, R86, R76 ;  /* 0x00000056504c723c */ /* 0x000fe2000000184c */
[----:B------:R-:W-:Y:S05]  /*4970*/  LDSM.16.M88.4 R80, [R201+0x4000] ;  /* 0x00400000c950783b */ /* 0x000fea0000000200 */
[C---:B------:R-:W-:Y:S06]  /*4980*/  HMMA.16816.F32 R56, R72.reuse, R68, R56 ;  /* 0x000000444838723c */ /* 0x040fec0000001838 */
[----:B------:R-:W-:Y:S01]  /*4990*/  HMMA.16816.F32 R52, R72, R70, R52 ;  /* 0x000000464834723c */ /* 0x000fe20000001834 */
[----:B------:R-:W3:Y:S05]  /*49a0*/  LDSM.16.M88.4 R68, [R205+0xb000] ;  /* 0x00b00000cd44783b */ /* 0x000eea0000000200 */
[C---:B--2---:R-:W-:Y:S06]  /*49b0*/  HMMA.16816.F32 R16, R24.reuse, R20, R16 ;  /* 0x000000141810723c */ /* 0x044fec0000001810 */
[----:B------:R-:W-:Y:S01]  /*49c0*/  HMMA.16816.F32 R28, R24, R22, R28 ;  /* 0x00000016181c723c */ /* 0x000fe2000000181c */
[----:B------:R-:W-:Y:S05]  /*49d0*/  LDSM.16.M88.4 R20, [R203+0x5000] ;  /* 0x00500000cb14783b */ /* 0x000fea0000000200 */
[C---:B------:R-:W-:Y:S06]  /*49e0*/  HMMA.16816.F32 R48, R72.reuse, R64, R48 ;  /* 0x000000404830723c */ /* 0x040fec0000001830 */
[C---:B------:R-:W-:Y:S01]  /*49f0*/  HMMA.16816.F32 R64, R72.reuse, R66, R44 ;  /* 0x000000424840723c */ /* 0x040fe2000000182c */
[----:B------:R-:W2:Y:S05]  /*4a00*/  LDSM.16.M88.4 R44, [R203+0x4800] ;  /* 0x00480000cb2c783b */ /* 0x000eaa0000000200 */
[C---:B------:R-:W-:Y:S01]  /*4a10*/  HMMA.16816.F32 R84, R72.reuse, R60, R40 ;  /* 0x0000003c4854723c */ /* 0x040fe20000001828 */
[----:B------:R-:W-:Y:S05]  /*4a20*/  LDSM.16.M88.4 R40, [R192+0x4000] ;  /* 0x00400000c028783b */ /* 0x000fea0000000200 */
[----:B------:R-:W-:Y:S01]  /*4a30*/  HMMA.16816.F32 R76, R72, R62, R76 ;  /* 0x0000003e484c723c */ /* 0x000fe2000000184c */
[----:B------:R-:W-:Y:S05]  /*4a40*/  LDSM.16.M88.4 R60, [R199+0xa800] ;  /* 0x00a80000c73c783b */ /* 0x000fea0000000200 */
[C---:B-1----:R-:W-:Y:S06]  /*4a50*/  HMMA.16816.F32 R16, R12.reuse, R8, R16 ;  /* 0x000000080c10723c */ /* 0x042fec0000001810 */
[----:B------:R-:W-:Y:S01]  /*4a60*/  HMMA.16816.F32 R28, R12, R10, R28 ;  /* 0x0000000a0c1c723c */ /* 0x000fe2000000181c */
[----:B------:R-:W1:Y:S05]  /*4a70*/  LDSM.16.M88.4 R8, [R203+0x5800] ;  /* 0x00580000cb08783b */ /* 0x000e6a0000000200 */
[C---:B------:R-:W-:Y:S06]  /*4a80*/  HMMA.16816.F32 R56, R36.reuse, R32, R56 ;  /* 0x000000202438723c */ /* 0x040fec0000001838 */
[C---:B---3--:R-:W-:Y:S06]  /*4a90*/  HMMA.16816.F32 R48, R36.reuse, R68, R48 ;  /* 0x000000442430723c */ /* 0x048fec0000001830 */
[C---:B------:R-:W-:Y:S01]  /*4aa0*/  HMMA.16816.F32 R52, R36.reuse, R34, R52 ;  /* 0x000000222434723c */ /* 0x040fe20000001834 */
[----:B------:R-:W-:Y:S05]  /*4ab0*/  LDSM.16.M88.4 R32, [R192+0x4800] ;  /* 0x00480000c020783b */ /* 0x000fea0000000200 */
[C---:B------:R-:W-:Y:S06]  /*4ac0*/  HMMA.16816.F32 R64, R36.reuse, R70, R64 ;  /* 0x000000462440723c */ /* 0x040fec0000001840 */
[C---:B------:R-:W-:Y:S06]  /*4ad0*/  HMMA.16816.F32 R84, R36.reuse, R88, R84 ;  /* 0x000000582454723c */ /* 0x040fec0000001854 */
[----:B------:R-:W-:Y:S01]  /*4ae0*/  HMMA.16816.F32 R76, R36, R90, R76 ;  /* 0x0000005a244c723c */ /* 0x000fe2000000184c */
[----:B------:R-:W3:Y:S05]  /*4af0*/  LDSM.16.M88.4 R36, [R199+0xb000] ;  /* 0x00b00000c724783b */ /* 0x000eea0000000200 */
[C---:B--2---:R-:W-:Y:S06]  /*4b00*/  HMMA.16816.F32 R56, R24.reuse, R44, R56 ;  /* 0x0000002c1838723c */ /* 0x044fec0000001838 */
[C---:B------:R-:W-:Y:S06]  /*4b10*/  HMMA.16816.F32 R48, R24.reuse, R20, R48 ;  /* 0x000000141830723c */ /* 0x040fec0000001830 */
[C---:B-1----:R-:W-:Y:S06]  /*4b20*/  HMMA.16816.F32 R84, R24.reuse, R8, R84 ;  /* 0x000000081854723c */ /* 0x042fec0000001854 */
[----:B------:R-:W-:Y:S01]  /*4b30*/  HMMA.16816.F32 R76, R24, R10, R76 ;  /* 0x0000000a184c723c */ /* 0x000fe2000000184c */
[----:B------:R-:W1:Y:S05]  /*4b40*/  LDSM.16.M88.4 R8, [R192+0x5000] ;  /* 0x00500000c008783b */ /* 0x000e6a0000000200 */
[----:B------:R-:W-:Y:S06]  /*4b50*/  HMMA.16816.F32 R16, R80, R40, R16 ;  /* 0x000000285010723c */ /* 0x000fec0000001810 */
[----:B------:R-:W-:Y:S06]  /*4b60*/  HMMA.16816.F32 R52, R24, R46, R52 ;  /* 0x0000002e1834723c */ /* 0x000fec0000001834 */
[----:B------:R-:W-:Y:S01]  /*4b70*/  HMMA.16816.F32 R28, R80, R42, R28 ;  /* 0x0000002a501c723c */ /* 0x000fe2000000181c */
[----:B------:R-:W2:Y:S05]  /*4b80*/  LDSM.16.M88.4 R40, [R199+0xb800] ;  /* 0x00b80000c728783b */ /* 0x000eaa0000000200 */
[----:B------:R-:W-:Y:S06]  /*4b90*/  HMMA.16816.F32 R56, R12, R60, R56 ;  /* 0x0000003c0c38723c */ /* 0x000fec0000001838 */
[----:B------:R-:W-:Y:S01]  /*4ba0*/  HMMA.16816.F32 R64, R24, R22, R64 ;  /* 0x000000161840723c */ /* 0x000fe20000001840 */
[----:B------:R-:W-:Y:S01]  /*4bb0*/  FMUL.FTZ R16, R16, UR22 ;  /* 0x0000001610107c20 */ /* 0x000fe20008410000 */
[----:B------:R-:W-:Y:S01]  /*4bc0*/  FMUL.FTZ R17, R17, UR22 ;  /* 0x0000001611117c20 */ /* 0x000fe20008410000 */
[----:B------:R-:W-:-:S02]  /*4bd0*/  FMUL.FTZ R18, R18, UR22 ;  /* 0x0000001612127c20 */ /* 0x000fc40008410000 */
[----:B------:R-:W-:Y:S01]  /*4be0*/  MUFU.TANH R20, R16 ;  /* 0x0000001000147308 */ /* 0x000fe20000002400 */
[----:B---3--:R-:W-:Y:S01]  /*4bf0*/  HMMA.16816.F32 R48, R12, R36, R48 ;  /* 0x000000240c30723c */ /* 0x008fe20000001830 */
[----:B------:R-:W-:-:S05]  /*4c00*/  FMUL.FTZ R23, R19, UR22 ;  /* 0x0000001613177c20 */ /* 0x000fca0008410000 */
[----:B------:R-:W-:Y:S01]  /*4c10*/  HMMA.16816.F32 R52, R12, R62, R52 ;  /* 0x0000003e0c34723c */ /* 0x000fe20000001834 */
[----:B------:R-:W3:Y:S01]  /*4c20*/  MUFU.TANH R22, R17 ;  /* 0x0000001100167308 */ /* 0x000ee20000002400 */
[----:B------:R-:W-:Y:S01]  /*4c30*/  FMUL.FTZ R25, R29, UR22 ;  /* 0x000000161d197c20 */ /* 0x000fe20008410000 */
[----:B------:R-:W-:Y:S01]  /*4c40*/  FMUL.FTZ R24, R28, UR22 ;  /* 0x000000161c187c20 */ /* 0x000fe20008410000 */
[----:B------:R-:W-:Y:S01]  /*4c50*/  FMUL.FTZ R27, R31, UR22 ;  /* 0x000000161f1b7c20 */ /* 0x000fe20008410000 */
[----:B------:R-:W-:Y:S01]  /*4c60*/  FMUL.FTZ R26, R30, UR22 ;  /* 0x000000161e1a7c20 */ /* 0x000fe20008410000 */
[----:B------:R-:W-:Y:S03]  /*4c70*/  HMMA.16816.F32 R56, R80, R32, R56 ;  /* 0x000000205038723c */ /* 0x000fe60000001838 */
[----:B------:R4:W-:Y:S03]  /*4c80*/  MUFU.TANH R21, R18 ;  /* 0x0000001200157308 */ /* 0x0009e60000002400 */
[----:B------:R-:W-:Y:S05]  /*4c90*/  HMMA.16816.F32 R64, R12, R38, R64 ;  /* 0x000000260c40723c */ /* 0x000fea0000001840 */
[----:B------:R-:W3:Y:S01]  /*4ca0*/  MUFU.TANH R23, R23 ;  /* 0x0000001700177308 */ /* 0x000ee20000002400 */
[----:B-1----:R-:W-:Y:S06]  /*4cb0*/  HMMA.16816.F32 R48, R80, R8, R48 ;  /* 0x000000085030723c */ /* 0x002fec0000001830 */
[----:B--2---:R-:W-:Y:S01]  /*4cc0*/  HMMA.16816.F32 R76, R12, R42, R76 ;  /* 0x0000002a0c4c723c */ /* 0x004fe2000000184c */
[----:B------:R-:W-:Y:S01]  /*4cd0*/  SHF.R.S32.HI R9, RZ, 0x1f, R2 ;  /* 0x0000001fff097819 */ /* 0x000fe20000011402 */
[----:B----4-:R-:W1:Y:S01]  /*4ce0*/  LDSM.16.M88.4 R16, [R192+0x5800] ;  /* 0x00580000c010783b */ /* 0x010e620000000200 */
[----:B------:R-:W2:Y:S01]  /*4cf0*/  MUFU.TANH R25, R25 ;  /* 0x0000001900197308 */ /* 0x000ea20000002400 */
[----:B------:R-:W-:-:S04]  /*4d00*/  DEPBAR.LE SB0, 0x0 ;  /* 0x000080000000791a */ /* 0x000fc80000000000 */
[----:B------:R-:W-:Y:S01]  /*4d10*/  LEA.HI R2, R9, R2, RZ, 0x2 ;  /* 0x0000000209027211 */ /* 0x000fe200078f10ff */
[----:B------:R-:W-:Y:S01]  /*4d20*/  HMMA.16816.F32 R84, R12, R40, R84 ;  /* 0x000000280c54723c */ /* 0x000fe20000001854 */
[----:B------:R-:W-:Y:S01]  /*4d30*/  FMUL.FTZ R28, R56, UR22 ;  /* 0x00000016381c7c20 */ /* 0x000fe20008410000 */
[----:B------:R-:W-:Y:S01]  /*4d40*/  FMUL.FTZ R58, R58, UR22 ;  /* 0x000000163a3a7c20 */ /* 0x000fe20008410000 */
[----:B------:R-:W-:Y:S01]  /*4d50*/  SHF.R.S32.HI R2, RZ, 0x2, R2 ;  /* 0x00000002ff027819 */ /* 0x000fe20000011402 */
[----:B------:R-:W4:Y:S01]  /*4d60*/  MUFU.TANH R27, R27 ;  /* 0x0000001b001b7308 */ /* 0x000f220000002400 */
[----:B------:R-:W-:Y:S01]  /*4d70*/  FMUL.FTZ R8, R59, UR22 ;  /* 0x000000163b087c20 */ /* 0x000fe20008410000 */
[C---:B------:R-:W-:Y:S01]  /*4d80*/  HMMA.16816.F32 R52, R80.reuse, R34, R52 ;  /* 0x000000225034723c */ /* 0x040fe20000001834 */
[----:B------:R-:W-:Y:S01]  /*4d90*/  IADD3 R2, R93, 0x1, R2 ;  /* 0x000000015d027810 */ /* 0x000fe20007ffe002 */
[----:B------:R-:W-:Y:S01]  /*4da0*/  FMUL.FTZ R13, R57, UR22 ;  /* 0x00000016390d7c20 */ /* 0x000fe20008410000 */
[----:B------:R-:W-:Y:S01]  /*4db0*/  MOV R15, UR17 ;  /* 0x00000011000f7c02 */ /* 0x000fe20008000f00 */
[----:B------:R-:W-:Y:S01]  /*4dc0*/  FMUL.FTZ R51, R51, UR22 ;  /* 0x0000001633337c20 */ /* 0x000fe20008410000 */
[----:B------:R-:W-:Y:S01]  /*4dd0*/  FMUL.FTZ R50, R50, UR22 ;  /* 0x0000001632327c20 */ /* 0x000fe20008410000 */
[----:B------:R-:W-:Y:S01]  /*4de0*/  HMMA.16816.F32 R64, R80, R10, R64 ;  /* 0x0000000a5040723c */ /* 0x000fe20000001840 */
[----:B------:R-:W-:Y:S01]  /*4df0*/  IADD3 R2, R15, -UR12, R2 ;  /* 0x8000000c0f027c10 */ /* 0x000fe2000fffe002 */
[----:B------:R-:W4:Y:S04]  /*4e00*/  MUFU.TANH R24, R24 ;  /* 0x0000001800187308 */ /* 0x000f280000002400 */
[----:B------:R-:W-:-:S02]  /*4e10*/  VIADD R12, R2, UR16 ;  /* 0x00000010020c7c36 */ /* 0x000fc40008000000 */
[----:B------:R-:W-:Y:S02]  /*4e20*/  VIADD R10, R3, 0x1 ;  /* 0x00000001030a7836 */ /* 0x000fe40000000000 */
[----:B------:R-:W4:Y:S01]  /*4e30*/  MUFU.TANH R28, R28 ;  /* 0x0000001c001c7308 */ /* 0x000f220000002400 */
[C---:B------:R-:W-:Y:S02]  /*4e40*/  VIADDMNMX R2, R12.reuse, 0x8, R15, PT ;  /* 0x000000080c027846 */ /* 0x040fe4000380010f */
[----:B------:R-:W-:Y:S02]  /*4e50*/  VIMNMX R135, R12, UR17, PT ;  /* 0x000000110c877c48 */ /* 0x000fe4000bfe0100 */
[----:B------:R-:W-:Y:S02]  /*4e60*/  I2FP.F32.S32 R15, R10 ;  /* 0x0000000a000f7245 */ /* 0x000fe40000201400 */
[C---:B------:R-:W-:Y:S01]  /*4e70*/  ISETP.GE.AND P5, PT, R10.reuse, R135, PT ;  /* 0x000000870a00720c */ /* 0x040fe20003fa6270 */
[----:B------:R-:W4:Y:S01]  /*4e80*/  MUFU.TANH R26, R26 ;  /* 0x0000001a001a7308 */ /* 0x000f220000002400 */
[----:B------:R-:W-:Y:S01]  /*4e90*/  ISETP.GE.AND P2, PT, R10, R2, PT ;  /* 0x000000020a00720c */ /* 0x000fe20003f46270 */
[C---:B---3--:R-:W-:Y:S01]  /*4ea0*/  FFMA.FTZ R12, R15.reuse, UR5, R22 ;  /* 0x000000050f0c7c23 */ /* 0x048fe20008010016 */
[----:B-1----:R-:W-:Y:S01]  /*4eb0*/  HMMA.16816.F32 R76, R80, R18, R76 ;  /* 0x00000012504c723c */ /* 0x002fe2000000184c */
[----:B------:R-:W-:Y:S01]  /*4ec0*/  FFMA.FTZ R23, R15, UR5, R23 ;  /* 0x000000050f177c23 */ /* 0x000fe20008010017 */
[C---:B------:R-:W-:Y:S01]  /*4ed0*/  IADD3 R10, R3.reuse, 0x9, RZ ;  /* 0x00000009030a7810 */ /* 0x040fe20007ffe0ff */
[----:B------:R-:W-:-:S02]  /*4ee0*/  VIADD R15, R3, 0x10 ;  /* 0x00000010030f7836 */ /* 0x000fc40000000000 */
[----:B------:R-:W-:Y:S01]  /*4ef0*/  FMUL.FTZ R4, R52, UR22 ;  /* 0x0000001634047c20 */ /* 0x000fe20008410000 */
[----:B------:R-:W1:Y:S01]  /*4f00*/  MUFU.TANH R6, R58 ;  /* 0x0000003a00067308 */ /* 0x000e620000002400 */
[CC--:B------:R-:W-:Y:S01]  /*4f10*/  ISETP.GE.AND P1, PT, R10.reuse, R135.reuse, PT ;  /* 0x000000870a00720c */ /* 0x0c0fe20003f26270 */
[----:B------:R-:W-:Y:S01]  /*4f20*/  VIADD R19, R3, 0x8 ;  /* 0x0000000803137836 */ /* 0x000fe20000000000 */
[----:B------:R-:W-:Y:S01]  /*4f30*/  ISETP.GE.AND P3, PT, R10, R2, PT ;  /* 0x000000020a00720c */ /* 0x000fe20003f66270 */
[----:B------:R-:W-:Y:S01]  /*4f40*/  HMMA.16816.F32 R84, R80, R16, R84 ;  /* 0x000000105054723c */ /* 0x000fe20000001854 */
[----:B------:R-:W-:Y:S01]  /*4f50*/  FMUL.FTZ R9, R53, UR22 ;  /* 0x0000001635097c20 */ /* 0x000fe20008410000 */
[----:B------:R-:W-:Y:S01]  /*4f60*/  I2FP.F32.S32 R10, R10 ;  /* 0x0000000a000a7245 */ /* 0x000fe20000201400 */
[----:B------:R-:W-:Y:S01]  /*4f70*/  FMUL.FTZ R11, R54, UR22 ;  /* 0x00000016360b7c20 */ /* 0x000fe20008410000 */
[----:B------:R-:W-:Y:S01]  /*4f80*/  FSEL R12, R12, -INF , !P5 ;  /* 0xff8000000c0c7808 */ /* 0x000fe20006800000 */
[----:B------:R-:W3:Y:S01]  /*4f90*/  MUFU.TANH R13, R13 ;  /* 0x0000000d000d7308 */ /* 0x000ee20000002400 */
[----:B------:R-:W-:Y:S01]  /*4fa0*/  FSEL R29, R23, -INF , !P2 ;  /* 0xff800000171d7808 */ /* 0x000fe20005000000 */
[----:B------:R-:W-:Y:S01]  /*4fb0*/  FMUL.FTZ R17, R55, UR22 ;  /* 0x0000001637117c20 */ /* 0x000fe20008410000 */
[CC--:B------:R-:W-:Y:S01]  /*4fc0*/  ISETP.GE.AND P6, PT, R19.reuse, R135.reuse, PT ;  /* 0x000000871300720c */ /* 0x0c0fe20003fc6270 */
[C---:B--2---:R-:W-:Y:S01]  /*4fd0*/  FFMA.FTZ R14, R10.reuse, UR5, R25 ;  /* 0x000000050a0e7c23 */ /* 0x044fe20008010019 */
[-C--:B------:R-:W-:Y:S01]  /*4fe0*/  ISETP.GE.AND P4, PT, R19, R2.reuse, PT ;  /* 0x000000021300720c */ /* 0x080fe20003f86270 */
[----:B----4-:R-:W-:Y:S01]  /*4ff0*/  FFMA.FTZ R25, R10, UR5, R27 ;  /* 0x000000050a197c23 */ /* 0x010fe2000801001b */
[C---:B------:R-:W-:Y:S01]  /*5000*/  ISETP.GE.AND P5, PT, R15.reuse, R135, PT ;  /* 0x000000870f00720c */ /* 0x040fe20003fa6270 */
[----:B------:R-:W2:Y:S01]  /*5010*/  MUFU.TANH R8, R8 ;  /* 0x0000000800087308 */ /* 0x000ea20000002400 */
[-C--:B------:R-:W-:Y:S01]  /*5020*/  ISETP.GE.AND P2, PT, R15, R2.reuse, PT ;  /* 0x000000020f00720c */ /* 0x080fe20003f46270 */
[----:B------:R-:W-:Y:S01]  /*5030*/  VIADD R22, R3, 0x18 ;  /* 0x0000001803167836 */ /* 0x000fe20000000000 */
[----:B------:R-:W-:Y:S01]  /*5040*/  I2FP.F32.S32 R19, R19 ;  /* 0x0000001300137245 */ /* 0x000fe20000201400 */
[----:B------:R-:W-:Y:S01]  /*5050*/  FMUL.FTZ R64, R64, UR22 ;  /* 0x0000001640407c20 */ /* 0x000fe20008410000 */
[----:B------:R-:W-:Y:S01]  /*5060*/  I2FP.F32.S32 R15, R15 ;  /* 0x0000000f000f7245 */ /* 0x000fe20000201400 */
[----:B------:R-:W-:Y:S01]  /*5070*/  FMUL.FTZ R66, R66, UR22 ;  /* 0x0000001642427c20 */ /* 0x000fe20008410000 */
[----:B------:R-:W-:Y:S01]  /*5080*/  FMUL.FTZ R16, R48, UR22 ;  /* 0x0000001630107c20 */ /* 0x000fe20008410000 */
[----:B------:R-:W4:Y:S01]  /*5090*/  MUFU.TANH R4, R4 ;  /* 0x0000000400047308 */ /* 0x000f220000002400 */
[----:B------:R-:W-:Y:S01]  /*50a0*/  FFMA.FTZ R24, R19, UR5, R24 ;  /* 0x0000000513187c23 */ /* 0x000fe20008010018 */
[----:B------:R-:W-:Y:S01]  /*50b0*/  FFMA.FTZ R10, R15, UR5, R28 ;  /* 0x000000050f0a7c23 */ /* 0x000fe2000801001c */
[----:B------:R-:W-:Y:S01]  /*50c0*/  FFMA.FTZ R19, R19, UR5, R26 ;  /* 0x0000000513137c23 */ /* 0x000fe2000801001a */
[----:B-1----:R-:W-:Y:S01]  /*50d0*/  FFMA.FTZ R15, R15, UR5, R6 ;  /* 0x000000050f0f7c23 */ /* 0x002fe20008010006 */
[C---:B------:R-:W-:Y:S01]  /*50e0*/  VIADD R6, R3.reuse, 0x11 ;  /* 0x0000001103067836 */ /* 0x040fe20000000000 */
[----:B------:R-:W-:Y:S01]  /*50f0*/  FSEL R24, R24, -INF , !P6 ;  /* 0xff80000018187808 */ /* 0x000fe20007000000 */
[----:B------:R-:W-:Y:S01]  /*5100*/  VIADD R26, R3, 0x19 ;  /* 0x00000019031a7836 */ /* 0x000fe20000000000 */
[----:B------:R-:W1:Y:S01]  /*5110*/  MUFU.TANH R9, R9 ;  /* 0x0000000900097308 */ /* 0x000e620000002400 */
[----:B------:R-:W-:Y:S01]  /*5120*/  FSEL R27, R19, -INF , !P4 ;  /* 0xff800000131b7808 */ /* 0x000fe20006000000 */
[----:B------:R-:W-:Y:S01]  /*5130*/  FMUL.FTZ R18, R49, UR22 ;  /* 0x0000001631127c20 */ /* 0x000fe20008410000 */
[CC--:B------:R-:W-:Y:S01]  /*5140*/  ISETP.GE.AND P6, PT, R6.reuse, R135.reuse, PT ;  /* 0x000000870600720c */ /* 0x0c0fe20003fc6270 */
[----:B------:R-:W-:Y:S01]  /*5150*/  FMUL.FTZ R85, R85, UR22 ;  /* 0x0000001655557c20 */ /* 0x000fe20008410000 */
[----:B------:R-:W-:Y:S01]  /*5160*/  ISETP.GE.AND P4, PT, R6, R2, PT ;  /* 0x000000020600720c */ /* 0x000fe20003f86270 */
[----:B------:R-:W-:Y:S01]  /*5170*/  FMUL.FTZ R87, R87, UR22 ;  /* 0x0000001657577c20 */ /* 0x000fe20008410000 */
[----:B------:R-:W-:Y:S01]  /*5180*/  I2FP.F32.S32 R6, R6 ;  /* 0x0000000600067245 */ /* 0x000fe20000201400 */
[----:B------:R-:W1:Y:S01]  /*5190*/  MUFU.TANH R17, R17 ;  /* 0x0000001100117308 */ /* 0x000e620000002400 */
[----:B------:R-:W-:Y:S01]  /*51a0*/  FSEL R10, R10, -INF , !P5 ;  /* 0xff8000000a0a7808 */ /* 0x000fe20006800000 */
[----:B------:R-:W-:Y:S01]  /*51b0*/  FMUL.FTZ R84, R84, UR22 ;  /* 0x0000001654547c20 */ /* 0x000fe20008410000 */
[----:B------:R-:W-:Y:S01]  /*51c0*/  FSEL R15, R15, -INF , !P2 ;  /* 0xff8000000f0f7808 */ /* 0x000fe20005000000 */
[----:B------:R-:W-:Y:S01]  /*51d0*/  FMUL.FTZ R65, R65, UR22 ;  /* 0x0000001641417c20 */ /* 0x000fe20008410000 */
[----:B------:R-:W-:Y:S01]  /*51e0*/  I2FP.F32.S32 R19, R22 ;  /* 0x0000001600137245 */ /* 0x000fe20000201400 */
[----:B------:R-:W-:Y:S01]  /*51f0*/  FMUL.FTZ R67, R67, UR22 ;  /* 0x0000001643437c20 */ /* 0x000fe20008410000 */
[CC--:B------:R-:W-:Y:S01]  /*5200*/  ISETP.GE.AND P5, PT, R26.reuse, R135.reuse, PT ;  /* 0x000000871a00720c */ /* 0x0c0fe20003fa6270 */
[----:B------:R-:W1:Y:S01]  /*5210*/  MUFU.TANH R11, R11 ;  /* 0x0000000b000b7308 */ /* 0x000e620000002400 */
[----:B------:R-:W-:Y:S01]  /*5220*/  ISETP.GE.AND P2, PT, R26, R2, PT ;  /* 0x000000021a00720c */ /* 0x000fe20003f46270 */
[----:B------:R-:W-:Y:S01]  /*5230*/  FMUL.FTZ R76, R76, UR22 ;  /* 0x000000164c4c7c20 */ /* 0x000fe20008410000 */
[----:B------:R-:W-:Y:S01]  /*5240*/  FSEL R14, R14, -INF , !P1 ;  /* 0xff8000000e0e7808 */ /* 0x000fe20004800000 */
[----:B------:R-:W-:Y:S01]  /*5250*/  FMUL.FTZ R86, R86, UR22 ;  /* 0x0000001656567c20 */ /* 0x000fe20008410000 */
[----:B------:R-:W-:Y:S01]  /*5260*/  FSEL R25, R25, -INF , !P3 ;  /* 0xff80000019197808 */ /* 0x000fe20005800000 */
[----:B------:R-:W-:Y:S01]  /*5270*/  FMUL.FTZ R77, R77, UR22 ;  /* 0x000000164d4d7c20 */ /* 0x000fe20008410000 */
[----:B------:R-:W-:Y:S01]  /*5280*/  I2FP.F32.S32 R26, R26 ;  /* 0x0000001a001a7245 */ /* 0x000fe20000201400 */
[----:B------:R-:W1:Y:S01]  /*5290*/  MUFU.TANH R64, R64 ;  /* 0x0000004000407308 */ /* 0x000e620000002400 */
[----:B------:R-:W-:Y:S01]  /*52a0*/  ISETP.GE.AND P1, PT, R22, R135, PT ;  /* 0x000000871600720c */ /* 0x000fe20003f26270 */
[----:B------:R-:W-:Y:S01]  /*52b0*/  FMUL.FTZ R78, R78, UR22 ;  /* 0x000000164e4e7c20 */ /* 0x000fe20008410000 */
[----:B------:R-:W-:Y:S01]  /*52c0*/  ISETP.GE.AND P3, PT, R22, R2, PT ;  /* 0x000000021600720c */ /* 0x000fe20003f66270 */
[C---:B---3--:R-:W-:Y:S01]  /*52d0*/  FFMA.FTZ R22, R6.reuse, UR5, R13 ;  /* 0x0000000506167c23 */ /* 0x048fe2000801000d */
[----:B--2---:R-:W-:Y:S01]  /*52e0*/  FFMA.FTZ R13, R6, UR5, R8 ;  /* 0x00000005060d7c23 */ /* 0x004fe20008010008 */
[----:B----4-:R-:W-:Y:S01]  /*52f0*/  FFMA.FTZ R6, R19, UR5, R4 ;  /* 0x0000000513067c23 */ /* 0x010fe20008010004 */
[C---:B-1----:R-:W-:Y:S01]  /*5300*/  FFMA.FTZ R4, R26.reuse, UR5, R9 ;  /* 0x000000051a047c23 */ /* 0x042fe20008010009 */
[----:B------:R-:W1:Y:S01]  /*5310*/  MUFU.TANH R66, R66 ;  /* 0x0000004200427308 */ /* 0x000e620000002400 */
[----:B------:R-:W-:Y:S01]  /*5320*/  FFMA.FTZ R9, R26, UR5, R17 ;  /* 0x000000051a097c23 */ /* 0x000fe20008010011 */
[C---:B------:R-:W-:Y:S01]  /*5330*/  VIADD R17, R3.reuse, 0x28 ;  /* 0x0000002803117836 */ /* 0x040fe20000000000 */
[----:B------:R-:W-:Y:S01]  /*5340*/  IADD3 R23, R3, 0x20, RZ ;  /* 0x0000002003177810 */ /* 0x000fe20007ffe0ff */
[----:B------:R-:W-:Y:S01]  /*5350*/  FFMA.FTZ R11, R19, UR5, R11 ;  /* 0x00000005130b7c23 */ /* 0x000fe2000801000b */
[----:B------:R-:W-:Y:S01]  /*5360*/  FSEL R4, R4, -INF , !P5 ;  /* 0xff80000004047808 */ /* 0x000fe20006800000 */
[----:B------:R-:W-:Y:S01]  /*5370*/  VIADD R19, R3, 0x21 ;  /* 0x0000002103137836 */ /* 0x000fe20000000000 */
[----:B------:R-:W-:Y:S01]  /*5380*/  FSEL R9, R9, -INF , !P2 ;  /* 0xff80000009097808 */ /* 0x000fe20005000000 */
[----:B------:R-:W2:Y:S01]  /*5390*/  MUFU.TANH R16, R16 ;  /* 0x0000001000107308 */ /* 0x000ea20000002400 */
[----:B------:R-:W-:Y:S01]  /*53a0*/  FSEL R8, R22, -INF , !P6 ;  /* 0xff80000016087808 */ /* 0x000fe20007000000 */
[----:B------:R-:W-:Y:S01]  /*53b0*/  FMUL.FTZ R79, R79, UR22 ;  /* 0x000000164f4f7c20 */ /* 0x000fe20008410000 */
[----:B------:R-:W-:-:S02]  /*53c0*/  FSEL R13, R13, -INF , !P4 ;  /* 0xff8000000d0d7808 */ /* 0x000fc40006000000 */
[CC--:B------:R-:W-:Y:S02]  /*53d0*/  ISETP.GE.AND P5, PT, R17.reuse, R135.reuse, PT ;  /* 0x000000871100720c */ /* 0x0c0fe40003fa6270 */
[-C--:B------:R-:W-:Y:S01]  /*53e0*/  ISETP.GE.AND P2, PT, R17, R2.reuse, PT ;  /* 0x000000021100720c */ /* 0x080fe20003f46270 */
[----:B------:R-:W3:Y:S01]  /*53f0*/  MUFU.TANH R18, R18 ;  /* 0x0000001200127308 */ /* 0x000ee20000002400 */
[C---:B------:R-:W-:Y:S02]  /*5400*/  ISETP.GE.AND P6, PT, R23.reuse, R135, PT ;  /* 0x000000871700720c */ /* 0x040fe40003fc6270 */
[-C--:B------:R-:W-:Y:S02]  /*5410*/  ISETP.GE.AND P4, PT, R23, R2.reuse, PT ;  /* 0x000000021700720c */ /* 0x080fe40003f86270 */
[----:B------:R-:W-:Y:S02]  /*5420*/  I2FP.F32.S32 R17, R17 ;  /* 0x0000001100117245 */ /* 0x000fe40000201400 */
[----:B------:R-:W-:Y:S01]  /*5430*/  I2FP.F32.S32 R23, R23 ;  /* 0x0000001700177245 */ /* 0x000fe20000201400 */
[----:B------:R-:W4:Y:S01]  /*5440*/  MUFU.TANH R51, R51 ;  /* 0x0000003300337308 */ /* 0x000f220000002400 */
[----:B------:R-:W-:Y:S01]  /*5450*/  FSEL R6, R6, -INF , !P1 ;  /* 0xff80000006067808 */ /* 0x000fe20004800000 */
[----:B------:R-:W-:Y:S01]  /*5460*/  FFMA.FTZ R64, R17, UR5, R64 ;  /* 0x0000000511407c23 */ /* 0x000fe20008010040 */
[----:B------:R-:W-:Y:S01]  /*5470*/  FSEL R11, R11, -INF , !P3 ;  /* 0xff8000000b0b7808 */ /* 0x000fe20005800000 */
[----:B-1----:R-:W-:Y:S01]  /*5480*/  FFMA.FTZ R66, R17, UR5, R66 ;  /* 0x0000000511427c23 */ /* 0x002fe20008010042 */
[----:B------:R-:W-:Y:S01]  /*5490*/  ISETP.GE.AND P1, PT, R19, R135, PT ;  /* 0x000000871300720c */ /* 0x000fe20003f26270 */
[----:B--2---:R-:W-:Y:S01]  /*54a0*/  FFMA.FTZ R170, R23, UR5, R16 ;  /* 0x0000000517aa7c23 */ /* 0x004fe20008010010 */
[----:B------:R-:W-:Y:S01]  /*54b0*/  ISETP.GE.AND P3, PT, R19, R2, PT ;  /* 0x000000021300720c */ /* 0x000fe20003f66270 */
[----:B------:R-:W1:Y:S01]  /*54c0*/  MUFU.TANH R50, R50 ;  /* 0x0000003200327308 */ /* 0x000e620000002400 */
[----:B------:R-:W-:Y:S01]  /*54d0*/  I2FP.F32.S32 R19, R19 ;  /* 0x0000001300137245 */ /* 0x000fe20000201400 */
[C---:B------:R-:W-:Y:S01]  /*54e0*/  VIADD R17, R3.reuse, 0x30 ;  /* 0x0000003003117836 */ /* 0x040fe20000000000 */
[----:B------:R-:W-:-:S02]  /*54f0*/  IADD3 R16, R3, 0x31, RZ ;  /* 0x0000003103107810 */ /* 0x000fc40007ffe0ff */
[----:B------:R-:W-:Y:S01]  /*5500*/  FSEL R146, R64, -INF , !P5 ;  /* 0xff80000040927808 */ /* 0x000fe20006800000 */
[C---:B---3--:R-:W-:Y:S01]  /*5510*/  FFMA.FTZ R172, R19.reuse, UR5, R18 ;  /* 0x0000000513ac7c23 */ /* 0x048fe20008010012 */
[----:B------:R-:W-:Y:S01]  /*5520*/  FSEL R147, R66, -INF , !P2 ;  /* 0xff80000042937808 */ /* 0x000fe20005000000 */
[----:B------:R-:W2:Y:S01]  /*5530*/  MUFU.TANH R85, R85 ;  /* 0x0000005500557308 */ /* 0x000ea20000002400 */
[----:B----4-:R-:W-:Y:S01]  /*5540*/  FFMA.FTZ R51, R19, UR5, R51 ;  /* 0x0000000513337c23 */ /* 0x010fe20008010033 */
[C---:B------:R-:W-:Y:S01]  /*5550*/  ISETP.GE.AND P5, PT, R16.reuse, R135, PT ;  /* 0x000000871000720c */ /* 0x040fe20003fa6270 */
[----:B------:R-:W-:Y:S01]  /*5560*/  VIADD R18, R3, 0x29 ;  /* 0x0000002903127836 */ /* 0x000fe20000000000 */
[----:B------:R-:W-:Y:S02]  /*5570*/  ISETP.GE.AND P2, PT, R16, R2, PT ;  /* 0x000000021000720c */ /* 0x000fe40003f46270 */
[----:B------:R-:W-:Y:S02]  /*5580*/  I2FP.F32.S32 R16, R16 ;  /* 0x0000001000107245 */ /* 0x000fe40000201400 */
[----:B------:R-:W3:Y:S01]  /*5590*/  MUFU.TANH R87, R87 ;  /* 0x0000005700577308 */ /* 0x000ee20000002400 */
[----:B-1----:R-:W-:Y:S01]  /*55a0*/  FFMA.FTZ R50, R23, UR5, R50 ;  /* 0x0000000517327c23 */ /* 0x002fe20008010032 */
[----:B------:R-:W-:-:S02]  /*55b0*/  FSEL R172, R172, -INF , !P1 ;  /* 0xff800000acac7808 */ /* 0x000fc40004800000 */
[----:B------:R-:W-:Y:S02]  /*55c0*/  FSEL R151, R51, -INF , !P3 ;  /* 0xff80000033977808 */ /* 0x000fe40005800000 */
[C---:B------:R-:W-:Y:S02]  /*55d0*/  ISETP.GE.AND P1, PT, R17.reuse, R135, PT ;  /* 0x000000871100720c */ /* 0x040fe40003f26270 */
[----:B------:R-:W1:Y:S01]  /*55e0*/  MUFU.TANH R84, R84 ;  /* 0x0000005400547308 */ /* 0x000e620000002400 */
[----:B------:R-:W-:Y:S01]  /*55f0*/  ISETP.GE.AND P3, PT, R17, R2, PT ;  /* 0x000000021100720c */ /* 0x000fe20003f66270 */
[----:B--2---:R-:W-:Y:S01]  /*5600*/  FFMA.FTZ R85, R16, UR5, R85 ;  /* 0x0000000510557c23 */ /* 0x004fe20008010055 */
[----:B------:R-:W-:Y:S02]  /*5610*/  I2FP.F32.S32 R17, R17 ;  /* 0x0000001100117245 */ /* 0x000fe40000201400 */
[----:B------:R-:W-:Y:S02]  /*5620*/  FSEL R170, R170, -INF , !P6 ;  /* 0xff800000aaaa7808 */ /* 0x000fe40007000000 */
[----:B------:R-:W-:Y:S01]  /*5630*/  FSEL R175, R50, -INF , !P4 ;  /* 0xff80000032af7808 */ /* 0x000fe20006000000 */
[----:B------:R-:W2:Y:S01]  /*5640*/  MUFU.TANH R65, R65 ;  /* 0x0000004100417308 */ /* 0x000ea20000002400 */
[----:B---3--:R-:W-:Y:S01]  /*5650*/  FFMA.FTZ R87, R16, UR5, R87 ;  /* 0x0000000510577c23 */ /* 0x008fe20008010057 */
[----:B------:R-:W-:Y:S01]  /*5660*/  VIADD R16, R3, 0x38 ;  /* 0x0000003803107836 */ /* 0x000fe20000000000 */
[----:B------:R-:W-:-:S02]  /*5670*/  ISETP.GE.AND P6, PT, R18, R135, PT ;  /* 0x000000871200720c */ /* 0x000fc40003fc6270 */
[----:B------:R-:W-:Y:S02]  /*5680*/  ISETP.GE.AND P4, PT, R18, R2, PT ;  /* 0x000000021200720c */ /* 0x000fe40003f86270 */
[----:B------:R-:W-:Y:S01]  /*5690*/  I2FP.F32.S32 R18, R18 ;  /* 0x0000001200127245 */ /* 0x000fe20000201400 */
[----:B------:R-:W3:Y:S01]  /*56a0*/  MUFU.TANH R67, R67 ;  /* 0x0000004300437308 */ /* 0x000ee20000002400 */
[----:B-1----:R-:W-:Y:S01]  /*56b0*/  FFMA.FTZ R84, R17, UR5, R84 ;  /* 0x0000000511547c23 */ /* 0x002fe20008010054 */
[----:B------:R-:W-:Y:S02]  /*56c0*/  I2FP.F32.S32 R181, R16 ;  /* 0x0000001000b57245 */ /* 0x000fe40000201400 */
[----:B------:R-:W-:Y:S02]  /*56d0*/  FSEL R148, R85, -INF , !P5 ;  /* 0xff80000055947808 */ /* 0x000fe40006800000 */
[----:B------:R-:W-:Y:S02]  /*56e0*/  FSEL R150, R84, -INF , !P1 ;  /* 0xff80000054967808 */ /* 0x000fe40004800000 */
[----:B------:R-:W1:Y:S01]  /*56f0*/  MUFU.TANH R76, R76 ;  /* 0x0000004c004c7308 */ /* 0x000e620000002400 */
[----:B--2---:R-:W-:Y:S01]  /*5700*/  FFMA.FTZ R65, R18, UR5, R65 ;  /* 0x0000000512417c23 */ /* 0x004fe20008010041 */
[----:B------:R-:W-:-:S02]  /*5710*/  ISETP.GE.AND P1, PT, R16, R135, PT ;  /* 0x000000871000720c */ /* 0x000fc40003f26270 */
[----:B------:R-:W-:Y:S02]  /*5720*/  FSEL R141, R87, -INF , !P2 ;  /* 0xff800000578d7808 */ /* 0x000fe40005000000 */
[----:B------:R-:W-:Y:S02]  /*5730*/  FSEL R144, R65, -INF , !P6 ;  /* 0xff80000041907808 */ /* 0x000fe40007000000 */
[----:B------:R-:W2:Y:S01]  /*5740*/  MUFU.TANH R86, R86 ;  /* 0x0000005600567308 */ /* 0x000ea20000002400 */
[----:B---3--:R-:W-:Y:S01]  /*5750*/  FFMA.FTZ R67, R18, UR5, R67 ;  /* 0x0000000512437c23 */ /* 0x008fe20008010043 */
[----:B------:R-:W-:Y:S01]  /*5760*/  BAR.SYNC.DEFER_BLOCKING 0x0 ;  /* 0x0000000000007b1d */ /* 0x000fe20000010000 */
[----:B------:R-:W-:-:S03]  /*5770*/  ISETP.GE.AND P6, PT, R3, R135, PT ;  /* 0x000000870300720c */ /* 0x000fc60003fc6270 */
[----:B------:R-:W-:Y:S02]  /*5780*/  FSEL R145, R67, -INF , !P4 ;  /* 0xff80000043917808 */ /* 0x000fe40006000000 */
[----:B------:R-:W3:Y:S01]  /*5790*/  MUFU.TANH R77, R77 ;  /* 0x0000004d004d7308 */ /* 0x000ee20000002400 */
[----:B-1----:R-:W-:Y:S01]  /*57a0*/  FFMA.FTZ R76, R181, UR5, R76 ;  /* 0x00000005b54c7c23 */ /* 0x002fe2000801004c */
[----:B------:R-:W-:-:S04]  /*57b0*/  ISETP.GE.AND P4, PT, R3, R2, PT ;  /* 0x000000020300720c */ /* 0x000fc80003f86270 */
[----:B------:R-:W-:Y:S02]  /*57c0*/  FSEL R142, R76, -INF , !P1 ;  /* 0xff8000004c8e7808 */ /* 0x000fe40004800000 */
[----:B------:R-:W1:Y:S01]  /*57d0*/  MUFU.TANH R78, R78 ;  /* 0x0000004e004e7308 */ /* 0x000e620000002400 */
[----:B--2---:R-:W-:Y:S01]  /*57e0*/  FFMA.FTZ R86, R17, UR5, R86 ;  /* 0x0000000511567c23 */ /* 0x004fe20008010056 */
[----:B------:R-:W-:Y:S01]  /*57f0*/  I2FP.F32.S32 R17, R3 ;  /* 0x0000000300117245 */ /* 0x000fe20000201400 */
[----:B------:R-:W-:Y:S01]  /*5800*/  VIADD R3, R3, 0x39 ;  /* 0x0000003903037836 */ /* 0x000fe20000000000 */
[----:B------:R-:W-:Y:S02]  /*5810*/  PLOP3.LUT P1, PT, PT, PT, UP0, 0x80, 0x0 ;  /* 0x000000000000781c */ /* 0x000fe40003f2f008 */
[----:B------:R-:W-:Y:S01]  /*5820*/  FSEL R143, R86, -INF , !P3 ;  /* 0xff800000568f7808 */ /* 0x000fe20005800000 */
[C---:B------:R-:W-:Y:S01]  /*5830*/  FFMA.FTZ R20, R17.reuse, UR5, R20 ;  /* 0x0000000511147c23 */ /* 0x040fe20008010014 */
[----:B------:R-:W2:Y:S01]  /*5840*/  MUFU.TANH R79, R79 ;  /* 0x0000004f004f7308 */ /* 0x000ea20000002400 */
[----:B------:R-:W-:Y:S01]  /*5850*/  ISETP.GE.AND P3, PT, R16, R2, PT ;  /* 0x000000021000720c */ /* 0x000fe20003f66270 */
[----:B------:R-:W-:Y:S01]  /*5860*/  FFMA.FTZ R21, R17, UR5, R21 ;  /* 0x0000000511157c23 */ /* 0x000fe20008010015 */
[----:B------:R-:W-:-:S02]  /*5870*/  I2FP.F32.S32 R16, R3 ;  /* 0x0000000300107245 */ /* 0x000fc40000201400 */
[C---:B------:R-:W-:Y:S02]  /*5880*/  ISETP.GE.AND P5, PT, R3.reuse, R135, PT ;  /* 0x000000870300720c */ /* 0x040fe40003fa6270 */
[----:B------:R-:W-:Y:S01]  /*5890*/  ISETP.GE.AND P2, PT, R3, R2, PT ;  /* 0x000000020300720c */ /* 0x000fe20003f46270 */
[----:B---3--:R-:W-:Y:S01]  /*58a0*/  FFMA.FTZ R140, R16, UR5, R77 ;  /* 0x00000005108c7c23 */ /* 0x008fe2000801004d */
[----:B-1----:R-:W-:Y:S01]  /*58b0*/  FFMA.FTZ R181, R181, UR5, R78 ;  /* 0x00000005b5b57c23 */ /* 0x002fe2000801004e */
[----:B------:R-:W-:Y:S02]  /*58c0*/  FSEL R26, R20, -INF , !P6 ;  /* 0xff800000141a7808 */ /* 0x000fe40007000000 */
[----:B------:R-:W-:Y:S02]  /*58d0*/  FSEL R31, R21, -INF , !P4 ;  /* 0xff800000151f7808 */ /* 0x000fe40006000000 */
[----:B------:R-:W-:Y:S02]  /*58e0*/  FSEL R181, R181, -INF , !P3 ;  /* 0xff800000b5b57808 */ /* 0x000fe40005800000 */
[----:B------:R-:W-:Y:S01]  /*58f0*/  FSEL R140, R140, -INF , !P5 ;  /* 0xff8000008c8c7808 */ /* 0x000fe20006800000 */
[----:B--2---:R-:W-:-:S05]  /*5900*/  FFMA.FTZ R177, R16, UR5, R79 ;  /* 0x0000000510b17c23 */ /* 0x004fca000801004f */
        /* <DEDUP_REMOVED lines=47> */
[----:B------:R-:W-:Y:S02]  /*5c00*/  @!UP1 UIADD3 UR31, -UR31, URZ, URZ ;  /* 0x0000003f1f1f9290 */ /* 0x000fe4000fffe13f */
[----:B------:R-:W-:-:S02]  /*5c10*/  @!UP0 UIADD3 UR29, -UR29, URZ, URZ ;  /* 0x0000003f1d1d8290 */ /* 0x000fc4000fffe13f */
        /* <DEDUP_REMOVED lines=15> */
[----:B------:R-:W-:-:S03]  /*5d10*/  UIMAD UR14, UR17, UR7, UR14 ;  /* 0x00000007110e72a4 */ /* 0x000fc6000f8e020e */
[----:B------:R-:W-:Y:S01]  /*5d20*/  ULDC.64 UR16, c[0x0][0x230] ;  /* 0x00008c0000107ab9 */ /* 0x000fe20000000a00 */
[----:B------:R-:W-:Y:S01]  /*5d30*/  UIADD3 UR14, UR21, UR14, URZ ;  /* 0x0000000e150e7290 */ /* 0x000fe2000fffe03f */
[----:B-1----:R-:W-:Y:S01]  /*5d40*/  IMAD.U32 R19, RZ, RZ, UR21 ;  /* 0x00000015ff137e24 */ /* 0x002fe2000f8e00ff */
[----:B------:R-:W-:-:S04]  /*5d50*/  MOV R18, UR20 ;  /* 0x0000001400127c02 */ /* 0x000fc80008000f00 */
[----:B------:R-:W-:Y:S01]  /*5d60*/  MOV R19, UR14 ;  /* 0x0000000e00137c02 */ /* 0x000fe20008000f00 */
[----:B--2---:R-:W-:-:S05]  /*5d70*/  IMAD.IADD R16, R16, 0x1, -R3 ;  /* 0x0000000110107824 */ /* 0x004fca00078e0a03 */
[----:B------:R-:W-:-:S05]  /*5d80*/  SHF.R.S32.HI R3, RZ, 0x1f, R16 ;  /* 0x0000001fff037819 */ /* 0x000fca0000011410 */
[----:B------:R-:W-:-:S04]  /*5d90*/  IMAD R3, R3, UR16, RZ ;  /* 0x0000001003037c24 */ /* 0x000fc8000f8e02ff */
[C---:B------:R-:W-:Y:S02]  /*5da0*/  IMAD R3, R16.reuse, UR17, R3 ;  /* 0x0000001110037c24 */ /* 0x040fe4000f8e0203 */
[----:B------:R-:W-:-:S04]  /*5db0*/  IMAD.WIDE.U32 R16, R16, UR16, R18 ;  /* 0x0000001010107c25 */ /* 0x000fc8000f8e0012 */
[----:B------:R-:W-:Y:S01]  /*5dc0*/  IMAD.IADD R3, R17, 0x1, R3 ;  /* 0x0000000111037824 */ /* 0x000fe200078e0203 */
[----:B------:R-:W-:Y:S01]  /*5dd0*/  MOV R28, R16 ;  /* 0x00000010001c7202 */ /* 0x000fe20000000f00 */
[----:B------:R-:W-:Y:S06]  /*5de0*/  BRA `(.L_x_2255) ;  /* 0x0000000000107947 */ /* 0x000fec0003800000 */
.L_x_2254:
[----:B------:R-:W-:-:S04]  /*5df0*/  ULEA UR14, -UR6, URZ, 0x6 ;  /* 0x0000003f060e7291 */ /* 0x000fc8000f8e313f */
[----:B------:R-:W-:Y:S02]  /*5e00*/  USHF.R.S32.HI UR16, URZ, 0x1f, UR14 ;  /* 0x0000001f3f107899 */ /* 0x000fe4000801140e */
[----:B------:R-:W-:-:S04]  /*5e10*/  MOV R28, UR14 ;  /* 0x0000000e001c7c02 */ /* 0x000fc80008000f00 */
[----:B------:R-:W-:-:S07]  /*5e20*/  MOV R3, UR16 ;  /* 0x0000001000037c02 */ /* 0x000fce0008000f00 */
.L_x_2255:
        /* <DEDUP_REMOVED lines=70> */
[C---:B------:R-:W-:Y:S01]  /*6290*/  @!P5 IMAD.X R46, R37.reuse, 0x1, R134, P2 ;  /* 0x00000001252ed824 */ /* 0x040fe200010e0686 */
[C---:B-----5:R-:W-:Y:S01]  /*62a0*/  @!P5 LEA R48, P2, R36.reuse, R16, 0x1 ;  /* 0x000000102430d211 */ /* 0x060fe200078408ff */
        /* <DEDUP_REMOVED lines=9> */
[----:B--2---:R-:W-:Y:S01]  /*6340*/  @!P4 LEA R34, P6, R47, R22, 0x1 ;  /* 0x000000162f22c211 */ /* 0x004fe200078c08ff */
        /* <DEDUP_REMOVED lines=50> */
.L_x_2257:
[----:B------:R-:W-:Y:S05]  /*6670*/  BSYNC B0 ;  /* 0x0000000000007941 */ /* 0x000fea0003800000 */
.L_x_2256:
[----:B------:R-:W0:Y:S01]  /*6680*/  LDGDEPBAR ;  /* 0x00000000000079af */ /* 0x000e220000000000 */
[----:B------:R-:W-:-:S04]  /*6690*/  IADD3 R133, P2, R28, R133, RZ ;  /* 0x000000851c857210 */ /* 0x000fc80007f5e0ff */
[----:B------:R-:W-:-:S09]  /*66a0*/  IADD3.X R134, R3, R134, RZ, P2, !PT ;  /* 0x0000008603867210 */ /* 0x000fd200017fe4ff */
.L_x_2253:
[----:B------:R-:W-:Y:S01]  /*66b0*/  FMNMX.FTZ R3, R26, R12, !PT ;  /* 0x0000000c1a037209 */ /* 0x000fe20007810000 */
[----:B------:R-:W-:Y:S01]  /*66c0*/  ULDC UR14, c[0x0][0x2ec] ;  /* 0x0000bb00000e7ab9 */ /* 0x000fe20000000800 */
[----:B-1-3--:R-:W-:Y:S01]  /*66d0*/  FMNMX.FTZ R16, R31, R29, !PT ;  /* 0x0000001d1f107209 */ /* 0x00afe20007810000 */
        /* <DEDUP_REMOVED lines=45> */
[----:B------:R-:W4:Y:S04]  /*69b0*/  LDSM.16.MT88.4 R80, [R198+0x10000] ;  /* 0x01000000c650783b */ /* 0x000f280000004200 */
[----:B------:R-:W-:Y:S04]  /*69c0*/  LDSM.16.MT88.4 R88, [R197+0x10000] ;  /* 0x01000000c558783b */ /* 0x000fe80000004200 */
[----:B------:R-:W-:Y:S01]  /*69d0*/  LDSM.16.MT88.4 R108, [R197+0xc000] ;  /* 0x00c00000c56c783b */ /* 0x000fe20000004200 */
[----:B-1----:R-:W-:-:S03]  /*69e0*/  FMNMX.FTZ R132, R17, R132, !PT ;  /* 0x0000008411847209 */ /* 0x002fc60007810000 */
[----:B------:R-:W-:Y:S01]  /*69f0*/  LDSM.16.MT88.4 R100, [R196+0xc000] ;  /* 0x00c00000c464783b */ /* 0x000fe20000004200 */
[----:B--2---:R-:W-:Y:S01]  /*6a00*/  FMNMX.FTZ R3, R16, R3, !PT ;  /* 0x0000000310037209 */ /* 0x004fe20007810000 */
[C---:B------:R-:W-:Y:S01]  /*6a10*/  FMUL.FTZ R149, R132.reuse, UR14 ;  /* 0x0000000e84957c20 */ /* 0x040fe20008410000 */
[----:B------:R-:W-:Y:S01]  /*6a20*/  FSETP.NEU.FTZ.AND P2, PT, R132, -INF , PT ;  /* 0xff8000008400780b */ /* 0x000fe20003f5d000 */
[----:B------:R-:W1:Y:S02]  /*6a30*/  LDSM.16.MT88.4 R16, [R200+0xc800] ;  /* 0x00c80000c810783b */ /* 0x000e640000004200 */
        /* <DEDUP_REMOVED lines=20> */
[----:B------:R-:W2:Y:S01]  /*6b80*/  LDSM.16.MT88.4 R12, [R198+0xc800] ;  /* 0x00c80000c60c783b */ /* 0x000ea20000004200 */
[--C-:B------:R-:W-:Y:S01]  /*6b90*/  FFMA.FTZ R159, R6, UR14, -R149.reuse ;  /* 0x0000000e069f7c23 */ /* 0x100fe20008010895 */
[----:B------:R-:W5:Y:S01]  /*6ba0*/  MUFU.EX2 R166, R166 ;  /* 0x000000a600a67308 */ /* 0x000f620000000800 */
[--C-:B------:R-:W-:Y:S01]  /*6bb0*/  FFMA.FTZ R0, R4, UR14, -R149.reuse ;  /* 0x0000000e04007c23 */ /* 0x100fe20008010895 */
[----:B------:R-:W2:Y:S01]  /*6bc0*/  LDSM.16.MT88.4 R8, [R200+0xe800] ;  /* 0x00e80000c808783b */ /* 0x000ea20000004200 */
[--C-:B------:R-:W-:Y:S01]  /*6bd0*/  FFMA.FTZ R171, R172, UR14, -R149.reuse ;  /* 0x0000000eacab7c23 */ /* 0x100fe20008010895 */
[--C-:B------:R-:W-:Y:S01]  /*6be0*/  FFMA.FTZ R174, R175, UR14, -R178.reuse ;  /* 0x0000000eafae7c23 */ /* 0x100fe200080108b2 */
[--C-:B------:R-:W-:Y:S01]  /*6bf0*/  FFMA.FTZ R170, R170, UR14, -R149.reuse ;  /* 0x0000000eaaaa7c23 */ /* 0x100fe20008010895 */
[----:B------:R-:W2:Y:S01]  /*6c00*/  LDSM.16.MT88.4 R4, [R198+0xe800] ;  /* 0x00e80000c604783b */ /* 0x000ea20000004200 */
[--C-:B------:R-:W-:Y:S01]  /*6c10*/  FFMA.FTZ R172, R146, UR14, -R149.reuse ;  /* 0x0000000e92ac7c23 */ /* 0x100fe20008010895 */
[----:B------:R-:W-:Y:S01]  /*6c20*/  MUFU.EX2 R165, R165 ;  /* 0x000000a500a57308 */ /* 0x000fe20000000800 */
[--C-:B------:R-:W-:Y:S01]  /*6c30*/  FFMA.FTZ R173, R144, UR14, -R149.reuse ;  /* 0x0000000e90ad7c23 */ /* 0x100fe20008010895 */
[--C-:B------:R-:W-:Y:S01]  /*6c40*/  FFMA.FTZ R175, R151, UR14, -R178.reuse ;  /* 0x0000000e97af7c23 */ /* 0x100fe200080108b2 */
[--C-:B------:R-:W-:Y:S01]  /*6c50*/  FFMA.FTZ R176, R147, UR14, -R178.reuse ;  /* 0x0000000e93b07c23 */ /* 0x100fe200080108b2 */
[--C-:B------:R-:W-:Y:S01]  /*6c60*/  FFMA.FTZ R179, R145, UR14, -R178.reuse ;  /* 0x0000000e91b37c23 */ /* 0x100fe200080108b2 */
[----:B------:R-:W-:Y:S01]  /*6c70*/  LDSM.16.MT88.4 R136, [R196+0x10000] ;  /* 0x01000000c488783b */ /* 0x000fe20000004200 */
[--C-:B------:R-:W-:Y:S01]  /*6c80*/  FFMA.FTZ R215, R143, UR14, -R178.reuse ;  /* 0x0000000e8fd77c23 */ /* 0x100fe200080108b2 */
[--C-:B------:R-:W-:Y:S01]  /*6c90*/  FFMA.FTZ R216, R141, UR14, -R178.reuse ;  /* 0x0000000e8dd87c23 */ /* 0x100fe200080108b2 */
[----:B------:R-:W3:Y:S01]  /*6ca0*/  MUFU.EX2 R162, R162 ;  /* 0x000000a200a27308 */ /* 0x000ee20000000800 */
[----:B-----5:R-:W-:Y:S01]  /*6cb0*/  F2FP.F16.F32.PACK_AB R96, R166, R167 ;  /* 0x000000a7a660723e */ /* 0x020fe200000000ff */
[----:B------:R-:W-:Y:S01]  /*6cc0*/  LDSM.16.MT88.4 R28, [R197+0xc800] ;  /* 0x00c80000c51c783b */ /* 0x000fe20000004200 */
[--C-:B------:R-:W-:Y:S01]  /*6cd0*/  FFMA.FTZ R181, R181, UR14, -R178.reuse ;  /* 0x0000000eb5b57c23 */ /* 0x100fe200080108b2 */
[--C-:B------:R-:W-:Y:S01]  /*6ce0*/  FFMA.FTZ R180, R150, UR14, -R149.reuse ;  /* 0x0000000e96b47c23 */ /* 0x100fe20008010895 */
[--C-:B------:R-:W-:Y:S01]  /*6cf0*/  FFMA.FTZ R183, R148, UR14, -R149.reuse ;  /* 0x0000000e94b77c23 */ /* 0x100fe20008010895 */
[----:B------:R-:W-:Y:S01]  /*6d00*/  LDSM.16.MT88.4 R24, [R196+0xc800] ;  /* 0x00c80000c418783b */ /* 0x000fe20000004200 */
[--C-:B------:R-:W-:Y:S01]  /*6d10*/  FFMA.FTZ R182, R142, UR14, -R149.reuse ;  /* 0x0000000e8eb67c23 */ /* 0x100fe20008010895 */
[----:B------:R-:W-:Y:S01]  /*6d20*/  MUFU.EX2 R168, R168 ;  /* 0x000000a800a87308 */ /* 0x000fe20000000800 */
[----:B------:R-:W-:Y:S01]  /*6d30*/  FFMA.FTZ R221, R140, UR14, -R149 ;  /* 0x0000000e8cdd7c23 */ /* 0x000fe20008010895 */
[----:B------:R-:W-:Y:S01]  /*6d40*/  LDSM.16.MT88.4 R20, [R197+0xe800] ;  /* 0x00e80000c514783b */ /* 0x000fe20000004200 */
[----:B------:R-:W-:Y:S01]  /*6d50*/  FFMA.FTZ R178, R177, UR14, -R178 ;  /* 0x0000000eb1b27c23 */ /* 0x000fe200080108b2 */
[----:B------:R-:W-:Y:S01]  /*6d60*/  FADD.FTZ R166, R167, R166 ;  /* 0x000000a6a7a67221 */ /* 0x000fe20000010000 */
[----:B------:R-:W-:Y:S01]  /*6d70*/  LEA R218, P2, R133, UR20, 0x1 ;  /* 0x0000001485da7c11 */ /* 0x000fe2000f8408ff */
[----:B------:R-:W-:Y:S02]  /*6d80*/  LDSM.16.MT88.4 R148, [R196+0x11000] ;  /* 0x01100000c494783b */ /* 0x000fe40000004200 */
[----:B------:R-:W5:Y:S01]  /*6d90*/  MUFU.EX2 R169, R169 ;  /* 0x000000a900a97308 */ /* 0x000f620000000800 */
[----:B---3--:R-:W-:Y:S01]  /*6da0*/  F2FP.F16.F32.PACK_AB R98, R162, R165 ;  /* 0x000000a5a262723e */ /* 0x008fe200000000ff */
[----:B------:R-:W-:Y:S01]  /*6db0*/  FADD.FTZ R165, R165, R166 ;  /* 0x000000a6a5a57221 */ /* 0x000fe20000010000 */
[----:B------:R-:W-:Y:S01]  /*6dc0*/  LDSM.16.MT88.4 R140, [R200+0xd800] ;  /* 0x00d80000c88c783b */ /* 0x000fe20000004200 */
[----:B------:R-:W-:-:S02]  /*6dd0*/  LEA.HI.X R217, R133, UR21, R134, 0x1, P2 ;  /* 0x0000001585d97c11 */ /* 0x000fc400090f0c86 */
[----:B------:R-:W-:Y:S02]  /*6de0*/  FADD.FTZ R162, R162, R165 ;  /* 0x000000a5a2a27221 */ /* 0x000fe40000010000 */
[----:B------:R-:W-:Y:S08]  /*6df0*/  MUFU.EX2 R164, R164 ;  /* 0x000000a400a47308 */ /* 0x000ff00000000800 */
        /* <DEDUP_REMOVED lines=37> */
[----:B----4-:R-:W-:Y:S02]  /*7050*/  HMMA.16816.F32 R76, R96, R80, RZ ;  /* 0x00000050604c723c */ /* 0x010fe400000018ff */
[----:B------:R-:W-:-:S04]  /*7060*/  FADD.FTZ R153, R153, R156 ;  /* 0x0000009c99997221 */ /* 0x000fc80000010000 */
[C---:B-1----:R-:W-:Y:S01]  /*7070*/  HMMA.16816.F32 R128, R32.reuse, R16, R128 ;  /* 0x000000102080723c */ /* 0x042fe20000001880 */
[----:B------:R-:W-:Y:S05]  /*7080*/  MUFU.EX2 R172, R172 ;  /* 0x000000ac00ac7308 */ /* 0x000fea0000000800 */
[C---:B------:R-:W-:Y:S01]  /*7090*/  HMMA.16816.F32 R124, R32.reuse, R18, R124 ;  /* 0x00000012207c723c */ /* 0x040fe2000000187c */
[----:B------:R-:W1:Y:S02]  /*70a0*/  LDSM.16.MT88.4 R16, [R196+0xe800] ;  /* 0x00e80000c410783b */ /* 0x000e640000004200 */
[----:B------:R-:W4:Y:S01]  /*70b0*/  MUFU.EX2 R173, R173 ;  /* 0x000000ad00ad7308 */ /* 0x000f220000000800 */
[C---:B---3--:R-:W-:Y:S01]  /*70c0*/  F2FP.F16.F32.PACK_AB R144, R171.reuse, R170 ;  /* 0x000000aaab90723e */ /* 0x048fe200000000ff */
[----:B------:R-:W-:Y:S01]  /*70d0*/  FADD.FTZ R170, R170, R159 ;  /* 0x0000009faaaa7221 */ /* 0x000fe20000010000 */
[----:B--2---:R-:W-:Y:S03]  /*70e0*/  HMMA.16816.F32 R120, R32, R12, R120 ;  /* 0x0000000c2078723c */ /* 0x004fe60000001878 */
[----:B------:R-:W-:-:S02]  /*70f0*/  FADD.FTZ R171, R171, R170 ;  /* 0x000000aaabab7221 */ /* 0x000fc40000010000 */
[----:B------:R-:W-:Y:S01]  /*7100*/  MUFU.EX2 R174, R174 ;  /* 0x000000ae00ae7308 */ /* 0x000fe20000000800 */
[C---:B------:R-:W-:Y:S01]  /*7110*/  HMMA.16816.F32 R116, R32.reuse, R14, R116 ;  /* 0x0000000e2074723c */ /* 0x040fe20000001874 */
[----:B------:R-:W2:Y:S05]  /*7120*/  LDSM.16.MT88.4 R12, [R200+0x10800] ;  /* 0x01080000c80c783b */ /* 0x000eaa0000004200 */
[----:B------:R-:W-:Y:S01]  /*7130*/  HMMA.16816.F32 R36, R32, R8, R36 ;  /* 0x000000082024723c */ /* 0x000fe20000001824 */
[----:B------:R-:W3:Y:S01]  /*7140*/  MUFU.EX2 R175, R175 ;  /* 0x000000af00af7308 */ /* 0x000ee20000000800 */
[----:B----4-:R-:W-:Y:S01]  /*7150*/  F2FP.F16.F32.PACK_AB R146, R173, R172 ;  /* 0x000000acad92723e */ /* 0x010fe200000000ff */
        /* <DEDUP_REMOVED lines=8> */
[----:B---3--:R-:W-:Y:S01]  /*71e0*/  F2FP.F16.F32.PACK_AB R145, R175, R174 ;  /* 0x000000aeaf91723e */ /* 0x008fe200000000ff */
[----:B------:R-:W-:-:S04]  /*71f0*/  FADD.FTZ R174, R174, R153 ;  /* 0x00000099aeae7221 */ /* 0x000fc80000010000 */
[----:B------:R-:W-:Y:S01]  /*7200*/  HMMA.16816.F32 R80, R96, R82, RZ ;  /* 0x000000526050723c */ /* 0x000fe200000018ff */
[----:B------:R-:W-:Y:S01]  /*7210*/  MUFU.EX2 R180, R180 ;  /* 0x000000b400b47308 */ /* 0x000fe20000000800 */
[----:B------:R-:W-:-:S04]  /*7220*/  FADD.FTZ R175, R175, R174 ;  /* 0x000000aeafaf7221 */ /* 0x000fc80000010000 */
[C---:B------:R-:W-:Y:S03]  /*7230*/  HMMA.16816.F32 R44, R32.reuse, R4, R44 ;  /* 0x00000004202c723c */ /* 0x040fe6000000182c */
[----:B------:R-:W3:Y:S01]  /*7240*/  MUFU.EX2 R183, R183 ;  /* 0x000000b700b77308 */ /* 0x000ee20000000800 */
[C---:B-----5:R-:W-:Y:S01]  /*7250*/  F2FP.F16.F32.PACK_AB R147, R179.reuse, R176 ;  /* 0x000000b0b393723e */ /* 0x060fe200000000ff */
[----:B------:R-:W-:Y:S01]  /*7260*/  FADD.FTZ R176, R176, R175 ;  /* 0x000000afb0b07221 */ /* 0x000fe20000010000 */
[C---:B------:R-:W-:Y:S01]  /*7270*/  HMMA.16816.F32 R48, R32.reuse, R6, R48 ;  /* 0x000000062030723c */ /* 0x040fe20000001830 */
[----:B------:R-:W-:Y:S02]  /*7280*/  LDSM.16.MT88.4 R4, [R197+0x10800] ;  /* 0x01080000c504783b */ /* 0x000fe40000004200 */
[----:B------:R-:W-:Y:S02]  /*7290*/  FADD.FTZ R176, R179, R176 ;  /* 0x000000b0b3b07221 */ /* 0x000fe40000010000 */
[----:B------:R-:W-:Y:S01]  /*72a0*/  MUFU.EX2 R182, R182 ;  /* 0x000000b600b67308 */ /* 0x000fe20000000800 */
[C---:B-1----:R-:W-:Y:S06]  /*72b0*/  HMMA.16816.F32 R60, R32.reuse, R16, R60 ;  /* 0x00000010203c723c */ /* 0x042fec000000183c */
[C---:B------:R-:W-:Y:S01]  /*72c0*/  HMMA.16816.F32 R64, R32.reuse, R18, R64 ;  /* 0x000000122040723c */ /* 0x040fe20000001840 */
[----:B------:R-:W1:Y:S01]  /*72d0*/  LDSM.16.MT88.4 R16, [R200+0xd000] ;  /* 0x00d00000c810783b */ /* 0x000e620000004200 */
[----:B------:R-:W-:Y:S04]  /*72e0*/  MUFU.EX2 R221, R221 ;  /* 0x000000dd00dd7308 */ /* 0x000fe80000000800 */
[C---:B--2---:R-:W-:Y:S04]  /*72f0*/  HMMA.16816.F32 R68, R32.reuse, R12, R68 ;  /* 0x0000000c2044723c */ /* 0x044fe80000001844 */
[----:B------:R-:W-:Y:S02]  /*7300*/  MUFU.EX2 R215, R215 ;  /* 0x000000d700d77308 */ /* 0x000fe40000000800 */
[C---:B------:R-:W-:Y:S01]  /*7310*/  HMMA.16816.F32 R72, R32.reuse, R14, R72 ;  /* 0x0000000e2048723c */ /* 0x040fe20000001848 */
[----:B------:R-:W2:Y:S05]  /*7320*/  LDSM.16.MT88.4 R12, [R198+0xd000] ;  /* 0x00d00000c60c783b */ /* 0x000eaa0000004200 */
        /* <DEDUP_REMOVED lines=44> */
[C---:B--2---:R-:W-:Y:S06]  /*75f0*/  HMMA.16816.F32 R68, R144.reuse, R12, R68 ;  /* 0x0000000c9044723c */ /* 0x044fec0000001844 */
[C---:B------:R-:W-:Y:S01]  /*7600*/  HMMA.16816.F32 R72, R144.reuse, R14, R72 ;  /* 0x0000000e9048723c */ /* 0x040fe20000001848 */
[----:B------:R-:W2:Y:S05]  /*7610*/  LDSM.16.MT88.4 R12, [R200+0xf800] ;  /* 0x00f80000c80c783b */ /* 0x000eaa0000004200 */
[C---:B-----5:R-:W-:Y:S06]  /*7620*/  HMMA.16816.F32 R76, R144.reuse, R8, R76 ;  /* 0x00000008904c723c */ /* 0x060fec000000184c */
[C---:B------:R-:W-:Y:S01]  /*7630*/  HMMA.16816.F32 R80, R144.reuse, R10, R80 ;  /* 0x0000000a9050723c */ /* 0x040fe20000001850 */
[----:B------:R-:W5:Y:S05]  /*7640*/  LDSM.16.MT88.4 R8, [R196+0xf800] ;  /* 0x00f80000c408783b */ /* 0x000f6a0000004200 */
[C---:B-1----:R-:W-:Y:S06]  /*7650*/  HMMA.16816.F32 R84, R144.reuse, R4, R84 ;  /* 0x000000049054723c */ /* 0x042fec0000001854 */
[----:B------:R-:W-:Y:S01]  /*7660*/  HMMA.16816.F32 R88, R144, R6, R88 ;  /* 0x000000069058723c */ /* 0x000fe20000001858 */
[----:B---3--:R-:W-:Y:S01]  /*7670*/  F2FP.F16.F32.PACK_AB R4, R183, R180 ;  /* 0x000000b4b704723e */ /* 0x008fe200000000ff */
        /* <DEDUP_REMOVED lines=11> */
[----:B------:R-:W-:Y:S02]  /*7730*/  FADD.FTZ R181, R181, R216 ;  /* 0x000000d8b5b57221 */ /* 0x000fe40000010000 */
        /* <DEDUP_REMOVED lines=120> */
.L_x_2259:
[----:B------:R-:W-:-:S04]  /*7ec0*/  LEA R5, -R228, RZ, 0x6 ;  /* 0x000000ffe4057211 */ /* 0x000fc800078e31ff */
[----:B------:R-:W-:-:S07]  /*7ed0*/  SHF.R.S32.HI R4, RZ, 0x1f, R5 ;  /* 0x0000001fff047819 */ /* 0x000fce0000011405 */
.L_x_2260:
        /* <DEDUP_REMOVED lines=67> */
[----:B------:R-:W-:Y:S01]  /*8310*/  @!P3 LDGSTS.E.BYPASS.LTC128B.128 [R211+0xe800], desc[UR24][R14.64+0x80] ;  /* 0x0e8000800ed3bfae */ /* 0x000fe2000b901d58 */
[C---:B------:R-:W-:Y:S01]  /*8320*/  @!P4 LEA R8, P6, R9.reuse, R220, 0x1 ;  /* 0x000000dc0908c211 */ /* 0x040fe200078c08ff */
[C---:B------:R-:W-:Y:S02]  /*8330*/  @!P3 IMAD.X R5, R4.reuse, 0x1, R152, P5 ;  /* 0x000000010405b824 */ /* 0x040fe400028e0698 */
[----:B------:R-:W-:Y:S01]  /*8340*/  @P2 STS.128 [R211+0x10800], RZ ;  /* 0x010800ffd3002388 */ /* 0x000fe20000000c00 */
[----:B------:R-:W-:Y:S01]  /*8350*/  @!P4 LEA.HI.X R9, R9, R223, R4, 0x1, P6 ;  /* 0x000000df0909c211 */ /* 0x000fe200030f0c04 */
[----:B------:R-:W-:Y:S01]  /*8360*/  @!P2 IMAD.X R7, R4, 0x1, R152, P1 ;  /* 0x000000010407a824 */ /* 0x000fe200008e0698 */
[----:B------:R-:W-:Y:S01]  /*8370*/  @!P3 LEA R4, P5, R0, UR8, 0x1 ;  /* 0x000000080004bc11 */ /* 0x000fe2000f8a08ff */
        /* <DEDUP_REMOVED lines=8> */
[----:B------:R-:W-:Y:S01]  /*8400*/  @!P2 LEA.HI.X R27, R154, UR9, R7, 0x1, P1 ;  /* 0x000000099a1bac11 */ /* 0x000fe200088f0c07 */
[----:B------:R-:W-:-:S02]  /*8410*/  IMAD.MOV.U32 R223, RZ, RZ, R231 ;  /* 0x000000ffffdf7224 */ /* 0x000fc400078e00e7 */
        /* <DEDUP_REMOVED lines=30> */
[----:B------:R-:W5:Y:S04]  /*8600*/  LDSM.16.M88.4 R148, [R205+0x6000] ;  /* 0x00600000cd94783b */ /* 0x000f680000000200 */
[----:B------:R-:W-:Y:S04]  /*8610*/  LDSM.16.M88.4 R156, [R204] ;  /* 0x00000000cc9c783b */ /* 0x000fe80000000200 */
[----:B-1----:R-:W-:Y:S04]  /*8620*/  LDSM.16.M88.4 R20, [R203] ;  /* 0x00000000cb14783b */ /* 0x002fe80000000200 */
[----:B------:R-:W1:Y:S04]  /*8630*/  LDSM.16.M88.4 R140, [R205+0x6800] ;  /* 0x00680000cd8c783b */ /* 0x000e680000000200 */
[----:B------:R-:W4:Y:S04]  /*8640*/  LDSM.16.M88.4 R32, [R205+0x7000] ;  /* 0x00700000cd20783b */ /* 0x000f280000000200 */
[----:B------:R-:W-:Y:S04]  /*8650*/  LDSM.16.M88.4 R16, [R202] ;  /* 0x00000000ca10783b */ /* 0x000fe80000000200 */
[----:B------:R-:W4:Y:S04]  /*8660*/  LDSM.16.M88.4 R176, [R199+0x6000] ;  /* 0x00600000c7b0783b */ /* 0x000f280000000200 */
[----:B--2---:R-:W2:Y:S04]  /*8670*/  LDSM.16.M88.4 R8, [R205+0x7800] ;  /* 0x00780000cd08783b */ /* 0x004ea80000000200 */
[----:B---3--:R-:W3:Y:S04]  /*8680*/  LDSM.16.M88.4 R4, [R195] ;  /* 0x00000000c304783b */ /* 0x008ee80000000200 */
[----:B------:R-:W3:Y:S01]  /*8690*/  LDSM.16.M88.4 R164, [R194] ;  /* 0x00000000c2a4783b */ /* 0x000ee20000000200 */
[C---:B-----5:R-:W-:Y:S03]  /*86a0*/  HMMA.16816.F32 R12, R168.reuse, R148, RZ ;  /* 0x00000094a80c723c */ /* 0x060fe600000018ff */
[----:B------:R-:W-:Y:S04]  /*86b0*/  LDSM.16.M88.4 R180, [R201] ;  /* 0x00000000c9b4783b */ /* 0x000fe80000000200 */
[----:B------:R-:W5:Y:S01]  /*86c0*/  LDSM.16.M88.4 R152, [R192] ;  /* 0x00000000c098783b */ /* 0x000f620000000200 */
[C---:B------:R-:W-:Y:S03]  /*86d0*/  HMMA.16816.F32 R148, R168.reuse, R150, RZ ;  /* 0x00000096a894723c */ /* 0x040fe600000018ff */
[----:B------:R-:W5:Y:S03]  /*86e0*/  LDSM.16.M88.4 R160, [R193] ;  /* 0x00000000c1a0783b */ /* 0x000f660000000200 */
[C---:B-1----:R-:W-:Y:S01]  /*86f0*/  HMMA.16816.F32 R144, R168.reuse, R140, RZ ;  /* 0x0000008ca890723c */ /* 0x042fe200000018ff */
[----:B------:R-:W1:Y:S04]  /*8700*/  LDSM.16.M88.4 R28, [R199+0x6800] ;  /* 0x00680000c71c783b */ /* 0x000e680000000200 */
[----:B----4-:R-:W4:Y:S01]  /*8710*/  LDSM.16.M88.4 R24, [R199+0x7000] ;  /* 0x00700000c718783b */ /* 0x010f220000000200 */
[----:B------:R-:W-:Y:S03]  /*8720*/  HMMA.16816.F32 R136, R168, R32, RZ ;  /* 0x00000020a888723c */ /* 0x000fe600000018ff */
[----:B------:R-:W-:Y:S03]  /*8730*/  LDSM.16.M88.4 R224, [R205+0x8000] ;  /* 0x00800000cde0783b */ /* 0x000fe60000000200 */
[C---:B------:R-:W-:Y:S01]  /*8740*/  HMMA.16816.F32 R12, R156.reuse, R20, R12 ;  /* 0x000000149c0c723c */ /* 0x040fe2000000180c */
[----:B------:R-:W0:Y:S05]  /*8750*/  LDGDEPBAR ;  /* 0x00000000000079af */ /* 0x000e2a0000000000 */
[----:B------:R-:W-:Y:S01]  /*8760*/  HMMA.16816.F32 R148, R156, R22, R148 ;  /* 0x000000169c94723c */ /* 0x000fe20000001894 */
[----:B------:R-:W-:Y:S05]  /*8770*/  LDSM.16.M88.4 R20, [R199+0x7800] ;  /* 0x00780000c714783b */ /* 0x000fea0000000200 */
[C---:B------:R-:W-:Y:S06]  /*8780*/  HMMA.16816.F32 R140, R168.reuse, R142, RZ ;  /* 0x0000008ea88c723c */ /* 0x040fec00000018ff */
[----:B------:R-:W-:Y:S06]  /*8790*/  HMMA.16816.F32 R32, R168, R34, RZ ;  /* 0x00000022a820723c */ /* 0x000fec00000018ff */
[C---:B------:R-:W-:Y:S06]  /*87a0*/  HMMA.16816.F32 R12, R16.reuse, R176, R12 ;  /* 0x000000b0100c723c */ /* 0x040fec000000180c */
[----:B------:R-:W-:Y:S01]  /*87b0*/  HMMA.16816.F32 R148, R16, R178, R148 ;  /* 0x000000b21094723c */ /* 0x000fe20000001894 */
[----:B------:R-:W-:Y:S05]  /*87c0*/  LDSM.16.M88.4 R176, [R192+0x1800] ;  /* 0x00180000c0b0783b */ /* 0x000fea0000000200 */
[C---:B--2---:R-:W-:Y:S06]  /*87d0*/  HMMA.16816.F32 R172, R168.reuse, R8, RZ ;  /* 0x00000008a8ac723c */ /* 0x044fec00000018ff */
[----:B------:R-:W-:Y:S01]  /*87e0*/  HMMA.16816.F32 R168, R168, R10, RZ ;  /* 0x0000000aa8a8723c */ /* 0x000fe200000018ff */
[----:B------:R-:W-:Y:S05]  /*87f0*/  LDSM.16.M88.4 R8, [R192+0x800] ;  /* 0x00080000c008783b */ /* 0x000fea0000000200 */
[C---:B---3--:R-:W-:Y:S06]  /*8800*/  HMMA.16816.F32 R144, R156.reuse, R4, R144 ;  /* 0x000000049c90723c */ /* 0x048fec0000001890 */
[C---:B------:R-:W-:Y:S01]  /*8810*/  HMMA.16816.F32 R140, R156.reuse, R6, R140 ;  /* 0x000000069c8c723c */ /* 0x040fe2000000188c */
[----:B------:R-:W-:Y:S05]  /*8820*/  LDSM.16.M88.4 R4, [R192+0x1000] ;  /* 0x00100000c004783b */ /* 0x000fea0000000200 */
[C---:B------:R-:W-:Y:S06]  /*8830*/  HMMA.16816.F32 R136, R156.reuse, R164, R136 ;  /* 0x000000a49c88723c */ /* 0x040fec0000001888 */
[----:B------:R-:W-:Y:S01]  /*8840*/  HMMA.16816.F32 R32, R156, R166, R32 ;  /* 0x000000a69c20723c */ /* 0x000fe20000001820 */
[----:B------:R-:W2:Y:S05]  /*8850*/  LDSM.16.M88.4 R164, [R206+0x2000] ;  /* 0x00200000cea4783b */ /* 0x000eaa0000000200 */
[C---:B-----5:R-:W-:Y:S06]  /*8860*/  HMMA.16816.F32 R12, R180.reuse, R152, R12 ;  /* 0x00000098b40c723c */ /* 0x060fec000000180c */
[----:B------:R-:W-:Y:S01]  /*8870*/  HMMA.16816.F32 R148, R180, R154, R148 ;  /* 0x0000009ab494723c */ /* 0x000fe20000001894 */
[----:B------:R-:W-:Y:S05]  /*8880*/  LDSM.16.M88.4 R152, [R205+0x9800] ;  /* 0x00980000cd98783b */ /* 0x000fea0000000200 */
[C---:B------:R-:W-:Y:S06]  /*8890*/  HMMA.16816.F32 R172, R156.reuse, R160, R172 ;  /* 0x000000a09cac723c */ /* 0x040fec00000018ac */
[----:B------:R-:W-:Y:S01]  /*88a0*/  HMMA.16816.F32 R168, R156, R162, R168 ;  /* 0x000000a29ca8723c */ /* 0x000fe200000018a8 */
[----:B------:R-:W-:Y:S04]  /*88b0*/  LDSM.16.M88.4 R156, [R205+0x9000] ;  /* 0x00900000cd9c783b */ /* 0x000fe80000000200 */
[----:B------:R-:W-:Y:S01]  /*88c0*/  LDSM.16.M88.4 R160, [R205+0x8800] ;  /* 0x00880000cda0783b */ /* 0x000fe20000000200 */
[C---:B-1----:R-:W-:Y:S06]  /*88d0*/  HMMA.16816.F32 R144, R16.reuse, R28, R144 ;  /* 0x0000001c1090723c */ /* 0x042fec0000001890 */
[C---:B------:R-:W-:Y:S01]  /*88e0*/  HMMA.16816.F32 R140, R16.reuse, R30, R140 ;  /* 0x0000001e108c723c */ /* 0x040fe2000000188c */
[----:B------:R-:W-:Y:S05]  /*88f0*/  LDSM.16.M88.4 R28, [R204+0x2000] ;  /* 0x00200000cc1c783b */ /* 0x000fea0000000200 */
[C---:B----4-:R-:W-:Y:S06]  /*8900*/  HMMA.16816.F32 R136, R16.reuse, R24, R136 ;  /* 0x000000181088723c */ /* 0x050fec0000001888 */
[----:B------:R-:W-:Y:S01]  /*8910*/  HMMA.16816.F32 R32, R16, R26, R32 ;  /* 0x0000001a1020723c */ /* 0x000fe20000001820 */
[----:B------:R-:W1:Y:S05]  /*8920*/  LDSM.16.M88.4 R24, [R191] ;  /* 0x00000000bf18783b */ /* 0x000e6a0000000200 */
[C---:B--2---:R-:W-:Y:S06]  /*8930*/  HMMA.16816.F32 R12, R164.reuse, R224, R12 ;  /* 0x000000e0a40c723c */ /* 0x044fec000000180c */
[----:B------:R-:W-:Y:S06]  /*8940*/  HMMA.16816.F32 R148, R164, R226, R148 ;  /* 0x000000e2a494723c */ /* 0x000fec0000001894 */
[C---:B------:R-:W-:Y:S06]  /*8950*/  HMMA.16816.F32 R172, R16.reuse, R20, R172 ;  /* 0x0000001410ac723c */ /* 0x040fec00000018ac */
[----:B------:R-:W-:Y:S01]  /*8960*/  HMMA.16816.F32 R168, R16, R22, R168 ;  /* 0x0000001610a8723c */ /* 0x000fe200000018a8 */
[----:B------:R-:W-:Y:S04]  /*8970*/  LDSM.16.M88.4 R16, [R189] ;  /* 0x00000000bd10783b */ /* 0x000fe80000000200 */
[----:B------:R-:W-:Y:S01]  /*8980*/  LDSM.16.M88.4 R20, [R190] ;  /* 0x00000000be14783b */ /* 0x000fe20000000200 */
        /* <DEDUP_REMOVED lines=10> */
[----:B------:R-:W-:Y:S06]  /*8a30*/  HMMA.16816.F32 R168, R180, R178, R168 ;  /* 0x000000b2b4a8723c */ /* 0x000fec00000018a8 */
[C---:B------:R-:W-:Y:S06]  /*8a40*/  HMMA.16816.F32 R136, R164.reuse, R156, R136 ;  /* 0x0000009ca488723c */ /* 0x040fec0000001888 */
[C---:B------:R-:W-:Y:S01]  /*8a50*/  HMMA.16816.F32 R176, R164.reuse, R158, R32 ;  /* 0x0000009ea4b0723c */ /* 0x040fe20000001820 */
[----:B------:R-:W-:Y:S04]  /*8a60*/  LDSM.16.M88.4 R156, [R201+0x2000] ;  /* 0x00200000c99c783b */ /* 0x000fe80000000200 */
[----:B------:R-:W1:Y:S01]  /*8a70*/  LDSM.16.M88.4 R32, [R192+0x2000] ;  /* 0x00200000c020783b */ /* 0x000e620000000200 */
[C---:B------:R-:W-:Y:S06]  /*8a80*/  HMMA.16816.F32 R144, R164.reuse, R160, R144 ;  /* 0x000000a0a490723c */ /* 0x040fec0000001890 */
[----:B------:R-:W-:Y:S01]  /*8a90*/  HMMA.16816.F32 R140, R164, R162, R140 ;  /* 0x000000a2a48c723c */ /* 0x000fe2000000188c */
[----:B------:R-:W3:Y:S05]  /*8aa0*/  LDSM.16.M88.4 R160, [R188] ;  /* 0x00000000bca0783b */ /* 0x000eea0000000200 */
        /* <DEDUP_REMOVED lines=9> */
[----:B------:R-:W2:Y:S05]  /*8b40*/  LDSM.16.M88.4 R16, [R205+0xa000] ;  /* 0x00a00000cd10783b */ /* 0x000eaa0000000200 */
[C---:B------:R-:W-:Y:S06]  /*8b50*/  HMMA.16816.F32 R144, R28.reuse, R20, R144 ;  /* 0x000000141c90723c */ /* 0x040fec0000001890 */
[----:B------:R-:W-:Y:S01]  /*8b60*/  HMMA.16816.F32 R140, R28, R22, R140 ;  /* 0x000000161c8c723c */ /* 0x000fe2000000188c */
[----:B------:R-:W4:Y:S05]  /*8b70*/  LDSM.16.M88.4 R20, [R199+0x8800] ;  /* 0x00880000c714783b */ /* 0x000f2a0000000200 */
[C---:B-1----:R-:W-:Y:S06]  /*8b80*/  HMMA.16816.F32 R12, R156.reuse, R32, R12 ;  /* 0x000000209c0c723c */ /* 0x042fec000000180c */
[----:B------:R-:W-:Y:S01]  /*8b90*/  HMMA.16816.F32 R148, R156, R34, R148 ;  /* 0x000000229c94723c */ /* 0x000fe20000001894 */
[----:B------:R-:W-:Y:S05]  /*8ba0*/  LDSM.16.M88.4 R32, [R205+0xa800] ;  /* 0x00a80000cd20783b */ /* 0x000fea0000000200 */
[C---:B---3--:R-:W-:Y:S06]  /*8bb0*/  HMMA.16816.F32 R172, R28.reuse, R160, R172 ;  /* 0x000000a01cac723c */ /* 0x048fec00000018ac */
[----:B------:R-:W-:Y:S01]  /*8bc0*/  HMMA.16816.F32 R168, R28, R162, R168 ;  /* 0x000000a21ca8723c */ /* 0x000fe200000018a8 */
[----:B------:R-:W-:Y:S04]  /*8bd0*/  LDSM.16.M88.4 R160, [R204+0x4000] ;  /* 0x00400000cca0783b */ /* 0x000fe80000000200 */
[----:B------:R-:W1:Y:S01]  /*8be0*/  LDSM.16.M88.4 R28, [R187] ;  /* 0x00000000bb1c783b */ /* 0x000e620000000200 */
[C---:B--2---:R-:W-:Y:S06]  /*8bf0*/  HMMA.16816.F32 R12, R152.reuse, R16, R12 ;  /* 0x00000010980c723c */ /* 0x044fec000000180c */
[----:B------:R-:W-:Y:S01]  /*8c00*/  HMMA.16816.F32 R148, R152, R18, R148 ;  /* 0x000000129894723c */ /* 0x000fe20000001894 */
[----:B------:R-:W-:Y:S05]  /*8c10*/  LDSM.16.M88.4 R16, [R192+0x3000] ;  /* 0x00300000c010783b */ /* 0x000fea0000000200 */
[C---:B----4-:R-:W-:Y:S06]  /*8c20*/  HMMA.16816.F32 R144, R8.reuse, R20, R144 ;  /* 0x000000140890723c */ /* 0x050fec0000001890 */
[C---:B------:R-:W-:Y:S01]  /*8c30*/  HMMA.16816.F32 R140, R8.reuse, R22, R140 ;  /* 0x00000016088c723c */ /* 0x040fe2000000188c */
[----:B------:R-:W-:Y:S05]  /*8c40*/  LDSM.16.M88.4 R20, [R199+0xa000] ;  /* 0x00a00000c714783b */ /* 0x000fea0000000200 */
[C---:B------:R-:W-:Y:S06]  /*8c50*/  HMMA.16816.F32 R136, R8.reuse, R24, R136 ;  /* 0x000000180888723c */ /* 0x040fec0000001888 */
[C---:B------:R-:W-:Y:S01]  /*8c60*/  HMMA.16816.F32 R176, R8.reuse, R26, R176 ;  /* 0x0000001a08b0723c */ /* 0x040fe200000018b0 */
[----:B------:R-:W2:Y:S05]  /*8c70*/  LDSM.16.M88.4 R24, [R202+0x4000] ;  /* 0x00400000ca18783b */ /* 0x000eaa0000000200 */
[----:B------:R-:W-:Y:S06]  /*8c80*/  HMMA.16816.F32 R172, R8, R164, R172 ;  /* 0x000000a408ac723c */ /* 0x000fec00000018ac */
[C---:B-1----:R-:W-:Y:S06]  /*8c90*/  HMMA.16816.F32 R12, R160.reuse, R28, R12 ;  /* 0x0000001ca00c723c */ /* 0x042fec000000180c */
[----:B------:R-:W-:Y:S01]  /*8ca0*/  HMMA.16816.F32 R148, R160, R30, R148 ;  /* 0x0000001ea094723c */ /* 0x000fe20000001894 */
[----:B------:R-:W-:Y:S05]  /*8cb0*/  LDSM.16.M88.4 R28, [R192+0x3800] ;  /* 0x00380000c01c783b */ /* 0x000fea0000000200 */
[----:B------:R-:W-:Y:S01]  /*8cc0*/  HMMA.16816.F32 R168, R8, R166, R168 ;  /* 0x000000a608a8723c */ /* 0x000fe200000018a8 */
[----:B------:R-:W-:Y:S04]  /*8cd0*/  LDSM.16.M88.4 R164, [R201+0x4000] ;  /* 0x00400000c9a4783b */ /* 0x000fe80000000200 */
[----:B------:R-:W1:Y:S01]  /*8ce0*/  LDSM.16.M88.4 R8, [R192+0x4000] ;  /* 0x00400000c008783b */ /* 0x000e620000000200 */
[C---:B------:R-:W-:Y:S06]  /*8cf0*/  HMMA.16816.F32 R144, R156.reuse, R4, R144 ;  /* 0x000000049c90723c */ /* 0x040fec0000001890 */
[----:B------:R-:W-:Y:S01]  /*8d00*/  HMMA.16816.F32 R140, R156, R6, R140 ;  /* 0x000000069c8c723c */ /* 0x000fe2000000188c */
[----:B------:R-:W-:Y:S05]  /*8d10*/  LDSM.16.M88.4 R4, [R186] ;  /* 0x00000000ba04783b */ /* 0x000fea0000000200 */
[C---:B--2---:R-:W-:Y:S06]  /*8d20*/  HMMA.16816.F32 R12, R24.reuse, R20, R12 ;  /* 0x00000014180c723c */ /* 0x044fec000000180c */
[----:B------:R-:W-:Y:S01]  /*8d30*/  HMMA.16816.F32 R148, R24, R22, R148 ;  /* 0x000000161894723c */ /* 0x000fe20000001894 */
[----:B------:R-:W2:Y:S05]  /*8d40*/  LDSM.16.M88.4 R20, [R205+0xb000] ;  /* 0x00b00000cd14783b */ /* 0x000eaa0000000200 */
[C---:B------:R-:W-:Y:S06]  /*8d50*/  HMMA.16816.F32 R136, R156.reuse, R16, R136 ;  /* 0x000000109c88723c */ /* 0x040fec0000001888 */
[----:B------:R-:W-:Y:S01]  /*8d60*/  HMMA.16816.F32 R176, R156, R18, R176 ;  /* 0x000000129cb0723c */ /* 0x000fe200000018b0 */
[----:B------:R-:W-:Y:S05]  /*8d70*/  LDSM.16.M88.4 R16, [R192+0x4800] ;  /* 0x00480000c010783b */ /* 0x000fea0000000200 */
[C---:B------:R-:W-:Y:S06]  /*8d80*/  HMMA.16816.F32 R144, R152.reuse, R32, R144 ;  /* 0x000000209890723c */ /* 0x040fec0000001890 */
[----:B------:R-:W-:Y:S01]  /*8d90*/  HMMA.16816.F32 R140, R152, R34, R140 ;  /* 0x00000022988c723c */ /* 0x000fe2000000188c */
[----:B------:R-:W-:Y:S05]  /*8da0*/  LDSM.16.M88.4 R32, [R199+0xa800] ;  /* 0x00a80000c720783b */ /* 0x000fea0000000200 */
[C---:B-1----:R-:W-:Y:S06]  /*8db0*/  HMMA.16816.F32 R12, R164.reuse, R8, R12 ;  /* 0x00000008a40c723c */ /* 0x042fec000000180c */
[----:B------:R-:W-:Y:S01]  /*8dc0*/  HMMA.16816.F32 R148, R164, R10, R148 ;  /* 0x0000000aa494723c */ /* 0x000fe20000001894 */
[----:B------:R-:W1:Y:S05]  /*8dd0*/  LDSM.16.M88.4 R8, [R185] ;  /* 0x00000000b908783b */ /* 0x000e6a0000000200 */
[C---:B--2---:R-:W-:Y:S06]  /*8de0*/  HMMA.16816.F32 R136, R152.reuse, R20, R136 ;  /* 0x000000149888723c */ /* 0x044fec0000001888 */
[----:B------:R-:W-:Y:S01]  /*8df0*/  HMMA.16816.F32 R176, R152, R22, R176 ;  /* 0x0000001698b0723c */ /* 0x000fe200000018b0 */
[----:B------:R-:W2:Y:S05]  /*8e00*/  LDSM.16.M88.4 R20, [R205+0xb800] ;  /* 0x00b80000cd14783b */ /* 0x000eaa0000000200 */
[----:B------:R-:W-:Y:S01]  /*8e10*/  HMMA.16816.F32 R144, R160, R4, R144 ;  /* 0x00000004a090723c */ /* 0x000fe20000001890 */
[----:B------:R-:W-:Y:S01]  /*8e20*/  FMUL.FTZ R0, R12, UR22 ;  /* 0x000000160c007c20 */ /* 0x000fe20008410000 */
[----:B------:R-:W-:Y:S01]  /*8e30*/  FMUL.FTZ R12, R13, UR22 ;  /* 0x000000160d0c7c20 */ /* 0x000fe20008410000 */
[----:B------:R-:W-:-:S03]  /*8e40*/  FMUL.FTZ R13, R15, UR22 ;  /* 0x000000160f0d7c20 */ /* 0x000fc60008410000 */
[----:B------:R-:W-:Y:S01]  /*8e50*/  HMMA.16816.F32 R140, R160, R6, R140 ;  /* 0x00000006a08c723c */ /* 0x000fe2000000188c */
[----:B------:R-:W3:Y:S01]  /*8e60*/  LDSM.16.M88.4 R4, [R199+0xb000] ;  /* 0x00b00000c704783b */ /* 0x000ee20000000200 */
[----:B------:R-:W4:Y:S01]  /*8e70*/  MUFU.TANH R12, R12 ;  /* 0x0000000c000c7308 */ /* 0x000f220000002400 */
[----:B------:R-:W-:-:S03]  /*8e80*/  FMUL.FTZ R15, R148, UR22 ;  /* 0x00000016940f7c20 */ /* 0x000fc60008410000 */
[C---:B------:R-:W-:Y:S04]  /*8e90*/  HMMA.16816.F32 R172, R156.reuse, R28, R172 ;  /* 0x0000001c9cac723c */ /* 0x040fe800000018ac */
[----:B------:R-:W5:Y:S02]  /*8ea0*/  MUFU.TANH R13, R13 ;  /* 0x0000000d000d7308 */ /* 0x000f640000002400 */
[----:B------:R-:W-:Y:S01]  /*8eb0*/  HMMA.16816.F32 R168, R156, R30, R168 ;  /* 0x0000001e9ca8723c */ /* 0x000fe200000018a8 */
[----:B------:R-:W-:Y:S05]  /*8ec0*/  LDSM.16.M88.4 R28, [R192+0x5000] ;  /* 0x00500000c01c783b */ /* 0x000fea0000000200 */
[C---:B-1----:R-:W-:Y:S01]  /*8ed0*/  HMMA.16816.F32 R136, R160.reuse, R8, R136 ;  /* 0x00000008a088723c */ /* 0x042fe20000001888 */
[----:B------:R-:W1:Y:S05]  /*8ee0*/  MUFU.TANH R15, R15 ;  /* 0x0000000f000f7308 */ /* 0x000e6a0000002400 */
[----:B------:R-:W-:Y:S01]  /*8ef0*/  HMMA.16816.F32 R176, R160, R10, R176 ;  /* 0x0000000aa0b0723c */ /* 0x000fe200000018b0 */
[----:B------:R-:W4:Y:S02]  /*8f00*/  LDSM.16.M88.4 R8, [R184] ;  /* 0x00000000b808783b */ /* 0x000f240000000200 */
[----:B------:R-:W-:Y:S03]  /*8f10*/  MUFU.TANH R0, R0 ;  /* 0x0000000000007308 */ /* 0x000fe60000002400 */
[----:B------:R-:W-:Y:S06]  /*8f20*/  HMMA.16816.F32 R144, R24, R32, R144 ;  /* 0x000000201890723c */ /* 0x000fec0000001890 */
[----:B--2---:R-:W-:Y:S01]  /*8f30*/  HMMA.16816.F32 R172, R152, R20, R172 ;  /* 0x0000001498ac723c */ /* 0x004fe200000018ac */
[----:B------:R-:W-:-:S05]  /*8f40*/  FMUL.FTZ R32, R150, UR22 ;  /* 0x0000001696207c20 */ /* 0x000fca0008410000 */
[----:B---3--:R-:W-:Y:S01]  /*8f50*/  HMMA.16816.F32 R136, R24, R4, R136 ;  /* 0x000000041888723c */ /* 0x008fe20000001888 */
[----:B------:R-:W2:Y:S05]  /*8f60*/  MUFU.TANH R32, R32 ;  /* 0x0000002000207308 */ /* 0x000eaa0000002400 */
[----:B------:R-:W-:Y:S01]  /*8f70*/  HMMA.16816.F32 R168, R152, R22, R168 ;  /* 0x0000001698a8723c */ /* 0x000fe200000018a8 */
[----:B------:R-:W-:-:S04]  /*8f80*/  IMAD.U32 R5, RZ, RZ, UR11 ;  /* 0x0000000bff057e24 */ /* 0x000fc8000f8e00ff */
[----:B------:R-:W-:Y:S01]  /*8f90*/  IMAD R20, R5, 0x40, R214 ;  /* 0x0000004005147824 */ /* 0x000fe200078e02d6 */
[----:B------:R-:W-:Y:S01]  /*8fa0*/  HMMA.16816.F32 R176, R24, R6, R176 ;  /* 0x0000000618b0723c */ /* 0x000fe200000018b0 */
[----:B------:R-:W3:Y:S02]  /*8fb0*/  LDSM.16.M88.4 R4, [R199+0xb800] ;  /* 0x00b80000c704783b */ /* 0x000ee40000000200 */
[----:B------:R-:W-:-:S03]  /*8fc0*/  VIADD R23, R20, 0x1 ;  /* 0x0000000114177836 */ /* 0x000fc60000000000 */
[----:B------:R-:W-:Y:S02]  /*8fd0*/  HMMA.16816.F32 R140, R24, R34, R140 ;  /* 0x00000022188c723c */ /* 0x000fe4000000188c */
[C---:B------:R-:W-:Y:S02]  /*8fe0*/  ISETP.GE.AND P6, PT, R23.reuse, R135, PT ;  /* 0x000000871700720c */ /* 0x040fe40003fc6270 */
[----:B------:R-:W-:Y:S02]  /*8ff0*/  ISETP.GE.AND P5, PT, R23, R2, PT ;  /* 0x000000021700720c */ /* 0x000fe40003fa6270 */
[----:B------:R-:W-:Y:S01]  /*9000*/  HMMA.16816.F32 R144, R164, R16, R144 ;  /* 0x00000010a490723c */ /* 0x000fe20000001890 */
[----:B------:R-:W-:-:S05]  /*9010*/  VIADD R35, R20, 0x10 ;  /* 0x0000001014237836 */ /* 0x000fca0000000000 */
[----:B----4-:R-:W-:Y:S01]  /*9020*/  HMMA.16816.F32 R172, R160, R8, R172 ;  /* 0x00000008a0ac723c */ /* 0x010fe200000018ac */
[----:B------:R-:W-:Y:S01]  /*9030*/  FMUL.FTZ R16, R149, UR22 ;  /* 0x0000001695107c20 */ /* 0x000fe20008410000 */
[----:B------:R-:W-:-:S04]  /*9040*/  FMUL.FTZ R17, R151, UR22 ;  /* 0x0000001697117c20 */ /* 0x000fc80008410000 */
[----:B------:R-:W-:Y:S01]  /*9050*/  HMMA.16816.F32 R136, R164, R28, R136 ;  /* 0x0000001ca488723c */ /* 0x000fe20000001888 */
[----:B------:R-:W-:Y:S01]  /*9060*/  I2FP.F32.S32 R8, R23 ;  /* 0x0000001700087245 */ /* 0x000fe20000201400 */
[----:B------:R-:W-:Y:S01]  /*9070*/  VIADD R9, R20, 0x8 ;  /* 0x0000000814097836 */ /* 0x000fe20000000000 */
[----:B------:R-:W4:Y:S03]  /*9080*/  MUFU.TANH R16, R16 ;  /* 0x0000001000107308 */ /* 0x000f260000002400 */
[----:B------:R-:W-:Y:S01]  /*9090*/  FFMA.FTZ R12, R8, UR5, R12 ;  /* 0x00000005080c7c23 */ /* 0x000fe2000801000c */
[----:B------:R-:W-:Y:S01]  /*90a0*/  HMMA.16816.F32 R168, R160, R10, R168 ;  /* 0x0000000aa0a8723c */ /* 0x000fe200000018a8 */
[----:B------:R-:W-:-:S03]  /*90b0*/  ISETP.GE.AND P1, PT, R9, R135, PT ;  /* 0x000000870900720c */ /* 0x000fc60003f26270 */
[----:B------:R-:W-:Y:S01]  /*90c0*/  FSEL R23, R12, -INF , !P6 ;  /* 0xff8000000c177808 */ /* 0x000fe20007000000 */
[----:B-----5:R-:W-:Y:S01]  /*90d0*/  FFMA.FTZ R12, R8, UR5, R13 ;  /* 0x00000005080c7c23 */ /* 0x020fe2000801000d */
[C---:B------:R-:W-:Y:S01]  /*90e0*/  HMMA.16816.F32 R176, R164.reuse, R30, R176 ;  /* 0x0000001ea4b0723c */ /* 0x040fe200000018b0 */
[----:B------:R-:W-:Y:S01]  /*90f0*/  I2FP.F32.S32 R10, R9 ;  /* 0x00000009000a7245 */ /* 0x000fe20000201400 */
[----:B------:R-:W-:Y:S01]  /*9100*/  VIADD R13, R20, 0x9 ;  /* 0x00000009140d7836 */ /* 0x000fe20000000000 */
[-C--:B------:R-:W-:Y:S01]  /*9110*/  ISETP.GE.AND P6, PT, R9, R2.reuse, PT ;  /* 0x000000020900720c */ /* 0x080fe20003fc6270 */
[----:B------:R-:W-:Y:S01]  /*9120*/  FMUL.FTZ R22, R147, UR22 ;  /* 0x0000001693167c20 */ /* 0x000fe20008410000 */
[----:B------:R-:W-:Y:S01]  /*9130*/  FSEL R12, R12, -INF , !P5 ;  /* 0xff8000000c0c7808 */ /* 0x000fe20006800000 */
[----:B------:R-:W-:Y:S01]  /*9140*/  HMMA.16816.F32 R140, R164, R18, R140 ;  /* 0x00000012a48c723c */ /* 0x000fe2000000188c */
[C---:B-1----:R-:W-:Y:S01]  /*9150*/  FFMA.FTZ R15, R10.reuse, UR5, R15 ;  /* 0x000000050a0f7c23 */ /* 0x042fe2000801000f */
[----:B--2---:R-:W-:Y:S01]  /*9160*/  FFMA.FTZ R31, R10, UR5, R32 ;  /* 0x000000050a1f7c23 */ /* 0x004fe20008010020 */
[----:B------:R-:W-:Y:S01]  /*9170*/  I2FP.F32.S32 R34, R13 ;  /* 0x0000000d00227245 */ /* 0x000fe20000201400 */
[----:B------:R-:W1:Y:S01]  /*9180*/  LDSM.16.M88.4 R8, [R192+0x5800] ;  /* 0x00580000c008783b */ /* 0x000e620000000200 */
[----:B------:R-:W-:Y:S01]  /*9190*/  FMUL.FTZ R32, R136, UR22 ;  /* 0x0000001688207c20 */ /* 0x000fe20008410000 */
[C---:B---3--:R-:W-:Y:S01]  /*91a0*/  HMMA.16816.F32 R172, R24.reuse, R4, R172 ;  /* 0x0000000418ac723c */ /* 0x048fe200000018ac */
[----:B------:R-:W-:Y:S01]  /*91b0*/  FMUL.FTZ R18, R144, UR22 ;  /* 0x0000001690127c20 */ /* 0x000fe20008410000 */
[----:B------:R-:W-:Y:S01]  /*91c0*/  FMUL.FTZ R19, R145, UR22 ;  /* 0x0000001691137c20 */ /* 0x000fe20008410000 */
[----:B----4-:R-:W-:Y:S01]  /*91d0*/  FFMA.FTZ R136, R34, UR5, R16 ;  /* 0x0000000522887c23 */ /* 0x010fe20008010010 */
[----:B------:R-:W-:Y:S01]  /*91e0*/  FMUL.FTZ R21, R146, UR22 ;  /* 0x0000001692157c20 */ /* 0x000fe20008410000 */
[-C--:B------:R-:W-:Y:S01]  /*91f0*/  ISETP.GE.AND P5, PT, R13, R135.reuse, PT ;  /* 0x000000870d00720c */ /* 0x080fe20003fa6270 */
[----:B------:R-:W2:Y:S01]  /*9200*/  MUFU.TANH R17, R17 ;  /* 0x0000001100117308 */ /* 0x000ea20000002400 */
[----:B------:R-:W-:Y:S01]  /*9210*/  FSEL R15, R15, -INF , !P1 ;  /* 0xff8000000f0f7808 */ /* 0x000fe20004800000 */
[----:B------:R-:W-:Y:S01]  /*9220*/  VIADD R5, R20, 0x11 ;  /* 0x0000001114057836 */ /* 0x000fe20000000000 */
[-C--:B------:R-:W-:Y:S01]  /*9230*/  ISETP.GE.AND P1, PT, R13, R2.reuse, PT ;  /* 0x000000020d00720c */ /* 0x080fe20003f26270 */
[----:B------:R-:W-:Y:S01]  /*9240*/  HMMA.16816.F32 R168, R24, R6, R168 ;  /* 0x0000000618a8723c */ /* 0x000fe200000018a8 */
[----:B------:R-:W-:Y:S01]  /*9250*/  FSEL R16, R31, -INF , !P6 ;  /* 0xff8000001f107808 */ /* 0x000fe20007000000 */
[----:B------:R-:W-:Y:S01]  /*9260*/  FMUL.FTZ R137, R137, UR22 ;  /* 0x0000001689897c20 */ /* 0x000fe20008410000 */
[----:B------:R-:W-:Y:S01]  /*9270*/  FSEL R13, R136, -INF , !P5 ;  /* 0xff800000880d7808 */ /* 0x000fe20006800000 */
[----:B------:R-:W3:Y:S01]  /*9280*/  MUFU.TANH R18, R18 ;  /* 0x0000001200127308 */ /* 0x000ee20000002400 */
[C---:B------:R-:W-:Y:S01]  /*9290*/  ISETP.GE.AND P6, PT, R35.reuse, R135, PT ;  /* 0x000000872300720c */ /* 0x040fe20003fc6270 */
[----:B------:R-:W-:Y:S01]  /*92a0*/  FMUL.FTZ R138, R138, UR22 ;  /* 0x000000168a8a7c20 */ /* 0x000fe20008410000 */
[----:B------:R-:W-:Y:S01]  /*92b0*/  ISETP.GE.AND P5, PT, R35, R2, PT ;  /* 0x000000022300720c */ /* 0x000fe20003fa6270 */
[----:B------:R-:W-:Y:S01]  /*92c0*/  FMUL.FTZ R33, R142, UR22 ;  /* 0x000000168e217c20 */ /* 0x000fe20008410000 */
[----:B------:R-:W-:Y:S01]  /*92d0*/  I2FP.F32.S32 R35, R35 ;  /* 0x0000002300237245 */ /* 0x000fe20000201400 */
[----:B------:R-:W-:Y:S01]  /*92e0*/  FMUL.FTZ R140, R140, UR22 ;  /* 0x000000168c8c7c20 */ /* 0x000fe20008410000 */
[----:B------:R-:W-:Y:S01]  /*92f0*/  FMUL.FTZ R29, R141, UR22 ;  /* 0x000000168d1d7c20 */ /* 0x000fe20008410000 */
[----:B------:R-:W4:Y:S01]  /*9300*/  MUFU.TANH R19, R19 ;  /* 0x0000001300137308 */ /* 0x000f220000002400 */
[----:B------:R-:W-:Y:S01]  /*9310*/  FMUL.FTZ R143, R143, UR22 ;  /* 0x000000168f8f7c20 */ /* 0x000fe20008410000 */
[----:B--2---:R-:W-:Y:S01]  /*9320*/  FFMA.FTZ R4, R34, UR5, R17 ;  /* 0x0000000522047c23 */ /* 0x004fe20008010011 */
[----:B------:R-:W-:-:S02]  /*9330*/  VIADD R7, R20, 0x18 ;  /* 0x0000001814077836 */ /* 0x000fc40000000000 */
[----:B------:R-:W-:Y:S01]  /*9340*/  FMUL.FTZ R6, R176, UR22 ;  /* 0x00000016b0067c20 */ /* 0x000fe20008410000 */
[----:B------:R-:W-:Y:S01]  /*9350*/  FMUL.FTZ R139, R139, UR22 ;  /* 0x000000168b8b7c20 */ /* 0x000fe20008410000 */
[----:B------:R-:W-:Y:S01]  /*9360*/  FMUL.FTZ R178, R178, UR22 ;  /* 0x00000016b2b27c20 */ /* 0x000fe20008410000 */
[----:B------:R-:W-:Y:S01]  /*9370*/  FSEL R4, R4, -INF , !P1 ;  /* 0xff80000004047808 */ /* 0x000fe20004800000 */
[----:B------:R-:W2:Y:S01]  /*9380*/  MUFU.TANH R22, R22 ;  /* 0x0000001600167308 */ /* 0x000ea20000002400 */
[----:B---3--:R-:W-:Y:S01]  /*9390*/  FFMA.FTZ R18, R35, UR5, R18 ;  /* 0x0000000523127c23 */ /* 0x008fe20008010012 */
[----:B------:R-:W-:Y:S01]  /*93a0*/  ISETP.GE.AND P1, PT, R5, R135, PT ;  /* 0x000000870500720c */ /* 0x000fe20003f26270 */
[----:B------:R-:W-:Y:S01]  /*93b0*/  FMUL.FTZ R179, R179, UR22 ;  /* 0x00000016b3b37c20 */ /* 0x000fe20008410000 */
[----:B------:R-:W-:Y:S01]  /*93c0*/  VIADD R24, R20, 0x29 ;  /* 0x0000002914187836 */ /* 0x000fe20000000000 */
[----:B------:R-:W-:-:S04]  /*93d0*/  DEPBAR.LE SB0, 0x0 ;  /* 0x000080000000791a */ /* 0x000fc80000000000 */
[----:B------:R-:W3:Y:S01]  /*93e0*/  MUFU.TANH R21, R21 ;  /* 0x0000001500157308 */ /* 0x000ee20000002400 */
[----:B------:R-:W-:Y:S01]  /*93f0*/  FSEL R151, R18, -INF , !P6 ;  /* 0xff80000012977808 */ /* 0x000fe20007000000 */
[----:B-1----:R-:W-:Y:S01]  /*9400*/  HMMA.16816.F32 R172, R164, R8, R172 ;  /* 0x00000008a4ac723c */ /* 0x002fe200000018ac */
[----:B------:R-:W-:Y:S02]  /*9410*/  I2FP.F32.S32 R18, R5 ;  /* 0x0000000500127245 */ /* 0x000fe40000201400 */
[----:B------:R-:W-:-:S03]  /*9420*/  ISETP.GE.AND P6, PT, R5, R2, PT ;  /* 0x000000020500720c */ /* 0x000fc60003fc6270 */
[----:B------:R-:W1:Y:S01]  /*9430*/  MUFU.TANH R28, R140 ;  /* 0x0000008c001c7308 */ /* 0x000e620000002400 */
[C---:B----4-:R-:W-:Y:S01]  /*9440*/  FFMA.FTZ R149, R18.reuse, UR5, R19 ;  /* 0x0000000512957c23 */ /* 0x050fe20008010013 */
[----:B--2---:R-:W-:Y:S01]  /*9450*/  FFMA.FTZ R22, R18, UR5, R22 ;  /* 0x0000000512167c23 */ /* 0x004fe20008010016 */
[----:B------:R-:W-:Y:S01]  /*9460*/  I2FP.F32.S32 R19, R7 ;  /* 0x0000000700137245 */ /* 0x000fe20000201400 */
[C---:B------:R-:W-:Y:S02]  /*9470*/  VIADD R18, R20.reuse, 0x19 ;  /* 0x0000001914127836 */ /* 0x040fe40000000000 */
[----:B------:R-:W-:Y:S01]  /*9480*/  VIADD R8, R20, 0x20 ;  /* 0x0000002014087836 */ /* 0x000fe20000000000 */
[----:B------:R-:W-:Y:S01]  /*9490*/  FSEL R176, R22, -INF , !P6 ;  /* 0xff80000016b07808 */ /* 0x000fe20007000000 */
[----:B------:R-:W2:Y:S01]  /*94a0*/  MUFU.TANH R33, R33 ;  /* 0x0000002100217308 */ /* 0x000ea20000002400 */
[----:B---3--:R-:W-:Y:S01]  /*94b0*/  FFMA.FTZ R21, R35, UR5, R21 ;  /* 0x0000000523157c23 */ /* 0x008fe20008010015 */
[----:B------:R-:W-:-:S02]  /*94c0*/  FSEL R149, R149, -INF , !P1 ;  /* 0xff80000095957808 */ /* 0x000fc40004800000 */
[----:B------:R-:W-:Y:S02]  /*94d0*/  I2FP.F32.S32 R22, R18 ;  /* 0x0000001200167245 */ /* 0x000fe40000201400 */
[----:B------:R-:W-:Y:S02]  /*94e0*/  FSEL R180, R21, -INF , !P5 ;  /* 0xff80000015b47808 */ /* 0x000fe40006800000 */
[----:B------:R-:W3:Y:S01]  /*94f0*/  MUFU.TANH R29, R29 ;  /* 0x0000001d001d7308 */ /* 0x000ee20000002400 */
[----:B-1----:R-:W-:Y:S01]  /*9500*/  FFMA.FTZ R28, R19, UR5, R28 ;  /* 0x00000005131c7c23 */ /* 0x002fe2000801001c */
[----:B------:R-:W-:Y:S01]  /*9510*/  I2FP.F32.S32 R146, R8 ;  /* 0x0000000800927245 */ /* 0x000fe20000201400 */
[----:B------:R-:W-:Y:S01]  /*9520*/  FMUL.FTZ R21, R172, UR22 ;  /* 0x00000016ac157c20 */ /* 0x000fe20008410000 */
[CC--:B------:R-:W-:Y:S01]  /*9530*/  ISETP.GE.AND P5, PT, R7.reuse, R135.reuse, PT ;  /* 0x000000870700720c */ /* 0x0c0fe20003fa6270 */
[----:B------:R-:W-:Y:S01]  /*9540*/  FMUL.FTZ R174, R174, UR22 ;  /* 0x00000016aeae7c20 */ /* 0x000fe20008410000 */
[----:B------:R-:W-:Y:S01]  /*9550*/  ISETP.GE.AND P1, PT, R7, R2, PT ;  /* 0x000000020700720c */ /* 0x000fe20003f26270 */
[----:B------:R-:W-:Y:S01]  /*9560*/  FMUL.FTZ R7, R177, UR22 ;  /* 0x00000016b1077c20 */ /* 0x000fe20008410000 */
[----:B------:R-:W1:Y:S01]  /*9570*/  MUFU.TANH R30, R143 ;  /* 0x0000008f001e7308 */ /* 0x000e620000002400 */
[----:B--2---:R-:W-:Y:S01]  /*9580*/  FFMA.FTZ R33, R19, UR5, R33 ;  /* 0x0000000513217c23 */ /* 0x004fe20008010021 */
[----:B------:R-:W-:Y:S01]  /*9590*/  ISETP.GE.AND P6, PT, R18, R135, PT ;  /* 0x000000871200720c */ /* 0x000fe20003fc6270 */
[----:B------:R-:W-:-:S03]  /*95a0*/  FMUL.FTZ R173, R173, UR22 ;  /* 0x00000016adad7c20 */ /* 0x000fc60008410000 */
[----:B------:R-:W-:Y:S02]  /*95b0*/  FSEL R150, R33, -INF , !P1 ;  /* 0xff80000021967808 */ /* 0x000fe40004800000 */
[----:B------:R-:W2:Y:S01]  /*95c0*/  MUFU.TANH R32, R32 ;  /* 0x0000002000207308 */ /* 0x000ea20000002400 */
[----:B---3--:R-:W-:Y:S01]  /*95d0*/  FFMA.FTZ R29, R22, UR5, R29 ;  /* 0x00000005161d7c23 */ /* 0x008fe2000801001d */
[----:B------:R-:W-:-:S06]  /*95e0*/  ISETP.GE.AND P1, PT, R8, R135, PT ;  /* 0x000000870800720c */ /* 0x000fcc0003f26270 */
[----:B------:R3:W-:Y:S01]  /*95f0*/  MUFU.TANH R31, R137 ;  /* 0x00000089001f7308 */ /* 0x0007e20000002400 */
[----:B-1----:R-:W-:Y:S01]  /*9600*/  FFMA.FTZ R30, R22, UR5, R30 ;  /* 0x00000005161e7c23 */ /* 0x002fe2000801001e */
[----:B------:R-:W-:-:S06]  /*9610*/  VIADD R22, R20, 0x21 ;  /* 0x0000002114167836 */ /* 0x000fcc0000000000 */
[----:B------:R-:W1:Y:S01]  /*9620*/  MUFU.TANH R17, R138 ;  /* 0x0000008a00117308 */ /* 0x000e620000002400 */
[----:B--2---:R-:W-:-:S05]  /*9630*/  FFMA.FTZ R32, R146, UR5, R32 ;  /* 0x0000000592207c23 */ /* 0x004fca0008010020 */
[----:B------:R-:W-:Y:S02]  /*9640*/  FSEL R145, R32, -INF , !P1 ;  /* 0xff80000020917808 */ /* 0x000fe40004800000 */
[-C--:B------:R-:W-:Y:S01]  /*9650*/  ISETP.GE.AND P1, PT, R22, R2.reuse, PT ;  /* 0x000000021600720c */ /* 0x080fe20003f26270 */
[----:B------:R-:W-:Y:S01]  /*9660*/  MUFU.TANH R6, R6 ;  /* 0x0000000600067308 */ /* 0x000fe20000002400 */
[----:B---3--:R-:W-:Y:S01]  /*9670*/  FSEL R137, R28, -INF , !P5 ;  /* 0xff8000001c897808 */ /* 0x008fe20006800000 */
[----:B------:R-:W-:Y:S01]  /*9680*/  BAR.SYNC.DEFER_BLOCKING 0x0 ;  /* 0x0000000000007b1d */ /* 0x000fe20000010000 */
[----:B------:R-:W-:-:S04]  /*9690*/  ISETP.GE.AND P5, PT, R18, R2, PT ;  /* 0x000000021200720c */ /* 0x000fc80003fa6270 */
[----:B------:R-:W-:Y:S01]  /*96a0*/  FSEL R148, R30, -INF , !P5 ;  /* 0xff8000001e947808 */ /* 0x000fe20006800000 */
[----:B------:R2:W3:Y:S01]  /*96b0*/  MUFU.TANH R5, R139 ;  /* 0x0000008b00057308 */ /* 0x0004e20000002400 */
[----:B------:R-:W-:Y:S01]  /*96c0*/  ISETP.GE.AND P5, PT, R22, R135, PT ;  /* 0x000000871600720c */ /* 0x000fe20003fa6270 */
[----:B-1----:R-:W-:Y:S01]  /*96d0*/  FFMA.FTZ R146, R146, UR5, R17 ;  /* 0x0000000592927c23 */ /* 0x002fe20008010011 */
[----:B------:R-:W-:Y:S01]  /*96e0*/  I2FP.F32.S32 R22, R22 ;  /* 0x0000001600167245 */ /* 0x000fe20000201400 */
[----:B------:R-:W-:-:S04]  /*96f0*/  VIADD R17, R20, 0x28 ;  /* 0x0000002814117836 */ /* 0x000fc80000000000 */
[----:B------:R-:W-:Y:S01]  /*9700*/  FFMA.FTZ R31, R22, UR5, R31 ;  /* 0x00000005161f7c23 */ /* 0x000fe2000801001f */
[----:B------:R-:W1:Y:S04]  /*9710*/  MUFU.TANH R18, R178 ;  /* 0x000000b200127308 */ /* 0x000e680000002400 */
[----:B------:R-:W-:Y:S02]  /*9720*/  FSEL R147, R31, -INF , !P5 ;  /* 0xff8000001f937808 */ /* 0x000fe40006800000 */
[-C--:B------:R-:W-:Y:S02]  /*9730*/  ISETP.GE.AND P5, PT, R17, R2.reuse, PT ;  /* 0x000000021100720c */ /* 0x080fe40003fa6270 */
[----:B--2---:R-:W-:Y:S01]  /*9740*/  FSEL R139, R29, -INF , !P6 ;  /* 0xff8000001d8b7808 */ /* 0x004fe20007000000 */
[----:B------:R-:W2:Y:S01]  /*9750*/  MUFU.TANH R7, R7 ;  /* 0x0000000700077308 */ /* 0x000ea20000002400 */
[----:B------:R-:W-:Y:S01]  /*9760*/  ISETP.GE.AND P6, PT, R8, R2, PT ;  /* 0x000000020800720c */ /* 0x000fe20003fc6270 */
[----:B---3--:R-:W-:Y:S01]  /*9770*/  FFMA.FTZ R144, R22, UR5, R5 ;  /* 0x0000000516907c23 */ /* 0x008fe20008010005 */
[----:B------:R-:W-:Y:S01]  /*9780*/  HMMA.16816.F32 R8, R164, R10, R168 ;  /* 0x0000000aa408723c */ /* 0x000fe200000018a8 */
[----:B------:R-:W-:Y:S01]  /*9790*/  FMUL.FTZ R5, R175, UR22 ;  /* 0x00000016af057c20 */ /* 0x000fe20008410000 */
[----:B------:R-:W-:-:S02]  /*97a0*/  FSEL R146, R146, -INF , !P6 ;  /* 0xff80000092927808 */ /* 0x000fc40007000000 */
[----:B------:R-:W-:Y:S01]  /*97b0*/  ISETP.GE.AND P6, PT, R17, R135, PT ;  /* 0x000000871100720c */ /* 0x000fe20003fc6270 */
[----:B------:R-:W3:Y:S01]  /*97c0*/  MUFU.TANH R19, R179 ;  /* 0x000000b300137308 */ /* 0x000ee20000002400 */
[----:B------:R-:W-:Y:S02]  /*97d0*/  I2FP.F32.S32 R17, R17 ;  /* 0x0000001100117245 */ /* 0x000fe40000201400 */
[----:B------:R-:W-:Y:S02]  /*97e0*/  I2FP.F32.S32 R22, R24 ;  /* 0x0000001800167245 */ /* 0x000fe40000201400 */
[----:B------:R-:W-:Y:S01]  /*97f0*/  FSEL R144, R144, -INF , !P1 ;  /* 0xff80000090907808 */ /* 0x000fe20004800000 */
[C---:B------:R-:W-:Y:S01]  /*9800*/  FFMA.FTZ R143, R17.reuse, UR5, R6 ;  /* 0x00000005118f7c23 */ /* 0x040fe20008010006 */
[----:B-1----:R-:W-:Y:S01]  /*9810*/  FFMA.FTZ R142, R17, UR5, R18 ;  /* 0x00000005118e7c23 */ /* 0x002fe20008010012 */
[----:B------:R-:W1:Y:S01]  /*9820*/  MUFU.TANH R21, R21 ;  /* 0x0000001500157308 */ /* 0x000e620000002400 */
[----:B------:R-:W-:-:S02]  /*9830*/  VIADD R18, R20, 0x30 ;  /* 0x0000003014127836 */ /* 0x000fc40000000000 */
[----:B--2---:R-:W-:Y:S01]  /*9840*/  FFMA.FTZ R141, R22, UR5, R7 ;  /* 0x00000005168d7c23 */ /* 0x004fe20008010007 */
[-C--:B------:R-:W-:Y:S02]  /*9850*/  ISETP.GE.AND P1, PT, R24, R135.reuse, PT ;  /* 0x000000871800720c */ /* 0x080fe40003f26270 */
[----:B------:R-:W-:Y:S02]  /*9860*/  FSEL R143, R143, -INF , !P6 ;  /* 0xff8000008f8f7808 */ /* 0x000fe40007000000 */
[----:B------:R-:W-:Y:S01]  /*9870*/  I2FP.F32.S32 R17, R18 ;  /* 0x0000001200117245 */ /* 0x000fe20000201400 */
[----:B------:R-:W2:Y:S01]  /*9880*/  MUFU.TANH R6, R174 ;  /* 0x000000ae00067308 */ /* 0x000ea20000002400 */
[----:B---3--:R-:W-:Y:S01]  /*9890*/  FFMA.FTZ R19, R22, UR5, R19 ;  /* 0x0000000516137c23 */ /* 0x008fe20008010013 */
[----:B------:R-:W-:Y:S01]  /*98a0*/  FSEL R142, R142, -INF , !P5 ;  /* 0xff8000008e8e7808 */ /* 0x000fe20006800000 */
[----:B------:R-:W-:Y:S01]  /*98b0*/  FMUL.FTZ R7, R8, UR22 ;  /* 0x0000001608077c20 */ /* 0x000fe20008410000 */
[-C--:B------:R-:W-:Y:S01]  /*98c0*/  ISETP.GE.AND P6, PT, R24, R2.reuse, PT ;  /* 0x000000021800720c */ /* 0x080fe20003fc6270 */
[----:B------:R-:W-:Y:S01]  /*98d0*/  VIADD R8, R20, 0x31 ;  /* 0x0000003114087836 */ /* 0x000fe20000000000 */
[----:B------:R-:W-:Y:S01]  /*98e0*/  ISETP.GE.AND P5, PT, R18, R135, PT ;  /* 0x000000871200720c */ /* 0x000fe20003fa6270 */
[----:B------:R-:W-:Y:S01]  /*98f0*/  FMUL.FTZ R10, R10, UR22 ;  /* 0x000000160a0a7c20 */ /* 0x000fe20008410000 */
[----:B------:R-:W3:Y:S01]  /*9900*/  MUFU.TANH R5, R5 ;  /* 0x0000000500057308 */ /* 0x000ee20000002400 */
[----:B-1----:R-:W-:Y:S01]  /*9910*/  FFMA.FTZ R21, R17, UR5, R21 ;  /* 0x0000000511157c23 */ /* 0x002fe20008010015 */
[----:B------:R-:W-:Y:S01]  /*9920*/  FSEL R141, R141, -INF , !P1 ;  /* 0xff8000008d8d7808 */ /* 0x000fe20004800000 */
[----:B------:R-:W-:Y:S01]  /*9930*/  FMUL.FTZ R11, R11, UR22 ;  /* 0x000000160b0b7c20 */ /* 0x000fe20008410000 */
[----:B------:R-:W-:Y:S01]  /*9940*/  ISETP.GE.AND P1, PT, R18, R2, PT ;  /* 0x000000021200720c */ /* 0x000fe20003f26270 */
[----:B------:R-:W-:Y:S01]  /*9950*/  FMUL.FTZ R9, R9, UR22 ;  /* 0x0000001609097c20 */ /* 0x000fe20008410000 */
[----:B------:R-:W-:-:S02]  /*9960*/  FSEL R140, R19, -INF , !P6 ;  /* 0xff800000138c7808 */ /* 0x000fc40007000000 */
[----:B------:R-:W1:Y:S01]  /*9970*/  MUFU.TANH R7, R7 ;  /* 0x0000000700077308 */ /* 0x000e620000002400 */
[----:B--2---:R-:W-:Y:S01]  /*9980*/  FFMA.FTZ R6, R17, UR5, R6 ;  /* 0x0000000511067c23 */ /* 0x004fe20008010006 */
[----:B------:R-:W-:Y:S01]  /*9990*/  FMUL.FTZ R17, R14, UR22 ;  /* 0x000000160e117c20 */ /* 0x000fe20008410000 */
[----:B------:R-:W-:Y:S01]  /*99a0*/  FSEL R171, R21, -INF , !P5 ;  /* 0xff80000015ab7808 */ /* 0x000fe20006800000 */
[----:B------:R-:W-:Y:S01]  /*99b0*/  VIADD R14, R20, 0x38 ;  /* 0x00000038140e7836 */ /* 0x000fe20000000000 */
[C---:B------:R-:W-:Y:S02]  /*99c0*/  ISETP.GE.AND P6, PT, R8.reuse, R135, PT ;  /* 0x000000870800720c */ /* 0x040fe40003fc6270 */
[----:B------:R-:W-:Y:S01]  /*99d0*/  ISETP.GE.AND P5, PT, R8, R2, PT ;  /* 0x000000020800720c */ /* 0x000fe20003fa6270 */
[----:B------:R-:W2:Y:S01]  /*99e0*/  MUFU.TANH R173, R173 ;  /* 0x000000ad00ad7308 */ /* 0x000ea20000002400 */
[----:B------:R-:W-:Y:S02]  /*99f0*/  FSEL R166, R6, -INF , !P1 ;  /* 0xff80000006a67808 */ /* 0x000fe40004800000 */
[----:B------:R-:W-:-:S02]  /*9a00*/  I2FP.F32.S32 R8, R8 ;  /* 0x0000000800087245 */ /* 0x000fc40000201400 */
[----:B------:R-:W-:Y:S02]  /*9a10*/  I2FP.F32.S32 R18, R14 ;  /* 0x0000000e00127245 */ /* 0x000fe40000201400 */
[----:B------:R-:W-:Y:S01]  /*9a20*/  ISETP.GE.AND P1, PT, R14, R135, PT ;  /* 0x000000870e00720c */ /* 0x000fe20003f26270 */
[----:B------:R-:W4:Y:S01]  /*9a30*/  MUFU.TANH R6, R17 ;  /* 0x0000001100067308 */ /* 0x000f220000002400 */
[----:B---3--:R-:W-:Y:S01]  /*9a40*/  FFMA.FTZ R5, R8, UR5, R5 ;  /* 0x0000000508057c23 */ /* 0x008fe20008010005 */
[----:B-1----:R-:W-:-:S04]  /*9a50*/  FFMA.FTZ R167, R18, UR5, R7 ;  /* 0x0000000512a77c23 */ /* 0x002fc80008010007 */
[----:B------:R-:W-:Y:S02]  /*9a60*/  FSEL R164, R5, -INF , !P5 ;  /* 0xff80000005a47808 */ /* 0x000fe40006800000 */
[----:B------:R-:W1:Y:S01]  /*9a70*/  MUFU.TANH R10, R10 ;  /* 0x0000000a000a7308 */ /* 0x000e620000002400 */
[----:B------:R-:W-:Y:S01]  /*9a80*/  I2FP.F32.S32 R5, R20 ;  /* 0x0000001400057245 */ /* 0x000fe20000201400 */
[----:B--2---:R-:W-:Y:S01]  /*9a90*/  FFMA.FTZ R169, R8, UR5, R173 ;  /* 0x0000000508a97c23 */ /* 0x004fe200080100ad */
[C---:B------:R-:W-:Y:S02]  /*9aa0*/  ISETP.GE.AND P5, PT, R20.reuse, R135, PT ;  /* 0x000000871400720c */ /* 0x040fe40003fa6270 */
[----:B------:R-:W-:Y:S01]  /*9ab0*/  FSEL R167, R167, -INF , !P1 ;  /* 0xff800000a7a77808 */ /* 0x000fe20004800000 */
[C---:B------:R-:W-:Y:S01]  /*9ac0*/  FFMA.FTZ R0, R5.reuse, UR5, R0 ;  /* 0x0000000505007c23 */ /* 0x040fe20008010000 */
[C---:B------:R-:W-:Y:S01]  /*9ad0*/  ISETP.GE.AND P1, PT, R20.reuse, R2, PT ;  /* 0x000000021400720c */ /* 0x040fe20003f26270 */
[----:B------:R-:W2:Y:S01]  /*9ae0*/  MUFU.TANH R7, R9 ;  /* 0x0000000900077308 */ /* 0x000ea20000002400 */
[----:B----4-:R-:W-:Y:S01]  /*9af0*/  FFMA.FTZ R6, R5, UR5, R6 ;  /* 0x0000000505067c23 */ /* 0x010fe20008010006 */
[----:B------:R-:W-:Y:S01]  /*9b00*/  VIADD R20, R20, 0x39 ;  /* 0x0000003914147836 */ /* 0x000fe20000000000 */
[----:B------:R-:W-:-:S02]  /*9b10*/  FSEL R5, R0, -INF , !P5 ;  /* 0xff80000000057808 */ /* 0x000fc40006800000 */
[----:B------:R-:W-:Y:S02]  /*9b20*/  FSEL R169, R169, -INF , !P6 ;  /* 0xff800000a9a97808 */ /* 0x000fe40007000000 */
[----:B------:R-:W-:Y:S01]  /*9b30*/  FSEL R0, R6, -INF , !P1 ;  /* 0xff80000006007808 */ /* 0x000fe20004800000 */
[----:B------:R-:W3:Y:S01]  /*9b40*/  MUFU.TANH R11, R11 ;  /* 0x0000000b000b7308 */ /* 0x000ee20000002400 */
[----:B------:R-:W-:Y:S01]  /*9b50*/  PLOP3.LUT P1, PT, PT, PT, UP0, 0x80, 0x0 ;  /* 0x000000000000781c */ /* 0x000fe20003f2f008 */
[----:B-1----:R-:W-:Y:S01]  /*9b60*/  FFMA.FTZ R10, R18, UR5, R10 ;  /* 0x00000005120a7c23 */ /* 0x002fe2000801000a */
[----:B------:R-:W-:Y:S02]  /*9b70*/  I2FP.F32.S32 R8, R20 ;  /* 0x0000001400087245 */ /* 0x000fe40000201400 */
[-C--:B------:R-:W-:Y:S02]  /*9b80*/  ISETP.GE.AND P6, PT, R14, R2.reuse, PT ;  /* 0x000000020e00720c */ /* 0x080fe40003fc6270 */
[----:B------:R-:W-:-:S02]  /*9b90*/  ISETP.GE.AND P5, PT, R20, R2, PT ;  /* 0x000000021400720c */ /* 0x000fc40003fa6270 */
[----:B------:R-:W-:Y:S01]  /*9ba0*/  FSEL R162, R10, -INF , !P6 ;  /* 0xff8000000aa27808 */ /* 0x000fe20007000000 */
[----:B--2---:R-:W-:Y:S01]  /*9bb0*/  FFMA.FTZ R7, R8, UR5, R7 ;  /* 0x0000000508077c23 */ /* 0x004fe20008010007 */
[----:B------:R-:W-:-:S04]  /*9bc0*/  ISETP.GE.AND P6, PT, R20, R135, PT ;  /* 0x000000871400720c */ /* 0x000fc80003fc6270 */
[----:B------:R-:W-:Y:S01]  /*9bd0*/  FSEL R165, R7, -INF , !P6 ;  /* 0xff80000007a57808 */ /* 0x000fe20007000000 */
[----:B---3--:R-:W-:-:S05]  /*9be0*/  FFMA.FTZ R11, R8, UR5, R11 ;  /* 0x00000005080b7c23 */ /* 0x008fca000801000b */
[----:B------:R-:W-:Y:S01]  /*9bf0*/  FSEL R161, R11, -INF , !P5 ;  /* 0xff8000000ba17808 */ /* 0x000fe20006800000 */
[----:B------:R-:W-:Y:S06]  /*9c00*/  @!P1 BRA `(.L_x_2261) ;  /* 0x0000000c00309947 */ /* 0x000fec0003800000 */
        /* <DEDUP_REMOVED lines=72> */
.L_x_2262:
[----:B------:R-:W-:-:S04]  /*a090*/  ULEA UR16, -UR6, URZ, 0x6 ;  /* 0x0000003f06107291 */ /* 0x000fc8000f8e313f */
[----:B------:R-:W-:-:S12]  /*a0a0*/  USHF.R.S32.HI UR8, URZ, 0x1f, UR16 ;  /* 0x0000001f3f087899 */ /* 0x000fd80008011410 */
.L_x_2263:
[----:B------:R-:W-:Y:S01]  /*a0b0*/  IMAD.U32 R31, RZ, RZ, UR16 ;  /* 0x00000010ff1f7e24 */ /* 0x000fe2000f8e00ff */
[C---:B------:R-:W-:Y:S01]  /*a0c0*/  @!P3 IADD3 R11, P5, R133.reuse, UR16, RZ ;  /* 0x00000010850bbc10 */ /* 0x040fe2000ffbe0ff */
[----:B------:R-:W-:Y:S01]  /*a0d0*/  IMAD.U32 R7, RZ, RZ, UR16 ;  /* 0x00000010ff077e24 */ /* 0x000fe2000f8e00ff */
[----:B------:R-:W-:Y:S01]  /*a0e0*/  @!P2 IADD3 R9, P1, R133, UR16, RZ ;  /* 0x000000108509ac10 */ /* 0x000fe2000ff3e0ff */
[----:B------:R-:W-:Y:S01]  /*a0f0*/  IMAD.U32 R6, RZ, RZ, UR8 ;  /* 0x00000008ff067e24 */ /* 0x000fe2000f8e00ff */
[-C--:B------:R-:W-:Y:S01]  /*a100*/  @!P4 LEA R30, P6, R31, R218.reuse, 0x1 ;  /* 0x000000da1f1ec211 */ /* 0x080fe200078c08ff */
[----:B------:R-:W-:Y:S01]  /*a110*/  IMAD.U32 R10, RZ, RZ, UR27 ;  /* 0x0000001bff0a7e24 */ /* 0x000fe2000f8e00ff */
[C---:B------:R-:W-:Y:S01]  /*a120*/  @!P3 IADD3.X R2, R134.reuse, UR8, RZ, P5, !PT ;  /* 0x000000088602bc10 */ /* 0x040fe2000affe4ff */
[----:B------:R-:W-:Y:S01]  /*a130*/  IMAD.U32 R8, RZ, RZ, UR27 ;  /* 0x0000001bff087e24 */ /* 0x000fe2000f8e00ff */
[-C--:B------:R-:W-:Y:S01]  /*a140*/  @!P4 LEA.HI.X R31, R7, R217.reuse, R6, 0x1, P6 ;  /* 0x000000d9071fc211 */ /* 0x080fe200030f0c06 */
[----:B------:R-:W-:Y:S01]  /*a150*/  IMAD.U32 R7, RZ, RZ, UR27 ;  /* 0x0000001bff077e24 */ /* 0x000fe2000f8e00ff */
[C---:B------:R-:W-:Y:S01]  /*a160*/  @!P3 LEA R28, P5, R11.reuse, UR20, 0x1 ;  /* 0x000000140b1cbc11 */ /* 0x040fe2000f8a08ff */
[----:B------:R-:W-:Y:S01]  /*a170*/  UIADD3 UR7, UP1, UP0, UR27, UR16, UR27 ;  /* 0x000000101b077290 */ /* 0x000fe2000f83e01b */
[----:B------:R-:W-:Y:S01]  /*a180*/  @!P2 IADD3.X R6, R134, UR8, RZ, P1, !PT ;  /* 0x000000088606ac10 */ /* 0x000fe20008ffe4ff */
[----:B------:R1:W-:Y:S01]  /*a190*/  @P4 STS.128 [R211+0x6000], RZ ;  /* 0x006000ffd3004388 */ /* 0x0003e20000000c00 */
[----:B------:R-:W-:Y:S01]  /*a1a0*/  @!P3 LEA.HI.X R29, R11, UR21, R2, 0x1, P5 ;  /* 0x000000150b1dbc11 */ /* 0x000fe2000a8f0c02 */
[----:B------:R-:W-:Y:S01]  /*a1b0*/  IMAD.U32 R2, RZ, RZ, UR26 ;  /* 0x0000001aff027e24 */ /* 0x000fe2000f8e00ff */
[----:B------:R-:W-:Y:S01]  /*a1c0*/  @!P2 LEA R20, P1, R9, UR20, 0x1 ;  /* 0x000000140914ac11 */ /* 0x000fe2000f8208ff */
[----:B------:R-:W-:Y:S01]  /*a1d0*/  UIADD3.X UR4, UR26, UR8, UR26, UP1, UP0 ;  /* 0x000000081a047290 */ /* 0x000fe20008fe041a */
[----:B------:R-:W-:Y:S01]  /*a1e0*/  @!P4 IADD3 R7, P5, R7, UR16, RZ ;  /* 0x000000100707cc10 */ /* 0x000fe2000ffbe0ff */
[----:B------:R-:W-:Y:S01]  /*a1f0*/  IMAD.U32 R11, RZ, RZ, UR7 ;  /* 0x00000007ff0b7e24 */ /* 0x000fe2000f8e00ff */
[----:B------:R-:W-:Y:S01]  /*a200*/  @!P2 LEA.HI.X R21, R9, UR21, R6, 0x1, P1 ;  /* 0x000000150915ac11 */ /* 0x000fe200088f0c06 */
[----:B------:R-:W-:Y:S01]  /*a210*/  IMAD.U32 R9, RZ, RZ, UR26 ;  /* 0x0000001aff097e24 */ /* 0x000fe2000f8e00ff */
[----:B------:R-:W-:Y:S01]  /*a220*/  @!P4 IADD3.X R2, R2, UR8, RZ, P5, !PT ;  /* 0x000000080202cc10 */ /* 0x000fe2000affe4ff */
[----:B------:R-:W-:Y:S01]  /*a230*/  IMAD.U32 R6, RZ, RZ, UR7 ;  /* 0x00000007ff067e24 */ /* 0x000fe2000f8e00ff */
[----:B------:R-:W-:Y:S01]  /*a240*/  @!P4 LEA R26, P6, R7, R218, 0x1 ;  /* 0x000000da071ac211 */ /* 0x000fe200078c08ff */
[----:B------:R-:W-:Y:S01]  /*a250*/  @!PT LDS RZ, [RZ] ;  /* 0x00000000fffff984 */ /* 0x000fe20000000800 */
[----:B------:R-:W-:Y:S01]  /*a260*/  @!PT LDS RZ, [RZ] ;  /* 0x00000000fffff984 */ /* 0x000fe20000000800 */
[----:B------:R-:W-:Y:S01]  /*a270*/  @!PT LDS RZ, [RZ] ;  /* 0x00000000fffff984 */ /* 0x000fe20000000800 */
[----:B------:R1:W-:Y:S01]  /*a280*/  @!P4 LDGSTS.E.BYPASS.LTC128B.128 [R211+0x6000], desc[UR24][R30.64] ;  /* 0x060000001ed3cfae */ /* 0x0003e2000b901d58 */
[----:B------:R-:W-:Y:S01]  /*a290*/  @!P3 IADD3 R10, P5, P1, R133, UR16, R10 ;  /* 0x00000010850abc10 */ /* 0x000fe2000f9be00a */
[----:B------:R-:W-:Y:S01]  /*a2a0*/  BSSY B0, `(.L_x_2264) ;  /* 0x000005c000007945 */ /* 0x000fe20003800000 */
[----:B------:R-:W-:Y:S01]  /*a2b0*/  @!P4 LEA.HI.X R27, R7, R217, R2, 0x1, P6 ;  /* 0x000000d9071bc211 */ /* 0x000fe200030f0c02 */
[----:B------:R-:W-:Y:S01]  /*a2c0*/  IMAD.U32 R7, RZ, RZ, UR26 ;  /* 0x0000001aff077e24 */ /* 0x000fe2000f8e00ff */
[----:B------:R-:W-:Y:S01]  /*a2d0*/  @!P3 IADD3.X R9, R134, UR8, R9, P5, P1 ;  /* 0x000000088609bc10 */ /* 0x000fe2000afe2409 */
[----:B------:R-:W-:Y:S01]  /*a2e0*/  IMAD.U32 R2, RZ, RZ, UR4 ;  /* 0x00000004ff027e24 */ /* 0x000fe2000f8e00ff */
[----:B------:R-:W-:Y:S01]  /*a2f0*/  @!P2 IADD3 R8, P5, P1, R133, UR16, R8 ;  /* 0x000000108508ac10 */ /* 0x000fe2000f9be008 */
[----:B------:R1:W-:Y:S01]  /*a300*/  @P3 STS.128 [R211+0x8000], RZ ;  /* 0x008000ffd3003388 */ /* 0x0003e20000000c00 */
[----:B------:R-:W-:-:S02]  /*a310*/  @!P3 LEA R24, P6, R10, UR20, 0x1 ;  /* 0x000000140a18bc11 */ /* 0x000fc4000f8c08ff */
[----:B------:R-:W-:Y:S01]  /*a320*/  @!P2 IADD3.X R7, R134, UR8, R7, P5, P1 ;  /* 0x000000088607ac10 */ /* 0x000fe2000afe2407 */
[----:B------:R-:W-:Y:S01]  /*a330*/  @!PT LDS RZ, [RZ] ;  /* 0x00000000fffff984 */ /* 0x000fe20000000800 */
[----:B------:R-:W-:Y:S01]  /*a340*/  @!PT LDS RZ, [RZ] ;  /* 0x00000000fffff984 */ /* 0x000fe20000000800 */
[----:B------:R-:W-:Y:S01]  /*a350*/  @!PT LDS RZ, [RZ] ;  /* 0x00000000fffff984 */ /* 0x000fe20000000800 */
[----:B------:R1:W-:Y:S01]  /*a360*/  @!P3 LDGSTS.E.BYPASS.LTC128B.128 [R211+0x8000], desc[UR24][R28.64+0x80] ;  /* 0x080000801cd3bfae */ /* 0x0003e2000b901d58 */
[C---:B------:R-:W-:Y:S02]  /*a370*/  @!P2 LEA R18, P1, R8.reuse, UR20, 0x1 ;  /* 0x000000140812ac11 */ /* 0x040fe4000f8208ff */
[----:B------:R-:W-:Y:S01]  /*a380*/  @!P4 LEA R32, P5, R11, R218, 0x1 ;  /* 0x000000da0b20c211 */ /* 0x000fe200078a08ff */
[----:B------:R1:W-:Y:S01]  /*a390*/  @P2 STS.128 [R211+0xa000], RZ ;  /* 0x00a000ffd3002388 */ /* 0x0003e20000000c00 */
[----:B------:R-:W-:Y:S02]  /*a3a0*/  @!P2 LEA.HI.X R19, R8, UR21, R7, 0x1, P1 ;  /* 0x000000150813ac11 */ /* 0x000fe400088f0c07 */
[----:B------:R-:W-:Y:S01]  /*a3b0*/  @!P3 IADD3 R7, P1, R133, UR7, RZ ;  /* 0x000000078507bc10 */ /* 0x000fe2000ff3e0ff */
[----:B------:R-:W-:Y:S01]  /*a3c0*/  @!PT LDS RZ, [RZ] ;  /* 0x00000000fffff984 */ /* 0x000fe20000000800 */
[----:B------:R-:W-:Y:S01]  /*a3d0*/  @!PT LDS RZ, [RZ] ;  /* 0x00000000fffff984 */ /* 0x000fe20000000800 */
[----:B------:R-:W-:Y:S01]  /*a3e0*/  @!PT LDS RZ, [RZ] ;  /* 0x00000000fffff984 */ /* 0x000fe20000000800 */
[----:B------:R1:W-:Y:S01]  /*a3f0*/  @!P2 LDGSTS.E.BYPASS.LTC128B.128 [R211+0xa000], desc[UR24][R20.64+0x100] ;  /* 0x0a00010014d3afae */ /* 0x0003e2000b901d58 */
[----:B------:R-:W-:-:S02]  /*a400*/  @!P3 LEA.HI.X R25, R10, UR21, R9, 0x1, P6 ;  /* 0x000000150a19bc11 */ /* 0x000fc4000b0f0c09 */
[----:B------:R-:W-:Y:S01]  /*a410*/  @!P4 LEA.HI.X R33, R6, R217, R2, 0x1, P5 ;  /* 0x000000d90621c211 */ /* 0x000fe200028f0c02 */
[----:B------:R1:W-:Y:S01]  /*a420*/  @P4 STS.128 [R211+0x6800], RZ ;  /* 0x006800ffd3004388 */ /* 0x0003e20000000c00 */
[----:B------:R-:W-:Y:S01]  /*a430*/  @!P2 IADD3 R9, P5, R133, UR7, RZ ;  /* 0x000000078509ac10 */ /* 0x000fe2000ffbe0ff */
[----:B------:R-:W-:Y:S01]  /*a440*/  UIADD3 UR7, UP0, UR27, UR7, URZ ;  /* 0x000000071b077290 */ /* 0x000fe2000ff1e03f */
[C---:B------:R-:W-:Y:S01]  /*a450*/  @!P3 IADD3.X R6, R134.reuse, UR4, RZ, P1, !PT ;  /* 0x000000048606bc10 */ /* 0x040fe20008ffe4ff */
[----:B------:R-:W-:Y:S01]  /*a460*/  @!PT LDS RZ, [RZ] ;  /* 0x00000000fffff984 */ /* 0x000fe20000000800 */
[----:B------:R-:W-:Y:S01]  /*a470*/  @!PT LDS RZ, [RZ] ;  /* 0x00000000fffff984 */ /* 0x000fe20000000800 */
[----:B------:R-:W-:Y:S01]  /*a480*/  @!PT LDS RZ, [RZ] ;  /* 0x00000000fffff984 */ /* 0x000fe20000000800 */
[----:B------:R1:W-:Y:S01]  /*a490*/  @!P4 LDGSTS.E.BYPASS.LTC128B.128 [R211+0x6800], desc[UR24][R26.64] ;  /* 0x068000001ad3cfae */ /* 0x0003e2000b901d58 */
[----:B------:R-:W-:Y:S02]  /*a4a0*/  @!P3 LEA R34, P1, R7, UR20, 0x1 ;  /* 0x000000140722bc11 */ /* 0x000fe4000f8208ff */
[----:B------:R-:W-:Y:S01]  /*a4b0*/  @!P2 IADD3.X R2, R134, UR4, RZ, P5, !PT ;  /* 0x000000048602ac10 */ /* 0x000fe2000affe4ff */
[----:B------:R-:W-:Y:S01]  /*a4c0*/  UIADD3.X UR4, UR26, UR4, URZ, UP0, !UPT ;  /* 0x000000041a047290 */ /* 0x000fe200087fe43f */
[----:B------:R-:W-:Y:S01]  /*a4d0*/  @!P2 LEA R10, P5, R9, UR20, 0x1 ;  /* 0x00000014090aac11 */ /* 0x000fe2000f8a08ff */
[----:B------:R1:W-:Y:S01]  /*a4e0*/  @P3 STS.128 [R211+0x8800], RZ ;  /* 0x008800ffd3003388 */ /* 0x0003e20000000c00 */
[----:B------:R-:W-:Y:S01]  /*a4f0*/  @!P3 LEA.HI.X R35, R7, UR21, R6, 0x1, P1 ;  /* 0x000000150723bc11 */ /* 0x000fe200088f0c06 */
[----:B------:R-:W-:Y:S01]  /*a500*/  IMAD.U32 R7, RZ, RZ, UR7 ;  /* 0x00000007ff077e24 */ /* 0x000fe2000f8e00ff */
[----:B------:R-:W-:Y:S01]  /*a510*/  @!P3 IADD3 R8, P1, R133, UR7, RZ ;  /* 0x000000078508bc10 */ /* 0x000fe2000ff3e0ff */
[----:B------:R-:W-:Y:S01]  /*a520*/  IMAD.U32 R6, RZ, RZ, UR7 ;  /* 0x00000007ff067e24 */ /* 0x000fe2000f8e00ff */
[----:B------:R-:W-:Y:S01]  /*a530*/  @!P2 LEA.HI.X R11, R9, UR21, R2, 0x1, P5 ;  /* 0x00000015090bac11 */ /* 0x000fe2000a8f0c02 */
[----:B------:R-:W-:Y:S01]  /*a540*/  IMAD.U32 R2, RZ, RZ, UR4 ;  /* 0x00000004ff027e24 */ /* 0x000fe2000f8e00ff */
[----:B------:R-:W-:Y:S01]  /*a550*/  @!PT LDS RZ, [RZ] ;  /* 0x00000000fffff984 */ /* 0x000fe20000000800 */
[----:B------:R-:W-:Y:S01]  /*a560*/  @!PT LDS RZ, [RZ] ;  /* 0x00000000fffff984 */ /* 0x000fe20000000800 */
[----:B------:R-:W-:Y:S01]  /*a570*/  @!PT LDS RZ, [RZ] ;  /* 0x00000000fffff984 */ /* 0x000fe20000000800 */
[----:B------:R1:W-:Y:S01]  /*a580*/  @!P3 LDGSTS.E.BYPASS.LTC128B.128 [R211+0x8800], desc[UR24][R24.64+0x80] ;  /* 0x0880008018d3bfae */ /* 0x0003e2000b901d58 */
[----:B------:R-:W-:-:S02]  /*a590*/  @!P4 LEA R154, P5, R7, R218, 0x1 ;  /* 0x000000da079ac211 */ /* 0x000fc400078a08ff */
[----:B------:R-:W-:Y:S01]  /*a5a0*/  @!P3 IADD3.X R7, R134, UR4, RZ, P1, !PT ;  /* 0x000000048607bc10 */ /* 0x000fe20008ffe4ff */
[----:B------:R1:W-:Y:S01]  /*a5b0*/  @P2 STS.128 [R211+0xa800], RZ ;  /* 0x00a800ffd3002388 */ /* 0x0003e20000000c00 */
[----:B------:R-:W-:Y:S02]  /*a5c0*/  @!P3 LEA R152, P1, R8, UR20, 0x1 ;  /* 0x000000140898bc11 */ /* 0x000fe4000f8208ff */
        /* <DEDUP_REMOVED lines=35> */
[----:B------:R-:W-:-:S04]  /*a800*/  LEA R6, P1, R133, UR20, 0x1 ;  /* 0x0000001485067c11 */ /* 0x000fc8000f8208ff */
[----:B------:R-:W-:-:S05]  /*a810*/  LEA.HI.X R7, R133, UR21, R134, 0x1, P1 ;  /* 0x0000001585077c11 */ /* 0x000fca00088f0c86 */
[----:B------:R-:W-:Y:S01]  /*a820*/  @!PT LDS RZ, [RZ] ;  /* 0x00000000fffff984 */ /* 0x000fe20000000800 */
[----:B------:R-:W-:Y:S01]  /*a830*/  @!PT LDS RZ, [RZ] ;  /* 0x00000000fffff984 */ /* 0x000fe20000000800 */
[----:B------:R-:W-:Y:S01]  /*a840*/  @!PT LDS RZ, [RZ] ;  /* 0x00000000fffff984 */ /* 0x000fe20000000800 */
[----:B------:R2:W-:Y:S04]  /*a850*/  LDGSTS.E.BYPASS.LTC128B.128 [R211+0xb800], desc[UR24][R6.64+0x100] ;  /* 0x0b80010006d37fae */ /* 0x0005e8000b901d58 */
.L_x_2265:
[----:B------:R-:W-:Y:S05]  /*a860*/  BSYNC B0 ;  /* 0x0000000000007941 */ /* 0x000fea0003800000 */
.L_x_2264:
[----:B------:R-:W0:Y:S01]  /*a870*/  LDGDEPBAR ;  /* 0x00000000000079af */ /* 0x000e220000000000 */
[----:B--2---:R-:W-:Y:S01]  /*a880*/  IMAD.U32 R7, RZ, RZ, UR16 ;  /* 0x00000010ff077e24 */ /* 0x004fe2000f8e00ff */
[----:B------:R-:W-:Y:S01]  /*a890*/  MOV R2, UR8 ;  /* 0x0000000800027c02 */ /* 0x000fe20008000f00 */
[----:B------:R-:W-:-:S03]  /*a8a0*/  IMAD.U32 R6, RZ, RZ, UR16 ;  /* 0x00000010ff067e24 */ /* 0x000fc6000f8e00ff */
[----:B------:R-:W-:-:S04]  /*a8b0*/  LEA R218, P1, R7, R218, 0x1 ;  /* 0x000000da07da7211 */ /* 0x000fc800078208ff */
[----:B------:R-:W-:-:S09]  /*a8c0*/  LEA.HI.X R217, R6, R217, R2, 0x1, P1 ;  /* 0x000000d906d97211 */ /* 0x000fd200008f0c02 */
.L_x_2261:
[----:B------:R-:W-:Y:S01]  /*a8d0*/  FMNMX.FTZ R9, R3, R0, !PT ;  /* 0x0000000003097209 */ /* 0x000fe20007810000 */
[----:B-1----:R-:W-:Y:S01]  /*a8e0*/  LDSM.16.MT88.4 R24, [R197+0xc000] ;  /* 0x00c00000c518783b */ /* 0x002fe20000004200 */
        /* <DEDUP_REMOVED lines=48> */
[--C-:B------:R-:W-:Y:S01]  /*abf0*/  FFMA.FTZ R0, R16, UR14, -R163.reuse ;  /* 0x0000000e10007c23 */ /* 0x100fe200080108a3 */
[----:B------:R-:W-:Y:S01]  /*ac00*/  FFMA.FTZ R159, R4, UR14, -R163 ;  /* 0x0000000e049f7c23 */ /* 0x000fe200080108a3 */
[----:B------:R-:W1:Y:S01]  /*ac10*/  LDSM.16.MT88.4 R16, [R198+0xc000] ;  /* 0x00c00000c610783b */ /* 0x000e620000004200 */
[--C-:B------:R-:W-:Y:S01]  /*ac20*/  FFMA.FTZ R156, R5, UR14, -R168.reuse ;  /* 0x0000000e059c7c23 */ /* 0x100fe200080108a8 */
[----:B------:R-:W-:Y:S01]  /*ac30*/  FSEL R5, R158, RZ, P2 ;  /* 0x000000ff9e057208 */ /* 0x000fe20001000000 */
[--C-:B------:R-:W-:Y:S01]  /*ac40*/  FFMA.FTZ R155, R23, UR14, -R168.reuse ;  /* 0x0000000e179b7c23 */ /* 0x100fe200080108a8 */
[----:B------:R-:W-:Y:S01]  /*ac50*/  FSEL R4, R157, RZ, P1 ;  /* 0x000000ff9d047208 */ /* 0x000fe20000800000 */
[--C-:B------:R-:W-:Y:S01]  /*ac60*/  FFMA.FTZ R154, R15, UR14, -R168.reuse ;  /* 0x0000000e0f9a7c23 */ /* 0x100fe200080108a8 */
[----:B------:R-:W-:Y:S01]  /*ac70*/  FFMA.FTZ R153, R13, UR14, -R168 ;  /* 0x0000000e0d997c23 */ /* 0x000fe200080108a8 */
[----:B------:R-:W-:Y:S01]  /*ac80*/  FADD.FTZ R5, R132, -R5 ;  /* 0x8000000584057221 */ /* 0x000fe20000010000 */
[--C-:B------:R-:W-:Y:S01]  /*ac90*/  FFMA.FTZ R2, R12, UR14, -R163.reuse ;  /* 0x0000000e0c027c23 */ /* 0x100fe200080108a3 */
[----:B------:R-:W-:Y:S01]  /*aca0*/  FADD.FTZ R4, R3, -R4 ;  /* 0x8000000403047221 */ /* 0x000fe20000010000 */
[----:B------:R-:W-:Y:S01]  /*acb0*/  MUFU.EX2 R156, R156 ;  /* 0x0000009c009c7308 */ /* 0x000fe20000000800 */
[----:B------:R-:W-:Y:S01]  /*acc0*/  FMUL.FTZ R160, R5, UR14 ;  /* 0x0000000e05a07c20 */ /* 0x000fe20008410000 */
[--C-:B------:R-:W-:Y:S01]  /*acd0*/  FFMA.FTZ R172, R137, UR14, -R168.reuse ;  /* 0x0000000e89ac7c23 */ /* 0x100fe200080108a8 */
[----:B------:R-:W-:Y:S01]  /*ace0*/  FMUL.FTZ R3, R4, UR14 ;  /* 0x0000000e04037c20 */ /* 0x000fe20008410000 */
        /* <DEDUP_REMOVED lines=72> */
[----:B------:R-:W3:Y:S01]  /*b170*/  MUFU.EX2 R173, R173 ;  /* 0x000000ad00ad7308 */ /* 0x000ee20000000800 */
        /* <DEDUP_REMOVED lines=22> */
[----:B------:R-:W4:Y:S01]  /*b2e0*/  LDSM.16.MT88.4 R108, [R197+0xe000] ;  /* 0x00e00000c56c783b */ /* 0x000f220000004200 */
        /* <DEDUP_REMOVED lines=29> */
[----:B------:R-:W2:Y:S02]  /*b4c0*/  MUFU.EX2 R179, R179 ;  /* 0x000000b300b37308 */ /* 0x000ea40000000800 */
        /* <DEDUP_REMOVED lines=16> */
[----:B------:R-:W2:Y:S01]  /*b5d0*/  MUFU.EX2 R181, R181 ;  /* 0x000000b500b57308 */ /* 0x000ea20000000800 */
[C---:B----4-:R-:W-:Y:S06]  /*b5e0*/  HMMA.16816.F32 R56, R4.reuse, R108, R116 ;  /* 0x0000006c0438723c */ /* 0x050fec0000001874 */
[C---:B------:R-:W-:Y:S01]  /*b5f0*/  HMMA.16816.F32 R52, R4.reuse, R110, R52 ;  /* 0x0000006e0434723c */ /* 0x040fe20000001834 */
[----:B------:R-:W4:Y:S01]  /*b600*/  LDSM.16.MT88.4 R108, [R198+0x10000] ;  /* 0x01000000c66c783b */ /* 0x000f220000004200 */
        /* <DEDUP_REMOVED lines=28> */
[----:B------:R-:W-:Y:S01]  /*b7d0*/  MUFU.EX2 R182, R182 ;  /* 0x000000b600b67308 */ /* 0x000fe20000000800 */
[----:B----4-:R-:W-:Y:S01]  /*b7e0*/  HMMA.16816.F32 R76, R4, R108, R76 ;  /* 0x0000006c044c723c */ /* 0x010fe2000000184c */
[-C--:B------:R-:W-:Y:S01]  /*b7f0*/  FMUL.FTZ R114, R82, R3.reuse ;  /* 0x0000000352727220 */ /* 0x080fe20000410000 */
[-C--:B------:R-:W-:Y:S01]  /*b800*/  FMUL.FTZ R115, R83, R3.reuse ;  /* 0x0000000353737220 */ /* 0x080fe20000410000 */
[-C--:B------:R-:W-:Y:S01]  /*b810*/  FMUL.FTZ R82, R86, R3.reuse ;  /* 0x0000000356527220 */ /* 0x080fe20000410000 */
[-C--:B------:R-:W-:Y:S01]  /*b820*/  FMUL.FTZ R83, R87, R3.reuse ;  /* 0x0000000357537220 */ /* 0x080fe20000410000 */
[----:B------:R-:W-:-:S02]  /*b830*/  FFMA.FTZ R3, R219, R3, R152 ;  /* 0x00000003db037223 */ /* 0x000fc40000010098 */
[----:B------:R-:W4:Y:S02]  /*b840*/  MUFU.EX2 R215, R215 ;  /* 0x000000d700d77308 */ /* 0x000f240000000800 */
[----:B------:R-:W-:Y:S01]  /*b850*/  HMMA.16816.F32 R84, R4, R110, R112 ;  /* 0x0000006e0454723c */ /* 0x000fe20000001870 */
[----:B------:R-:W4:Y:S01]  /*b860*/  LDSM.16.MT88.4 R112, [R198+0xe800] ;  /* 0x00e80000c670783b */ /* 0x000f220000004200 */
[----:B------:R-:W-:-:S03]  /*b870*/  FADD.FTZ R3, R2, R3 ;  /* 0x0000000302037221 */ /* 0x000fc60000010000 */
[----:B------:R-:W4:Y:S01]  /*b880*/  LDSM.16.MT88.4 R108, [R197+0xe800] ;  /* 0x00e80000c56c783b */ /* 0x000f220000004200 */
        /* <DEDUP_REMOVED lines=15> */
[----:B--2---:R-:W-:Y:S01]  /*b980*/  F2FP.F16.F32.PACK_AB R107, R179, R176 ;  /* 0x000000b0b36b723e */ /* 0x004fe200000000ff */
[----:B------:R-:W-:Y:S01]  /*b990*/  FADD.FTZ R173, R173, R170 ;  /* 0x000000aaadad7221 */ /* 0x000fe20000010000 */
[----:B------:R-:W-:Y:S01]  /*b9a0*/  FADD.FTZ R177, R177, R174 ;  /* 0x000000aeb1b17221 */ /* 0x000fe20000010000 */
[----:B------:R-:W-:Y:S01]  /*b9b0*/  LDSM.16.MT88.4 R136, [R196+0xf000] ;  /* 0x00f00000c488783b */ /* 0x000fe20000004200 */
[----:B------:R-:W-:Y:S01]  /*b9c0*/  MUFU.EX2 R162, R162 ;  /* 0x000000a200a27308 */ /* 0x000fe20000000800 */
[----:B------:R-:W-:Y:S01]  /*b9d0*/  FADD.FTZ R172, R172, R173 ;  /* 0x000000adacac7221 */ /* 0x000fe20000010000 */
[----:B------:R-:W-:Y:S01]  /*b9e0*/  FADD.FTZ R176, R176, R177 ;  /* 0x000000b1b0b07221 */ /* 0x000fe20000010000 */
[----:B---3--:R-:W-:Y:S02]  /*b9f0*/  HMMA.16816.F32 R20, R104, R116, R20 ;  /* 0x000000746814723c */ /* 0x008fe40000001814 */
[----:B------:R-:W-:Y:S01]  /*ba00*/  FADD.FTZ R175, R175, R172 ;  /* 0x000000acafaf7221 */ /* 0x000fe20000010000 */
[----:B------:R-:W-:-:S02]  /*ba10*/  FADD.FTZ R179, R179, R176 ;  /* 0x000000b0b3b37221 */ /* 0x000fc40000010000 */
[----:B------:R-:W2:Y:S01]  /*ba20*/  MUFU.EX2 R161, R161 ;  /* 0x000000a100a17308 */ /* 0x000ea20000000800 */
[C---:B------:R-:W-:Y:S01]  /*ba30*/  HMMA.16816.F32 R16, R104.reuse, R118, R16 ;  /* 0x000000766810723c */ /* 0x040fe20000001810 */
[----:B------:R-:W3:Y:S05]  /*ba40*/  LDSM.16.MT88.4 R116, [R196+0xe800] ;  /* 0x00e80000c474783b */ /* 0x000eea0000004200 */
[C---:B------:R-:W-:Y:S06]  /*ba50*/  HMMA.16816.F32 R28, R104.reuse, R128, R28 ;  /* 0x00000080681c723c */ /* 0x040fec000000181c */
[C---:B------:R-:W-:Y:S01]  /*ba60*/  HMMA.16816.F32 R24, R104.reuse, R130, R24 ;  /* 0x000000826818723c */ /* 0x040fe20000001818 */
[----:B------:R-:W5:Y:S05]  /*ba70*/  LDSM.16.MT88.4 R128, [R200+0x10800] ;  /* 0x01080000c880783b */ /* 0x000f6a0000004200 */
        /* <DEDUP_REMOVED lines=33> */
[----:B----4-:R-:W-:Y:S01]  /*bc90*/  HMMA.16816.F32 R92, R104, R112, R92 ;  /* 0x00000070685c723c */ /* 0x010fe2000000185c */
        /* <DEDUP_REMOVED lines=92> */
.L_x_2258:
        /* <DEDUP_REMOVED lines=36> */
[----:B------:R-:W-:Y:S01]  /*c4a0*/  UIMAD.WIDE.U32 UR30, UR15, UR4, UR14 ;  /* 0x000000040f1e72a5 */ /* 0x000fe2000f8e000e */
[----:B------:R-:W-:Y:S02]  /*c4b0*/  ULDC UR16, c[0x0][0x2d0] ;  /* 0x0000b40000107ab9 */ /* 0x000fe40000000800 */
[----:B------:R-:W-:Y:S01]  /*c4c0*/  ULDC UR14, c[0x0][0x39c] ;  /* 0x0000e700000e7ab9 */ /* 0x000fe20000000800 */
[----:B------:R-:W-:Y:S01]  /*c4d0*/  ULDC UR4, c[0x0][0x2ec] ;  /* 0x0000bb0000047ab9 */ /* 0x000fe20000000800 */
[----:B------:R-:W-:Y:S02]  /*c4e0*/  UMOV UR21, UR29 ;  /* 0x0000001d00157c82 */ /* 0x000fe40008000000 */
[----:B------:R-:W-:-:S05]  /*c4f0*/  UMOV UR15, UR31 ;  /* 0x0000001f000f7c82 */ /* 0x000fca0008000000 */
.L_x_2270:
        /* <DEDUP_REMOVED lines=76> */
.L_x_2267:
        /* <DEDUP_REMOVED lines=267> */
[C---:B-1----:R-:W-:Y:S03]  /*da70*/  HMMA.16816.F32 R28, R176.reuse, R136, R28 ;  /* 0x00000088b01c723c */ /* 0x042fe6000000181c */
[----:B------:R1:W1:Y:S01]  /*da80*/  MUFU.TANH R175, R133 ;  /* 0x0000008500af7308 */ /* 0x0002620000002400 */
[----:B------:R-:W-:Y:S01]  /*da90*/  FMUL.FTZ R225, R22, UR14 ;  /* 0x0000000e16e17c20 */ /* 0x000fe20008410000 */
[----:B------:R-:W-:Y:S01]  /*daa0*/  FMUL.FTZ R238, R24, UR14 ;  /* 0x0000000e18ee7c20 */ /* 0x000fe20008410000 */
[----:B------:R-:W-:Y:S07]  /*dab0*/  HMMA.16816.F32 R32, R176, R138, R32 ;  /* 0x0000008ab020723c */ /* 0x000fee0000001820 */
[----:B------:R5:W2:Y:S01]  /*dac0*/  MUFU.TANH R141, R220 ;  /* 0x000000dc008d7308 */ /* 0x000aa20000002400 */
[----:B----4-:R-:W-:Y:S09]  /*dad0*/  FMUL.FTZ R134, R26, UR14 ;  /* 0x0000000e1a867c20 */ /* 0x010ff20008410000 */
[----:B------:R4:W2:Y:S01]  /*dae0*/  MUFU.TANH R181, R134 ;  /* 0x0000008600b57308 */ /* 0x0008a20000002400 */
[----:B-1----:R-:W-:Y:S01]  /*daf0*/  FMUL.FTZ R133, R27, UR14 ;  /* 0x0000000e1b857c20 */ /* 0x002fe20008410000 */
[----:B------:R-:W-:Y:S08]  /*db00*/  FMUL.FTZ R240, R28, UR14 ;  /* 0x0000000e1cf07c20 */ /* 0x000ff00008410000 */
[----:B------:R1:W1:Y:S01]  /*db10*/  MUFU.TANH R163, R133 ;  /* 0x0000008500a37308 */ /* 0x0002620000002400 */
[----:B-----5:R-:W-:Y:S01]  /*db20*/  FMUL.FTZ R220, R23, UR14 ;  /* 0x0000000e17dc7c20 */ /* 0x020fe20008410000 */
[----:B------:R-:W-:Y:S08]  /*db30*/  FMUL.FTZ R239, R29, UR14 ;  /* 0x0000000e1def7c20 */ /* 0x000ff00008410000 */
[----:B------:R5:W2:Y:S01]  /*db40*/  MUFU.TANH R161, R236 ;  /* 0x000000ec00a17308 */ /* 0x000aa20000002400 */
[----:B----4-:R-:W-:Y:S09]  /*db50*/  FMUL.FTZ R134, R34, UR14 ;  /* 0x0000000e22867c20 */ /* 0x010ff20008410000 */
[----:B------:R4:W2:Y:S01]  /*db60*/  MUFU.TANH R159, R223 ;  /* 0x000000df009f7308 */ /* 0x0008a20000002400 */
[----:B-1----:R-:W-:Y:S09]  /*db70*/  FMUL.FTZ R133, R35, UR14 ;  /* 0x0000000e23857c20 */ /* 0x002ff20008410000 */
[----:B------:R1:W1:Y:S01]  /*db80*/  MUFU.TANH R183, R220 ;  /* 0x000000dc00b77308 */ /* 0x0002620000002400 */
[----:B-----5:R-:W-:Y:S09]  /*db90*/  FMUL.FTZ R236, R33, UR14 ;  /* 0x0000000e21ec7c20 */ /* 0x020ff20008410000 */
[----:B------:R5:W2:Y:S01]  /*dba0*/  MUFU.TANH R155, R237 ;  /* 0x000000ed009b7308 */ /* 0x000aa20000002400 */
[----:B----4-:R-:W-:Y:S09]  /*dbb0*/  FMUL.FTZ R223, R31, UR14 ;  /* 0x0000000e1fdf7c20 */ /* 0x010ff20008410000 */
[----:B------:R-:W4:Y:S01]  /*dbc0*/  MUFU.TANH R224, R224 ;  /* 0x000000e000e07308 */ /* 0x000f220000002400 */
[----:B-1----:R-:W-:Y:S09]  /*dbd0*/  FMUL.FTZ R220, R32, UR14 ;  /* 0x0000000e20dc7c20 */ /* 0x002ff20008410000 */
[----:B------:R-:W1:Y:S01]  /*dbe0*/  MUFU.TANH R226, R226 ;  /* 0x000000e200e27308 */ /* 0x000e620000002400 */
[----:B-----5:R-:W-:Y:S09]  /*dbf0*/  FMUL.FTZ R237, R30, UR14 ;  /* 0x0000000e1eed7c20 */ /* 0x020ff20008410000 */
        /* <DEDUP_REMOVED lines=14> */
[----:B------:R5:W1:Y:S10]  /*dce0*/  MUFU.TANH R151, R223 ;  /* 0x000000df00977308 */ /* 0x000a740000002400 */
[----:B------:R3:W1:Y:S10]  /*dcf0*/  MUFU.TANH R145, R220 ;  /* 0x000000dc00917308 */ /* 0x0006740000002400 */
[----:B------:R1:W1:Y:S01]  /*dd00*/  MUFU.TANH R144, R236 ;  /* 0x000000ec00907308 */ /* 0x0002620000002400 */
[----:B-----5:R-:W-:Y:S09]  /*dd10*/  MOV R223, R3 ;  /* 0x0000000300df7202 */ /* 0x020ff20000000f00 */
[----:B------:R-:W1:Y:S01]  /*dd20*/  MUFU.TANH R134, R134 ;  /* 0x0000008600867308 */ /* 0x000e620000002400 */
[----:B---3--:R-:W-:Y:S09]  /*dd30*/  MOV R220, R2 ;  /* 0x0000000200dc7202 */ /* 0x008ff20000000f00 */
[----:B------:R-:W3:Y:S01]  /*dd40*/  MUFU.TANH R133, R133 ;  /* 0x0000008500857308 */ /* 0x000ee20000002400 */
[----:B--2-4-:R-:W-:Y:S05]  /*dd50*/  @!P1 BRA `(.L_x_2268) ;  /* 0x00000008007c9947 */ /* 0x014fea0003800000 */
        /* <DEDUP_REMOVED lines=48> */
[----:B------:R-:W4:Y:S01]  /*e060*/  LDC.64 R4, c[0x0][0x248] ;  /* 0x00009200ff047b82 */ /* 0x000f220000000a00 */
[----:B------:R-:W-:Y:S05]  /*e070*/  R2UR UR35, R9 ;  /* 0x00000000092372ca */ /* 0x000fea00000e0000 */
[----:B------:R-:W-:Y:S02]  /*e080*/  IMAD.U32 R13, RZ, RZ, UR29 ;  /* 0x0000001dff0d7e24 */ /* 0x000fe4000f8e00ff */
[----:B------:R-:W-:Y:S02]  /*e090*/  MOV R10, UR34 ;  /* 0x00000022000a7c02 */ /* 0x000fe40008000f00 */
[----:B------:R-:W-:Y:S01]  /*e0a0*/  IMAD.U32 R12, RZ, RZ, UR28 ;  /* 0x0000001cff0c7e24 */ /* 0x000fe2000f8e00ff */
[----:B------:R-:W-:Y:S03]  /*e0b0*/  UIADD3 UR28, UR33, -UR31, URZ ;  /* 0x8000001f211c7290 */ /* 0x000fe6000fffe03f */
[----:B------:R-:W-:Y:S01]  /*e0c0*/  IMAD.U32 R11, RZ, RZ, UR35 ;  /* 0x00000023ff0b7e24 */ /* 0x000fe2000f8e00ff */
[----:B------:R-:W5:Y:S01]  /*e0d0*/  LDG.E R8, desc[UR24][R12.64] ;  /* 0x000000180c087981 */ /* 0x000f62000c1e1900 */
[----:B------:R-:W-:Y:S03]  /*e0e0*/  UIMAD UR28, UR28, UR9, -0x40 ;  /* 0xffffffc01c1c74a4 */ /* 0x000fe6000f8e0209 */
[----:B------:R-:W5:Y:S01]  /*e0f0*/  LDG.E R7, desc[UR24][R10.64] ;  /* 0x000000180a077981 */ /* 0x000f62000c1e1900 */
[----:B------:R-:W-:Y:S06]  /*e100*/  USHF.R.S32.HI UR23, URZ, 0x1f, UR28 ;  /* 0x0000001f3f177899 */ /* 0x000fec000801141c */
[C---:B----4-:R-:W-:Y:S04]  /*e110*/  IMAD R6, R4.reuse, UR23, RZ ;  /* 0x0000001704067c24 */ /* 0x050fe8000f8e02ff */
[----:B------:R-:W-:Y:S02]  /*e120*/  IMAD R6, R5, UR28, R6 ;  /* 0x0000001c05067c24 */ /* 0x000fe4000f8e0206 */
[----:B-----5:R-:W-:Y:S02]  /*e130*/  IMAD.IADD R7, R7, 0x1, -R8 ;  /* 0x0000000107077824 */ /* 0x020fe400078e0a08 */
        /* <DEDUP_REMOVED lines=8> */
.L_x_2269:
        /* <DEDUP_REMOVED lines=89> */
.L_x_2268:
[----:B------:R-:W-:Y:S01]  /*e750*/  UIADD3 UR23, UR11, -0x1, URZ ;  /* 0xffffffff0b177890 */ /* 0x000fe2000fffe03f */
[----:B--2---:R-:W-:Y:S01]  /*e760*/  LDSM.16.MT88.4 R16, [R200+0xc000] ;  /* 0x00c00000c810783b */ /* 0x004fe20000004200 */
[----:B------:R-:W-:Y:S04]  /*e770*/  UISETP.GT.AND UP2, UPT, UR11, 0x1, UPT ;  /* 0x000000010b00788c */ /* 0x000fe8000bf44270 */
[----:B------:R-:W-:Y:S01]  /*e780*/  MOV R3, UR23 ;  /* 0x0000001700037c02 */ /* 0x000fe20008000f00 */
[----:B------:R-:W-:Y:S02]  /*e790*/  UMOV UR11, UR23 ;  /* 0x00000017000b7c82 */ /* 0x000fe40008000000 */
[----:B------:R-:W-:Y:S01]  /*e7a0*/  LDSM.16.MT88.4 R24, [R198+0xc000] ;  /* 0x00c00000c618783b */ /* 0x000fe20000004200 */
[----:B------:R-:W-:Y:S04]  /*e7b0*/  LEA R2, R3, R214, 0x6 ;  /* 0x000000d603027211 */ /* 0x000fe800078e30ff */
[C---:B------:R-:W-:Y:S02]  /*e7c0*/  IADD3 R8, R2.reuse, 0x10, RZ ;  /* 0x0000001002087810 */ /* 0x040fe40007ffe0ff */
[----:B------:R-:W-:Y:S01]  /*e7d0*/  I2FP.F32.S32 R7, R2 ;  /* 0x0000000200077245 */ /* 0x000fe20000201400 */
[----:B------:R-:W-:Y:S01]  /*e7e0*/  LDSM.16.MT88.4 R32, [R197+0xc000] ;  /* 0x00c00000c520783b */ /* 0x000fe20000004200 */
[----:B------:R-:W-:Y:S02]  /*e7f0*/  I2FP.F32.S32 R8, R8 ;  /* 0x0000000800087245 */ /* 0x000fe40000201400 */
[C---:B------:R-:W-:Y:S01]  /*e800*/  IADD3 R5, R2.reuse, 0x1, RZ ;  /* 0x0000000102057810 */ /* 0x040fe20007ffe0ff */
[C---:B------:R-:W-:Y:S01]  /*e810*/  FFMA.FTZ R224, R7.reuse, UR5, R224 ;  /* 0x0000000507e07c23 */ /* 0x040fe200080100e0 */
[----:B------:R-:W-:Y:S01]  /*e820*/  IADD3 R3, R2, 0x9, RZ ;  /* 0x0000000902037810 */ /* 0x000fe20007ffe0ff */
[C---:B-1----:R-:W-:Y:S01]  /*e830*/  FFMA.FTZ R229, R8.reuse, UR5, R229 ;  /* 0x0000000508e57c23 */ /* 0x042fe200080100e5 */
[----:B------:R-:W-:Y:S01]  /*e840*/  FFMA.FTZ R179, R8, UR5, R233 ;  /* 0x0000000508b37c23 */ /* 0x000fe200080100e9 */
[----:B------:R-:W-:Y:S01]  /*e850*/  I2FP.F32.S32 R5, R5 ;  /* 0x0000000500057245 */ /* 0x000fe20000201400 */
[----:B------:R-:W-:Y:S01]  /*e860*/  FFMA.FTZ R7, R7, UR5, R132 ;  /* 0x0000000507077c23 */ /* 0x000fe20008010084 */
[C---:B------:R-:W-:Y:S01]  /*e870*/  IADD3 R8, R2.reuse, 0x19, RZ ;  /* 0x0000001902087810 */ /* 0x040fe20007ffe0ff */
[----:B------:R-:W-:Y:S01]  /*e880*/  LDSM.16.MT88.4 R136, [R196+0xc000] ;  /* 0x00c00000c488783b */ /* 0x000fe20000004200 */
[----:B------:R-:W-:Y:S01]  /*e890*/  IADD3 R4, R2, 0x8, RZ ;  /* 0x0000000802047810 */ /* 0x000fe20007ffe0ff */
[C---:B------:R-:W-:Y:S01]  /*e8a0*/  FFMA.FTZ R226, R5.reuse, UR5, R226 ;  /* 0x0000000505e27c23 */ /* 0x040fe200080100e2 */
[----:B------:R-:W-:Y:S01]  /*e8b0*/  I2FP.F32.S32 R3, R3 ;  /* 0x0000000300037245 */ /* 0x000fe20000201400 */
[----:B------:R-:W-:Y:S01]  /*e8c0*/  FFMA.FTZ R222, R5, UR5, R222 ;  /* 0x0000000505de7c23 */ /* 0x000fe200080100de */
[----:B------:R-:W-:Y:S02]  /*e8d0*/  I2FP.F32.S32 R8, R8 ;  /* 0x0000000800087245 */ /* 0x000fe40000201400 */
[----:B------:R-:W-:Y:S01]  /*e8e0*/  I2FP.F32.S32 R4, R4 ;  /* 0x0000000400047245 */ /* 0x000fe20000201400 */
[C---:B------:R-:W-:Y:S01]  /*e8f0*/  FFMA.FTZ R230, R3.reuse, UR5, R230 ;  /* 0x0000000503e67c23 */ /* 0x040fe200080100e6 */
[----:B------:R-:W-:Y:S01]  /*e900*/  FMNMX.FTZ R5, R224, R0, !PT ;  /* 0x00000000e0057209 */ /* 0x000fe20007810000 */
[----:B------:R-:W-:Y:S01]  /*e910*/  FFMA.FTZ R234, R3, UR5, R234 ;  /* 0x0000000503ea7c23 */ /* 0x000fe200080100ea */
[----:B------:R-:W-:Y:S01]  /*e920*/  IADD3 R6, R2, 0x11, RZ ;  /* 0x0000001102067810 */ /* 0x000fe20007ffe0ff */
[----:B------:R-:W-:Y:S01]  /*e930*/  FFMA.FTZ R141, R8, UR5, R141 ;  /* 0x00000005088d7c23 */ /* 0x000fe2000801008d */
[----:B------:R-:W-:Y:S01]  /*e940*/  FFMA.FTZ R231, R4, UR5, R231 ;  /* 0x0000000504e77c23 */ /* 0x000fe200080100e7 */
[----:B------:R-:W-:Y:S01]  /*e950*/  FFMA.FTZ R175, R8, UR5, R175 ;  /* 0x0000000508af7c23 */ /* 0x000fe200080100af */
[----:B------:R-:W-:Y:S01]  /*e960*/  FMNMX.FTZ R3, R7, R135, !PT ;  /* 0x0000008707037209 */ /* 0x000fe20007810000 */
[----:B------:R-:W-:Y:S01]  /*e970*/  FFMA.FTZ R228, R4, UR5, R228 ;  /* 0x0000000504e47c23 */ /* 0x000fe200080100e4 */
[----:B------:R-:W-:Y:S02]  /*e980*/  FMNMX.FTZ R8, R226, R5, !PT ;  /* 0x00000005e2087209 */ /* 0x000fe40007810000 */
[----:B------:R-:W-:Y:S02]  /*e990*/  IADD3 R4, R2, 0x18, RZ ;  /* 0x0000001802047810 */ /* 0x000fe40007ffe0ff */
[----:B------:R-:W-:Y:S02]  /*e9a0*/  I2FP.F32.S32 R6, R6 ;  /* 0x0000000600067245 */ /* 0x000fe40000201400 */
[----:B------:R-:W-:Y:S02]  /*e9b0*/  FMNMX.FTZ R3, R222, R3, !PT ;  /* 0x00000003de037209 */ /* 0x000fe40007810000 */
[----:B------:R-:W-:Y:S01]  /*e9c0*/  FMNMX.FTZ R5, R231, R8, !PT ;  /* 0x00000008e7057209 */ /* 0x000fe20007810000 */
[C---:B------:R-:W-:Y:S01]  /*e9d0*/  FFMA.FTZ R177, R6.reuse, UR5, R232 ;  /* 0x0000000506b17c23 */ /* 0x040fe200080100e8 */
[----:B------:R-:W-:Y:S01]  /*e9e0*/  I2FP.F32.S32 R4, R4 ;  /* 0x0000000400047245 */ /* 0x000fe20000201400 */
[----:B------:R-:W-:Y:S01]  /*e9f0*/  FFMA.FTZ R227, R6, UR5, R227 ;  /* 0x0000000506e37c23 */ /* 0x000fe200080100e3 */
[----:B------:R-:W-:Y:S02]  /*ea00*/  FMNMX.FTZ R3, R228, R3, !PT ;  /* 0x00000003e4037209 */ /* 0x000fe40007810000 */
[----:B------:R-:W-:Y:S01]  /*ea10*/  IADD3 R6, R2, 0x20, RZ ;  /* 0x0000002002067810 */ /* 0x000fe20007ffe0ff */
[----:B------:R-:W-:Y:S01]  /*ea20*/  FFMA.FTZ R143, R4, UR5, R235 ;  /* 0x00000005048f7c23 */ /* 0x000fe200080100eb */
[----:B------:R-:W-:Y:S01]  /*ea30*/  FMNMX.FTZ R8, R234, R5, !PT ;  /* 0x00000005ea087209 */ /* 0x000fe20007810000 */
[----:B------:R-:W-:Y:S01]  /*ea40*/  FFMA.FTZ R173, R4, UR5, R173 ;  /* 0x0000000504ad7c23 */ /* 0x000fe200080100ad */
[----:B------:R-:W-:Y:S02]  /*ea50*/  FMNMX.FTZ R10, R230, R3, !PT ;  /* 0x00000003e60a7209 */ /* 0x000fe40007810000 */
[----:B------:R-:W-:Y:S02]  /*ea60*/  IADD3 R4, R2, 0x21, RZ ;  /* 0x0000002102047810 */ /* 0x000fe40007ffe0ff */
[----:B------:R-:W-:Y:S02]  /*ea70*/  I2FP.F32.S32 R6, R6 ;  /* 0x0000000600067245 */ /* 0x000fe40000201400 */
[----:B------:R-:W-:Y:S02]  /*ea80*/  FMNMX.FTZ R8, R229, R8, !PT ;  /* 0x00000008e5087209 */ /* 0x000fe40007810000 */
[----:B------:R-:W-:Y:S01]  /*ea90*/  I2FP.F32.S32 R4, R4 ;  /* 0x0000000400047245 */ /* 0x000fe20000201400 */
[C---:B------:R-:W-:Y:S01]  /*eaa0*/  FFMA.FTZ R161, R6.reuse, UR5, R161 ;  /* 0x0000000506a17c23 */ /* 0x040fe200080100a1 */
[----:B------:R-:W-:Y:S01]  /*eab0*/  FMNMX.FTZ R10, R179, R10, !PT ;  /* 0x0000000ab30a7209 */ /* 0x000fe20007810000 */
[----:B------:R-:W-:Y:S01]  /*eac0*/  FFMA.FTZ R225, R6, UR5, R225 ;  /* 0x0000000506e17c23 */ /* 0x000fe200080100e1 */
[----:B------:R-:W-:Y:S01]  /*ead0*/  FMNMX.FTZ R8, R227, R8, !PT ;  /* 0x00000008e3087209 */ /* 0x000fe20007810000 */
[----:B------:R-:W-:Y:S01]  /*eae0*/  FFMA.FTZ R159, R4, UR5, R159 ;  /* 0x00000005049f7c23 */ /* 0x000fe2000801009f */
[----:B------:R-:W-:Y:S01]  /*eaf0*/  IADD3 R6, R2, 0x29, RZ ;  /* 0x0000002902067810 */ /* 0x000fe20007ffe0ff */
[----:B------:R-:W-:Y:S01]  /*eb00*/  FFMA.FTZ R183, R4, UR5, R183 ;  /* 0x0000000504b77c23 */ /* 0x000fe200080100b7 */
[----:B------:R-:W-:Y:S02]  /*eb10*/  FMNMX.FTZ R10, R177, R10, !PT ;  /* 0x0000000ab10a7209 */ /* 0x000fe40007810000 */
[----:B------:R-:W-:Y:S02]  /*eb20*/  FMNMX.FTZ R8, R173, R8, !PT ;  /* 0x00000008ad087209 */ /* 0x000fe40007810000 */
[C---:B------:R-:W-:Y:S02]  /*eb30*/  IADD3 R4, R2.reuse, 0x30, RZ ;  /* 0x0000003002047810 */ /* 0x040fe40007ffe0ff */
[----:B------:R-:W-:Y:S02]  /*eb40*/  I2FP.F32.S32 R6, R6 ;  /* 0x0000000600067245 */ /* 0x000fe40000201400 */
[----:B------:R-:W-:Y:S02]  /*eb50*/  IADD3 R12, R2, 0x28, RZ ;  /* 0x00000028020c7810 */ /* 0x000fe40007ffe0ff */
[----:B------:R-:W-:Y:S01]  /*eb60*/  FMNMX.FTZ R10, R143, R10, !PT ;  /* 0x0000000a8f0a7209 */ /* 0x000fe20007810000 */
[C---:B------:R-:W-:Y:S01]  /*eb70*/  FFMA.FTZ R163, R6.reuse, UR5, R163 ;  /* 0x0000000506a37c23 */ /* 0x040fe200080100a3 */
[----:B------:R-:W-:Y:S01]  /*eb80*/  FMNMX.FTZ R8, R175, R8, !PT ;  /* 0x00000008af087209 */ /* 0x000fe20007810000 */
[----:B------:R-:W-:Y:S01]  /*eb90*/  FFMA.FTZ R155, R6, UR5, R155 ;  /* 0x00000005069b7c23 */ /* 0x000fe2000801009b */
[----:B------:R-:W-:Y:S02]  /*eba0*/  I2FP.F32.S32 R4, R4 ;  /* 0x0000000400047245 */ /* 0x000fe40000201400 */
[----:B------:R-:W-:Y:S02]  /*ebb0*/  I2FP.F32.S32 R12, R12 ;  /* 0x0000000c000c7245 */ /* 0x000fe40000201400 */
[----:B------:R-:W-:Y:S01]  /*ebc0*/  FMNMX.FTZ R10, R141, R10, !PT ;  /* 0x0000000a8d0a7209 */ /* 0x000fe20007810000 */
[C---:B------:R-:W-:Y:S01]  /*ebd0*/  FFMA.FTZ R153, R4.reuse, UR5, R153 ;  /* 0x0000000504997c23 */ /* 0x040fe20008010099 */
[----:B------:R-:W-:Y:S01]  /*ebe0*/  FMNMX.FTZ R6, R225, R8, !PT ;  /* 0x00000008e1067209 */ /* 0x000fe20007810000 */
[----:B------:R-:W-:Y:S01]  /*ebf0*/  FFMA.FTZ R149, R4, UR5, R149 ;  /* 0x0000000504957c23 */ /* 0x000fe20008010095 */
[----:B------:R-:W-:Y:S01]  /*ec00*/  FMNMX.FTZ R4, R161, R10, !PT ;  /* 0x0000000aa1047209 */ /* 0x000fe20007810000 */
[C---:B------:R-:W-:Y:S01]  /*ec10*/  FFMA.FTZ R181, R12.reuse, UR5, R181 ;  /* 0x000000050cb57c23 */ /* 0x040fe200080100b5 */
[----:B------:R-:W-:Y:S01]  /*ec20*/  FMNMX.FTZ R6, R183, R6, !PT ;  /* 0x00000006b7067209 */ /* 0x000fe20007810000 */
[----:B------:R-:W-:Y:S01]  /*ec30*/  FFMA.FTZ R157, R12, UR5, R157 ;  /* 0x000000050c9d7c23 */ /* 0x000fe2000801009d */
[C---:B------:R-:W-:Y:S02]  /*ec40*/  IADD3 R8, R2.reuse, 0x31, RZ ;  /* 0x0000003102087810 */ /* 0x040fe40007ffe0ff */
[----:B------:R-:W-:Y:S02]  /*ec50*/  FMNMX.FTZ R4, R159, R4, !PT ;  /* 0x000000049f047209 */ /* 0x000fe40007810000 */
[----:B------:R-:W-:Y:S02]  /*ec60*/  FMNMX.FTZ R6, R181, R6, !PT ;  /* 0x00000006b5067209 */ /* 0x000fe40007810000 */
[----:B------:R-:W-:Y:S02]  /*ec70*/  I2FP.F32.S32 R8, R8 ;  /* 0x0000000800087245 */ /* 0x000fe40000201400 */
[----:B------:R-:W-:Y:S02]  /*ec80*/  IADD3 R5, R2, 0x38, RZ ;  /* 0x0000003802057810 */ /* 0x000fe40007ffe0ff */
[----:B------:R-:W-:Y:S01]  /*ec90*/  FMNMX.FTZ R4, R157, R4, !PT ;  /* 0x000000049d047209 */ /* 0x000fe20007810000 */
[C---:B------:R-:W-:Y:S01]  /*eca0*/  FFMA.FTZ R151, R8.reuse, UR5, R151 ;  /* 0x0000000508977c23 */ /* 0x040fe20008010097 */
[----:B------:R-:W-:Y:S01]  /*ecb0*/  FMNMX.FTZ R6, R163, R6, !PT ;  /* 0x00000006a3067209 */ /* 0x000fe20007810000 */
[----:B------:R-:W-:Y:S01]  /*ecc0*/  FFMA.FTZ R147, R8, UR5, R147 ;  /* 0x0000000508937c23 */ /* 0x000fe20008010093 */
[----:B------:R-:W-:Y:S02]  /*ecd0*/  I2FP.F32.S32 R5, R5 ;  /* 0x0000000500057245 */ /* 0x000fe40000201400 */
[----:B------:R-:W-:Y:S02]  /*ece0*/  IADD3 R2, R2, 0x39, RZ ;  /* 0x0000003902027810 */ /* 0x000fe40007ffe0ff */
[----:B------:R-:W-:Y:S01]  /*ecf0*/  FMNMX.FTZ R4, R155, R4, !PT ;  /* 0x000000049b047209 */ /* 0x000fe20007810000 */
[----:B------:R-:W-:Y:S01]  /*ed00*/  FFMA.FTZ R134, R5, UR5, R134 ;  /* 0x0000000505867c23 */ /* 0x000fe20008010086 */
[----:B------:R-:W-:Y:S01]  /*ed10*/  FMNMX.FTZ R6, R153, R6, !PT ;  /* 0x0000000699067209 */ /* 0x000fe20007810000 */
[----:B------:R-:W-:Y:S01]  /*ed20*/  FFMA.FTZ R145, R5, UR5, R145 ;  /* 0x0000000505917c23 */ /* 0x000fe20008010091 */
[----:B------:R-:W-:Y:S02]  /*ed30*/  I2FP.F32.S32 R2, R2 ;  /* 0x0000000200027245 */ /* 0x000fe40000201400 */
[----:B------:R-:W-:Y:S02]  /*ed40*/  FMNMX.FTZ R4, R149, R4, !PT ;  /* 0x0000000495047209 */ /* 0x000fe40007810000 */
[----:B------:R-:W-:Y:S01]  /*ed50*/  FMNMX.FTZ R3, R151, R6, !PT ;  /* 0x0000000697037209 */ /* 0x000fe20007810000 */
[C---:B---3--:R-:W-:Y:S01]  /*ed60*/  FFMA.FTZ R133, R2.reuse, UR5, R133 ;  /* 0x0000000502857c23 */ /* 0x048fe20008010085 */
[----:B------:R-:W-:Y:S01]  /*ed70*/  FMNMX.FTZ R10, R147, R4, !PT ;  /* 0x00000004930a7209 */ /* 0x000fe20007810000 */
        /* <DEDUP_REMOVED lines=18> */
[----:B------:R-:W-:Y:S03]  /*eea0*/  FMUL.FTZ R5, R2, UR4 ;  /* 0x0000000402057c20 */ /* 0x000fe60008410000 */
        /* <DEDUP_REMOVED lines=29> */
[----:B------:R-:W-:Y:S03]  /*f080*/  LDSM.16.MT88.4 R140, [R197+0xe800] ;  /* 0x00e80000c58c783b */ /* 0x000fe60000004200 */
[----:B------:R-:W1:Y:S01]  /*f090*/  MUFU.EX2 R165, R165 ;  /* 0x000000a500a57308 */ /* 0x000e620000000800 */
[C---:B--2---:R-:W-:Y:S01]  /*f0a0*/  FMUL.FTZ R6, R0.reuse, R130 ;  /* 0x0000008200067220 */ /* 0x044fe20000410000 */
[----:B------:R-:W-:Y:S01]  /*f0b0*/  FMUL.FTZ R7, R0, R131 ;  /* 0x0000008300077220 */ /* 0x000fe20000410000 */
[----:B------:R-:W-:Y:S01]  /*f0c0*/  FMUL.FTZ R4, R2, R128 ;  /* 0x0000008002047220 */ /* 0x000fe20000410000 */
        /* <DEDUP_REMOVED lines=8> */
[C---:B------:R-:W-:Y:S01]  /*f150*/  FMUL.FTZ R30, R0.reuse, R106 ;  /* 0x0000006a001e7220 */ /* 0x040fe20000410000 */
[----:B------:R-:W-:Y:S01]  /*f160*/  FMUL.FTZ R31, R0, R107 ;  /* 0x0000006b001f7220 */ /* 0x000fe20000410000 */
[--C-:B------:R-:W-:Y:S01]  /*f170*/  FFMA.FTZ R182, R161, UR4, -R146.reuse ;  /* 0x00000004a1b67c23 */ /* 0x100fe20008010892 */
[--C-:B------:R-:W-:Y:S03]  /*f180*/  FFMA.FTZ R222, R157, UR4, -R146.reuse ;  /* 0x000000049dde7c23 */ /* 0x100fe60008010892 */
[----:B------:R-:W3:Y:S01]  /*f190*/  MUFU.EX2 R135, R135 ;  /* 0x0000008700877308 */ /* 0x000ee20000000800 */
[----:B-1----:R-:W-:Y:S01]  /*f1a0*/  F2FP.F16.F32.PACK_AB R129, R165, R169 ;  /* 0x000000a9a581723e */ /* 0x002fe200000000ff */
[----:B------:R-:W1:Y:S01]  /*f1b0*/  LDSM.16.MT88.4 R104, [R198+0xe000] ;  /* 0x00e00000c668783b */ /* 0x000e620000004200 */
[--C-:B------:R-:W-:Y:S01]  /*f1c0*/  FFMA.FTZ R226, R149, UR4, -R146.reuse ;  /* 0x0000000495e27c23 */ /* 0x100fe20008010892 */
[--C-:B------:R-:W-:Y:S01]  /*f1d0*/  FFMA.FTZ R231, R147, UR4, -R146.reuse ;  /* 0x0000000493e77c23 */ /* 0x100fe20008010892 */
        /* <DEDUP_REMOVED lines=10> */
[C---:B------:R-:W-:Y:S03]  /*f280*/  FMUL.FTZ R40, R2.reuse, R40 ;  /* 0x0000002802287220 */ /* 0x040fe60000410000 */
        /* <DEDUP_REMOVED lines=43> */
[----:B------:R-:W-:Y:S01]  /*f540*/  FMUL.FTZ R78, R0, R78 ;  /* 0x0000004e004e7220 */ /* 0x000fe20000410000 */
[C---:B------:R-:W-:Y:S05]  /*f550*/  HMMA.16816.F32 R8, R128.reuse, R18, R8 ;  /* 0x000000128008723c */ /* 0x040fea0000001808 */
[----:B------:R-:W-:Y:S01]  /*f560*/  MUFU.EX2 R177, R177 ;  /* 0x000000b100b17308 */ /* 0x000fe20000000800 */
[----:B------:R-:W-:Y:S01]  /*f570*/  FMUL.FTZ R16, R2, R116 ;  /* 0x0000007402107220 */ /* 0x000fe20000410000 */
[C---:B------:R-:W-:Y:S04]  /*f580*/  HMMA.16816.F32 R12, R128.reuse, R24, R12 ;  /* 0x00000018800c723c */ /* 0x040fe8000000180c */
[C---:B------:R-:W-:Y:S01]  /*f590*/  FMUL.FTZ R18, R0.reuse, R118 ;  /* 0x0000007600127220 */ /* 0x040fe20000410000 */
[----:B------:R-:W-:Y:S01]  /*f5a0*/  FMUL.FTZ R19, R0, R119 ;  /* 0x0000007700137220 */ /* 0x000fe20000410000 */
[C---:B------:R-:W-:Y:S01]  /*f5b0*/  FMUL.FTZ R17, R2.reuse, R117 ;  /* 0x0000007502117220 */ /* 0x040fe20000410000 */
[C---:B------:R-:W-:Y:S01]  /*f5c0*/  FMUL.FTZ R24, R2.reuse, R108 ;  /* 0x0000006c02187220 */ /* 0x040fe20000410000 */
[----:B------:R-:W-:Y:S01]  /*f5d0*/  LDSM.16.MT88.4 R116, [R197+0xc800] ;  /* 0x00c80000c574783b */ /* 0x000fe20000004200 */
[----:B------:R-:W-:Y:S02]  /*f5e0*/  MUFU.EX2 R176, R176 ;  /* 0x000000b000b07308 */ /* 0x000fe40000000800 */
[----:B------:R-:W-:Y:S01]  /*f5f0*/  FMUL.FTZ R25, R2, R109 ;  /* 0x0000006d02197220 */ /* 0x000fe20000410000 */
[----:B------:R-:W-:Y:S01]  /*f600*/  FMUL.FTZ R79, R0, R79 ;  /* 0x0000004f004f7220 */ /* 0x000fe20000410000 */
[C---:B------:R-:W-:Y:S01]  /*f610*/  FMUL.FTZ R76, R2.reuse, R76 ;  /* 0x0000004c024c7220 */ /* 0x040fe20000410000 */
[C---:B------:R-:W-:Y:S03]  /*f620*/  HMMA.16816.F32 R16, R128.reuse, R26, R16 ;  /* 0x0000001a8010723c */ /* 0x040fe60000001810 */
[----:B------:R-:W-:Y:S01]  /*f630*/  FMUL.FTZ R77, R2, R77 ;  /* 0x0000004d024d7220 */ /* 0x000fe20000410000 */
[C---:B------:R-:W-:Y:S01]  /*f640*/  FMUL.FTZ R82, R0.reuse, R82 ;  /* 0x0000005200527220 */ /* 0x040fe20000410000 */
[C---:B------:R-:W-:Y:S01]  /*f650*/  FMUL.FTZ R83, R0.reuse, R83 ;  /* 0x0000005300537220 */ /* 0x040fe20000410000 */
        /* <DEDUP_REMOVED lines=18> */
[----:B------:R-:W4:Y:S03]  /*f780*/  LDSM.16.MT88.4 R100, [R196+0xe000] ;  /* 0x00e00000c464783b */ /* 0x000f260000004200 */
[----:B------:R-:W-:Y:S01]  /*f790*/  MUFU.EX2 R224, R224 ;  /* 0x000000e000e07308 */ /* 0x000fe20000000800 */
[----:B------:R-:W-:Y:S01]  /*f7a0*/  FMUL.FTZ R85, R2, R85 ;  /* 0x0000005502557220 */ /* 0x000fe20000410000 */
[--C-:B------:R-:W-:Y:S01]  /*f7b0*/  FFMA.FTZ R170, R229, UR4, -R148.reuse ;  /* 0x00000004e5aa7c23 */ /* 0x100fe20008010894 */
[C---:B------:R-:W-:Y:S02]  /*f7c0*/  HMMA.16816.F32 R32, R128.reuse, R138, R32 ;  /* 0x0000008a8020723c */ /* 0x040fe40000001820 */
[----:B------:R-:W-:Y:S01]  /*f7d0*/  LDSM.16.MT88.4 R136, [R198+0xe800] ;  /* 0x00e80000c688783b */ /* 0x000fe20000004200 */
[--C-:B------:R-:W-:Y:S01]  /*f7e0*/  FFMA.FTZ R229, R151, UR4, -R148.reuse ;  /* 0x0000000497e57c23 */ /* 0x100fe20008010894 */
[--C-:B------:R-:W-:Y:S02]  /*f7f0*/  FFMA.FTZ R172, R173, UR4, -R148.reuse ;  /* 0x00000004adac7c23 */ /* 0x100fe40008010894 */
[C---:B--2---:R-:W-:Y:S01]  /*f800*/  HMMA.16816.F32 R36, R128.reuse, R120, R36 ;  /* 0x000000788024723c */ /* 0x044fe20000001824 */
[----:B------:R-:W-:Y:S04]  /*f810*/  MUFU.EX2 R170, R170 ;  /* 0x000000aa00aa7308 */ /* 0x000fe80000000800 */
[--C-:B------:R-:W-:Y:S01]  /*f820*/  FFMA.FTZ R175, R175, UR4, -R148.reuse ;  /* 0x00000004afaf7c23 */ /* 0x100fe20008010894 */
[C---:B------:R-:W-:Y:S01]  /*f830*/  HMMA.16816.F32 R40, R128.reuse, R122, R40 ;  /* 0x0000007a8028723c */ /* 0x040fe20000001828 */
[----:B------:R-:W-:Y:S04]  /*f840*/  LDSM.16.MT88.4 R120, [R196+0xc800] ;  /* 0x00c80000c478783b */ /* 0x000fe80000004200 */
[----:B------:R-:W-:Y:S01]  /*f850*/  MUFU.EX2 R172, R172 ;  /* 0x000000ac00ac7308 */ /* 0x000fe20000000800 */
[----:B------:R-:W-:Y:S01]  /*f860*/  FFMA.FTZ R227, R227, UR4, -R148 ;  /* 0x00000004e3e37c23 */ /* 0x000fe20008010894 */
[C---:B-1----:R-:W-:Y:S04]  /*f870*/  HMMA.16816.F32 R44, R128.reuse, R104, R44 ;  /* 0x00000068802c723c */ /* 0x042fe8000000182c */
[C---:B------:R-:W-:Y:S02]  /*f880*/  FMUL.FTZ R90, R0.reuse, R90 ;  /* 0x0000005a005a7220 */ /* 0x040fe40000410000 */
[C---:B------:R-:W-:Y:S01]  /*f890*/  HMMA.16816.F32 R48, R128.reuse, R106, R48 ;  /* 0x0000006a8030723c */ /* 0x040fe20000001830 */
[----:B------:R-:W1:Y:S01]  /*f8a0*/  LDSM.16.MT88.4 R104, [R198+0x10000] ;  /* 0x01000000c668783b */ /* 0x000e620000004200 */
[----:B------:R2:W5:Y:S03]  /*f8b0*/  MUFU.EX2 R173, R227 ;  /* 0x000000e300ad7308 */ /* 0x0005660000000800 */
[----:B------:R-:W-:Y:S01]  /*f8c0*/  FMUL.FTZ R91, R0, R91 ;  /* 0x0000005b005b7220 */ /* 0x000fe20000410000 */
[C---:B---3--:R-:W-:Y:S06]  /*f8d0*/  HMMA.16816.F32 R52, R128.reuse, R108, R52 ;  /* 0x0000006c8034723c */ /* 0x048fec0000001834 */
[----:B------:R-:W3:Y:S01]  /*f8e0*/  MUFU.EX2 R175, R175 ;  /* 0x000000af00af7308 */ /* 0x000ee20000000800 */
[C---:B------:R-:W-:Y:S01]  /*f8f0*/  FMUL.FTZ R88, R2.reuse, R88 ;  /* 0x0000005802587220 */ /* 0x040fe20000410000 */
[C---:B------:R-:W-:Y:S01]  /*f900*/  HMMA.16816.F32 R56, R128.reuse, R110, R56 ;  /* 0x0000006e8038723c */ /* 0x040fe20000001838 */
[----:B------:R-:W-:Y:S02]  /*f910*/  LDSM.16.MT88.4 R108, [R200+0xc800] ;  /* 0x00c80000c86c783b */ /* 0x000fe40000004200 */
[----:B------:R-:W-:Y:S03]  /*f920*/  FMUL.FTZ R89, R2, R89 ;  /* 0x0000005902597220 */ /* 0x000fe60000410000 */
[C---:B----4-:R-:W-:Y:S02]  /*f930*/  HMMA.16816.F32 R60, R128.reuse, R100, R60 ;  /* 0x00000064803c723c */ /* 0x050fe4000000183c */
[----:B------:R-:W-:Y:S03]  /*f940*/  MUFU.EX2 R229, R229 ;  /* 0x000000e500e57308 */ /* 0x000fe60000000800 */
[----:B--2---:R-:W-:Y:S01]  /*f950*/  FFMA.FTZ R227, R155, UR4, -R146 ;  /* 0x000000049be37c23 */ /* 0x004fe20008010892 */
[C---:B------:R-:W-:Y:S01]  /*f960*/  HMMA.16816.F32 R64, R128.reuse, R102, R64 ;  /* 0x000000668040723c */ /* 0x040fe20000001840 */
[----:B------:R-:W2:Y:S05]  /*f970*/  LDSM.16.MT88.4 R100, [R197+0x10000] ;  /* 0x01000000c564783b */ /* 0x000eaa0000004200 */
[----:B------:R-:W-:Y:S01]  /*f980*/  MUFU.EX2 R226, R226 ;  /* 0x000000e200e27308 */ /* 0x000fe20000000800 */
[C---:B------:R-:W-:Y:S01]  /*f990*/  FMUL.FTZ R94, R0.reuse, R94 ;  /* 0x0000005e005e7220 */ /* 0x040fe20000410000 */
[C---:B------:R-:W-:Y:S01]  /*f9a0*/  HMMA.16816.F32 R68, R128.reuse, R112, R68 ;  /* 0x000000708044723c */ /* 0x040fe20000001844 */
[----:B------:R-:W-:Y:S02]  /*f9b0*/  LDSM.16.MT88.4 R152, [R197+0xf800] ;  /* 0x00f80000c598783b */ /* 0x000fe40000004200 */
[----:B------:R-:W-:Y:S03]  /*f9c0*/  FMUL.FTZ R95, R0, R95 ;  /* 0x0000005f005f7220 */ /* 0x000fe60000410000 */
[C---:B------:R-:W-:Y:S02]  /*f9d0*/  HMMA.16816.F32 R72, R128.reuse, R114, R72 ;  /* 0x000000728048723c */ /* 0x040fe40000001848 */
[----:B------:R-:W-:Y:S01]  /*f9e0*/  MUFU.EX2 R227, R227 ;  /* 0x000000e300e37308 */ /* 0x000fe20000000800 */
[----:B------:R-:W-:Y:S03]  /*f9f0*/  LDSM.16.MT88.4 R112, [R198+0xc800] ;  /* 0x00c80000c670783b */ /* 0x000fe60000004200 */
[C---:B-1----:R-:W-:Y:S06]  /*fa00*/  HMMA.16816.F32 R76, R128.reuse, R104, R76 ;  /* 0x00000068804c723c */ /* 0x042fec000000184c */
[----:B------:R-:W-:Y:S01]  /*fa10*/  MUFU.EX2 R231, R231 ;  /* 0x000000e700e77308 */ /* 0x000fe20000000800 */
[C---:B------:R-:W-:Y:S01]  /*fa20*/  FMUL.FTZ R92, R2.reuse, R92 ;  /* 0x0000005c025c7220 */ /* 0x040fe20000410000 */
[C---:B------:R-:W-:Y:S01]  /*fa30*/  HMMA.16816.F32 R80, R128.reuse, R106, R80 ;  /* 0x0000006a8050723c */ /* 0x040fe20000001850 */
[----:B------:R-:W1:Y:S02]  /*fa40*/  LDSM.16.MT88.4 R104, [R196+0x10000] ;  /* 0x01000000c468783b */ /* 0x000e640000004200 */
[----:B------:R-:W-:Y:S01]  /*fa50*/  FMUL.FTZ R93, R2, R93 ;  /* 0x0000005d025d7220 */ /* 0x000fe20000410000 */
[C---:B------:R-:W-:Y:S01]  /*fa60*/  FMUL.FTZ R98, R0.reuse, R98 ;  /* 0x0000006200627220 */ /* 0x040fe20000410000 */
[----:B------:R-:W-:Y:S01]  /*fa70*/  FMUL.FTZ R99, R0, R99 ;  /* 0x0000006300637220 */ /* 0x000fe20000410000 */
[C---:B------:R-:W-:Y:S02]  /*fa80*/  FMUL.FTZ R96, R2.reuse, R96 ;  /* 0x0000006002607220 */ /* 0x040fe40000410000 */
[----:B------:R-:W-:Y:S03]  /*fa90*/  MUFU.EX2 R228, R228 ;  /* 0x000000e400e47308 */ /* 0x000fe60000000800 */
[----:B------:R-:W-:Y:S01]  /*faa0*/  FMUL.FTZ R97, R2, R97 ;  /* 0x0000006102617220 */ /* 0x000fe20000410000 */
[----:B------:R-:W-:Y:S01]  /*fab0*/  FFMA.FTZ R178, R225, UR4, -R148 ;  /* 0x00000004e1b27c23 */ /* 0x000fe20008010894 */
[----:B------:R-:W-:Y:S01]  /*fac0*/  FFMA.FTZ R225, R159, UR4, -R146 ;  /* 0x000000049fe17c23 */ /* 0x000fe20008010892 */
[--C-:B------:R-:W-:Y:S01]  /*fad0*/  FFMA.FTZ R180, R181, UR4, -R148.reuse ;  /* 0x00000004b5b47c23 */ /* 0x100fe20008010894 */
[----:B------:R-:W-:Y:S01]  /*fae0*/  LDSM.16.MT88.4 R144, [R200+0xf800] ;  /* 0x00f80000c890783b */ /* 0x000fe20000004200 */
[--C-:B------:R-:W-:Y:S01]  /*faf0*/  FFMA.FTZ R181, R163, UR4, -R148.reuse ;  /* 0x00000004a3b57c23 */ /* 0x100fe20008010894 */
[C---:B--2---:R-:W-:Y:S01]  /*fb00*/  HMMA.16816.F32 R84, R128.reuse, R100, R84 ;  /* 0x000000648054723c */ /* 0x044fe20000001854 */
[----:B------:R-:W-:Y:S02]  /*fb10*/  MUFU.EX2 R178, R178 ;  /* 0x000000b200b27308 */ /* 0x000fe40000000800 */
[--C-:B------:R-:W-:Y:S01]  /*fb20*/  FFMA.FTZ R183, R183, UR4, -R148.reuse ;  /* 0x00000004b7b77c23 */ /* 0x100fe20008010894 */
[--C-:B------:R-:W-:Y:S01]  /*fb30*/  FFMA.FTZ R134, R134, UR4, -R148.reuse ;  /* 0x0000000486867c23 */ /* 0x100fe20008010894 */
[----:B------:R-:W-:Y:S01]  /*fb40*/  FFMA.FTZ R148, R133, UR4, -R148 ;  /* 0x0000000485947c23 */ /* 0x000fe20008010894 */
[C---:B------:R-:W-:Y:S01]  /*fb50*/  HMMA.16816.F32 R88, R128.reuse, R102, R88 ;  /* 0x000000668058723c */ /* 0x040fe20000001858 */
[----:B------:R-:W-:Y:S04]  /*fb60*/  LDSM.16.MT88.4 R156, [R196+0xf800] ;  /* 0x00f80000c49c783b */ /* 0x000fe80000004200 */
[----:B------:R2:W-:Y:S01]  /*fb70*/  MUFU.EX2 R133, R148 ;  /* 0x0000009400857308 */ /* 0x0005e20000000800 */
[----:B-----5:R-:W-:Y:S01]  /*fb80*/  F2FP.F16.F32.PACK_AB R101, R173, R170 ;  /* 0x000000aaad65723e */ /* 0x020fe200000000ff */
[----:B------:R-:W-:Y:S01]  /*fb90*/  FFMA.FTZ R169, R0, R219, R169 ;  /* 0x000000db00a97223 */ /* 0x000fe200000100a9 */
[----:B---3--:R-:W-:Y:S03]  /*fba0*/  F2FP.F16.F32.PACK_AB R103, R175, R172 ;  /* 0x000000acaf67723e */ /* 0x008fe600000000ff */
[----:B------:R-:W-:Y:S01]  /*fbb0*/  FFMA.FTZ R171, R2, R221, R171 ;  /* 0x000000dd02ab7223 */ /* 0x000fe200000100ab */
[----:B------:R-:W-:Y:S01]  /*fbc0*/  LDSM.16.MT88.4 R160, [R200+0x11800] ;  /* 0x01180000c8a0783b */ /* 0x000fe20000004200 */
[----:B------:R-:W-:Y:S02]  /*fbd0*/  F2FP.F16.F32.PACK_AB R100, R177, R174 ;  /* 0x000000aeb164723e */ /* 0x000fe400000000ff */
[----:B------:R-:W3:Y:S01]  /*fbe0*/  MUFU.EX2 R183, R183 ;  /* 0x000000b700b77308 */ /* 0x000ee20000000800 */
[----:B------:R-:W-:Y:S01]  /*fbf0*/  F2FP.F16.F32.PACK_AB R102, R179, R176 ;  /* 0x000000b0b366723e */ /* 0x000fe200000000ff */
[----:B------:R-:W-:Y:S01]  /*fc00*/  FADD.FTZ R169, R165, R169 ;  /* 0x000000a9a5a97221 */ /* 0x000fe20000010000 */
[----:B------:R-:W-:Y:S01]  /*fc10*/  MOV R0, R3 ;  /* 0x0000000300007202 */ /* 0x000fe20000000f00 */
[----:B------:R-:W-:Y:S01]  /*fc20*/  FADD.FTZ R168, R168, R171 ;  /* 0x000000aba8a87221 */ /* 0x000fe20000010000 */
[C---:B-1----:R-:W-:Y:S01]  /*fc30*/  HMMA.16816.F32 R92, R128.reuse, R104, R92 ;  /* 0x00000068805c723c */ /* 0x042fe2000000185c */
[----:B--2---:R-:W-:Y:S04]  /*fc40*/  LDSM.16.MT88.4 R148, [R198+0xf800] ;  /* 0x00f80000c694783b */ /* 0x004fe80000004200 */
[----:B------:R-:W-:Y:S01]  /*fc50*/  MUFU.EX2 R180, R180 ;  /* 0x000000b400b47308 */ /* 0x000fe20000000800 */
[----:B------:R-:W-:Y:S01]  /*fc60*/  FADD.FTZ R164, R164, R169 ;  /* 0x000000a9a4a47221 */ /* 0x000fe20000010000 */
[----:B------:R-:W-:Y:S01]  /*fc70*/  FADD.FTZ R167, R167, R168 ;  /* 0x000000a8a7a77221 */ /* 0x000fe20000010000 */
[----:B------:R-:W-:Y:S01]  /*fc80*/  HMMA.16816.F32 R96, R128, R106, R96 ;  /* 0x0000006a8060723c */ /* 0x000fe20000001860 */
[----:B------:R-:W1:Y:S06]  /*fc90*/  LDSM.16.MT88.4 R104, [R196+0xe800] ;  /* 0x00e80000c468783b */ /* 0x000e6c0000004200 */
[----:B------:R-:W2:Y:S01]  /*fca0*/  MUFU.EX2 R181, R181 ;  /* 0x000000b500b57308 */ /* 0x000ea20000000800 */
[C---:B------:R-:W-:Y:S05]  /*fcb0*/  HMMA.16816.F32 R4, R100.reuse, R108, R4 ;  /* 0x0000006c6404723c */ /* 0x040fea0000001804 */
[----:B------:R-:W-:Y:S01]  /*fcc0*/  FADD.FTZ R135, R135, R164 ;  /* 0x000000a487877221 */ /* 0x000fe20000010000 */
[C---:B------:R-:W-:Y:S01]  /*fcd0*/  HMMA.16816.F32 R8, R100.reuse, R110, R8 ;  /* 0x0000006e6408723c */ /* 0x040fe20000001808 */
[----:B------:R-:W4:Y:S02]  /*fce0*/  LDSM.16.MT88.4 R108, [R200+0x10800] ;  /* 0x01080000c86c783b */ /* 0x000f240000004200 */
[----:B------:R-:W5:Y:S02]  /*fcf0*/  MUFU.EX2 R225, R225 ;  /* 0x000000e100e17308 */ /* 0x000f640000000800 */
[----:B------:R-:W-:Y:S01]  /*fd00*/  FADD.FTZ R167, R166, R167 ;  /* 0x000000a7a6a77221 */ /* 0x000fe20000010000 */
[C---:B------:R-:W-:Y:S03]  /*fd10*/  HMMA.16816.F32 R12, R100.reuse, R112, R12 ;  /* 0x00000070640c723c */ /* 0x040fe6000000180c */
[----:B------:R-:W-:Y:S04]  /*fd20*/  LDSM.16.MT88.4 R128, [R196+0xd000] ;  /* 0x00d00000c480783b */ /* 0x000fe80000004200 */
[----:B------:R-:W5:Y:S01]  /*fd30*/  MUFU.EX2 R134, R134 ;  /* 0x0000008600867308 */ /* 0x000f620000000800 */
[----:B------:R-:W-:Y:S01]  /*fd40*/  FADD.FTZ R170, R170, R135 ;  /* 0x00000087aaaa7221 */ /* 0x000fe20000010000 */
[C---:B------:R-:W-:Y:S02]  /*fd50*/  HMMA.16816.F32 R16, R100.reuse, R114, R16 ;  /* 0x000000726410723c */ /* 0x040fe40000001810 */
[----:B------:R-:W2:Y:S04]  /*fd60*/  LDSM.16.MT88.4 R112, [R198+0x10800] ;  /* 0x01080000c670783b */ /* 0x000ea80000004200 */
[C---:B------:R-:W-:Y:S02]  /*fd70*/  HMMA.16816.F32 R20, R100.reuse, R116, R20 ;  /* 0x000000746414723c */ /* 0x040fe40000001814 */
[----:B------:R-:W5:Y:S03]  /*fd80*/  MUFU.EX2 R233, R233 ;  /* 0x000000e900e97308 */ /* 0x000f660000000800 */
        /* <DEDUP_REMOVED lines=22> */
[C---:B-1----:R-:W-:Y:S06]  /*fef0*/  HMMA.16816.F32 R60, R100.reuse, R104, R60 ;  /* 0x00000068643c723c */ /* 0x042fec000000183c */
[C---:B------:R-:W-:Y:S01]  /*ff00*/  HMMA.16816.F32 R64, R100.reuse, R106, R64 ;  /* 0x0000006a6440723c */ /* 0x040fe20000001840 */
[----:B------:R-:W1:Y:S05]  /*ff10*/  LDSM.16.MT88.4 R104, [R196+0x10800] ;  /* 0x01080000c468783b */ /* 0x000e6a0000004200 */
[C---:B----4-:R-:W-:Y:S06]  /*ff20*/  HMMA.16816.F32 R68, R100.reuse, R108, R68 ;  /* 0x0000006c6444723c */ /* 0x050fec0000001844 */
[C---:B------:R-:W-:Y:S05]  /*ff30*/  HMMA.16816.F32 R72, R100.reuse, R110, R72 ;  /* 0x0000006e6448723c */ /* 0x040fea0000001848 */
[----:B---3--:R-:W-:Y:S01]  /*ff40*/  F2FP.F16.F32.PACK_AB R109, R183, R178 ;  /* 0x000000b2b76d723e */ /* 0x008fe200000000ff */
[C---:B--2---:R-:W-:Y:S05]  /*ff50*/  HMMA.16816.F32 R76, R100.reuse, R112, R76 ;  /* 0x00000070644c723c */ /* 0x044fea000000184c */
[----:B------:R-:W-:Y:S01]  /*ff60*/  F2FP.F16.F32.PACK_AB R111, R181, R180 ;  /* 0x000000b4b56f723e */ /* 0x000fe200000000ff */
[C---:B------:R-:W-:Y:S01]  /*ff70*/  HMMA.16816.F32 R80, R100.reuse, R114, R80 ;  /* 0x000000726450723c */ /* 0x040fe20000001850 */
[----:B------:R-:W2:Y:S04]  /*ff80*/  LDSM.16.MT88.4 R112, [R197+0xd000] ;  /* 0x00d00000c570783b */ /* 0x000ea80000004200 */
[----:B-----5:R-:W-:Y:S01]  /*ff90*/  F2FP.F16.F32.PACK_AB R108, R225, R182 ;  /* 0x000000b6e16c723e */ /* 0x020fe200000000ff */
[C---:B------:R-:W-:Y:S05]  /*ffa0*/  HMMA.16816.F32 R84, R100.reuse, R116, R84 ;  /* 0x000000746454723c */ /* 0x040fea0000001854 */
[----:B------:R-:W-:Y:S01]  /*ffb0*/  F2FP.F16.F32.PACK_AB R110, R227, R222 ;  /* 0x000000dee36e723e */ /* 0x000fe200000000ff */
[C---:B------:R-:W-:Y:S01]  /*ffc0*/  HMMA.16816.F32 R88, R100.reuse, R118, R88 ;  /* 0x000000766458723c */ /* 0x040fe20000001858 */
[----:B------:R-:W3:Y:S04]  /*ffd0*/  LDSM.16.MT88.4 R116, [R198+0xf000] ;  /* 0x00f00000c674783b */ /* 0x000ee80000004200 */
        /* <DEDUP_REMOVED lines=41> */
[C---:B----4-:R-:W-:Y:S05]  /*10270*/  HMMA.16816.F32 R68, R108.reuse, R104, R68 ;  /* 0x000000686c44723c */ /* 0x050fea0000001844 */
[----:B------:R-:W-:Y:S01]  /*10280*/  FADD.FTZ R231, R231, R226 ;  /* 0x000000e2e7e77221 */ /* 0x000fe20000010000 */
[C---:B------:R-:W-:Y:S01]  /*10290*/  HMMA.16816.F32 R72, R108.reuse, R106, R72 ;  /* 0x0000006a6c48723c */ /* 0x040fe20000001848 */
[----:B------:R-:W4:Y:S04]  /*102a0*/  LDSM.16.MT88.4 R104, [R197+0xd800] ;  /* 0x00d80000c568783b */ /* 0x000f280000004200 */
[----:B------:R-:W-:Y:S01]  /*102b0*/  FADD.FTZ R134, R134, R229 ;  /* 0x000000e586867221 */ /* 0x000fe20000010000 */
[C---:B--2---:R-:W-:Y:S05]  /*102c0*/  HMMA.16816.F32 R76, R108.reuse, R112, R76 ;  /* 0x000000706c4c723c */ /* 0x044fea000000184c */
        /* <DEDUP_REMOVED lines=9> */
[----:B------:R-:W2:Y:S05]  /*10360*/  LDSM.16.MT88.4 R4, [R198+0x11800] ;  /* 0x01180000c604783b */ /* 0x000eaa0000004200 */
[C---:B------:R-:W-:Y:S03]  /*10370*/  HMMA.16816.F32 R124, R136.reuse, R126, R8 ;  /* 0x0000007e887c723c */ /* 0x040fe60000001808 */
[----:B------:R-:W3:Y:S03]  /*10380*/  LDSM.16.MT88.4 R8, [R197+0x11800] ;  /* 0x01180000c508783b */ /* 0x000ee60000004200 */
[C---:B-1----:R-:W-:Y:S05]  /*10390*/  HMMA.16816.F32 R120, R136.reuse, R100, R12 ;  /* 0x000000648878723c */ /* 0x042fea000000180c */
[----:B------:R-:W1:Y:S01]  /*103a0*/  LDSM.16.MT88.4 R12, [R196+0x11800] ;  /* 0x01180000c40c783b */ /* 0x000e620000004200 */
        /* <DEDUP_REMOVED lines=24> */
.L_x_2266:
        /* <DEDUP_REMOVED lines=264> */
.L_x_2271:
[----:B------:R-:W-:Y:S01]  /*115b0*/  S2UR UR8, SR_CTAID.Z ;  /* 0x00000000000879c3 */ /* 0x000fe20000002700 */
[----:B------:R-:W-:Y:S01]  /*115c0*/  ULDC UR4, c[0x0][0x270] ;  /* 0x00009c0000047ab9 */ /* 0x000fe20000000800 */
[----:B------:R-:W-:-:S06]  /*115d0*/  ULDC UR9, c[0x0][0x2c4] ;  /* 0x0000b10000097ab9 */ /* 0x000fcc0000000800 */
[----:B------:R-:W1:Y:S02]  /*115e0*/  S2UR UR14, SR_CTAID.Y ;  /* 0x00000000000e79c3 */ /* 0x000e640000002600 */
[----:B-1----:R-:W-:-:S04]  /*115f0*/  UIMAD UR4, UR14, UR4, UR8 ;  /* 0x000000040e0472a4 */ /* 0x002fc8000f8e0208 */
[----:B------:R-:W-:-:S12]  /*11600*/  UIMAD UR9, UR4, UR9, URZ ;  /* 0x00000009040972a4 */ /* 0x000fd8000f8e023f */
.L_x_2272:
        /* <DEDUP_REMOVED lines=43> */
.L_x_2274:
[----:B------:R-:W-:Y:S05]  /*118c0*/  BSYNC B0 ;  /* 0x0000000000007941 */ /* 0x000fea0003800000 */
.L_x_2273:
        /* <DEDUP_REMOVED lines=51> */
.L_x_2276:
[----:B------:R-:W-:Y:S05]  /*11c00*/  BSYNC B0 ;  /* 0x0000000000007941 */ /* 0x000fea0003800000 */
.L_x_2275:
        /* <DEDUP_REMOVED lines=23> */
.L_x_2278:
[----:B------:R-:W-:Y:S05]  /*11d80*/  BSYNC B0 ;  /* 0x0000000000007941 */ /* 0x000fea0003800000 */
.L_x_2277:
        /* <DEDUP_REMOVED lines=23> */
.L_x_2280:
[----:B------:R-:W-:Y:S05]  /*11f00*/  BSYNC B0 ;  /* 0x0000000000007941 */ /* 0x000fea0003800000 */
.L_x_2279:
        /* <DEDUP_REMOVED lines=23> */
.L_x_2281:
        /* <DEDUP_REMOVED lines=16> */
.L_x_4169:


//--------------------- .text._ZN5flash24flash_fwd_splitkv_kernelI23Flash_fwd_kernel_traitsILi192ELi64ELi64ELi4ELb0ELb0EN7cutlass6half_tE19Flash_kernel_traitsILi192ELi64ELi64ELi4ES3_EELb1ELb0ELb0ELb0ELb1ELb0ELb0ELb1EEEvNS_16Flash_fwd_paramsE --------------------------
	.section	.text._ZN5flash24flash_fwd_splitkv_kernelI23Flash_fwd_kernel_traitsILi192ELi64ELi64ELi4ELb0ELb0EN7cutlass6half_tE19Flash_kernel_traitsILi192ELi64ELi64ELi4ES3_EELb1ELb0ELb0ELb0ELb1ELb0ELb0ELb1EEEvNS_16Flash_fwd_paramsE,"ax",@progbits
	.align	128
        .global         _ZN5flash24flash_fwd_splitkv_kernelI23Flash_fwd_kernel_traitsILi192ELi64ELi64ELi4ELb0ELb0EN7cutlass6half_tE19Flash_kernel_traitsILi192ELi64ELi64ELi4ES3_EELb1ELb0ELb0ELb0ELb1ELb0ELb0ELb1EEEvNS_16Flash_fwd_paramsE
        .type           _ZN5flash24flash_fwd_splitkv_kernelI23Flash_fwd_kernel_traitsILi192ELi64ELi64ELi4ELb0ELb0EN7cutlass6half_tE19Flash_kernel_traitsILi192ELi64ELi64ELi4ES3_EELb1ELb0ELb0ELb0ELb1ELb0ELb0ELb1EEEvNS_16Flash_fwd_paramsE,@function
        .size           _ZN5flash24flash_fwd_splitkv_kernelI23Flash_fwd_kernel_traitsILi192ELi64ELi64ELi4ELb0ELb0EN7cutlass6half_tE19Flash_kernel_traitsILi192ELi64ELi64ELi4ES3_EELb1ELb0ELb0ELb0ELb1ELb0ELb0ELb1EEEvNS_16Flash_fwd_paramsE,(.L_x_4170 - _ZN5flash24flash_fwd_splitkv_kernelI23Flash_fwd_kernel_traitsILi192ELi64ELi64ELi4ELb0ELb0EN7cutlass6half_tE19Flash_kernel_traitsILi192ELi64ELi64ELi4ES3_EELb1ELb0ELb0ELb0ELb1ELb0ELb0ELb1EEEvNS_16Flash_fwd_paramsE)
        .other          _ZN5flash24flash_fwd_splitkv_kernelI23Flash_fwd_kernel_traitsILi192ELi64ELi64ELi4ELb0ELb0EN7cutlass6half_tE19Flash_kernel_traitsILi192ELi64ELi64ELi4ES3_EELb1ELb0ELb0ELb0ELb1ELb0ELb0ELb1EEEvNS_16Flash_fwd_paramsE,@"STO_CUDA_ENTRY STV_DEFAULT"
_ZN5flash24flash_fwd_splitkv_kernelI23Flash_fwd_kernel_traitsILi192ELi64ELi64ELi4ELb0ELb0EN7cutlass6half_tE19Flash_kernel_traitsILi192ELi64ELi64ELi4ES3_EELb1ELb0ELb0ELb0ELb1ELb0ELb0ELb1EEEvNS_16Flash_fwd_paramsE:
.text._ZN5flash24flash_fwd_splitkv_kernelI23Flash_fwd_kernel_traitsILi192ELi64ELi64ELi4ELb0ELb0EN7cutlass6half_tE19Flash_kernel_traitsILi192ELi64ELi64ELi4ES3_EELb1ELb0ELb0ELb0ELb1ELb0ELb0ELb1EEEvNS_16Flash_fwd_paramsE:
        /* <DEDUP_REMOVED lines=29> */
[----:B------:R-:W1:Y:S01]  /*01d0*/  S2R R58, SR_TID.X ;  /* 0x00000000003a7919 */ /* 0x000e620000002100 */
        /* <DEDUP_REMOVED lines=11> */
.L_x_2282:
[----:B------:R-:W1:Y:S02]  /*0290*/  LDC R69, c[0x0][0x2c8] ;  /* 0x0000b200ff457b82 */ /* 0x000e640000000800 */
.L_x_2283:
[----:B------:R-:W4:Y:S02]  /*02a0*/  LDC.64 R2, c[0x0][0x308] ;  /* 0x0000c200ff027b82 */ /* 0x000f240000000a00 */
[----:B----4-:R-:W-:-:S04]  /*02b0*/  ISETP.NE.U32.AND P1, PT, R2, RZ, PT ;  /* 0x000000ff0200720c */ /* 0x010fc80003f25070 */
[----:B------:R-:W-:-:S13]  /*02c0*/  ISETP.NE.AND.EX P1, PT, R3, RZ, PT, P1 ;  /* 0x000000ff0300720c */ /* 0x000fda0003f25310 */
[----:B------:R-:W4:Y:S01]  /*02d0*/  @P1 LDC.64 R2, c[0x0][0x308] ;  /* 0x0000c200ff021b82 */ /* 0x000f220000000a00 */
[----:B------:R-:W-:-:S07]  /*02e0*/  IMAD.SHL.U32 R60, R19, 0x40, RZ ;  /* 0x00000040133c7824 */ /* 0x000fce00078e00ff */
[----:B---3--:R-:W3:Y:S01]  /*02f0*/  @!P1 LDC R4, c[0x0][0x2cc] ;  /* 0x0000b300ff049b82 */ /* 0x008ee20000000800 */
[----:B----4-:R-:W-:-:S07]  /*0300*/  @P1 IMAD.WIDE R6, R13, 0x4, R2 ;  /* 0x000000040d061825 */ /* 0x010fce00078e0202 */
[----:B------:R-:W4:Y:S01]  /*0310*/  @!P1 LDC.64 R2, c[0x0][0x318] ;  /* 0x0000c600ff029b82 */ /* 0x000f220000000a00 */
[----:B------:R1:W5:Y:S01]  /*0320*/  @P1 LDG.E R61, desc[UR6][R6.64] ;  /* 0x00000006063d1981 */ /* 0x000362000c1e1900 */
[----:B--2---:R-:W-:-:S13]  /*0330*/  ISETP.GT.AND P0, PT, R199, R60, PT ;  /* 0x0000003cc700720c */ /* 0x004fda0003f04270 */
[----:B---3--:R-:W-:Y:S05]  /*0340*/  @!P0 EXIT ;  /* 0x000000000000894d */ /* 0x008fea0003800000 */
[----:B------:R-:W2:Y:S01]  /*0350*/  LDC R0, c[0x0][0x398] ;  /* 0x0000e600ff007b82 */ /* 0x000ea20000000800 */
[----:B----4-:R-:W-:Y:S01]  /*0360*/  @!P1 ISETP.NE.U32.AND P0, PT, R2, RZ, PT ;  /* 0x000000ff0200920c */ /* 0x010fe20003f05070 */
[--C-:B-1---5:R-:W-:Y:S01]  /*0370*/  IMAD.IADD R69, R69, 0x1, -R10.reuse ;  /* 0x0000000145457824 */ /* 0x122fe200078e0a0a */
[----:B------:R-:W-:Y:S01]  /*0380*/  ULDC UR5, c[0x0][0x2c8] ;  /* 0x0000b20000057ab9 */ /* 0x000fe20000000800 */
[----:B------:R-:W-:Y:S01]  /*0390*/  @P1 IMAD.IADD R61, R61, 0x1, -R10 ;  /* 0x000000013d3d1824 */ /* 0x000fe200078e0a0a */
[----:B------:R-:W-:Y:S01]  /*03a0*/  @!P1 ISETP.NE.AND.EX P0, PT, R3, RZ, PT, P0 ;  /* 0x000000ff0300920c */ /* 0x000fe20003f05300 */
[----:B------:R-:W-:Y:S01]  /*03b0*/  UIADD3 UR5, UR5, 0x3f, URZ ;  /* 0x0000003f05057890 */ /* 0x000fe2000fffe03f */
[----:B------:R-:W-:Y:S02]  /*03c0*/  IADD3 R3, -R199, 0x7f, R60 ;  /* 0x0000007fc7037810 */ /* 0x000fe40007ffe13c */
        /* <DEDUP_REMOVED lines=19> */
[----:B------:R-:W-:Y:S01]  /*0500*/  IMAD.IADD R199, R199, 0x1, -R60 ;  /* 0x00000001c7c77824 */ /* 0x000fe200078e0a3c */
[----:B------:R-:W-:Y:S01]  /*0510*/  ULDC.64 UR4, c[0x0][0x2a0] ;  /* 0x0000a80000047ab9 */ /* 0x000fe20000000a00 */
[----:B------:R-:W-:Y:S01]  /*0520*/  ULDC UR8, c[0x0][0x270] ;  /* 0x00009c0000087ab9 */ /* 0x000fe20000000800 */
[----:B------:R-:W-:Y:S01]  /*0530*/  LEA.HI R0, R7, R58, RZ, 0x3 ;  /* 0x0000003a07007211 */ /* 0x000fe200078f18ff */
[----:B------:R-:W-:Y:S01]  /*0540*/  BSSY B0, `(.L_x_2285) ;  /* 0x0000032000007945 */ /* 0x000fe20003800000 */
[----:B------:R-:W-:Y:S02]  /*0550*/  LOP3.LUT P6, RZ, R58, 0x7, RZ, 0xc0, !PT ;  /* 0x000000073aff7812 */ /* 0x000fe400078cc0ff */
[----:B------:R-:W-:-:S02]  /*0560*/  LOP3.LUT R7, R0, 0x1ffffff8, RZ, 0xc0, !PT ;  /* 0x1ffffff800077812 */ /* 0x000fc400078ec0ff */
[----:B------:R-:W-:Y:S01]  /*0570*/  SHF.R.S32.HI R0, RZ, 0x3, R0 ;  /* 0x00000003ff007819 */ /* 0x000fe20000011400 */
[----:B------:R-:W2:Y:S02]  /*0580*/  @!P0 LDC.64 R2, c[0x0][0x290] ;  /* 0x0000a400ff028b82 */ /* 0x000ea40000000a00 */
[----:B------:R-:W-:Y:S01]  /*0590*/  IMAD.IADD R7, R58, 0x1, -R7 ;  /* 0x000000013a077824 */ /* 0x000fe200078e0a07 */
[----:B------:R-:W-:-:S03]  /*05a0*/  ISETP.GE.OR P5, PT, R0, R199, P6 ;  /* 0x000000c70000720c */ /* 0x000fc600037a6670 */
[----:B------:R-:W-:Y:S01]  /*05b0*/  IMAD.SHL.U32 R14, R7, 0x8, RZ ;  /* 0x00000008070e7824 */ /* 0x000fe200078e00ff */
[----:B------:R-:W-:-:S04]  /*05c0*/  SHF.R.S32.HI R7, RZ, 0x1f, R60 ;  /* 0x0000001fff077819 */ /* 0x000fc8000001143c */
[--C-:B------:R-:W-:Y:S01]  /*05d0*/  SHF.R.S32.HI R15, RZ, 0x1f, R14.reuse ;  /* 0x0000001fff0f7819 */ /* 0x100fe2000001140e */
[-C--:B-1----:R-:W-:Y:S02]  /*05e0*/  IMAD R7, R7, R4.reuse, RZ ;  /* 0x0000000407077224 */ /* 0x082fe400078e02ff */
[----:B------:R-:W-:-:S04]  /*05f0*/  IMAD.WIDE.U32 R14, R60, R4, R14 ;  /* 0x000000043c0e7225 */ /* 0x000fc800078e000e */
[----:B------:R-:W-:Y:S02]  /*0600*/  IMAD R7, R60, R5, R7 ;  /* 0x000000053c077224 */ /* 0x000fe400078e0207 */
[-C--:B--2---:R-:W-:Y:S02]  /*0610*/  @!P0 IMAD R6, R9, R2.reuse, RZ ;  /* 0x0000000209068224 */ /* 0x084fe400078e02ff */
[----:B------:R-:W-:-:S04]  /*0620*/  @!P0 IMAD.WIDE.U32 R10, R13, R2, RZ ;  /* 0x000000020d0a8225 */ /* 0x000fc800078e00ff */
[----:B------:R-:W-:-:S04]  /*0630*/  @P0 IMAD.WIDE.U32 R8, R200, R4, RZ ;  /* 0x00000004c8080225 */ /* 0x000fc800078e00ff */
[----:B------:R-:W-:Y:S01]  /*0640*/  @!P0 IMAD R3, R13, R3, R6 ;  /* 0x000000030d038224 */ /* 0x000fe200078e0206 */
[----:B------:R-:W-:Y:S01]  /*0650*/  IADD3 R6, R0, 0x10, RZ ;  /* 0x0000001000067810 */ /* 0x000fe20007ffe0ff */
[----:B------:R-:W-:Y:S02]  /*0660*/  @!P0 IMAD.MOV.U32 R8, RZ, RZ, R10 ;  /* 0x000000ffff088224 */ /* 0x000fe400078e000a */
[----:B------:R-:W-:Y:S01]  /*0670*/  @P0 IMAD R200, R200, R5, R9 ;  /* 0x00000005c8c80224 */ /* 0x000fe200078e0209 */
[----:B------:R-:W-:Y:S01]  /*0680*/  @!P0 IADD3 R200, R11, R3, RZ ;  /* 0x000000030bc88210 */ /* 0x000fe20007ffe0ff */
[--C-:B------:R-:W-:Y:S01]  /*0690*/  IMAD R13, R13, UR8, R144.reuse ;  /* 0x000000080d0d7c24 */ /* 0x100fe2000f8e0290 */
[----:B------:R-:W-:Y:S01]  /*06a0*/  IADD3 R8, P0, R8, R14, RZ ;  /* 0x0000000e08087210 */ /* 0x000fe20007f1e0ff */
[----:B------:R-:W-:Y:S01]  /*06b0*/  VIADD R2, R0, 0x20 ;  /* 0x0000002000027836 */ /* 0x000fe20000000000 */
[----:B------:R-:W-:Y:S02]  /*06c0*/  SHF.R.S32.HI R3, RZ, 0x1f, R144 ;  /* 0x0000001fff037819 */ /* 0x000fe40000011490 */
[----:B------:R-:W-:-:S02]  /*06d0*/  IADD3.X R9, R200, R15, R7, P0, !PT ;  /* 0x0000000fc8097210 */ /* 0x000fc400007fe407 */
[-C--:B------:R-:W-:Y:S01]  /*06e0*/  ISETP.GE.AND P0, PT, R0, R199.reuse, PT ;  /* 0x000000c70000720c */ /* 0x080fe20003f06270 */
[----:B------:R-:W-:Y:S01]  /*06f0*/  IMAD R3, R3, UR4, RZ ;  /* 0x0000000403037c24 */ /* 0x000fe2000f8e02ff */
[CC--:B------:R-:W-:Y:S02]  /*0700*/  ISETP.GE.AND P2, PT, R6.reuse, R199.reuse, PT ;  /* 0x000000c70600720c */ /* 0x0c0fe40003f46270 */
[-C--:B------:R-:W-:Y:S01]  /*0710*/  ISETP.GE.OR P4, PT, R6, R199.reuse, P6 ;  /* 0x000000c70600720c */ /* 0x080fe20003786670 */
[----:B------:R-:W-:Y:S01]  /*0720*/  IMAD R15, R144, UR5, R3 ;  /* 0x00000005900f7c24 */ /* 0x000fe2000f8e0203 */
[-C--:B------:R-:W-:Y:S01]  /*0730*/  ISETP.GE.AND P1, PT, R2, R199.reuse, PT ;  /* 0x000000c70200720c */ /* 0x080fe20003f26270 */
[----:B------:R-:W-:Y:S01]  /*0740*/  IMAD.WIDE.U32 R144, R144, UR4, R8 ;  /* 0x0000000490907c25 */ /* 0x000fe2000f8e0008 */
[----:B------:R-:W-:Y:S01]  /*0750*/  ULDC UR4, c[0x0][0x2c4] ;  /* 0x0000b10000047ab9 */ /* 0x000fe20000000800 */
[----:B------:R-:W-:Y:S02]  /*0760*/  ISETP.GE.OR P3, PT, R2, R199, P6 ;  /* 0x000000c70200720c */ /* 0x000fe40003766670 */
[----:B------:R-:W-:Y:S01]  /*0770*/  IMAD R3, R13, UR4, R60 ;  /* 0x000000040d037c24 */ /* 0x000fe2000f8e023c */
[----:B------:R-:W-:-:S02]  /*0780*/  SHF.R.S32.HI R8, RZ, 0x1f, R0 ;  /* 0x0000001fff087819 */ /* 0x000fc40000011400 */
[----:B------:R-:W-:Y:S01]  /*0790*/  IADD3 R15, R145, R15, RZ ;  /* 0x0000000f910f7210 */ /* 0x000fe20007ffe0ff */
[----:B------:R-:W-:Y:S07]  /*07a0*/  @P0 BRA `(.L_x_2286) ;  /* 0x00000000002c0947 */ /* 0x000fee0003800000 */
        /* <DEDUP_REMOVED lines=11> */
.L_x_2286:
[----:B------:R-:W-:Y:S05]  /*0860*/  BSYNC B0 ;  /* 0x0000000000007941 */ /* 0x000fea0003800000 */
.L_x_2285:
[----:B------:R-:W-:Y:S01]  /*0870*/  BSSY B0, `(.L_x_2287) ;  /* 0x0000012000007945 */ /* 0x000fe20003800000 */
[----:B------:R-:W-:Y:S02]  /*0880*/  IADD3 R6, P0, R3, R0, RZ ;  /* 0x0000000003067210 */ /* 0x000fe40007f1e0ff */
[----:B-1----:R-:W-:Y:S01]  /*0890*/  IADD3 R10, R0, 0x30, RZ ;  /* 0x00000030000a7810 */ /* 0x002fe20007ffe0ff */
[----:B------:R-:W-:Y:S05]  /*08a0*/  @P2 BRA `(.L_x_2288) ;  /* 0x0000000000382947 */ /* 0x000fea0003800000 */
[----:B------:R-:W-:Y:S01]  /*08b0*/  IADD3 R7, P2, R0, 0x10, RZ ;  /* 0x0000001000077810 */ /* 0x000fe20007f5e0ff */
[----:B------:R-:W-:Y:S01]  /*08c0*/  IMAD.MOV.U32 R12, RZ, RZ, R144 ;  /* 0x000000ffff0c7224 */ /* 0x000fe200078e0090 */
        /* <DEDUP_REMOVED lines=12> */
.L_x_2288:
[----:B------:R-:W-:Y:S05]  /*0990*/  BSYNC B0 ;  /* 0x0000000000007941 */ /* 0x000fea0003800000 */
.L_x_2287:
[----:B------:R-:W-:Y:S01]  /*09a0*/  BSSY B0, `(.L_x_2289) ;  /* 0x0000011000007945 */ /* 0x000fe20003800000 */
[----:B------:R-:W-:-:S03]  /*09b0*/  ISETP.GE.AND P2, PT, R10, R199, PT ;  /* 0x000000c70a00720c */ /* 0x000fc60003f46270 */
[----:B------:R-:W-:Y:S10]  /*09c0*/  @P1 BRA `(.L_x_2290) ;  /* 0x0000000000381947 */ /* 0x000ff40003800000 */
[----:B------:R-:W-:Y:S01]  /*09d0*/  IADD3 R7, P1, R0, 0x20, RZ ;  /* 0x0000002000077810 */ /* 0x000fe20007f3e0ff */
[----:B------:R-:W-:Y:S01]  /*09e0*/  IMAD.MOV.U32 R12, RZ, RZ, R144 ;  /* 0x000000ffff0c7224 */ /* 0x000fe200078e0090 */
[----:B------:R-:W-:Y:S01]  /*09f0*/  MOV R13, R15 ;  /* 0x0000000f000d7202 */ /* 0x000fe20000000f00 */
[----:B------:R-:W-:Y:S02]  /*0a00*/  ULDC.64 UR4, c[0x0][0x280] ;  /* 0x0000a00000047ab9 */ /* 0x000fe40000000a00 */
[----:B------:R-:W-:Y:S02]  /*0a10*/  IMAD.X R9, RZ, RZ, R8, P1 ;  /* 0x000000ffff097224 */ /* 0x000fe400008e0608 */
[----:B------:R-:W-:-:S04]  /*0a20*/  IMAD.WIDE.U32 R12, R7, R4, R12 ;  /* 0x00000004070c7225 */ /* 0x000fc800078e000c */
[----:B------:R-:W-:Y:S01]  /*0a30*/  IMAD R2, R9, R4, RZ ;  /* 0x0000000409027224 */ /* 0x000fe200078e02ff */
[----:B-1----:R-:W-:-:S03]  /*0a40*/  LEA R16, P1, R12, UR4, 0x1 ;  /* 0x000000040c107c11 */ /* 0x002fc6000f8208ff */
[----:B------:R-:W-:-:S05]  /*0a50*/  IMAD R2, R7, R5, R2 ;  /* 0x0000000507027224 */ /* 0x000fca00078e0202 */
[----:B------:R-:W-:-:S04]  /*0a60*/  IADD3 R7, R13, R2, RZ ;  /* 0x000000020d077210 */ /* 0x000fc80007ffe0ff */
[----:B------:R-:W-:-:S05]  /*0a70*/  LEA.HI.X R17, R12, UR5, R7, 0x1, P1 ;  /* 0x000000050c117c11 */ /* 0x000fca00088f0c07 */
[----:B------:R2:W-:Y:S04]  /*0a80*/  STG.E.128 desc[UR6][R16.64], RZ ;  /* 0x000000ff10007986 */ /* 0x0005e8000c101d06 */
[----:B------:R2:W-:Y:S04]  /*0a90*/  STG.E.128 desc[UR6][R16.64+0x80], RZ ;  /* 0x000080ff10007986 */ /* 0x0005e8000c101d06 */
[----:B------:R2:W-:Y:S02]  /*0aa0*/  STG.E.128 desc[UR6][R16.64+0x100], RZ ;  /* 0x000100ff10007986 */ /* 0x0005e4000c101d06 */
.L_x_2290:
[----:B------:R-:W-:Y:S05]  /*0ab0*/  BSYNC B0 ;  /* 0x0000000000007941 */ /* 0x000fea0003800000 */
.L_x_2289:
        /* <DEDUP_REMOVED lines=15> */
.L_x_2292:
[----:B------:R-:W-:Y:S05]  /*0bb0*/  BSYNC B0 ;  /* 0x0000000000007941 */ /* 0x000fea0003800000 */
.L_x_2291:
[----:B------:R-:W-:Y:S01]  /*0bc0*/  ISETP.GE.OR P6, PT, R10, R199, P6 ;  /* 0x000000c70a00720c */ /* 0x000fe200037c6670 */
[----:B------:R-:W-:Y:S01]  /*0bd0*/  ULDC.64 UR4, c[0x0][0x2b0] ;  /* 0x0000ac0000047ab9 */ /* 0x000fe20000000a00 */
[----:B------:R-:W-:Y:S01]  /*0be0*/  LEA.HI.X.SX32 R3, R3, R8, 0x1, P0 ;  /* 0x0000000803037211 */ /* 0x000fe200000f0eff */
[----:B------:R-:W-:Y:S01]  /*0bf0*/  @!P5 IMAD.MOV.U32 R9, RZ, RZ, 0x7f800000 ;  /* 0x7f800000ff09d424 */ /* 0x000fe200078e00ff */
[C---:B------:R-:W-:Y:S01]  /*0c00*/  LEA R2, P0, R6.reuse, UR4, 0x2 ;  /* 0x0000000406027c11 */ /* 0x040fe2000f8010ff */
[----:B------:R-:W-:Y:S02]  /*0c10*/  @!P4 IMAD.MOV.U32 R7, RZ, RZ, 0x7f800000 ;  /* 0x7f800000ff07c424 */ /* 0x000fe400078e00ff */
[----:B---3--:R-:W-:Y:S01]  /*0c20*/  @!P3 IMAD.MOV.U32 R5, RZ, RZ, 0x7f800000 ;  /* 0x7f800000ff05b424 */ /* 0x008fe200078e00ff */
[----:B------:R-:W-:-:S05]  /*0c30*/  LEA.HI.X R3, R6, UR5, R3, 0x2, P0 ;  /* 0x0000000506037c11 */ /* 0x000fca00080f1403 */
[----:B------:R3:W-:Y:S04]  /*0c40*/  @!P5 STG.E desc[UR6][R2.64], R9 ;  /* 0x000000090200d986 */ /* 0x0007e8000c101906 */
[----:B------:R3:W-:Y:S04]  /*0c50*/  @!P4 STG.E desc[UR6][R2.64+0x40], R7 ;  /* 0x000040070200c986 */ /* 0x0007e8000c101906 */
[----:B------:R3:W-:Y:S01]  /*0c60*/  @!P3 STG.E desc[UR6][R2.64+0x80], R5 ;  /* 0x000080050200b986 */ /* 0x0007e2000c101906 */
[----:B------:R-:W-:Y:S05]  /*0c70*/  @P6 EXIT ;  /* 0x000000000000694d */ /* 0x000fea0003800000 */
[----:B---3--:R-:W-:-:S05]  /*0c80*/  MOV R5, 0x7f800000 ;  /* 0x7f80000000057802 */ /* 0x008fca0000000f00 */
[----:B------:R-:W-:Y:S01]  /*0c90*/  STG.E desc[UR6][R2.64+0xc0], R5 ;  /* 0x0000c00502007986 */ /* 0x000fe2000c101906 */
[----:B------:R-:W-:Y:S05]  /*0ca0*/  EXIT ;  /* 0x000000000000794d */ /* 0x000fea0003800000 */
.L_x_2284:
[----:B------:R-:W1:Y:S01]  /*0cb0*/  LDC.64 R2, c[0x0][0x368] ;  /* 0x0000da00ff027b82 */ /* 0x000e620000000a00 */
        /* <DEDUP_REMOVED lines=11> */
[----:B-1----:R-:W1:Y:S02]  /*0d70*/  LDC.64 R2, c[0x0][0x378] ;  /* 0x0000de00ff027b82 */ /* 0x002e640000000a00 */
        /* <DEDUP_REMOVED lines=9> */
.L_x_2293:
[----:B------:R-:W-:Y:S05]  /*0e10*/  @!P3 BRA `(.L_x_2294) ;  /* 0x000000040044b947 */ /* 0x000fea0003800000 */
[----:B-----5:R-:W1:Y:S01]  /*0e20*/  LDC R13, c[0x0][0x380] ;  /* 0x0000e000ff0d7b82 */ /* 0x020e620000000800 */
[----:B------:R-:W-:Y:S01]  /*0e30*/  LEA R48, R134, 0xffffffc0, 0x6 ;  /* 0xffffffc086307811 */ /* 0x000fe200078e30ff */
[----:B------:R-:W-:-:S06]  /*0e40*/  ULDC.64 UR4, c[0x0][0x230] ;  /* 0x00008c0000047ab9 */ /* 0x000fcc0000000a00 */
        /* <DEDUP_REMOVED lines=11> */
[----:B------:R-:W1:Y:S04]  /*0f00*/  LDC R5, c[0x0][0x278] ;  /* 0x00009e00ff057b82 */ /* 0x000e680000000800 */
        /* <DEDUP_REMOVED lines=14> */
[----:B------:R-:W3:Y:S01]  /*0ff0*/  LDG.E R4, desc[UR6][R14.64] ;  /* 0x000000060e047981 */ /* 0x000ee2000c1e1900 */
[----:B-1----:R-:W-:Y:S01]  /*1000*/  IABS R2, R5 ;  /* 0x0000000500027213 */ /* 0x002fe20000000000 */
[----:B------:R-:W-:Y:S01]  /*1010*/  IMAD.MOV R21, RZ, RZ, -R21 ;  /* 0x000000ffff157224 */ /* 0x000fe200078e0a15 */
[----:B------:R-:W-:Y:S02]  /*1020*/  MOV R6, RZ ;  /* 0x000000ff00067202 */ /* 0x000fe40000000f00 */
[----:B------:R-:W1:Y:S01]  /*1030*/  I2F.RP R8, R2 ;  /* 0x0000000200087306 */ /* 0x000e620000209400 */
[----:B------:R-:W-:-:S05]  /*1040*/  IMAD R21, R13, R21, R48 ;  /* 0x000000150d157224 */ /* 0x000fca00078e0230 */
[----:B------:R-:W-:Y:S02]  /*1050*/  SHF.R.S32.HI R17, RZ, 0x1f, R21 ;  /* 0x0000001fff117819 */ /* 0x000fe40000011415 */
[----:B-1----:R-:W1:Y:S02]  /*1060*/  MUFU.RCP R7, R8 ;  /* 0x0000000800077308 */ /* 0x002e640000001000 */
[----:B-1----:R-:W-:-:S06]  /*1070*/  IADD3 R7, R7, 0xffffffe, RZ ;  /* 0x0ffffffe07077810 */ /* 0x002fcc0007ffe0ff */
[----:B------:R-:W1:Y:S02]  /*1080*/  F2I.FTZ.U32.TRUNC.NTZ R7, R7 ;  /* 0x0000000700077305 */ /* 0x000e64000021f000 */
[----:B-1----:R-:W-:-:S04]  /*1090*/  IMAD.MOV R0, RZ, RZ, -R7 ;  /* 0x000000ffff007224 */ /* 0x002fc800078e0a07 */
        /* <DEDUP_REMOVED lines=14> */
[----:B------:R-:W1:Y:S05]  /*1180*/  LDC.64 R2, c[0x0][0x238] ;  /* 0x00008e00ff027b82 */ /* 0x000e6a0000000a00 */
[----:B------:R-:W-:-:S06]  /*1190*/  @P2 IADD3 R0, R0, 0x1, RZ ;  /* 0x0000000100002810 */ /* 0x000fcc0007ffe0ff */
[----:B------:R-:W-:Y:S01]  /*11a0*/  @!P0 IMAD.MOV R0, RZ, RZ, -R0 ;  /* 0x000000ffff008224 */ /* 0x000fe200078e0a00 */
[----:B------:R-:W-:-:S04]  /*11b0*/  @!P1 LOP3.LUT R0, RZ, R5, RZ, 0x33, !PT ;  /* 0x00000005ff009212 */ /* 0x000fc800078e33ff */
[----:B------:R-:W-:Y:S02]  /*11c0*/  SHF.R.S32.HI R5, RZ, 0x1f, R0 ;  /* 0x0000001fff057819 */ /* 0x000fe40000011400 */
[----:B---3--:R-:W-:Y:S01]  /*11d0*/  SHF.R.S32.HI R7, RZ, 0x1f, R4 ;  /* 0x0000001fff077819 */ /* 0x008fe20000011404 */
[----:B------:R-:W-:-:S04]  /*11e0*/  IMAD.WIDE.U32 R12, R4, UR4, RZ ;  /* 0x00000004040c7c25 */ /* 0x000fc8000f8e00ff */
[C---:B------:R-:W-:Y:S02]  /*11f0*/  IMAD R15, R7.reuse, UR4, RZ ;  /* 0x00000004070f7c24 */ /* 0x040fe4000f8e02ff */
[----:B-1----:R-:W-:Y:S02]  /*1200*/  IMAD R7, R7, R2, RZ ;  /* 0x0000000207077224 */ /* 0x002fe400078e02ff */
[C---:B------:R-:W-:Y:S01]  /*1210*/  IMAD R6, R4.reuse, UR5, R15 ;  /* 0x0000000504067c24 */ /* 0x040fe2000f8e020f */
[----:B------:R-:W-:Y:S01]  /*1220*/  ULDC.64 UR4, c[0x0][0x260] ;  /* 0x0000980000047ab9 */ /* 0x000fe20000000a00 */
[----:B------:R-:W-:-:S03]  /*1230*/  IMAD R3, R4, R3, R7 ;  /* 0x0000000304037224 */ /* 0x000fc600078e0207 */
[----:B------:R-:W-:Y:S01]  /*1240*/  IADD3 R13, R13, R6, RZ ;  /* 0x000000060d0d7210 */ /* 0x000fe20007ffe0ff */
[-C--:B--2---:R-:W-:Y:S02]  /*1250*/  IMAD R6, R17, R152.reuse, RZ ;  /* 0x0000009811067224 */ /* 0x084fe400078e02ff */
[----:B------:R-:W-:-:S04]  /*1260*/  IMAD.WIDE.U32 R12, R21, R152, R12 ;  /* 0x00000098150c7225 */ /* 0x000fc800078e000c */
[----:B------:R-:W-:Y:S01]  /*1270*/  IMAD R6, R21, R153, R6 ;  /* 0x0000009915067224 */ /* 0x000fe200078e0206 */
[----:B------:R-:W-:-:S03]  /*1280*/  MOV R14, R12 ;  /* 0x0000000c000e7202 */ /* 0x000fc60000000f00 */
        /* <DEDUP_REMOVED lines=10> */
.L_x_2294:
        /* <DEDUP_REMOVED lines=49> */
.L_x_2296:
        /* <DEDUP_REMOVED lines=16> */
[----:B------:R-:W-:Y:S02]  /*1740*/  IADD3 R15, R21, R3, RZ ;  /* 0x00000003150f7210 */ /* 0x000fe40007ffe0ff */
[----:B------:R-:W-:Y:S01]  /*1750*/  MOV R21, R48 ;  /* 0x0000003000157202 */ /* 0x000fe20000000f00 */
        /* <DEDUP_REMOVED lines=14> */
.L_x_2295:
[----:B-----5:R1:W5:Y:S01]  /*1840*/  @P5 LDG.E R13, desc[UR6][R148.64] ;  /* 0x00000006940d5981 */ /* 0x020362000c1e1900 */
[----:B------:R-:W-:Y:S01]  /*1850*/  ISETP.NE.AND P0, PT, R200, -0x1, PT ;  /* 0xffffffffc800780c */ /* 0x000fe20003f05270 */
[----:B------:R-:W2:Y:S01]  /*1860*/  LDC.64 R2, c[0x0][0x240] ;  /* 0x00009000ff027b82 */ /* 0x000ea20000000a00 */
[----:B------:R-:W-:Y:S01]  /*1870*/  SHF.R.S32.HI R59, RZ, 0x1f, R58 ;  /* 0x0000001fff3b7819 */ /* 0x000fe2000001143a */
[----:B------:R-:W-:Y:S01]  /*1880*/  ULDC.64 UR4, c[0x0][0x268] ;  /* 0x00009a0000047ab9 */ /* 0x000fe20000000a00 */
[----:B------:R-:W-:Y:S01]  /*1890*/  IMAD.MOV.U32 R47, RZ, RZ, 0x10 ;  /* 0x00000010ff2f7424 */ /* 0x000fe200078e00ff */
[----:B------:R-:W-:Y:S01]  /*18a0*/  MOV R45, 0x20 ;  /* 0x00000020002d7802 */ /* 0x000fe20000000f00 */
[----:B------:R-:W-:Y:S01]  /*18b0*/  IMAD.SHL.U32 R56, R152, 0x10, RZ ;  /* 0x0000001098387824 */ /* 0x000fe200078e00ff */
[CC--:B------:R-:W-:Y:S02]  /*18c0*/  LEA.HI R25, R59.reuse, R58.reuse, RZ, 0x3 ;  /* 0x0000003a3b197211 */ /* 0x0c0fe400078f18ff */
[----:B------:R-:W-:Y:S01]  /*18d0*/  LEA.HI R29, R59, R58, RZ, 0x6 ;  /* 0x0000003a3b1d7211 */ /* 0x000fe200078f30ff */
[----:B------:R-:W3:Y:S01]  /*18e0*/  LDC R129, c[0x0][0x2e0] ;  /* 0x0000b800ff817b82 */ /* 0x000ee20000000800 */
[----:B------:R-:W-:-:S02]  /*18f0*/  SHF.R.S32.HI R142, RZ, 0x3, R25 ;  /* 0x00000003ff8e7819 */ /* 0x000fc40000011419 */
[----:B------:R-:W-:Y:S02]  /*1900*/  LOP3.LUT R25, R25, 0xfffffff8, RZ, 0xc0, !PT ;  /* 0xfffffff819197812 */ /* 0x000fe400078ec0ff */
[----:B------:R-:W-:Y:S01]  /*1910*/  SHF.R.S32.HI R143, RZ, 0x1f, R142 ;  /* 0x0000001fff8f7819 */ /* 0x000fe2000001148e */
[----:B------:R-:W-:Y:S01]  /*1920*/  IMAD.SHL.U32 R27, R142, 0x40, RZ ;  /* 0x000000408e1b7824 */ /* 0x000fe200078e00ff */
[----:B------:R-:W-:Y:S01]  /*1930*/  SHF.L.U32 R29, R29, 0x3, RZ ;  /* 0x000000031d1d7819 */ /* 0x000fe200000006ff */
[----:B------:R-:W4:Y:S01]  /*1940*/  @!P0 LDC.64 R6, c[0x0][0x228] ;  /* 0x00008a00ff068b82 */ /* 0x000f220000000a00 */
[----:B------:R-:W-:Y:S01]  /*1950*/  IMAD.IADD R62, R58, 0x1, -R25 ;  /* 0x000000013a3e7824 */ /* 0x000fe200078e0a19 */
[----:B------:R-:W-:Y:S02]  /*1960*/  LEA.HI R131, R59, R58, RZ, 0x4 ;  /* 0x0000003a3b837211 */ /* 0x000fe400078f20ff */
[----:B------:R-:W-:Y:S01]  /*1970*/  LOP3.LUT R27, R27, 0x1c0, RZ, 0xc0, !PT ;  /* 0x000001c01b1b7812 */ /* 0x000fe200078ec0ff */
[C---:B------:R-:W-:Y:S01]  /*1980*/  IMAD.SHL.U32 R18, R62.reuse, 0x8, RZ ;  /* 0x000000083e127824 */ /* 0x040fe200078e00ff */
[----:B------:R-:W-:-:S02]  /*1990*/  SHF.L.U32 R125, R62, 0x2, RZ ;  /* 0x000000023e7d7819 */ /* 0x000fc400000006ff */
[----:B------:R-:W-:Y:S01]  /*19a0*/  SHF.R.U32.HI R132, RZ, 0x3, R27 ;  /* 0x00000003ff847819 */ /* 0x000fe2000001161b */
[----:B------:R-:W1:Y:S01]  /*19b0*/  LDC.64 R150, c[0x0][0x250] ;  /* 0x00009400ff967b82 */ /* 0x000e620000000a00 */
[----:B------:R-:W-:Y:S01]  /*19c0*/  LOP3.LUT R25, R27, 0x38, R18, 0xf8, !PT ;  /* 0x000000381b197812 */ /* 0x000fe200078ef812 */
[C---:B--2---:R-:W-:Y:S01]  /*19d0*/  @P0 IMAD.WIDE.U32 R26, R200.reuse, R2, RZ ;  /* 0x00000002c81a0225 */ /* 0x044fe200078e00ff */
[----:B------:R-:W-:Y:S02]  /*19e0*/  LEA.HI R59, R59, R58, RZ, 0x5 ;  /* 0x0000003a3b3b7211 */ /* 0x000fe400078f28ff */
[----:B------:R-:W-:Y:S01]  /*19f0*/  LOP3.LUT R132, R25, R132, RZ, 0x3c, !PT ;  /* 0x0000008419847212 */ /* 0x000fe200078e3cff */
[----:B------:R-:W-:Y:S01]  /*1a00*/  @P0 IMAD.MOV.U32 R10, RZ, RZ, R26 ;  /* 0x000000ffff0a0224 */ /* 0x000fe200078e001a */
[----:B---3--:R-:W-:Y:S01]  /*1a10*/  LEA.HI R129, R129, R129, RZ, 0x1 ;  /* 0x0000008181817211 */ /* 0x008fe200078f08ff */
[----:B------:R-:W-:Y:S01]  /*1a20*/  @P0 IMAD R25, R200, R3, R27 ;  /* 0x00000003c8190224 */ /* 0x000fe200078e021b */
[----:B------:R-:W-:Y:S01]  /*1a30*/  LOP3.LUT R132, R132, 0xfffffe00, R29, 0xf8, !PT ;  /* 0xfffffe0084847812 */ /* 0x000fe200078ef81d */
[----:B------:R-:W-:Y:S01]  /*1a40*/  IMAD.WIDE R26, R19, 0x40, R142 ;  /* 0x00000040131a7825 */ /* 0x000fe200078e028e */
[----:B------:R-:W-:-:S02]  /*1a50*/  SHF.R.S32.HI R19, RZ, 0x1f, R18 ;  /* 0x0000001fff137819 */ /* 0x000fc40000011412 */
[----:B------:R-:W-:Y:S01]  /*1a60*/  SHF.R.S32.HI R127, RZ, 0x1, R129 ;  /* 0x00000001ff7f7819 */ /* 0x000fe20000011481 */
[-C--:B----4-:R-:W-:Y:S01]  /*1a70*/  @!P0 IMAD.WIDE.U32 R30, R11, R6.reuse, RZ ;  /* 0x000000060b1e8225 */ /* 0x090fe200078e00ff */
[----:B------:R-:W-:Y:S02]  /*1a80*/  SHF.L.U64.HI R57, R152, 0x4, R153 ;  /* 0x0000000498397819 */ /* 0x000fe40000010299 */
[----:B------:R-:W-:Y:S01]  /*1a90*/  SHF.R.S32.HI R59, RZ, 0x5, R59 ;  /* 0x00000005ff3b7819 */ /* 0x000fe2000001143b */
[----:B------:R-:W-:Y:S02]  /*1aa0*/  @!P0 IMAD R12, R9, R6, RZ ;  /* 0x00000006090c8224 */ /* 0x000fe400078e02ff */
[----:B------:R-:W-:Y:S02]  /*1ab0*/  @!P0 IMAD.MOV.U32 R10, RZ, RZ, R30 ;  /* 0x000000ffff0a8224 */ /* 0x000fe400078e001e */
[----:B------:R-:W-:Y:S01]  /*1ac0*/  @!P0 IMAD R7, R11, R7, R12 ;  /* 0x000000070b078224 */ /* 0x000fe200078e020c */
[----:B-1----:R-:W-:Y:S01]  /*1ad0*/  SHF.L.U64.HI R136, R150, 0x4, R151 ;  /* 0x0000000496887819 */ /* 0x002fe20000010297 */
[----:B------:R-:W-:Y:S01]  /*1ae0*/  IMAD R6, R27, R2, RZ ;  /* 0x000000021b067224 */ /* 0x000fe200078e02ff */
[C---:B------:R-:W-:Y:S01]  /*1af0*/  IADD3 R28, P1, R18.reuse, R10, RZ ;  /* 0x0000000a121c7210 */ /* 0x040fe20007f3e0ff */
[----:B------:R-:W-:Y:S01]  /*1b00*/  @!P0 IMAD.IADD R25, R31, 0x1, R7 ;  /* 0x000000011f198824 */ /* 0x000fe200078e0207 */
[----:B------:R-:W-:Y:S01]  /*1b10*/  IADD3 R24, P0, R18, R8, RZ ;  /* 0x0000000812187210 */ /* 0x000fe20007f1e0ff */
[----:B------:R-:W-:Y:S01]  /*1b20*/  IMAD R7, R5, UR4, RZ ;  /* 0x0000000405077c24 */ /* 0x000fe2000f8e02ff */
[----:B------:R-:W-:Y:S01]  /*1b30*/  LOP3.LUT R27, R131, 0xfffffff0, RZ, 0xc0, !PT ;  /* 0xfffffff0831b7812 */ /* 0x000fe200078ec0ff */
[----:B------:R-:W-:-:S02]  /*1b40*/  IMAD.X R29, R19, 0x1, R25, P1 ;  /* 0x00000001131d7824 */ /* 0x000fc400008e0619 */
[----:B------:R-:W-:Y:S01]  /*1b50*/  IMAD.X R25, R19, 0x1, R23, P0 ;  /* 0x0000000113197824 */ /* 0x000fe200000e0617 */
[----:B------:R-:W-:Y:S01]  /*1b60*/  IADD3 R130, -R27, R58, RZ ;  /* 0x0000003a1b827210 */ /* 0x000fe20007ffe1ff */
[----:B------:R-:W-:Y:S01]  /*1b70*/  IMAD.WIDE.U32 R22, R26, R2, R28 ;  /* 0x000000021a167225 */ /* 0x000fe200078e001c */
[----:B------:R-:W-:Y:S02]  /*1b80*/  SHF.R.S32.HI R2, RZ, 0x1f, R144 ;  /* 0x0000001fff027819 */ /* 0x000fe40000011490 */
[----:B------:R-:W-:Y:S01]  /*1b90*/  IADD3 R138, P0, R142, R21, RZ ;  /* 0x000000158e8a7210 */ /* 0x000fe20007f1e0ff */
[C---:B------:R-:W-:Y:S01]  /*1ba0*/  IMAD R20, R0.reuse, UR5, R7 ;  /* 0x0000000500147c24 */ /* 0x040fe2000f8e0207 */
[----:B------:R-:W-:Y:S01]  /*1bb0*/  SHF.R.S32.HI R63, RZ, 0x1f, R130 ;  /* 0x0000001fff3f7819 */ /* 0x000fe20000011482 */
[----:B------:R-:W-:Y:S01]  /*1bc0*/  IMAD.WIDE.U32 R24, R0, UR4, R24 ;  /* 0x0000000400187c25 */ /* 0x000fe2000f8e0018 */
[----:B------:R-:W-:Y:S02]  /*1bd0*/  ULDC.64 UR4, c[0x0][0x258] ;  /* 0x0000960000047ab9 */ /* 0x000fe40000000a00 */
[----:B------:R-:W-:Y:S01]  /*1be0*/  LEA.HI R63, R63, R130, RZ, 0x3 ;  /* 0x000000823f3f7211 */ /* 0x000fe200078f18ff */
[----:B------:R-:W-:Y:S01]  /*1bf0*/  IMAD R147, R2, UR4, RZ ;  /* 0x0000000402937c24 */ /* 0x000fe2000f8e02ff */
[----:B------:R-:W-:Y:S01]  /*1c00*/  SHF.R.S32.HI R2, RZ, 0x1f, R69 ;  /* 0x0000001fff027819 */ /* 0x000fe20000011445 */
[----:B------:R-:W-:Y:S01]  /*1c10*/  IMAD.X R17, R143, 0x1, R17, P0 ;  /* 0x000000018f117824 */ /* 0x000fe200000e0611 */
[----:B------:R-:W-:Y:S01]  /*1c20*/  IADD3 R140, P0, R18, R4, RZ ;  /* 0x00000004128c7210 */ /* 0x000fe20007f1e0ff */
[----:B------:R-:W-:Y:S01]  /*1c30*/  IMAD R3, R26, R3, R6 ;  /* 0x000000031a037224 */ /* 0x000fe200078e0206 */
[----:B------:R-:W-:Y:S01]  /*1c40*/  LEA.HI R67, R2, R69, RZ, 0x6 ;  /* 0x0000004502437211 */ /* 0x000fe200078f30ff */
[----:B------:R-:W-:Y:S01]  /*1c50*/  IMAD.IADD R21, R25, 0x1, R20 ;  /* 0x0000000119157824 */ /* 0x000fe200078e0214 */
[----:B------:R-:W-:Y:S01]  /*1c60*/  LOP3.LUT R7, R63, 0xfffffff8, RZ, 0xc0, !PT ;  /* 0xfffffff83f077812 */ /* 0x000fe200078ec0ff */
[----:B------:R-:W-:Y:S01]  /*1c70*/  IMAD.X R141, R19, 0x1, R15, P0 ;  /* 0x00000001138d7824 */ /* 0x000fe200000e060f */
[----:B------:R-:W-:Y:S01]  /*1c80*/  SHF.R.S32.HI R67, RZ, 0x6, R67 ;  /* 0x00000006ff437819 */ /* 0x000fe20000011443 */
[----:B------:R-:W-:Y:S01]  /*1c90*/  IMAD R17, R17, R150, RZ ;  /* 0x0000009611117224 */ /* 0x000fe200078e02ff */
[----:B------:R-:W-:Y:S01]  /*1ca0*/  IADD3 R23, R23, R3, RZ ;  /* 0x0000000317177210 */ /* 0x000fe20007ffe0ff */
[----:B------:R-:W-:Y:S01]  /*1cb0*/  IMAD.IADD R130, R130, 0x1, -R7 ;  /* 0x0000000182827824 */ /* 0x000fe200078e0a07 */
[----:B------:R-:W-:Y:S01]  /*1cc0*/  VIMNMX R67, RZ, R67, !PT ;  /* 0x00000043ff437248 */ /* 0x000fe20007fe0100 */
[----:B------:R-:W-:-:S02]  /*1cd0*/  IMAD R3, R143, R152, RZ ;  /* 0x000000988f037224 */ /* 0x000fc400078e02ff */
[----:B------:R-:W-:Y:S01]  /*1ce0*/  IMAD R126, R142, R127, R125 ;  /* 0x0000007f8e7e7224 */ /* 0x000fe200078e027d */
[----:B------:R-:W-:Y:S01]  /*1cf0*/  ISETP.GT.AND P0, PT, R134, R67, PT ;  /* 0x000000438600720c */ /* 0x000fe20003f04270 */
[----:B------:R-:W-:Y:S02]  /*1d00*/  IMAD.MOV.U32 R20, RZ, RZ, R24 ;  /* 0x000000ffff147224 */ /* 0x000fe400078e0018 */
[----:B------:R-:W-:Y:S01]  /*1d10*/  IMAD R147, R144, UR5, R147 ;  /* 0x0000000590937c24 */ /* 0x000fe2000f8e0293 */
[----:B------:R-:W-:Y:S01]  /*1d20*/  R2P PR, R130, 0x6 ;  /* 0x0000000682007804 */ /* 0x000fe20000000000 */
[----:B------:R-:W-:Y:S01]  /*1d30*/  IMAD R133, R138, R151, R17 ;  /* 0x000000978a857224 */ /* 0x000fe200078e0211 */
[--C-:B------:R-:W-:Y:S01]  /*1d40*/  SHF.R.S32.HI R116, RZ, 0x1f, R126.reuse ;  /* 0x0000001fff747819 */ /* 0x100fe2000001147e */
[C---:B------:R-:W-:Y:S02]  /*1d50*/  IMAD R3, R142.reuse, R153, R3 ;  /* 0x000000998e037224 */ /* 0x040fe400078e0203 */
[----:B------:R-:W-:Y:S01]  /*1d60*/  IMAD.IADD R125, R125, 0x1, R126 ;  /* 0x000000017d7d7824 */ /* 0x000fe200078e027e */
[----:B------:R-:W-:Y:S01]  /*1d70*/  SEL R47, R47, 0xfffffff0, !P1 ;  /* 0xfffffff02f2f7807 */ /* 0x000fe20004800000 */
[----:B------:R-:W-:Y:S01]  /*1d80*/  IMAD.WIDE.U32 R140, R142, R152, R140 ;  /* 0x000000988e8c7225 */ /* 0x000fe200078e008c */
[----:B------:R-:W-:-:S02]  /*1d90*/  SEL R45, R45, 0xffffffe0, !P2 ;  /* 0xffffffe02d2d7807 */ /* 0x000fc40005000000 */
[----:B------:R-:W-:Y:S01]  /*1da0*/  SHF.R.S32.HI R115, RZ, 0x1f, R125 ;  /* 0x0000001fff737819 */ /* 0x000fe2000001147d */
[----:B------:R-:W-:Y:S01]  /*1db0*/  IMAD.WIDE.U32 R144, R144, UR4, R22 ;  /* 0x0000000490907c25 */ /* 0x000fe2000f8e0016 */
[----:B------:R-:W-:-:S03]  /*1dc0*/  IADD3 R46, R141, R3, RZ ;  /* 0x000000038d2e7210 */ /* 0x000fc60007ffe0ff */
[----:B------:R-:W-:-:S04]  /*1dd0*/  IMAD.WIDE.U32 R138, R138, R150, R20 ;  /* 0x000000968a8a7225 */ /* 0x000fc800078e0014 */
[----:B------:R-:W-:Y:S02]  /*1de0*/  IMAD.SHL.U32 R135, R150, 0x10, RZ ;  /* 0x0000001096877824 */ /* 0x000fe400078e00ff */
[----:B------:R-:W-:Y:S02]  /*1df0*/  IMAD.SHL.U32 R128, R127, 0x10, RZ ;  /* 0x000000107f807824 */ /* 0x000fe400078e00ff */
[----:B------:R-:W-:Y:S02]  /*1e00*/  IMAD.IADD R147, R145, 0x1, R147 ;  /* 0x0000000191937824 */ /* 0x000fe400078e0293 */
[----:B------:R-:W-:Y:S02]  /*1e10*/  IMAD.IADD R133, R139, 0x1, R133 ;  /* 0x000000018b857824 */ /* 0x000fe400078e0285 */
        /* <DEDUP_REMOVED lines=13> */
[----:B------:R-:W2:Y:S01]  /*1ef0*/  LDC R68, c[0x0][0x340] ;  /* 0x0000d000ff447b82 */ /* 0x000ea20000000800 */
[----:B-----5:R-:W-:Y:S01]  /*1f00*/  IADD3 R48, R13, R48, RZ ;  /* 0x000000300d307210 */ /* 0x020fe20007ffe0ff */
[C---:B------:R-:W-:Y:S01]  /*1f10*/  IMAD R4, R11.reuse, UR11, R4 ;  /* 0x0000000b0b047c24 */ /* 0x040fe2000f8e0204 */
[----:B------:R-:W-:Y:S01]  /*1f20*/  ULDC.64 UR10, c[0x0][0x348] ;  /* 0x0000d200000a7ab9 */ /* 0x000fe20000000a00 */
[C---:B------:R-:W-:Y:S01]  /*1f30*/  IMAD.WIDE.U32 R16, R11.reuse, UR4, R18 ;  /* 0x000000040b107c25 */ /* 0x040fe2000f8e0012 */
[----:B------:R-:W-:Y:S01]  /*1f40*/  IADD3 R123, R128, 0x40, RZ ;  /* 0x00000040807b7810 */ /* 0x000fe20007ffe0ff */
[----:B------:R-:W-:Y:S01]  /*1f50*/  ULDC.U8 UR22, c[0x0][0x3c3] ;  /* 0x0000f0c000167ab9 */ /* 0x000fe20000000000 */
[----:B------:R-:W-:Y:S01]  /*1f60*/  IADD3 R64, R142, 0x30, RZ ;  /* 0x000000308e407810 */ /* 0x000fe20007ffe0ff */
        /* <DEDUP_REMOVED lines=13> */
[C-C-:B------:R-:W-:Y:S01]  /*2040*/  SHF.L.U64.HI R70, R2.reuse, 0x4, R3.reuse ;  /* 0x0000000402467819 */ /* 0x140fe20000010203 */
[----:B------:R-:W-:Y:S01]  /*2050*/  USHF.L.U64.HI UR23, UR20, 0x1, UR15 ;  /* 0x0000000114177899 */ /* 0x000fe2000801020f */
[----:B------:R-:W-:Y:S01]  /*2060*/  SHF.L.U64.HI R72, R2, 0x5, R3 ;  /* 0x0000000502487819 */ /* 0x000fe20000010203 */
[C---:B------:R-:W-:Y:S01]  /*2070*/  IMAD R4, R6.reuse, R3, R4 ;  /* 0x0000000306047224 */ /* 0x040fe200078e0204 */
[----:B------:R-:W-:Y:S01]  /*2080*/  SHF.R.S32.HI R114, RZ, 0x1f, R128 ;  /* 0x0000001fff727819 */ /* 0x000fe20000011480 */
[----:B------:R-:W-:Y:S01]  /*2090*/  IMAD.WIDE.U32 R6, R6, R2, R16 ;  /* 0x0000000206067225 */ /* 0x000fe200078e0010 */
[----:B------:R-:W-:Y:S01]  /*20a0*/  SHF.R.S32.HI R112, RZ, 0x1f, R123 ;  /* 0x0000001fff707819 */ /* 0x000fe2000001147b */
[----:B------:R-:W-:Y:S01]  /*20b0*/  USHF.L.U32 UR25, UR14, 0x1, URZ ;  /* 0x000000010e197899 */ /* 0x000fe2000800063f */
[----:B--2---:R-:W-:Y:S01]  /*20c0*/  LEA R68, -R68, RZ, 0x6 ;  /* 0x000000ff44447211 */ /* 0x004fe200078e31ff */
[----:B------:R-:W-:Y:S01]  /*20d0*/  IMAD.IADD R15, R15, 0x1, R9 ;  /* 0x000000010f0f7824 */ /* 0x000fe200078e0209 */
[----:B------:R-:W-:Y:S01]  /*20e0*/  ULDC UR21, c[0x0][0x2e0] ;  /* 0x0000b80000157ab9 */ /* 0x000fe20000000800 */
[----:B------:R-:W-:Y:S01]  /*20f0*/  IMAD.IADD R7, R7, 0x1, R4 ;  /* 0x0000000107077824 */ /* 0x000fe200078e0204 */
[----:B------:R-:W-:Y:S01]  /*2100*/  ULDC.64 UR16, c[0x0][0x250] ;  /* 0x0000940000107ab9 */ /* 0x000fe20000000a00 */
[C---:B------:R-:W-:Y:S01]  /*2110*/  IMAD R99, R5.reuse, UR12, RZ ;  /* 0x0000000c05637c24 */ /* 0x040fe2000f8e02ff */
[----:B------:R-:W-:Y:S01]  /*2120*/  USHF.L.U32 UR20, UR20, 0x1, URZ ;  /* 0x0000000114147899 */ /* 0x000fe2000800063f */
[----:B------:R-:W-:-:S02]  /*2130*/  IMAD R101, R5, UR10, RZ ;  /* 0x0000000a05657c24 */ /* 0x000fc4000f8e02ff */
[C---:B------:R-:W-:Y:S02]  /*2140*/  IMAD R99, R0.reuse, UR13, R99 ;  /* 0x0000000d00637c24 */ /* 0x040fe4000f8e0263 */
[----:B------:R-:W-:Y:S01]  /*2150*/  IMAD.WIDE.U32 R4, R0, UR12, R14 ;  /* 0x0000000c00047c25 */ /* 0x000fe2000f8e000e */
[----:B------:R-:W-:-:S03]  /*2160*/  ULDC.64 UR12, c[0x0][0x320] ;  /* 0x0000c800000c7ab9 */ /* 0x000fc60000000a00 */
[C---:B------:R-:W-:Y:S01]  /*2170*/  IMAD R101, R0.reuse, UR11, R101 ;  /* 0x0000000b00657c24 */ /* 0x040fe2000f8e0265 */
[----:B------:R-:W-:Y:S01]  /*2180*/  IADD3 R99, R5, R99, RZ ;  /* 0x0000006305637210 */ /* 0x000fe20007ffe0ff */
[----:B------:R-:W-:Y:S01]  /*2190*/  IMAD.WIDE.U32 R6, R0, UR10, R6 ;  /* 0x0000000a00067c25 */ /* 0x000fe2000f8e0006 */
[----:B------:R-:W-:Y:S01]  /*21a0*/  ULDC.64 UR10, c[0x0][0x318] ;  /* 0x0000c600000a7ab9 */ /* 0x000fe20000000a00 */
[----:B------:R-:W-:Y:S01]  /*21b0*/  LEA R98, P1, R4, UR12, 0x1 ;  /* 0x0000000c04627c11 */ /* 0x000fe2000f8208ff */
[----:B------:R-:W-:Y:S01]  /*21c0*/  UIMAD UR12, UR5, 0x60, URZ ;  /* 0x00000060050c78a4 */ /* 0x000fe2000f8e023f */
[----:B------:R-:W-:Y:S01]  /*21d0*/  IMAD R48, R127, R48, RZ ;  /* 0x000000307f307224 */ /* 0x000fe200078e02ff */
[----:B------:R-:W-:Y:S01]  /*21e0*/  LEA R100, P0, R6, UR10, 0x1 ;  /* 0x0000000a06647c11 */ /* 0x000fe2000f8008ff */
[----:B------:R-:W-:Y:S01]  /*21f0*/  IMAD.IADD R101, R7, 0x1, R101 ;  /* 0x0000000107657824 */ /* 0x000fe200078e0265 */
[----:B------:R-:W-:Y:S01]  /*2200*/  LEA.HI.X R99, R4, UR13, R99, 0x1, P1 ;  /* 0x0000000d04637c11 */ /* 0x000fe200088f0c63 */
[----:B------:R-:W-:Y:S01]  /*2210*/  USHF.L.U64.HI UR13, UR4, 0x5, UR5 ;  /* 0x00000005040d7899 */ /* 0x000fe20008010205 */
[----:B------:R-:W-:Y:S01]  /*2220*/  SHF.R.S32.HI R49, RZ, 0x1f, R48 ;  /* 0x0000001fff317819 */ /* 0x000fe20000011430 */
[----:B------:R-:W-:Y:S01]  /*2230*/  VIADD R121, R128, 0x80 ;  /* 0x0000008080797836 */ /* 0x000fe20000000000 */
[-C--:B------:R-:W-:Y:S01]  /*2240*/  IADD3 R104, P2, R125, R48.reuse, RZ ;  /* 0x000000307d687210 */ /* 0x080fe20007f5e0ff */
[----:B------:R-:W-:Y:S01]  /*2250*/  ULDC.64 UR4, c[0x0][0x220] ;  /* 0x0000880000047ab9 */ /* 0x000fe20000000a00 */
[----:B------:R-:W-:Y:S01]  /*2260*/  IADD3 R48, P4, R126, R48, RZ ;  /* 0x000000307e307210 */ /* 0x000fe20007f9e0ff */
[----:B------:R-:W-:Y:S01]  /*2270*/  IMAD.SHL.U32 R91, R151, 0x20, RZ ;  /* 0x00000020975b7824 */ /* 0x000fe200078e00ff */
[----:B------:R-:W-:Y:S01]  /*2280*/  LEA.HI.X R101, R6, UR11, R101, 0x1, P0 ;  /* 0x0000000b06657c11 */ /* 0x000fe200080f0c65 */
[----:B------:R-:W-:Y:S01]  /*2290*/  ULDC.64 UR10, c[0x0][0x218] ;  /* 0x00008600000a7ab9 */ /* 0x000fe20000000a00 */
[----:B------:R-:W-:Y:S01]  /*22a0*/  IADD3.X R105, R115, R49, RZ, P2, !PT ;  /* 0x0000003173697210 */ /* 0x000fe200017fe4ff */
[----:B------:R-:W-:Y:S01]  /*22b0*/  IMAD.X R49, R116, 0x1, R49, P4 ;  /* 0x0000000174317824 */ /* 0x000fe200020e0631 */
[----:B------:R-:W-:Y:S01]  /*22c0*/  LEA R94, P1, R140, UR10, 0x1 ;  /* 0x0000000a8c5e7c11 */ /* 0x000fe2000f8208ff */
[----:B------:R-:W-:Y:S01]  /*22d0*/  IMAD.WIDE.U32 R8, R150, 0x20, RZ ;  /* 0x0000002096087825 */ /* 0x000fe200078e00ff */
[----:B------:R-:W-:Y:S01]  /*22e0*/  LEA R97, P0, R138, UR4, 0x1 ;  /* 0x000000048a617c11 */ /* 0x000fe2000f8008ff */
[----:B------:R-:W-:Y:S01]  /*22f0*/  USHF.L.U64.HI UR24, UR14, 0x1, UR13 ;  /* 0x000000010e187899 */ /* 0x000fe2000801020d */
[C---:B------:R-:W-:Y:S01]  /*2300*/  SHF.L.U64.HI R105, R104.reuse, 0x1, R105 ;  /* 0x0000000168697819 */ /* 0x040fe20000010269 */
[----:B------:R-:W-:Y:S01]  /*2310*/  IMAD.SHL.U32 R104, R104, 0x2, RZ ;  /* 0x0000000268687824 */ /* 0x000fe200078e00ff */
[----:B------:R-:W-:Y:S01]  /*2320*/  LEA.HI.X R95, R140, UR11, R46, 0x1, P1 ;  /* 0x0000000b8c5f7c11 */ /* 0x000fe200088f0c2e */
[----:B------:R-:W-:Y:S01]  /*2330*/  ULDC.64 UR10, c[0x0][0x360] ;  /* 0x0000d800000a7ab9 */ /* 0x000fe20000000a00 */
[----:B------:R-:W-:Y:S01]  /*2340*/  LEA.HI.X R96, R138, UR5, R133, 0x1, P0 ;  /* 0x000000058a607c11 */ /* 0x000fe200080f0c85 */
[----:B------:R-:W-:Y:S01]  /*2350*/  ULDC.64 UR4, c[0x0][0x358] ;  /* 0x0000d60000047ab9 */ /* 0x000fe20000000a00 */
[C---:B------:R-:W-:Y:S01]  /*2360*/  SHF.L.U64.HI R49, R48.reuse, 0x1, R49 ;  /* 0x0000000130317819 */ /* 0x040fe20000010231 */
[----:B------:R-:W-:Y:S01]  /*2370*/  IMAD.SHL.U32 R48, R48, 0x2, RZ ;  /* 0x0000000230307824 */ /* 0x000fe200078e00ff */
[----:B------:R-:W-:Y:S01]  /*2380*/  IADD3 R102, P4, R104, UR10, RZ ;  /* 0x0000000a68667c10 */ /* 0x000fe2000ff9e0ff */
[----:B------:R-:W-:Y:S01]  /*2390*/  IMAD.IADD R120, R128, 0x1, R123 ;  /* 0x0000000180787824 */ /* 0x000fe200078e027b */
[----:B------:R-:W-:Y:S01]  /*23a0*/  IADD3 R104, P2, R104, UR4, RZ ;  /* 0x0000000468687c10 */ /* 0x000fe2000ff5e0ff */
[----:B------:R-:W-:Y:S01]  /*23b0*/  IMAD.IADD R119, R128, 0x1, R121 ;  /* 0x0000000180777824 */ /* 0x000fe200078e0279 */
[----:B------:R-:W-:Y:S01]  /*23c0*/  IADD3.X R103, R105, UR11, RZ, P4, !PT ;  /* 0x0000000b69677c10 */ /* 0x000fe2000a7fe4ff */
[----:B------:R-:W-:Y:S01]  /*23d0*/  IMAD R93, R151, 0x60, RZ ;  /* 0x00000060975d7824 */ /* 0x000fe200078e02ff */
[----:B------:R-:W-:Y:S01]  /*23e0*/  IADD3 R20, P1, R48, UR10, RZ ;  /* 0x0000000a30147c10 */ /* 0x000fe2000ff3e0ff */
[----:B------:R-:W-:Y:S01]  /*23f0*/  IMAD.IADD R91, R9, 0x1, R91 ;  /* 0x00000001095b7824 */ /* 0x000fe200078e025b */
[----:B------:R-:W-:Y:S01]  /*2400*/  IADD3.X R105, R105, UR5, RZ, P2, !PT ;  /* 0x0000000569697c10 */ /* 0x000fe200097fe4ff */
[----:B------:R-:W-:Y:S01]  /*2410*/  IMAD.SHL.U32 R5, R153, 0x20, RZ ;  /* 0x0000002099057824 */ /* 0x000fe200078e00ff */
[----:B------:R-:W-:Y:S01]  /*2420*/  IADD3 R81, P2, R56, R56, RZ ;  /* 0x0000003838517210 */ /* 0x000fe20007f5e0ff */
[----:B------:R-:W-:Y:S01]  /*2430*/  IMAD.WIDE.U32 R150, R150, 0x60, RZ ;  /* 0x0000006096967825 */ /* 0x000fe200078e00ff */
[----:B------:R-:W-:Y:S01]  /*2440*/  IADD3 R48, P0, R48, UR4, RZ ;  /* 0x0000000430307c10 */ /* 0x000fe2000ff1e0ff */
[----:B------:R-:W-:Y:S01]  /*2450*/  UIADD3 UR27, UR19, UR12, URZ ;  /* 0x0000000c131b7290 */ /* 0x000fe2000fffe03f */
[----:B------:R-:W-:Y:S01]  /*2460*/  IADD3.X R21, R49, UR11, RZ, P1, !PT ;  /* 0x0000000b31157c10 */ /* 0x000fe20008ffe4ff */
[----:B------:R-:W-:Y:S01]  /*2470*/  IMAD.X R82, R57, 0x1, R57, P2 ;  /* 0x0000000139527824 */ /* 0x000fe200010e0639 */
[----:B------:R-:W-:Y:S01]  /*2480*/  IADD3 R77, P1, R81, 0x40, RZ ;  /* 0x00000040514d7810 */ /* 0x000fe20007f3e0ff */
[----:B------:R-:W-:Y:S01]  /*2490*/  IMAD.SHL.U32 R124, R127, 0x20, RZ ;  /* 0x000000207f7c7824 */ /* 0x000fe200078e00ff */
[----:B------:R-:W-:Y:S01]  /*24a0*/  IADD3.X R49, R49, UR5, RZ, P0, !PT ;  /* 0x0000000531317c10 */ /* 0x000fe200087fe4ff */
[----:B------:R-:W-:Y:S01]  /*24b0*/  IMAD R122, R127, 0x30, RZ ;  /* 0x000000307f7a7824 */ /* 0x000fe200078e02ff */
[----:B------:R-:W-:Y:S01]  /*24c0*/  IADD3 R81, P0, R81, 0x80, RZ ;  /* 0x0000008051517810 */ /* 0x000fe20007f1e0ff */
[----:B------:R-:W-:Y:S01]  /*24d0*/  IMAD.X R78, RZ, RZ, R82, P1 ;  /* 0x000000ffff4e7224 */ /* 0x000fe200008e0652 */
[----:B------:R-:W-:Y:S01]  /*24e0*/  IADD3 R86, P2, R56, R77, RZ ;  /* 0x0000004d38567210 */ /* 0x000fe20007f5e0ff */
[----:B------:R-:W-:Y:S01]  /*24f0*/  IMAD.IADD R118, R128, 0x1, R120 ;  /* 0x0000000180767824 */ /* 0x000fe200078e0278 */
[----:B------:R-:W-:Y:S01]  /*2500*/  IADD3 R80, P1, R71, R71, RZ ;  /* 0x0000004747507210 */ /* 0x000fe20007f3e0ff */
[----:B------:R-:W-:Y:S01]  /*2510*/  IMAD.X R82, RZ, RZ, R82, P0 ;  /* 0x000000ffff527224 */ /* 0x000fe200000e0652 */
[----:B------:R-:W-:Y:S01]  /*2520*/  IADD3 R90, P0, R56, R81, RZ ;  /* 0x00000051385a7210 */ /* 0x000fe20007f1e0ff */
[C---:B------:R-:W-:Y:S01]  /*2530*/  IMAD.X R85, R57.reuse, 0x1, R78, P2 ;  /* 0x0000000139557824 */ /* 0x040fe200010e064e */
[----:B------:R-:W-:Y:S01]  /*2540*/  IADD3 R76, P4, R80, 0x40, RZ ;  /* 0x00000040504c7810 */ /* 0x000fe20007f9e0ff */
[----:B------:R-:W-:Y:S01]  /*2550*/  IMAD.X R79, R70, 0x1, R70, P1 ;  /* 0x00000001464f7824 */ /* 0x000fe200008e0646 */
[----:B------:R-:W-:Y:S01]  /*2560*/  IADD3 R80, P2, R80, 0x80, RZ ;  /* 0x0000008050507810 */ /* 0x000fe20007f5e0ff */
[----:B------:R-:W-:Y:S01]  /*2570*/  IMAD.WIDE.U32 R152, R152, 0x20, RZ ;  /* 0x0000002098987825 */ /* 0x000fe200078e00ff */
[----:B------:R-:W-:Y:S01]  /*2580*/  IADD3.X R89, R57, R82, RZ, P0, !PT ;  /* 0x0000005239597210 */ /* 0x000fe200007fe4ff */
[----:B------:R-:W-:Y:S01]  /*2590*/  ULDC UR4, c[0x0][0x2e0] ;  /* 0x0000b80000047ab9 */ /* 0x000fe20000000800 */
[----:B------:R-:W-:Y:S01]  /*25a0*/  IADD3 R88, P0, R80, R71, RZ ;  /* 0x0000004750587210 */ /* 0x000fe20007f1e0ff */
[--C-:B------:R-:W-:Y:S01]  /*25b0*/  IMAD.X R75, RZ, RZ, R79.reuse, P4 ;  /* 0x000000ffff4b7224 */ /* 0x100fe200020e064f */
[----:B------:R-:W-:Y:S01]  /*25c0*/  IADD3 R117, R128, R119, RZ ;  /* 0x0000007780757210 */ /* 0x000fe20007ffe0ff */
[----:B------:R-:W-:Y:S01]  /*25d0*/  IMAD.X R79, RZ, RZ, R79, P2 ;  /* 0x000000ffff4f7224 */ /* 0x000fe200010e064f */
[----:B------:R-:W-:Y:S01]  /*25e0*/  IADD3 R84, P1, R76, R71, RZ ;  /* 0x000000474c547210 */ /* 0x000fe20007f3e0ff */
[C---:B------:R-:W-:Y:S01]  /*25f0*/  IMAD.SHL.U32 R92, R8.reuse, 0x2, RZ ;  /* 0x00000002085c7824 */ /* 0x040fe200078e00ff */
[----:B------:R-:W-:Y:S01]  /*2600*/  SHF.L.U64.HI R91, R8, 0x1, R91 ;  /* 0x00000001085b7819 */ /* 0x000fe2000001025b */
[----:B------:R-:W-:Y:S01]  /*2610*/  IMAD.SHL.U32 R73, R2, 0x20, RZ ;  /* 0x0000002002497824 */ /* 0x000fe200078e00ff */
[----:B------:R-:W-:Y:S01]  /*2620*/  IADD3 R93, R151, R93, RZ ;  /* 0x0000005d975d7210 */ /* 0x000fe20007ffe0ff */
[C---:B------:R-:W-:Y:S01]  /*2630*/  VIADD R66, R142.reuse, 0x10 ;  /* 0x000000108e427836 */ /* 0x040fe20000000000 */
[----:B------:R-:W-:Y:S01]  /*2640*/  SHF.R.S32.HI R113, RZ, 0x1f, R124 ;  /* 0x0000001fff717819 */ /* 0x000fe2000001147c */
[----:B------:R-:W-:Y:S01]  /*2650*/  VIADD R65, R142, 0x20 ;  /* 0x000000208e417836 */ /* 0x000fe20000000000 */
[----:B------:R-:W-:Y:S01]  /*2660*/  SHF.R.S32.HI R111, RZ, 0x1f, R122 ;  /* 0x0000001fff6f7819 */ /* 0x000fe2000001147a */
[C---:B------:R-:W-:Y:S01]  /*2670*/  VIADD R15, R18.reuse, 0x40 ;  /* 0x00000040120f7836 */ /* 0x040fe20000000000 */
[----:B------:R-:W-:Y:S01]  /*2680*/  SHF.R.S32.HI R110, RZ, 0x1f, R121 ;  /* 0x0000001fff6e7819 */ /* 0x000fe20000011479 */
[----:B------:R-:W-:Y:S01]  /*2690*/  VIADD R14, R18, 0x80 ;  /* 0x00000080120e7836 */ /* 0x000fe20000000000 */
[----:B------:R-:W-:Y:S01]  /*26a0*/  SHF.R.S32.HI R109, RZ, 0x1f, R120 ;  /* 0x0000001fff6d7819 */ /* 0x000fe20000011478 */
[----:B------:R-:W-:Y:S01]  /*26b0*/  IMAD.MOV.U32 R13, RZ, RZ, R134 ;  /* 0x000000ffff0d7224 */ /* 0x000fe200078e0086 */
[----:B------:R-:W-:Y:S01]  /*26c0*/  SHF.R.S32.HI R108, RZ, 0x1f, R119 ;  /* 0x0000001fff6c7819 */ /* 0x000fe20000011477 */
[----:B------:R-:W-:Y:S01]  /*26d0*/  IMAD.IADD R74, R153, 0x1, R5 ;  /* 0x00000001994a7824 */ /* 0x000fe200078e0205 */
[----:B------:R-:W-:Y:S01]  /*26e0*/  SHF.R.S32.HI R107, RZ, 0x1f, R118 ;  /* 0x0000001fff6b7819 */ /* 0x000fe20000011476 */
[----:B------:R-:W-:Y:S01]  /*26f0*/  IMAD.X R87, R79, 0x1, R70, P0 ;  /* 0x000000014f577824 */ /* 0x000fe200000e0646 */
[----:B------:R-:W-:Y:S01]  /*2700*/  SHF.R.S32.HI R106, RZ, 0x1f, R117 ;  /* 0x0000001fff6a7819 */ /* 0x000fe20000011475 */
[----:B------:R-:W-:Y:S01]  /*2710*/  ULDC UR5, c[0x0][0x2e0] ;  /* 0x0000b80000057ab9 */ /* 0x000fe20000000800 */
[----:B------:R-:W-:Y:S01]  /*2720*/  IADD3.X R83, R75, R70, RZ, P1, !PT ;  /* 0x000000464b537210 */ /* 0x000fe20000ffe4ff */
[----:B------:R-:W-:Y:S01]  /*2730*/  ULDC.64 UR10, c[0x0][0x248] ;  /* 0x00009200000a7ab9 */ /* 0x000fe20000000a00 */
[----:B------:R-:W-:Y:S01]  /*2740*/  ULDC.64 UR12, c[0x0][0x230] ;  /* 0x00008c00000c7ab9 */ /* 0x000fe20000000a00 */
[----:B------:R-:W-:-:S05]  /*2750*/  ULDC.64 UR14, c[0x0][0x238] ;  /* 0x00008e00000e7ab9 */ /* 0x000fca0000000a00 */
.L_x_2343:
[----:B------:R-:W-:Y:S04]  /*2760*/  IMAD.SHL.U32 R17, R13, 0x40, RZ ;  /* 0x000000400d117824 */ /* 0x000fe800078e00ff */
[----:B------:R-:W-:Y:S04]  /*2770*/  VIADD R16, R17, 0xffffffc0 ;  /* 0xffffffc011107836 */ /* 0x000fe80000000000 */
[--C-:B------:R-:W-:Y:S02]  /*2780*/  IMAD.IADD R155, R61, 0x1, -R16.reuse ;  /* 0x000000013d9b7824 */ /* 0x100fe400078e0a10 */
[----:B------:R-:W-:Y:S03]  /*2790*/  IMAD.IADD R137, R69, 0x1, -R16 ;  /* 0x0000000145897824 */ /* 0x000fe600078e0a10 */
[-C--:B------:R-:W-:Y:S02]  /*27a0*/  ISETP.GE.AND P6, PT, R142, R155.reuse, PT ;  /* 0x0000009b8e00720c */ /* 0x080fe40003fc6270 */
[----:B------:R-:W-:Y:S02]  /*27b0*/  ISETP.GE.AND P5, PT, R66, R155, PT ;  /* 0x0000009b4200720c */ /* 0x000fe40003fa6270 */
[-C--:B------:R-:W-:Y:S02]  /*27c0*/  ISETP.GE.AND P6, PT, R142, R137.reuse, !P6 ;  /* 0x000000898e00720c */ /* 0x080fe400077c6270 */
[----:B------:R-:W-:Y:S02]  /*27d0*/  ISETP.GE.AND P5, PT, R66, R137, !P5 ;  /* 0x000000894200720c */ /* 0x000fe40006fa6270 */
[C---:B------:R-:W-:Y:S04]  /*27e0*/  ISETP.GE.AND P1, PT, R65.reuse, R155, PT ;  /* 0x0000009b4100720c */ /* 0x040fe80003f26270 */
[----:B------:R-:W-:Y:S05]  /*27f0*/  ISETP.GE.AND P1, PT, R65, R137, !P1 ;  /* 0x000000894100720c */ /* 0x000fea0004f26270 */
[----:B-1--4-:R-:W2:Y:S01]  /*2800*/  @P6 LDG.E.128 R24, desc[UR6][R98.64] ;  /* 0x0000000662186981 */ /* 0x012ea2000c1e1d00 */
[----:B------:R-:W-:Y:S01]  /*2810*/  @P6 IMAD.MOV.U32 R2, RZ, RZ, R97 ;  /* 0x000000ffff026224 */ /* 0x000fe200078e0061 */
[C---:B------:R-:W-:Y:S01]  /*2820*/  @P5 IADD3 R22, P0, R98.reuse, UR20, RZ ;  /* 0x0000001462165c10 */ /* 0x040fe2000ff1e0ff */
[----:B------:R-:W-:Y:S03]  /*2830*/  @P6 IMAD.MOV.U32 R3, RZ, RZ, R96 ;  /* 0x000000ffff036224 */ /* 0x000fe600078e0060 */
[----:B------:R-:W-:Y:S02]  /*2840*/  @P5 IADD3.X R23, R99, UR23, RZ, P0, !PT ;  /* 0x0000001763175c10 */ /* 0x000fe400087fe4ff */
[C---:B------:R-:W-:Y:S04]  /*2850*/  @P5 LEA R32, P0, R135.reuse, R97, 0x1 ;  /* 0x0000006187205211 */ /* 0x040fe800078008ff */
[----:B------:R-:W-:Y:S02]  /*2860*/  @P5 LEA.HI.X R33, R135, R96, R136, 0x1, P0 ;  /* 0x0000006087215211 */ /* 0x000fe400000f0c88 */
[----:B------:R-:W-:Y:S04]  /*2870*/  @P1 IADD3 R34, P0, R98, UR25, RZ ;  /* 0x0000001962221c10 */ /* 0x000fe8000ff1e0ff */
[----:B------:R-:W-:Y:S01]  /*2880*/  @P1 IADD3.X R35, R99, UR24, RZ, P0, !PT ;  /* 0x0000001863231c10 */ /* 0x000fe200087fe4ff */
[----:B--2---:R-:W-:Y:S04]  /*2890*/  @P6 STG.E.128 desc[UR6][R2.64], R24 ;  /* 0x0000001802006986 */ /* 0x004fe8000c101d06 */
[----:B------:R-:W2:Y:S04]  /*28a0*/  @P6 LDG.E.128 R4, desc[UR6][R98.64+0x80] ;  /* 0x0000800662046981 */ /* 0x000ea8000c1e1d00 */
[----:B--2---:R-:W-:Y:S04]  /*28b0*/  @P6 STG.E.128 desc[UR6][R2.64+0x80], R4 ;  /* 0x0000800402006986 */ /* 0x004fe8000c101d06 */
[----:B------:R-:W2:Y:S04]  /*28c0*/  @P6 LDG.E.128 R8, desc[UR6][R98.64+0x100] ;  /* 0x0001000662086981 */ /* 0x000ea8000c1e1d00 */
[----:B--2---:R1:W-:Y:S04]  /*28d0*/  @P6 STG.E.128 desc[UR6][R2.64+0x100], R8 ;  /* 0x0001000802006986 */ /* 0x0043e8000c101d06 */
[----:B------:R-:W2:Y:S01]  /*28e0*/  @P5 LDG.E.128 R28, desc[UR6][R22.64] ;  /* 0x00000006161c5981 */ /* 0x000ea2000c1e1d00 */
[----:B-1----:R-:W-:Y:S05]  /*28f0*/  @P1 IADD3 R2, P0, R97, R92, RZ ;  /* 0x0000005c61021210 */ /* 0x002fea0007f1e0ff */
[----:B------:R-:W-:Y:S01]  /*2900*/  @P1 IMAD.X R3, R96, 0x1, R91, P0 ;  /* 0x0000000160031824 */ /* 0x000fe200000e065b */
[C---:B------:R-:W-:Y:S04]  /*2910*/  ISETP.GE.AND P0, PT, R64.reuse, R155, PT ;  /* 0x0000009b4000720c */ /* 0x040fe80003f06270 */
[----:B------:R-:W-:Y:S01]  /*2920*/  ISETP.GE.AND P0, PT, R64, R137, !P0 ;  /* 0x000000894000720c */ /* 0x000fe20004706270 */
[----:B--2---:R-:W-:Y:S04]  /*2930*/  @P5 STG.E.128 desc[UR6][R32.64], R28 ;  /* 0x0000001c20005986 */ /* 0x004fe8000c101d06 */
[----:B------:R-:W2:Y:S04]  /*2940*/  @P5 LDG.E.128 R4, desc[UR6][R22.64+0x80] ;  /* 0x0000800616045981 */ /* 0x000ea8000c1e1d00 */
[----:B--2---:R1:W-:Y:S04]  /*2950*/  @P5 STG.E.128 desc[UR6][R32.64+0x80], R4 ;  /* 0x0000800420005986 */ /* 0x0043e8000c101d06 */
[----:B------:R2:W3:Y:S02]  /*2960*/  @P5 LDG.E.128 R24, desc[UR6][R22.64+0x100] ;  /* 0x0001000616185981 */ /* 0x0004e4000c1e1d00 */
[----:B--2---:R-:W-:Y:S04]  /*2970*/  @P0 IADD3 R22, P2, R98, UR18, RZ ;  /* 0x0000001262160c10 */ /* 0x004fe8000ff5e0ff */
[----:B------:R-:W-:Y:S01]  /*2980*/  @P0 IADD3.X R23, R99, UR27, RZ, P2, !PT ;  /* 0x0000001b63170c10 */ /* 0x000fe200097fe4ff */
[----:B---3--:R2:W-:Y:S04]  /*2990*/  @P5 STG.E.128 desc[UR6][R32.64+0x100], R24 ;  /* 0x0001001820005986 */ /* 0x0085e8000c101d06 */
[----:B------:R-:W3:Y:S04]  /*29a0*/  @P1 LDG.E.128 R8, desc[UR6][R34.64] ;  /* 0x0000000622081981 */ /* 0x000ee8000c1e1d00 */
[----:B---3--:R3:W-:Y:S04]  /*29b0*/  @P1 STG.E.128 desc[UR6][R2.64], R8 ;  /* 0x0000000802001986 */ /* 0x0087e8000c101d06 */
[----:B-1----:R-:W4:Y:S04]  /*29c0*/  @P1 LDG.E.128 R4, desc[UR6][R34.64+0x80] ;  /* 0x0000800622041981 */ /* 0x002f28000c1e1d00 */
[----:B----4-:R1:W-:Y:S04]  /*29d0*/  @P1 STG.E.128 desc[UR6][R2.64+0x80], R4 ;  /* 0x0000800402001986 */ /* 0x0103e8000c101d06 */
[----:B------:R-:W4:Y:S04]  /*29e0*/  @P1 LDG.E.128 R28, desc[UR6][R34.64+0x100] ;  /* 0x00010006221c1981 */ /* 0x000f28000c1e1d00 */
[----:B----4-:R4:W-:Y:S01]  /*29f0*/  @P1 STG.E.128 desc[UR6][R2.64+0x100], R28 ;  /* 0x0001001c02001986 */ /* 0x0109e2000c101d06 */
[----:B--2---:R-:W-:Y:S03]  /*2a00*/  @P0 IADD3 R32, P1, R97, R150, RZ ;  /* 0x0000009661200210 */ /* 0x004fe60007f3e0ff */
[----:B------:R-:W2:Y:S02]  /*2a10*/  @P0 LDG.E.128 R24, desc[UR6][R22.64] ;  /* 0x0000000616180981 */ /* 0x000ea4000c1e1d00 */
[----:B------:R-:W-:Y:S01]  /*2a20*/  @P0 IMAD.X R33, R96, 0x1, R93, P1 ;  /* 0x0000000160210824 */ /* 0x000fe200008e065d */
[----:B------:R-:W-:Y:S04]  /*2a30*/  ISETP.NE.AND P1, PT, RZ, UR4, PT ;  /* 0x00000004ff007c0c */ /* 0x000fe8000bf25270 */
[----:B--2---:R4:W-:Y:S04]  /*2a40*/  @P0 STG.E.128 desc[UR6][R32.64], R24 ;  /* 0x0000001820000986 */ /* 0x0049e8000c101d06 */
[----:B---3--:R-:W2:Y:S04]  /*2a50*/  @P0 LDG.E.128 R8, desc[UR6][R22.64+0x80] ;  /* 0x0000800616080981 */ /* 0x008ea8000c1e1d00 */
[----:B--2---:R4:W-:Y:S04]  /*2a60*/  @P0 STG.E.128 desc[UR6][R32.64+0x80], R8 ;  /* 0x0000800820000986 */ /* 0x0049e8000c101d06 */
[----:B-1----:R-:W2:Y:S04]  /*2a70*/  @P0 LDG.E.128 R4, desc[UR6][R22.64+0x100] ;  /* 0x0001000616040981 */ /* 0x002ea8000c1e1d00 */
[----:B--2---:R4:W-:Y:S01]  /*2a80*/  @P0 STG.E.128 desc[UR6][R32.64+0x100], R4 ;  /* 0x0001000420000986 */ /* 0x0049e2000c101d06 */
[C---:B------:R-:W-:Y:S04]  /*2a90*/  LEA R98, P0, R68.reuse, R98, 0x1 ;  /* 0x0000006244627211 */ /* 0x040fe800078008ff */
[----:B------:R-:W-:Y:S01]  /*2aa0*/  LEA.HI.X.SX32 R99, R68, R99, 0x1, P0 ;  /* 0x0000006344637211 */ /* 0x000fe200000f0eff */
[----:B------:R-:W-:Y:S08]  /*2ab0*/  @!P1 BRA `(.L_x_2298) ;  /* 0x0000007400349947 */ /* 0x000ff00003800000 */
[----:B------:R-:W-:Y:S11]  /*2ac0*/  ISETP.NE.AND P0, PT, RZ, UR22, PT ;  /* 0x00000016ff007c0c */ /* 0x000ff6000bf05270 */
[----:B------:R-:W-:Y:S02]  /*2ad0*/  @!UPT UIADD3 URZ, URZ, URZ, URZ ;  /* 0x0000003f3f3ff290 */ /* 0x000fe4000fffe03f */
[----:B------:R-:W-:Y:S05]  /*2ae0*/  @!P0 BRA `(.L_x_2299) ;  /* 0x0000002800688947 */ /* 0x000fea0003800000 */
[CC--:B------:R-:W-:Y:S01]  /*2af0*/  ISETP.GE.AND P4, PT, R65.reuse, R155.reuse, PT ;  /* 0x0000009b4100720c */ /* 0x0c0fe20003f86270 */
[----:B----4-:R-:W1:Y:S01]  /*2b00*/  LDC R3, c[0x0][0x2e0] ;  /* 0x0000b800ff037b82 */ /* 0x010e620000000800 */
[C---:B------:R-:W-:Y:S01]  /*2b10*/  ISETP.GE.AND P2, PT, R64.reuse, R155, PT ;  /* 0x0000009b4000720c */ /* 0x040fe20003f46270 */
[----:B------:R-:W-:Y:S01]  /*2b20*/  BSSY B0, `(.L_x_2300) ;  /* 0x000009c000007945 */ /* 0x000fe20003800000 */
[-C--:B------:R-:W-:Y:S02]  /*2b30*/  ISETP.GE.AND P4, PT, R65, R137.reuse, !P4 ;  /* 0x000000894100720c */ /* 0x080fe40006786270 */
[----:B------:R-:W-:Y:S01]  /*2b40*/  ISETP.GE.AND P2, PT, R64, R137, !P2 ;  /* 0x000000894000720c */ /* 0x000fe20005746270 */
[----:B-1----:R-:W-:Y:S05]  /*2b50*/  IMAD.U32 R3, R3, -0x20, RZ ;  /* 0xffffffe003037824 */ /* 0x002fea00078e00ff */
[C---:B------:R-:W-:Y:S02]  /*2b60*/  LEA R55, P1, R3.reuse, R48, 0x1 ;  /* 0x0000003003377211 */ /* 0x040fe400078208ff */
[C---:B------:R-:W-:Y:S02]  /*2b70*/  LEA R53, P0, R3.reuse, R20, 0x1 ;  /* 0x0000001403357211 */ /* 0x040fe400078008ff */
[C---:B------:R-:W-:Y:S02]  /*2b80*/  LEA.HI.X.SX32 R52, R3.reuse, R49, 0x1, P1 ;  /* 0x0000003103347211 */ /* 0x040fe400008f0eff */
[----:B------:R-:W-:Y:S01]  /*2b90*/  LEA.HI.X.SX32 R44, R3, R21, 0x1, P0 ;  /* 0x00000015032c7211 */ /* 0x000fe200000f0eff */
[----:B------:R-:W-:Y:S08]  /*2ba0*/  @!P6 BRA `(.L_x_2301) ;  /* 0x00000008004ce947 */ /* 0x000ff00003800000 */
[----:B------:R-:W-:Y:S01]  /*2bb0*/  ISETP.GE.AND P0, PT, R18, UR4, PT ;  /* 0x0000000412007c0c */ /* 0x000fe2000bf06270 */
[----:B------:R-:W2:Y:S01]  /*2bc0*/  LDG.E.128 R24, desc[UR6][R100.64] ;  /* 0x0000000664187981 */ /* 0x000ea2000c1e1d00 */
[----:B------:R-:W-:Y:S11]  /*2bd0*/  ISETP.GE.AND P1, PT, R15, UR4, PT ;  /* 0x000000040f007c0c */ /* 0x000ff6000bf26270 */
[----:B------:R-:W3:Y:S06]  /*2be0*/  @!P0 LDG.E.64 R22, desc[UR6][R20.64] ;  /* 0x0000000614168981 */ /* 0x000eec000c1e1b00 */
[----:B------:R-:W4:Y:S01]  /*2bf0*/  @!P0 LDG.E.64 R40, desc[UR6][R48.64] ;  /* 0x0000000630288981 */ /* 0x000f22000c1e1b00 */
[--C-:B---3--:R-:W-:Y:S01]  /*2c00*/  @!P0 HADD2.F32 R31, -RZ, R22.reuse.H0_H0 ;  /* 0x20000016ff1f8230 */ /* 0x108fe20000004100 */
[----:B--2---:R-:W-:Y:S01]  /*2c10*/  @!P0 MOV R28, R24 ;  /* 0x00000018001c8202 */ /* 0x004fe20000000f00 */
[----:B------:R-:W-:Y:S01]  /*2c20*/  @!P0 HADD2.F32 R29, -RZ, R22.H1_H1 ;  /* 0x30000016ff1d8230 */ /* 0x000fe20000004100 */
[----:B------:R-:W-:Y:S01]  /*2c30*/  @!P0 MOV R30, R25 ;  /* 0x00000019001e8202 */ /* 0x000fe20000000f00 */
[--C-:B------:R-:W-:Y:S02]  /*2c40*/  @!P0 HADD2.F32 R22, -RZ, R23.reuse.H0_H0 ;  /* 0x20000017ff168230 */ /* 0x100fe40000004100 */
[--C-:B------:R-:W-:Y:S02]  /*2c50*/  @!P0 HADD2.F32 R35, -RZ, R28.reuse.H1_H1 ;  /* 0x3000001cff238230 */ /* 0x100fe40000004100 */
[----:B------:R-:W-:Y:S02]  /*2c60*/  @!P0 HADD2.F32 R28, -RZ, R28.H0_H0 ;  /* 0x2000001cff1c8230 */ /* 0x000fe40000004100 */
[--C-:B----4-:R-:W-:Y:S02]  /*2c70*/  @!P0 HADD2.F32 R37, -RZ, R40.reuse.H0_H0 ;  /* 0x20000028ff258230 */ /* 0x110fe40000004100 */
[CC--:B------:R-:W-:Y:S01]  /*2c80*/  @!P0 FMUL.FTZ R43, R35.reuse, R31.reuse ;  /* 0x0000001f232b8220 */ /* 0x0c0fe20000410000 */
[----:B------:R-:W-:Y:S02]  /*2c90*/  @!P0 HADD2.F32 R23, -RZ, R23.H1_H1 ;  /* 0x30000017ff178230 */ /* 0x000fe40000004100 */
[C---:B------:R-:W-:Y:S01]  /*2ca0*/  @!P0 FMUL.FTZ R0, R28.reuse, R31 ;  /* 0x0000001f1c008220 */ /* 0x040fe20000410000 */
[----:B------:R-:W-:Y:S02]  /*2cb0*/  @!P0 HADD2.F32 R39, -RZ, R40.H1_H1 ;  /* 0x30000028ff278230 */ /* 0x000fe40000004100 */
[----:B------:R-:W-:Y:S01]  /*2cc0*/  @!P0 FFMA.FTZ R43, R28, R37, -R43 ;  /* 0x000000251c2b8223 */ /* 0x000fe2000001082b */
[--C-:B------:R-:W-:Y:S01]  /*2cd0*/  @!P0 HADD2.F32 R36, -RZ, R41.reuse.H0_H0 ;  /* 0x20000029ff248230 */ /* 0x100fe20000004100 */
[----:B------:R-:W-:Y:S01]  /*2ce0*/  @!P0 MOV R31, R26 ;  /* 0x0000001a001f8202 */ /* 0x000fe20000000f00 */
[----:B------:R-:W-:Y:S01]  /*2cf0*/  @!P0 HADD2.F32 R41, -RZ, R41.H1_H1 ;  /* 0x30000029ff298230 */ /* 0x000fe20000004100 */
[----:B------:R-:W-:Y:S01]  /*2d00*/  @!P0 MOV R28, R27 ;  /* 0x0000001b001c8202 */ /* 0x000fe20000000f00 */
[----:B------:R-:W-:Y:S01]  /*2d10*/  @!P0 FFMA.FTZ R0, R35, R37, R0 ;  /* 0x0000002523008223 */ /* 0x000fe20000010000 */
[--C-:B------:R-:W-:Y:S02]  /*2d20*/  @!P0 HADD2.F32 R35, -RZ, R30.reuse.H1_H1 ;  /* 0x3000001eff238230 */ /* 0x100fe40000004100 */
[----:B------:R-:W-:Y:S02]  /*2d30*/  @!P0 HADD2.F32 R30, -RZ, R30.H0_H0 ;  /* 0x2000001eff1e8230 */ /* 0x000fe40000004100 */
[--C-:B------:R-:W-:Y:S02]  /*2d40*/  @!P0 HADD2.F32 R34, -RZ, R31.reuse.H1_H1 ;  /* 0x3000001fff228230 */ /* 0x100fe40000004100 */
[-C--:B------:R-:W-:Y:S01]  /*2d50*/  @!P0 FMUL.FTZ R51, R35, R29.reuse ;  /* 0x0000001d23338220 */ /* 0x080fe20000410000 */
[----:B------:R-:W-:Y:S02]  /*2d60*/  @!P0 HADD2.F32 R31, -RZ, R31.H0_H0 ;  /* 0x2000001fff1f8230 */ /* 0x000fe40000004100 */
[----:B------:R-:W-:Y:S01]  /*2d70*/  @!P0 FMUL.FTZ R2, R30, R29 ;  /* 0x0000001d1e028220 */ /* 0x000fe20000410000 */
[--C-:B------:R-:W-:Y:S01]  /*2d80*/  @!P0 HADD2.F32 R37, -RZ, R28.reuse.H1_H1 ;  /* 0x3000001cff258230 */ /* 0x100fe20000004100 */
[----:B------:R-:W-:Y:S01]  /*2d90*/  @!P0 F2FP.F16.F32.PACK_AB R43, R0, R43 ;  /* 0x0000002b002b823e */ /* 0x000fe200000000ff */
[----:B------:R-:W-:Y:S02]  /*2da0*/  @!P0 HADD2.F32 R28, -RZ, R28.H0_H0 ;  /* 0x2000001cff1c8230 */ /* 0x000fe40000004100 */
[-C--:B------:R-:W-:Y:S01]  /*2db0*/  @!P0 FMUL.FTZ R3, R31, R22.reuse ;  /* 0x000000161f038220 */ /* 0x080fe20000410000 */
[----:B------:R-:W-:Y:S01]  /*2dc0*/  @!P0 FMUL.FTZ R38, R34, R22 ;  /* 0x0000001622268220 */ /* 0x000fe20000410000 */
[----:B------:R-:W-:Y:S01]  /*2dd0*/  @!P0 FMUL.FTZ R137, R37, R23 ;  /* 0x0000001725898220 */ /* 0x000fe20000410000 */
[----:B------:R-:W-:Y:S01]  /*2de0*/  @!P0 FFMA.FTZ R2, R35, R39, R2 ;  /* 0x0000002723028223 */ /* 0x000fe20000010002 */
[----:B------:R-:W-:Y:S01]  /*2df0*/  @!P0 FMUL.FTZ R4, R28, R23 ;  /* 0x000000171c048220 */ /* 0x000fe20000410000 */
[-C--:B------:R-:W-:Y:S01]  /*2e00*/  @!P0 FFMA.FTZ R3, R34, R36.reuse, R3 ;  /* 0x0000002422038223 */ /* 0x080fe20000010003 */
[----:B------:R-:W-:Y:S01]  /*2e10*/  @!P0 FFMA.FTZ R51, R30, R39, -R51 ;  /* 0x000000271e338223 */ /* 0x000fe20000010833 */
[----:B------:R-:W-:Y:S01]  /*2e20*/  @!P0 FFMA.FTZ R38, R31, R36, -R38 ;  /* 0x000000241f268223 */ /* 0x000fe20000010826 */
[-C--:B------:R-:W-:Y:S01]  /*2e30*/  @!P0 FFMA.FTZ R137, R28, R41.reuse, -R137 ;  /* 0x000000291c898223 */ /* 0x080fe20000010889 */
[----:B------:R-:W-:Y:S01]  /*2e40*/  @!P0 FFMA.FTZ R4, R37, R41, R4 ;  /* 0x0000002925048223 */ /* 0x000fe20000010004 */
[----:B------:R-:W-:Y:S02]  /*2e50*/  @!P0 MOV R24, R43 ;  /* 0x0000002b00188202 */ /* 0x000fe40000000f00 */
[----:B------:R-:W-:Y:S02]  /*2e60*/  @!P0 F2FP.F16.F32.PACK_AB R42, R2, R51 ;  /* 0x00000033022a823e */ /* 0x000fe400000000ff */
[----:B------:R-:W-:Y:S02]  /*2e70*/  @!P0 F2FP.F16.F32.PACK_AB R38, R3, R38 ;  /* 0x000000260326823e */ /* 0x000fe400000000ff */
[----:B------:R-:W-:Y:S02]  /*2e80*/  @!P0 F2FP.F16.F32.PACK_AB R137, R4, R137 ;  /* 0x000000890489823e */ /* 0x000fe400000000ff */
[----:B------:R-:W-:Y:S02]  /*2e90*/  @!P0 MOV R25, R42 ;  /* 0x0000002a00198202 */ /* 0x000fe40000000f00 */
[----:B------:R-:W-:Y:S02]  /*2ea0*/  @!P0 MOV R26, R38 ;  /* 0x00000026001a8202 */ /* 0x000fe40000000f00 */
[----:B------:R-:W-:Y:S02]  /*2eb0*/  @!P0 MOV R27, R137 ;  /* 0x00000089001b8202 */ /* 0x000fe40000000f00 */
[----:B------:R-:W-:Y:S03]  /*2ec0*/  ISETP.GE.AND P0, PT, R14, UR4, PT ;  /* 0x000000040e007c0c */ /* 0x000fe6000bf06270 */
[----:B------:R1:W-:Y:S08]  /*2ed0*/  STG.E.128 desc[UR6][R94.64], R24 ;  /* 0x000000185e007986 */ /* 0x0003f0000c101d06 */
[----:B------:R-:W2:Y:S08]  /*2ee0*/  LDG.E.128 R28, desc[UR6][R100.64+0x80] ;  /* 0x00008006641c7981 */ /* 0x000eb0000c1e1d00 */
[----:B------:R-:W3:Y:S06]  /*2ef0*/  @!P1 LDG.E.64 R22, desc[UR6][R20.64+0x40] ;  /* 0x0000400614169981 */ /* 0x000eec000c1e1b00 */
[----:B------:R-:W4:Y:S01]  /*2f00*/  @!P1 LDG.E.64 R40, desc[UR6][R48.64+0x40] ;  /* 0x0000400630289981 */ /* 0x000f22000c1e1b00 */
[----:B--2---:R-:W-:Y:S02]  /*2f10*/  @!P1 MOV R32, R28 ;  /* 0x0000001c00209202 */ /* 0x004fe40000000f00 */
[----:B-1----:R-:W-:Y:S02]  /*2f20*/  @!P1 MOV R26, R29 ;  /* 0x0000001d001a9202 */ /* 0x002fe40000000f00 */
[----:B------:R-:W-:Y:S01]  /*2f30*/  @!P1 MOV R27, R30 ;  /* 0x0000001e001b9202 */ /* 0x000fe20000000f00 */
[--C-:B------:R-:W-:Y:S02]  /*2f40*/  @!P1 HADD2.F32 R34, -RZ, R32.reuse.H1_H1 ;  /* 0x30000020ff229230 */ /* 0x100fe40000004100 */
[----:B------:R-:W-:Y:S02]  /*2f50*/  @!P1 HADD2.F32 R24, -RZ, R32.H0_H0 ;  /* 0x20000020ff189230 */ /* 0x000fe40000004100 */
[--C-:B---3--:R-:W-:Y:S02]  /*2f60*/  @!P1 HADD2.F32 R33, -RZ, R22.reuse.H0_H0 ;  /* 0x20000016ff219230 */ /* 0x108fe40000004100 */
[----:B------:R-:W-:Y:S02]  /*2f70*/  @!P1 HADD2.F32 R25, -RZ, R22.H1_H1 ;  /* 0x30000016ff199230 */ /* 0x000fe40000004100 */
[--C-:B------:R-:W-:Y:S02]  /*2f80*/  @!P1 HADD2.F32 R22, -RZ, R23.reuse.H0_H0 ;  /* 0x20000017ff169230 */ /* 0x100fe40000004100 */
[-C--:B------:R-:W-:Y:S01]  /*2f90*/  @!P1 FMUL.FTZ R38, R34, R33.reuse ;  /* 0x0000002122269220 */ /* 0x080fe20000410000 */
[--C-:B----4-:R-:W-:Y:S02]  /*2fa0*/  @!P1 HADD2.F32 R35, -RZ, R40.reuse.H0_H0 ;  /* 0x20000028ff239230 */ /* 0x110fe40000004100 */
[C---:B------:R-:W-:Y:S01]  /*2fb0*/  @!P1 FMUL.FTZ R5, R24.reuse, R33 ;  /* 0x0000002118059220 */ /* 0x040fe20000410000 */
[----:B------:R-:W-:Y:S02]  /*2fc0*/  @!P1 HADD2.F32 R23, -RZ, R23.H1_H1 ;  /* 0x30000017ff179230 */ /* 0x000fe40000004100 */
[----:B------:R-:W-:Y:S02]  /*2fd0*/  @!P1 HADD2.F32 R37, -RZ, R40.H1_H1 ;  /* 0x30000028ff259230 */ /* 0x000fe40000004100 */
[----:B------:R-:W-:Y:S01]  /*2fe0*/  @!P1 FFMA.FTZ R38, R24, R35, -R38 ;  /* 0x0000002318269223 */ /* 0x000fe20000010826 */
[--C-:B------:R-:W-:Y:S01]  /*2ff0*/  @!P1 HADD2.F32 R36, -RZ, R41.reuse.H0_H0 ;  /* 0x20000029ff249230 */ /* 0x100fe20000004100 */
        /* <DEDUP_REMOVED lines=43> */
[----:B------:R-:W-:Y:S01]  /*32b0*/  @!P0 FMUL.FTZ R38, R34, R33 ;  /* 0x0000002122268220 */ /* 0x000fe20000410000 */
[----:B------:R-:W-:Y:S02]  /*32c0*/  @!P0 HADD2.F32 R23, -RZ, R23.H1_H1 ;  /* 0x30000017ff178230 */ /* 0x000fe40000004100 */
[----:B------:R-:W-:Y:S02]  /*32d0*/  @!P0 HADD2.F32 R37, -RZ, R40.H1_H1 ;  /* 0x30000028ff258230 */ /* 0x000fe40000004100 */
[----:B------:R-:W-:Y:S01]  /*32e0*/  @!P0 FFMA.FTZ R38, R28, R35, -R38 ;  /* 0x000000231c268223 */ /* 0x000fe20000010826 */
[----:B------:R-:W-:Y:S01]  /*32f0*/  @!P0 MOV R28, R27 ;  /* 0x0000001b001c8202 */ /* 0x000fe20000000f00 */
        /* <DEDUP_REMOVED lines=30> */
.L_x_2301:
[----:B------:R-:W-:Y:S05]  /*34e0*/  BSYNC B0 ;  /* 0x0000000000007941 */ /* 0x000fea0003800000 */
.L_x_2300:
[----:B------:R-:W-:Y:S04]  /*34f0*/  BSSY B0, `(.L_x_2302) ;  /* 0x000009f000007945 */ /* 0x000fe80003800000 */
[----:B------:R-:W-:Y:S05]  /*3500*/  @!P5 BRA `(.L_x_2303) ;  /* 0x000000080074d947 */ /* 0x000fea0003800000 */
[C---:B------:R-:W-:Y:S02]  /*3510*/  LEA R156, P1, R71.reuse, R100, 0x1 ;  /* 0x00000064479c7211 */ /* 0x040fe400078208ff */
[----:B------:R-:W-:Y:S02]  /*3520*/  SHF.L.U32 R155, R128, 0x1, RZ ;  /* 0x00000001809b7819 */ /* 0x000fe400000006ff */
[----:B------:R-:W-:Y:S02]  /*3530*/  ISETP.GE.AND P0, PT, R18, UR4, PT ;  /* 0x0000000412007c0c */ /* 0x000fe4000bf06270 */
[----:B------:R-:W-:Y:S02]  /*3540*/  LEA.HI.X R157, R71, R101, R70, 0x1, P1 ;  /* 0x00000065479d7211 */ /* 0x000fe400008f0c46 */
[-C--:B------:R-:W-:Y:S02]  /*3550*/  IADD3 R32, P1, R20, R155.reuse, RZ ;  /* 0x0000009b14207210 */ /* 0x080fe40007f3e0ff */
[----:B------:R-:W-:Y:S01]  /*3560*/  SHF.L.U64.HI R137, R128, 0x1, R114 ;  /* 0x0000000180897819 */ /* 0x000fe20000010272 */
[----:B-1----:R-:W2:Y:S01]  /*3570*/  LDG.E.128 R24, desc[UR6][R156.64] ;  /* 0x000000069c187981 */ /* 0x002ea2000c1e1d00 */
[----:B------:R-:W-:Y:S02]  /*3580*/  IADD3 R50, P5, R48, R155, RZ ;  /* 0x0000009b30327210 */ /* 0x000fe40007fbe0ff */
[-C--:B------:R-:W-:Y:S02]  /*3590*/  IADD3.X R33, R21, R137.reuse, RZ, P1, !PT ;  /* 0x0000008915217210 */ /* 0x080fe40000ffe4ff */
[----:B------:R-:W-:Y:S02]  /*35a0*/  IADD3.X R51, R49, R137, RZ, P5, !PT ;  /* 0x0000008931337210 */ /* 0x000fe40002ffe4ff */
[----:B------:R-:W-:Y:S01]  /*35b0*/  LEA R154, P5, R56, R94, 0x1 ;  /* 0x0000005e389a7211 */ /* 0x000fe200078a08ff */
[----:B------:R-:W3:Y:S01]  /*35c0*/  @!P0 LDG.E.64 R22, desc[UR6][R32.64] ;  /* 0x0000000620168981 */ /* 0x000ee2000c1e1b00 */
[----:B------:R-:W-:Y:S05]  /*35d0*/  ISETP.GE.AND P1, PT, R15, UR4, PT ;  /* 0x000000040f007c0c */ /* 0x000fea000bf26270 */
        /* <DEDUP_REMOVED lines=22> */
[----:B------:R-:W-:Y:S01]  /*3740*/  @!P0 FMUL.FTZ R155, R37, R29 ;  /* 0x0000001d259b8220 */ /* 0x000fe20000410000 */
[----:B------:R-:W-:Y:S01]  /*3750*/  @!P0 HADD2.F32 R31, -RZ, R31.H0_H0 ;  /* 0x2000001fff1f8230 */ /* 0x000fe20000004100 */
[----:B------:R-:W-:Y:S01]  /*3760*/  @!P0 F2FP.F16.F32.PACK_AB R137, R0, R137 ;  /* 0x000000890089823e */ /* 0x000fe200000000ff */
[--C-:B------:R-:W-:Y:S02]  /*3770*/  @!P0 HADD2.F32 R39, -RZ, R28.reuse.H1_H1 ;  /* 0x3000001cff278230 */ /* 0x100fe40000004100 */
[----:B------:R-:W-:Y:S01]  /*3780*/  @!P0 FMUL.FTZ R2, R30, R29 ;  /* 0x0000001d1e028220 */ /* 0x000fe20000410000 */
[----:B------:R-:W-:Y:S01]  /*3790*/  @!P0 HADD2.F32 R28, -RZ, R28.H0_H0 ;  /* 0x2000001cff1c8230 */ /* 0x000fe20000004100 */
[----:B------:R-:W-:Y:S01]  /*37a0*/  @!P0 MOV R24, R137 ;  /* 0x0000008900188202 */ /* 0x000fe20000000f00 */
[-C--:B------:R-:W-:Y:S01]  /*37b0*/  @!P0 FMUL.FTZ R3, R31, R22.reuse ;  /* 0x000000161f038220 */ /* 0x080fe20000410000 */
[----:B------:R-:W-:Y:S01]  /*37c0*/  @!P0 FMUL.FTZ R40, R36, R22 ;  /* 0x0000001624288220 */ /* 0x000fe20000410000 */
        /* <DEDUP_REMOVED lines=13> */
[----:B------:R-:W-:Y:S02]  /*38a0*/  @!P0 MOV R27, R159 ;  /* 0x0000009f001b8202 */ /* 0x000fe40000000f00 */
[----:B------:R-:W-:Y:S02]  /*38b0*/  LEA.HI.X R155, R56, R95, R57, 0x1, P5 ;  /* 0x0000005f389b7211 */ /* 0x000fe400028f0c39 */
        /* <DEDUP_REMOVED lines=98> */
.L_x_2303:
[----:B------:R-:W-:Y:S05]  /*3ee0*/  BSYNC B0 ;  /* 0x0000000000007941 */ /* 0x000fea0003800000 */
.L_x_2302:
[----:B------:R-:W-:Y:S04]  /*3ef0*/  BSSY B0, `(.L_x_2304) ;  /* 0x00000a7000007945 */ /* 0x000fe80003800000 */
[----:B------:R-:W-:Y:S05]  /*3f00*/  @!P4 BRA `(.L_x_2305) ;  /* 0x000000080094c947 */ /* 0x000fea0003800000 */
[CC--:B------:R-:W-:Y:S02]  /*3f10*/  LEA R156, P1, R73.reuse, R100.reuse, 0x1 ;  /* 0x00000064499c7211 */ /* 0x0c0fe400078208ff */
[----:B--2---:R-:W-:Y:S02]  /*3f20*/  SHF.L.U32 R155, R124, 0x1, RZ ;  /* 0x000000017c9b7819 */ /* 0x004fe400000006ff */
[----:B------:R-:W-:Y:S02]  /*3f30*/  ISETP.GE.AND P0, PT, R18, UR4, PT ;  /* 0x0000000412007c0c */ /* 0x000fe4000bf06270 */
[----:B------:R-:W-:Y:S02]  /*3f40*/  LEA.HI.X R157, R73, R101, R72, 0x1, P1 ;  /* 0x00000065499d7211 */ /* 0x000fe400008f0c48 */
[----:B------:R-:W-:Y:S02]  /*3f50*/  SHF.L.U64.HI R137, R124, 0x1, R113 ;  /* 0x000000017c897819 */ /* 0x000fe40000010271 */
[-C--:B------:R-:W-:Y:S01]  /*3f60*/  IADD3 R32, P1, R20, R155.reuse, RZ ;  /* 0x0000009b14207210 */ /* 0x080fe20007f3e0ff */
[----:B-1----:R1:W2:Y:S01]  /*3f70*/  LDG.E.128 R24, desc[UR6][R156.64] ;  /* 0x000000069c187981 */ /* 0x0022a2000c1e1d00 */
[----:B------:R-:W-:Y:S02]  /*3f80*/  IADD3 R50, P4, R48, R155, RZ ;  /* 0x0000009b30327210 */ /* 0x000fe40007f9e0ff */
[-C--:B------:R-:W-:Y:S02]  /*3f90*/  IADD3.X R33, R21, R137.reuse, RZ, P1, !PT ;  /* 0x0000008915217210 */ /* 0x080fe40000ffe4ff */
[----:B------:R-:W-:Y:S02]  /*3fa0*/  IADD3.X R51, R49, R137, RZ, P4, !PT ;  /* 0x0000008931337210 */ /* 0x000fe400027fe4ff */
[C---:B------:R-:W-:Y:S01]  /*3fb0*/  LEA R158, P4, R76.reuse, R100, 0x1 ;  /* 0x000000644c9e7211 */ /* 0x040fe200078808ff */
[----:B------:R-:W3:Y:S01]  /*3fc0*/  @!P0 LDG.E.64 R22, desc[UR6][R32.64] ;  /* 0x0000000620168981 */ /* 0x000ee2000c1e1b00 */
[----:B------:R-:W-:Y:S02]  /*3fd0*/  ISETP.GE.AND P1, PT, R15, UR4, PT ;  /* 0x000000040f007c0c */ /* 0x000fe4000bf26270 */
[----:B------:R-:W-:Y:S02]  /*3fe0*/  LEA.HI.X R159, R76, R101, R75, 0x1, P4 ;  /* 0x000000654c9f7211 */ /* 0x000fe400020f0c4b */
[C---:B------:R-:W-:Y:S01]  /*3ff0*/  LEA R160, P5, R152.reuse, R94, 0x1 ;  /* 0x0000005e98a07211 */ /* 0x040fe200078a08ff */
[----:B------:R-:W4:Y:S03]  /*4000*/  @!P0 LDG.E.64 R42, desc[UR6][R50.64] ;  /* 0x00000006322a8981 */ /* 0x000f26000c1e1b00 */
[----:B------:R-:W-:Y:S02]  /*4010*/  LEA.HI.X R161, R152, R95, R74, 0x1, P5 ;  /* 0x0000005f98a17211 */ /* 0x000fe400028f0c4a */
[----:B-1----:R-:W-:Y:S01]  /*4020*/  LEA R156, P4, R80, R100, 0x1 ;  /* 0x00000064509c7211 */ /* 0x002fe200078808ff */
[--C-:B---3--:R-:W-:Y:S01]  /*4030*/  @!P0 HADD2.F32 R31, -RZ, R22.reuse.H0_H0 ;  /* 0x20000016ff1f8230 */ /* 0x108fe20000004100 */
[----:B--2---:R-:W-:Y:S01]  /*4040*/  @!P0 MOV R28, R24 ;  /* 0x00000018001c8202 */ /* 0x004fe20000000f00 */
[----:B------:R-:W-:Y:S01]  /*4050*/  @!P0 HADD2.F32 R30, -RZ, R22.H1_H1 ;  /* 0x30000016ff1e8230 */ /* 0x000fe20000004100 */
[----:B------:R-:W-:Y:S01]  /*4060*/  @!P0 MOV R29, R25 ;  /* 0x00000019001d8202 */ /* 0x000fe20000000f00 */
[----:B------:R-:W-:Y:S02]  /*4070*/  @!P0 HADD2.F32 R22, -RZ, R23.H0_H0 ;  /* 0x20000017ff168230 */ /* 0x000fe40000004100 */
[----:B------:R-:W-:Y:S02]  /*4080*/  @!P0 HADD2.F32 R37, -RZ, R28.H1_H1 ;  /* 0x3000001cff258230 */ /* 0x000fe40000004100 */
[----:B----4-:R-:W-:Y:S02]  /*4090*/  @!P0 HADD2.F32 R39, -RZ, R42.H0_H0 ;  /* 0x2000002aff278230 */ /* 0x010fe40000004100 */
[----:B------:R-:W-:Y:S02]  /*40a0*/  @!P0 HADD2.F32 R28, -RZ, R28.H0_H0 ;  /* 0x2000001cff1c8230 */ /* 0x000fe40000004100 */
[C---:B------:R-:W-:Y:S01]  /*40b0*/  @!P0 FMUL.FTZ R137, R37.reuse, R31 ;  /* 0x0000001f25898220 */ /* 0x040fe20000410000 */
[--C-:B------:R-:W-:Y:S02]  /*40c0*/  @!P0 HADD2.F32 R41, -RZ, R29.reuse.H1_H1 ;  /* 0x3000001dff298230 */ /* 0x100fe40000004100 */
[----:B------:R-:W-:Y:S02]  /*40d0*/  @!P0 HADD2.F32 R35, -RZ, R29.H0_H0 ;  /* 0x2000001dff238230 */ /* 0x000fe40000004100 */
[C---:B------:R-:W-:Y:S01]  /*40e0*/  @!P0 FFMA.FTZ R137, R28.reuse, R39, -R137 ;  /* 0x000000271c898223 */ /* 0x040fe20000010889 */
[----:B------:R-:W-:Y:S01]  /*40f0*/  @!P0 FMUL.FTZ R0, R28, R31 ;  /* 0x0000001f1c008220 */ /* 0x000fe20000410000 */
[----:B------:R-:W-:Y:S01]  /*4100*/  @!P0 MOV R31, R26 ;  /* 0x0000001a001f8202 */ /* 0x000fe20000000f00 */
[----:B------:R-:W-:Y:S01]  /*4110*/  @!P0 HADD2.F32 R23, -RZ, R23.H1_H1 ;  /* 0x30000017ff178230 */ /* 0x000fe20000004100 */
[----:B------:R-:W-:Y:S01]  /*4120*/  @!P0 MOV R28, R27 ;  /* 0x0000001b001c8202 */ /* 0x000fe20000000f00 */
[----:B------:R-:W-:Y:S02]  /*4130*/  @!P0 HADD2.F32 R36, -RZ, R42.H1_H1 ;  /* 0x3000002aff248230 */ /* 0x000fe40000004100 */
[----:B------:R-:W-:Y:S01]  /*4140*/  @!P0 FFMA.FTZ R0, R37, R39, R0 ;  /* 0x0000002725008223 */ /* 0x000fe20000010000 */
[--C-:B------:R-:W-:Y:S02]  /*4150*/  @!P0 HADD2.F32 R29, -RZ, R31.reuse.H0_H0 ;  /* 0x2000001fff1d8230 */ /* 0x100fe40000004100 */
[-C--:B------:R-:W-:Y:S01]  /*4160*/  @!P0 FMUL.FTZ R2, R35, R30.reuse ;  /* 0x0000001e23028220 */ /* 0x080fe20000410000 */
[--C-:B------:R-:W-:Y:S02]  /*4170*/  @!P0 HADD2.F32 R37, -RZ, R28.reuse.H1_H1 ;  /* 0x3000001cff258230 */ /* 0x100fe40000004100 */
[----:B------:R-:W-:Y:S01]  /*4180*/  @!P0 FMUL.FTZ R155, R41, R30 ;  /* 0x0000001e299b8220 */ /* 0x000fe20000410000 */
[----:B------:R-:W-:Y:S01]  /*4190*/  @!P0 F2FP.F16.F32.PACK_AB R137, R0, R137 ;  /* 0x000000890089823e */ /* 0x000fe200000000ff */
[----:B------:R-:W-:Y:S02]  /*41a0*/  @!P0 HADD2.F32 R38, -RZ, R31.H1_H1 ;  /* 0x3000001fff268230 */ /* 0x000fe40000004100 */
[-C--:B------:R-:W-:Y:S01]  /*41b0*/  @!P0 FMUL.FTZ R3, R29, R22.reuse ;  /* 0x000000161d038220 */ /* 0x080fe20000410000 */
[----:B------:R-:W-:Y:S01]  /*41c0*/  @!P0 HADD2.F32 R28, -RZ, R28.H0_H0 ;  /* 0x2000001cff1c8230 */ /* 0x000fe20000004100 */
[----:B------:R-:W-:Y:S01]  /*41d0*/  @!P0 MOV R24, R137 ;  /* 0x0000008900188202 */ /* 0x000fe20000000f00 */
[--C-:B------:R-:W-:Y:S02]  /*41e0*/  @!P0 HADD2.F32 R40, -RZ, R43.reuse.H0_H0 ;  /* 0x2000002bff288230 */ /* 0x100fe40000004100 */
[----:B------:R-:W-:Y:S01]  /*41f0*/  @!P0 FMUL.FTZ R54, R38, R22 ;  /* 0x0000001626368220 */ /* 0x000fe20000410000 */
[----:B------:R-:W-:Y:S02]  /*4200*/  @!P0 HADD2.F32 R43, -RZ, R43.H1_H1 ;  /* 0x3000002bff2b8230 */ /* 0x000fe40000004100 */
[-C--:B------:R-:W-:Y:S01]  /*4210*/  @!P0 FMUL.FTZ R157, R37, R23.reuse ;  /* 0x00000017259d8220 */ /* 0x080fe20000410000 */
[----:B------:R-:W-:Y:S01]  /*4220*/  @!P0 FMUL.FTZ R4, R28, R23 ;  /* 0x000000171c048220 */ /* 0x000fe20000410000 */
[----:B------:R-:W-:Y:S01]  /*4230*/  @!P0 FFMA.FTZ R2, R41, R36, R2 ;  /* 0x0000002429028223 */ /* 0x000fe20000010002 */
[-C--:B------:R-:W-:Y:S01]  /*4240*/  @!P0 FFMA.FTZ R3, R38, R40.reuse, R3 ;  /* 0x0000002826038223 */ /* 0x080fe20000010003 */
[----:B------:R-:W-:Y:S01]  /*4250*/  @!P0 FFMA.FTZ R54, R29, R40, -R54 ;  /* 0x000000281d368223 */ /* 0x000fe20000010836 */
[-C--:B------:R-:W-:Y:S01]  /*4260*/  @!P0 FFMA.FTZ R157, R28, R43.reuse, -R157 ;  /* 0x0000002b1c9d8223 */ /* 0x080fe2000001089d */
[----:B------:R-:W-:Y:S01]  /*4270*/  @!P0 FFMA.FTZ R155, R35, R36, -R155 ;  /* 0x00000024239b8223 */ /* 0x000fe2000001089b */
[----:B------:R-:W-:Y:S02]  /*4280*/  @!P0 FFMA.FTZ R4, R37, R43, R4 ;  /* 0x0000002b25048223 */ /* 0x000fe40000010004 */
[----:B------:R-:W-:Y:S02]  /*4290*/  @!P0 F2FP.F16.F32.PACK_AB R54, R3, R54 ;  /* 0x000000360336823e */ /* 0x000fe400000000ff */
[----:B------:R-:W-:Y:S02]  /*42a0*/  @!P0 F2FP.F16.F32.PACK_AB R154, R2, R155 ;  /* 0x0000009b029a823e */ /* 0x000fe400000000ff */
[----:B------:R-:W-:Y:S02]  /*42b0*/  @!P0 F2FP.F16.F32.PACK_AB R157, R4, R157 ;  /* 0x0000009d049d823e */ /* 0x000fe400000000ff */
[----:B------:R-:W-:Y:S02]  /*42c0*/  @!P0 MOV R25, R154 ;  /* 0x0000009a00198202 */ /* 0x000fe40000000f00 */
[----:B------:R-:W-:Y:S02]  /*42d0*/  @!P0 MOV R26, R54 ;  /* 0x00000036001a8202 */ /* 0x000fe40000000f00 */
[----:B------:R-:W-:Y:S02]  /*42e0*/  @!P0 MOV R27, R157 ;  /* 0x0000009d001b8202 */ /* 0x000fe40000000f00 */
[----:B------:R-:W-:Y:S02]  /*42f0*/  ISETP.GE.AND P0, PT, R14, UR4, PT ;  /* 0x000000040e007c0c */ /* 0x000fe4000bf06270 */
[----:B------:R-:W-:Y:S01]  /*4300*/  LEA.HI.X R157, R80, R101, R79, 0x1, P4 ;  /* 0x00000065509d7211 */ /* 0x000fe200020f0c4f */
[----:B------:R1:W-:Y:S08]  /*4310*/  STG.E.128 desc[UR6][R160.64], R24 ;  /* 0x00000018a0007986 */ /* 0x0003f0000c101d06 */
[----:B------:R2:W3:Y:S08]  /*4320*/  LDG.E.128 R28, desc[UR6][R158.64] ;  /* 0x000000069e1c7981 */ /* 0x0004f0000c1e1d00 */
[----:B------:R-:W4:Y:S06]  /*4330*/  @!P1 LDG.E.64 R22, desc[UR6][R32.64+0x40] ;  /* 0x0000400620169981 */ /* 0x000f2c000c1e1b00 */
[----:B------:R-:W5:Y:S01]  /*4340*/  @!P1 LDG.E.64 R38, desc[UR6][R50.64+0x40] ;  /* 0x0000400632269981 */ /* 0x000f62000c1e1b00 */
[C---:B--2---:R-:W-:Y:S04]  /*4350*/  LEA R158, P5, R77.reuse, R94, 0x1 ;  /* 0x0000005e4d9e7211 */ /* 0x044fe800078a08ff */
[----:B------:R-:W-:Y:S02]  /*4360*/  LEA.HI.X R159, R77, R95, R78, 0x1, P5 ;  /* 0x0000005f4d9f7211 */ /* 0x000fe400028f0c4e */
[----:B---3--:R-:W-:Y:S02]  /*4370*/  @!P1 MOV R34, R28 ;  /* 0x0000001c00229202 */ /* 0x008fe40000000f00 */
[----:B-1----:R-:W-:Y:S02]  /*4380*/  @!P1 MOV R27, R30 ;  /* 0x0000001e001b9202 */ /* 0x002fe40000000f00 */
[----:B------:R-:W-:Y:S01]  /*4390*/  @!P1 MOV R25, R29 ;  /* 0x0000001d00199202 */ /* 0x000fe20000000f00 */
[--C-:B------:R-:W-:Y:S02]  /*43a0*/  @!P1 HADD2.F32 R36, -RZ, R34.reuse.H1_H1 ;  /* 0x30000022ff249230 */ /* 0x100fe40000004100 */
[----:B------:R-:W-:Y:S02]  /*43b0*/  @!P1 HADD2.F32 R24, -RZ, R34.H0_H0 ;  /* 0x20000022ff189230 */ /* 0x000fe40000004100 */
[--C-:B----4-:R-:W-:Y:S02]  /*43c0*/  @!P1 HADD2.F32 R35, -RZ, R22.reuse.H0_H0 ;  /* 0x20000016ff239230 */ /* 0x110fe40000004100 */
[----:B------:R-:W-:Y:S02]  /*43d0*/  @!P1 HADD2.F32 R26, -RZ, R22.H1_H1 ;  /* 0x30000016ff1a9230 */ /* 0x000fe40000004100 */
[----:B------:R-:W-:Y:S02]  /*43e0*/  @!P1 HADD2.F32 R22, -RZ, R23.H0_H0 ;  /* 0x20000017ff169230 */ /* 0x000fe40000004100 */
[-C--:B------:R-:W-:Y:S01]  /*43f0*/  @!P1 FMUL.FTZ R54, R36, R35.reuse ;  /* 0x0000002324369220 */ /* 0x080fe20000410000 */
[----:B-----5:R-:W-:Y:S02]  /*4400*/  @!P1 HADD2.F32 R37, -RZ, R38.H0_H0 ;  /* 0x20000026ff259230 */ /* 0x020fe40000004100 */
[C---:B------:R-:W-:Y:S01]  /*4410*/  @!P1 FMUL.FTZ R5, R24.reuse, R35 ;  /* 0x0000002318059220 */ /* 0x040fe20000410000 */
[--C-:B------:R-:W-:Y:S02]  /*4420*/  @!P1 HADD2.F32 R40, -RZ, R39.reuse.H0_H0 ;  /* 0x20000027ff289230 */ /* 0x100fe40000004100 */
[----:B------:R-:W-:Y:S02]  /*4430*/  @!P1 HADD2.F32 R41, -RZ, R39.H1_H1 ;  /* 0x30000027ff299230 */ /* 0x000fe40000004100 */
[----:B------:R-:W-:Y:S01]  /*4440*/  @!P1 FFMA.FTZ R54, R24, R37, -R54 ;  /* 0x0000002518369223 */ /* 0x000fe20000010836 */
[--C-:B------:R-:W-:Y:S01]  /*4450*/  @!P1 HADD2.F32 R39, -RZ, R25.reuse.H1_H1 ;  /* 0x30000019ff279230 */ /* 0x100fe20000004100 */
[----:B------:R-:W-:Y:S01]  /*4460*/  @!P1 MOV R24, R31 ;  /* 0x0000001f00189202 */ /* 0x000fe20000000f00 */
[----:B------:R-:W-:Y:S02]  /*4470*/  @!P1 HADD2.F32 R35, -RZ, R25.H0_H0 ;  /* 0x20000019ff239230 */ /* 0x000fe40000004100 */
[----:B------:R-:W-:Y:S01]  /*4480*/  @!P1 FFMA.FTZ R5, R36, R37, R5 ;  /* 0x0000002524059223 */ /* 0x000fe20000010005 */
[----:B------:R-:W-:Y:S02]  /*4490*/  @!P1 HADD2.F32 R25, -RZ, R27.H0_H0 ;  /* 0x2000001bff199230 */ /* 0x000fe40000004100 */
[-C--:B------:R-:W-:Y:S01]  /*44a0*/  @!P1 FMUL.FTZ R137, R39, R26.reuse ;  /* 0x0000001a27899220 */ /* 0x080fe20000410000 */
[--C-:B------:R-:W-:Y:S02]  /*44b0*/  @!P1 HADD2.F32 R37, -RZ, R24.reuse.H1_H1 ;  /* 0x30000018ff259230 */ /* 0x100fe40000004100 */
[----:B------:R-:W-:Y:S01]  /*44c0*/  @!P1 FMUL.FTZ R6, R35, R26 ;  /* 0x0000001a23069220 */ /* 0x000fe20000410000 */
[----:B------:R-:W-:Y:S01]  /*44d0*/  @!P1 F2FP.F16.F32.PACK_AB R54, R5, R54 ;  /* 0x000000360536923e */ /* 0x000fe200000000ff */
[----:B------:R-:W-:Y:S02]  /*44e0*/  @!P1 HADD2.F32 R23, -RZ, R23.H1_H1 ;  /* 0x30000017ff179230 */ /* 0x000fe40000004100 */
[----:B------:R-:W-:Y:S01]  /*44f0*/  @!P1 FMUL.FTZ R7, R25, R22 ;  /* 0x0000001619079220 */ /* 0x000fe20000410000 */
[----:B------:R-:W-:Y:S01]  /*4500*/  @!P1 HADD2.F32 R36, -RZ, R27.H1_H1 ;  /* 0x3000001bff249230 */ /* 0x000fe20000004100 */
[----:B------:R-:W-:Y:S01]  /*4510*/  @!P1 MOV R28, R54 ;  /* 0x00000036001c9202 */ /* 0x000fe20000000f00 */
[----:B------:R-:W-:Y:S02]  /*4520*/  @!P1 HADD2.F32 R24, -RZ, R24.H0_H0 ;  /* 0x20000018ff189230 */ /* 0x000fe40000004100 */
[-C--:B------:R-:W-:Y:S01]  /*4530*/  @!P1 FMUL.FTZ R155, R37, R23.reuse ;  /* 0x00000017259b9220 */ /* 0x080fe20000410000 */
[----:B------:R-:W-:Y:S02]  /*4540*/  @!P1 HADD2.F32 R38, -RZ, R38.H1_H1 ;  /* 0x30000026ff269230 */ /* 0x000fe40000004100 */
[----:B------:R-:W-:Y:S01]  /*4550*/  @!P1 FMUL.FTZ R154, R36, R22 ;  /* 0x00000016249a9220 */ /* 0x000fe20000410000 */
[C---:B------:R-:W-:Y:S01]  /*4560*/  @!P1 FMUL.FTZ R8, R24.reuse, R23 ;  /* 0x0000001718089220 */ /* 0x040fe20000410000 */
[-C--:B------:R-:W-:Y:S01]  /*4570*/  @!P1 FFMA.FTZ R155, R24, R41.reuse, -R155 ;  /* 0x00000029189b9223 */ /* 0x080fe2000001089b */
[----:B------:R-:W-:Y:S01]  /*4580*/  @!P1 FFMA.FTZ R6, R39, R38, R6 ;  /* 0x0000002627069223 */ /* 0x000fe20000010006 */
[-C--:B------:R-:W-:Y:S01]  /*4590*/  @!P1 FFMA.FTZ R7, R36, R40.reuse, R7 ;  /* 0x0000002824079223 */ /* 0x080fe20000010007 */
[----:B------:R-:W-:Y:S01]  /*45a0*/  @!P1 FFMA.FTZ R154, R25, R40, -R154 ;  /* 0x00000028199a9223 */ /* 0x000fe2000001089a */
[----:B------:R-:W-:Y:S01]  /*45b0*/  @!P1 FFMA.FTZ R137, R35, R38, -R137 ;  /* 0x0000002623899223 */ /* 0x000fe20000010889 */
[----:B------:R-:W-:Y:S03]  /*45c0*/  @!P1 FFMA.FTZ R8, R37, R41, R8 ;  /* 0x0000002925089223 */ /* 0x000fe60000010008 */
[----:B------:R-:W-:Y:S02]  /*45d0*/  @!P1 F2FP.F16.F32.PACK_AB R154, R7, R154 ;  /* 0x0000009a079a923e */ /* 0x000fe400000000ff */
[----:B------:R-:W-:Y:S02]  /*45e0*/  @!P1 F2FP.F16.F32.PACK_AB R137, R6, R137 ;  /* 0x000000890689923e */ /* 0x000fe400000000ff */
[----:B------:R-:W-:Y:S02]  /*45f0*/  @!P1 F2FP.F16.F32.PACK_AB R155, R8, R155 ;  /* 0x0000009b089b923e */ /* 0x000fe400000000ff */
[----:B------:R-:W-:Y:S02]  /*4600*/  @!P1 MOV R29, R137 ;  /* 0x00000089001d9202 */ /* 0x000fe40000000f00 */
[----:B------:R-:W-:Y:S02]  /*4610*/  @!P1 MOV R30, R154 ;  /* 0x0000009a001e9202 */ /* 0x000fe40000000f00 */
[----:B------:R-:W-:Y:S05]  /*4620*/  @!P1 MOV R31, R155 ;  /* 0x0000009b001f9202 */ /* 0x000fea0000000f00 */
        /* <DEDUP_REMOVED lines=13> */
[--C-:B------:R-:W-:Y:S02]  /*4700*/  @!P0 HADD2.F32 R22, -RZ, R23.reuse.H0_H0 ;  /* 0x20000017ff168230 */ /* 0x100fe40000004100 */
[-C--:B------:R-:W-:Y:S01]  /*4710*/  @!P0 FMUL.FTZ R9, R28, R35.reuse ;  /* 0x000000231c098220 */ /* 0x080fe20000410000 */
[--C-:B-----5:R-:W-:Y:S02]  /*4720*/  @!P0 HADD2.F32 R37, -RZ, R50.reuse.H0_H0 ;  /* 0x20000032ff258230 */ /* 0x120fe40000004100 */
        /* <DEDUP_REMOVED lines=35> */
.L_x_2305:
[----:B------:R-:W-:Y:S05]  /*4960*/  BSYNC B0 ;  /* 0x0000000000007941 */ /* 0x000fea0003800000 */
.L_x_2304:
[----:B------:R-:W-:Y:S04]  /*4970*/  BSSY B0, `(.L_x_2306) ;  /* 0x00000ab000007945 */ /* 0x000fe80003800000 */
[----:B------:R-:W-:Y:S05]  /*4980*/  @!P2 BRA `(.L_x_2307) ;  /* 0x0000000800a4a947 */ /* 0x000fea0003800000 */
[----:B--2---:R-:W-:Y:S01]  /*4990*/  SHF.L.U32 R155, R122, 0x1, RZ ;  /* 0x000000017a9b7819 */ /* 0x004fe200000006ff */
[----:B------:R-:W3:Y:S01]  /*49a0*/  LDC.64 R50, c[0x0][0x338] ;  /* 0x0000ce00ff327b82 */ /* 0x000ee20000000a00 */
[----:B------:R-:W-:Y:S02]  /*49b0*/  ISETP.GE.AND P0, PT, R18, UR4, PT ;  /* 0x0000000412007c0c */ /* 0x000fe4000bf06270 */
[-C--:B------:R-:W-:Y:S02]  /*49c0*/  IADD3 R32, P1, R20, R155.reuse, RZ ;  /* 0x0000009b14207210 */ /* 0x080fe40007f3e0ff */
[----:B------:R-:W-:Y:S02]  /*49d0*/  IADD3 R48, P2, R48, R155, RZ ;  /* 0x0000009b30307210 */ /* 0x000fe40007f5e0ff */
[----:B------:R-:W-:Y:S04]  /*49e0*/  SHF.L.U64.HI R137, R122, 0x1, R111 ;  /* 0x000000017a897819 */ /* 0x000fe8000001026f */
[-C--:B------:R-:W-:Y:S02]  /*49f0*/  IADD3.X R33, R21, R137.reuse, RZ, P1, !PT ;  /* 0x0000008915217210 */ /* 0x080fe40000ffe4ff */
[----:B------:R-:W-:Y:S02]  /*4a00*/  IADD3.X R49, R49, R137, RZ, P2, !PT ;  /* 0x0000008931317210 */ /* 0x000fe400017fe4ff */
[----:B------:R-:W-:Y:S01]  /*4a10*/  ISETP.GE.AND P1, PT, R15, UR4, PT ;  /* 0x000000040f007c0c */ /* 0x000fe2000bf26270 */
[----:B------:R-:W2:Y:S06]  /*4a20*/  @!P0 LDG.E.64 R20, desc[UR6][R32.64] ;  /* 0x0000000620148981 */ /* 0x000eac000c1e1b00 */
[----:B------:R-:W4:Y:S01]  /*4a30*/  @!P0 LDG.E.64 R42, desc[UR6][R48.64] ;  /* 0x00000006302a8981 */ /* 0x000f22000c1e1b00 */
[----:B---3--:R-:W-:Y:S04]  /*4a40*/  IMAD.WIDE.U32 R156, R50, 0x60, R100 ;  /* 0x00000060329c7825 */ /* 0x008fe800078e0064 */
[----:B------:R-:W-:Y:S05]  /*4a50*/  IMAD R51, R51, 0x60, RZ ;  /* 0x0000006033337824 */ /* 0x000fea00078e02ff */
[----:B------:R-:W-:Y:S02]  /*4a60*/  IADD3 R157, R157, R51, RZ ;  /* 0x000000339d9d7210 */ /* 0x000fe40007ffe0ff */
[----:B------:R-:W3:Y:S03]  /*4a70*/  LDC.64 R50, c[0x0][0x248] ;  /* 0x00009200ff327b82 */ /* 0x000ee60000000a00 */
[----:B-1----:R1:W5:Y:S01]  /*4a80*/  LDG.E.128 R24, desc[UR6][R156.64] ;  /* 0x000000069c187981 */ /* 0x002362000c1e1d00 */
[----:B---3--:R-:W-:Y:S01]  /*4a90*/  IMAD.WIDE.U32 R158, R50, 0x60, R94 ;  /* 0x00000060329e7825 */ /* 0x008fe200078e005e */
[----:B------:R-:W-:Y:S03]  /*4aa0*/  LEA R50, P2, R84, R100, 0x1 ;  /* 0x0000006454327211 */ /* 0x000fe600078408ff */
[----:B------:R-:W-:Y:S01]  /*4ab0*/  IMAD R51, R51, 0x60, RZ ;  /* 0x0000006033337824 */ /* 0x000fe200078e02ff */
[----:B-1----:R-:W-:Y:S04]  /*4ac0*/  LEA R156, P4, R86, R94, 0x1 ;  /* 0x0000005e569c7211 */ /* 0x002fe800078808ff */
[----:B------:R-:W-:Y:S02]  /*4ad0*/  IADD3 R159, R159, R51, RZ ;  /* 0x000000339f9f7210 */ /* 0x000fe40007ffe0ff */
[----:B------:R-:W-:Y:S01]  /*4ae0*/  LEA.HI.X R51, R84, R101, R83, 0x1, P2 ;  /* 0x0000006554337211 */ /* 0x000fe200010f0c53 */
[--C-:B--2---:R-:W-:Y:S02]  /*4af0*/  @!P0 HADD2.F32 R23, -RZ, R20.reuse.H0_H0 ;  /* 0x20000014ff178230 */ /* 0x104fe40000004100 */
[----:B------:R-:W-:Y:S02]  /*4b00*/  @!P0 HADD2.F32 R22, -RZ, R20.H1_H1 ;  /* 0x30000014ff168230 */ /* 0x000fe40000004100 */
[--C-:B------:R-:W-:Y:S02]  /*4b10*/  @!P0 HADD2.F32 R20, -RZ, R21.reuse.H0_H0 ;  /* 0x20000015ff148230 */ /* 0x100fe40000004100 */
[--C-:B----4-:R-:W-:Y:S02]  /*4b20*/  @!P0 HADD2.F32 R39, -RZ, R42.reuse.H0_H0 ;  /* 0x2000002aff278230 */ /* 0x110fe40000004100 */
[----:B------:R-:W-:Y:S02]  /*4b30*/  @!P0 HADD2.F32 R21, -RZ, R21.H1_H1 ;  /* 0x30000015ff158230 */ /* 0x000fe40000004100 */
[----:B------:R-:W-:Y:S02]  /*4b40*/  @!P0 HADD2.F32 R34, -RZ, R42.H1_H1 ;  /* 0x3000002aff228230 */ /* 0x000fe40000004100 */
[--C-:B------:R-:W-:Y:S02]  /*4b50*/  @!P0 HADD2.F32 R38, -RZ, R43.reuse.H0_H0 ;  /* 0x2000002bff268230 */ /* 0x100fe40000004100 */
[----:B------:R-:W-:Y:S01]  /*4b60*/  @!P0 HADD2.F32 R43, -RZ, R43.H1_H1 ;  /* 0x3000002bff2b8230 */ /* 0x000fe20000004100 */
[----:B-----5:R-:W-:Y:S02]  /*4b70*/  @!P0 MOV R28, R24 ;  /* 0x00000018001c8202 */ /* 0x020fe40000000f00 */
[----:B------:R-:W-:Y:S03]  /*4b80*/  @!P0 MOV R29, R25 ;  /* 0x00000019001d8202 */ /* 0x000fe60000000f00 */
[--C-:B------:R-:W-:Y:S02]  /*4b90*/  @!P0 HADD2.F32 R37, -RZ, R28.reuse.H1_H1 ;  /* 0x3000001cff258230 */ /* 0x100fe40000004100 */
[----:B------:R-:W-:Y:S02]  /*4ba0*/  @!P0 HADD2.F32 R28, -RZ, R28.H0_H0 ;  /* 0x2000001cff1c8230 */ /* 0x000fe40000004100 */
[--C-:B------:R-:W-:Y:S02]  /*4bb0*/  @!P0 HADD2.F32 R41, -RZ, R29.reuse.H1_H1 ;  /* 0x3000001dff298230 */ /* 0x100fe40000004100 */
[-C--:B------:R-:W-:Y:S01]  /*4bc0*/  @!P0 FMUL.FTZ R137, R37, R23.reuse ;  /* 0x0000001725898220 */ /* 0x080fe20000410000 */
[----:B------:R-:W-:Y:S02]  /*4bd0*/  @!P0 HADD2.F32 R29, -RZ, R29.H0_H0 ;  /* 0x2000001dff1d8230 */ /* 0x000fe40000004100 */
[C---:B------:R-:W-:Y:S01]  /*4be0*/  @!P0 FMUL.FTZ R0, R28.reuse, R23 ;  /* 0x000000171c008220 */ /* 0x040fe20000410000 */
[----:B------:R-:W-:Y:S01]  /*4bf0*/  @!P0 MOV R23, R26 ;  /* 0x0000001a00178202 */ /* 0x000fe20000000f00 */
[----:B------:R-:W-:Y:S01]  /*4c00*/  @!P0 FFMA.FTZ R137, R28, R39, -R137 ;  /* 0x000000271c898223 */ /* 0x000fe20000010889 */
[----:B------:R-:W-:Y:S01]  /*4c10*/  @!P0 MOV R28, R27 ;  /* 0x0000001b001c8202 */ /* 0x000fe20000000f00 */
[-C--:B------:R-:W-:Y:S01]  /*4c20*/  @!P0 FMUL.FTZ R155, R41, R22.reuse ;  /* 0x00000016299b8220 */ /* 0x080fe20000410000 */
[----:B------:R-:W-:Y:S01]  /*4c30*/  @!P0 FMUL.FTZ R2, R29, R22 ;  /* 0x000000161d028220 */ /* 0x000fe20000410000 */
[--C-:B------:R-:W-:Y:S02]  /*4c40*/  @!P0 HADD2.F32 R36, -RZ, R23.reuse.H1_H1 ;  /* 0x30000017ff248230 */ /* 0x100fe40000004100 */
[----:B------:R-:W-:Y:S01]  /*4c50*/  @!P0 FFMA.FTZ R0, R37, R39, R0 ;  /* 0x0000002725008223 */ /* 0x000fe20000010000 */
[----:B------:R-:W-:Y:S02]  /*4c60*/  @!P0 HADD2.F32 R23, -RZ, R23.H0_H0 ;  /* 0x20000017ff178230 */ /* 0x000fe40000004100 */
[----:B------:R-:W-:Y:S01]  /*4c70*/  @!P0 FFMA.FTZ R2, R41, R34, R2 ;  /* 0x0000002229028223 */ /* 0x000fe20000010002 */
[--C-:B------:R-:W-:Y:S02]  /*4c80*/  @!P0 HADD2.F32 R37, -RZ, R28.reuse.H1_H1 ;  /* 0x3000001cff258230 */ /* 0x100fe40000004100 */
[-C--:B------:R-:W-:Y:S01]  /*4c90*/  @!P0 FMUL.FTZ R54, R36, R20.reuse ;  /* 0x0000001424368220 */ /* 0x080fe20000410000 */
[----:B------:R-:W-:Y:S01]  /*4ca0*/  @!P0 F2FP.F16.F32.PACK_AB R137, R0, R137 ;  /* 0x000000890089823e */ /* 0x000fe200000000ff */
[----:B------:R-:W-:Y:S02]  /*4cb0*/  @!P0 HADD2.F32 R22, -RZ, R28.H0_H0 ;  /* 0x2000001cff168230 */ /* 0x000fe40000004100 */
[----:B------:R-:W-:Y:S01]  /*4cc0*/  @!P0 FMUL.FTZ R3, R23, R20 ;  /* 0x0000001417038220 */ /* 0x000fe20000410000 */
[----:B------:R-:W-:Y:S01]  /*4cd0*/  @!P0 FMUL.FTZ R157, R37, R21 ;  /* 0x00000015259d8220 */ /* 0x000fe20000410000 */
[----:B------:R-:W-:Y:S01]  /*4ce0*/  @!P0 MOV R24, R137 ;  /* 0x0000008900188202 */ /* 0x000fe20000000f00 */
[----:B------:R-:W-:Y:S01]  /*4cf0*/  @!P0 FFMA.FTZ R155, R29, R34, -R155 ;  /* 0x000000221d9b8223 */ /* 0x000fe2000001089b */
[----:B------:R-:W-:Y:S01]  /*4d00*/  @!P0 FMUL.FTZ R4, R22, R21 ;  /* 0x0000001516048220 */ /* 0x000fe20000410000 */
[-C--:B------:R-:W-:Y:S01]  /*4d10*/  @!P0 FFMA.FTZ R3, R36, R38.reuse, R3 ;  /* 0x0000002624038223 */ /* 0x080fe20000010003 */
[----:B------:R-:W-:Y:S01]  /*4d20*/  @!P0 FFMA.FTZ R54, R23, R38, -R54 ;  /* 0x0000002617368223 */ /* 0x000fe20000010836 */
[----:B------:R-:W-:Y:S01]  /*4d30*/  @!P0 FFMA.FTZ R157, R22, R43, -R157 ;  /* 0x0000002b169d8223 */ /* 0x000fe2000001089d */
[----:B------:R-:W-:Y:S01]  /*4d40*/  @!P0 F2FP.F16.F32.PACK_AB R154, R2, R155 ;  /* 0x0000009b029a823e */ /* 0x000fe200000000ff */
[----:B------:R-:W-:Y:S02]  /*4d50*/  @!P0 FFMA.FTZ R4, R37, R43, R4 ;  /* 0x0000002b25048223 */ /* 0x000fe40000010004 */
[----:B------:R-:W-:Y:S02]  /*4d60*/  @!P0 F2FP.F16.F32.PACK_AB R54, R3, R54 ;  /* 0x000000360336823e */ /* 0x000fe400000000ff */
[----:B------:R-:W-:Y:S02]  /*4d70*/  @!P0 MOV R25, R154 ;  /* 0x0000009a00198202 */ /* 0x000fe40000000f00 */
[----:B------:R-:W-:Y:S02]  /*4d80*/  @!P0 F2FP.F16.F32.PACK_AB R157, R4, R157 ;  /* 0x0000009d049d823e */ /* 0x000fe400000000ff */
[----:B------:R-:W-:Y:S02]  /*4d90*/  @!P0 MOV R26, R54 ;  /* 0x00000036001a8202 */ /* 0x000fe40000000f00 */
[----:B------:R-:W-:Y:S02]  /*4da0*/  @!P0 MOV R27, R157 ;  /* 0x0000009d001b8202 */ /* 0x000fe40000000f00 */
[----:B------:R-:W-:Y:S02]  /*4db0*/  LEA R154, P2, R88, R100, 0x1 ;  /* 0x00000064589a7211 */ /* 0x000fe400078408ff */
[----:B------:R-:W-:Y:S01]  /*4dc0*/  ISETP.GE.AND P0, PT, R14, UR4, PT ;  /* 0x000000040e007c0c */ /* 0x000fe2000bf06270 */
[----:B------:R1:W-:Y:S01]  /*4dd0*/  STG.E.128 desc[UR6][R158.64], R24 ;  /* 0x000000189e007986 */ /* 0x0003e2000c101d06 */
[----:B------:R-:W-:Y:S02]  /*4de0*/  LEA.HI.X R157, R86, R95, R85, 0x1, P4 ;  /* 0x0000005f569d7211 */ /* 0x000fe400020f0c55 */
[----:B------:R-:W-:Y:S05]  /*4df0*/  LEA.HI.X R155, R88, R101, R87, 0x1, P2 ;  /* 0x00000065589b7211 */ /* 0x000fea00010f0c57 */
        /* <DEDUP_REMOVED lines=10> */
[--C-:B------:R-:W-:Y:S02]  /*4ea0*/  @!P1 HADD2.F32 R39, -RZ, R23.reuse.H1_H1 ;  /* 0x30000017ff279230 */ /* 0x100fe40000004100 */
[-C--:B------:R-:W-:Y:S01]  /*4eb0*/  @!P1 FMUL.FTZ R50, R34, R35.reuse ;  /* 0x0000002322329220 */ /* 0x080fe20000410000 */
[----:B----4-:R-:W-:Y:S02]  /*4ec0*/  @!P1 HADD2.F32 R37, -RZ, R40.H0_H0 ;  /* 0x20000028ff259230 */ /* 0x010fe40000004100 */
[C---:B------:R-:W-:Y:S01]  /*4ed0*/  @!P1 FMUL.FTZ R5, R22.reuse, R35 ;  /* 0x0000002316059220 */ /* 0x040fe20000410000 */
[----:B------:R-:W-:Y:S02]  /*4ee0*/  @!P1 HADD2.F32 R27, -RZ, R23.H0_H0 ;  /* 0x20000017ff1b9230 */ /* 0x000fe40000004100 */
[-C--:B------:R-:W-:Y:S01]  /*4ef0*/  @!P1 FMUL.FTZ R51, R39, R24.reuse ;  /* 0x0000001827339220 */ /* 0x080fe20000410000 */
[----:B------:R-:W-:Y:S02]  /*4f00*/  @!P1 HADD2.F32 R20, -RZ, R21.H0_H0 ;  /* 0x20000015ff149230 */ /* 0x000fe40000004100 */
[----:B------:R-:W-:Y:S01]  /*4f10*/  @!P1 FFMA.FTZ R50, R22, R37, -R50 ;  /* 0x0000002516329223 */ /* 0x000fe20000010832 */
[----:B------:R-:W-:Y:S01]  /*4f20*/  @!P1 HADD2.F32 R23, -RZ, R25.H0_H0 ;  /* 0x20000019ff179230 */ /* 0x000fe20000004100 */
[----:B------:R-:W-:Y:S01]  /*4f30*/  @!P1 MOV R22, R31 ;  /* 0x0000001f00169202 */ /* 0x000fe20000000f00 */
[----:B------:R-:W-:Y:S02]  /*4f40*/  @!P1 HADD2.F32 R21, -RZ, R21.H1_H1 ;  /* 0x30000015ff159230 */ /* 0x000fe40000004100 */
[----:B------:R-:W-:Y:S01]  /*4f50*/  @!P1 FFMA.FTZ R5, R34, R37, R5 ;  /* 0x0000002522059223 */ /* 0x000fe20000010005 */
[----:B------:R-:W-:Y:S02]  /*4f60*/  @!P1 HADD2.F32 R34, -RZ, R25.H1_H1 ;  /* 0x30000019ff229230 */ /* 0x000fe40000004100 */
[----:B------:R-:W-:Y:S01]  /*4f70*/  @!P1 FMUL.FTZ R6, R27, R24 ;  /* 0x000000181b069220 */ /* 0x000fe20000410000 */
[--C-:B------:R-:W-:Y:S02]  /*4f80*/  @!P1 HADD2.F32 R37, -RZ, R22.reuse.H1_H1 ;  /* 0x30000016ff259230 */ /* 0x100fe40000004100 */
[----:B------:R-:W-:Y:S01]  /*4f90*/  @!P1 FMUL.FTZ R7, R23, R20 ;  /* 0x0000001417079220 */ /* 0x000fe20000410000 */
[----:B------:R-:W-:Y:S01]  /*4fa0*/  @!P1 F2FP.F16.F32.PACK_AB R50, R5, R50 ;  /* 0x000000320532923e */ /* 0x000fe200000000ff */
[----:B------:R-:W-:Y:S02]  /*4fb0*/  @!P1 HADD2.F32 R22, -RZ, R22.H0_H0 ;  /* 0x20000016ff169230 */ /* 0x000fe40000004100 */
[----:B------:R-:W-:Y:S01]  /*4fc0*/  @!P1 FMUL.FTZ R54, R34, R20 ;  /* 0x0000001422369220 */ /* 0x000fe20000410000 */
[----:B------:R-:W-:Y:S01]  /*4fd0*/  @!P1 HADD2.F32 R36, -RZ, R40.H1_H1 ;  /* 0x30000028ff249230 */ /* 0x000fe20000004100 */
[----:B------:R-:W-:Y:S01]  /*4fe0*/  @!P1 MOV R28, R50 ;  /* 0x00000032001c9202 */ /* 0x000fe20000000f00 */
[--C-:B------:R-:W-:Y:S02]  /*4ff0*/  @!P1 HADD2.F32 R38, -RZ, R41.reuse.H0_H0 ;  /* 0x20000029ff269230 */ /* 0x100fe40000004100 */
[-C--:B------:R-:W-:Y:S01]  /*5000*/  @!P1 FMUL.FTZ R137, R37, R21.reuse ;  /* 0x0000001525899220 */ /* 0x080fe20000410000 */
[----:B------:R-:W-:Y:S02]  /*5010*/  @!P1 HADD2.F32 R41, -RZ, R41.H1_H1 ;  /* 0x30000029ff299230 */ /* 0x000fe40000004100 */
        /* <DEDUP_REMOVED lines=64> */
.L_x_2307:
[----:B------:R-:W-:Y:S05]  /*5420*/  BSYNC B0 ;  /* 0x0000000000007941 */ /* 0x000fea0003800000 */
.L_x_2306:
[----:B----4-:R-:W-:Y:S01]  /*5430*/  MOV R20, R53 ;  /* 0x0000003500147202 */ /* 0x010fe20000000f00 */
[----:B------:R-:W-:Y:S01]  /*5440*/  IMAD.MOV.U32 R48, RZ, RZ, R55 ;  /* 0x000000ffff307224 */ /* 0x000fe200078e0037 */
[----:B------:R-:W-:Y:S01]  /*5450*/  MOV R21, R44 ;  /* 0x0000002c00157202 */ /* 0x000fe20000000f00 */
[----:B------:R-:W-:Y:S01]  /*5460*/  IMAD.MOV.U32 R49, RZ, RZ, R52 ;  /* 0x000000ffff317224 */ /* 0x000fe200078e0034 */
[----:B------:R-:W-:Y:S01]  /*5470*/  UMOV UR4, UR21 ;  /* 0x0000001500047c82 */ /* 0x000fe20008000000 */
[----:B------:R-:W-:Y:S05]  /*5480*/  BRA `(.L_x_2308) ;  /* 0x0000004c00787947 */ /* 0x000fea0003800000 */
.L_x_2299:
[----:B------:R-:W-:Y:S04]  /*5490*/  BSSY B1, `(.L_x_2309) ;  /* 0x0000114000017945 */ /* 0x000fe80003800000 */
[----:B------:R-:W-:Y:S05]  /*54a0*/  @!P6 BRA `(.L_x_2310) ;  /* 0x000000100048e947 */ /* 0x000fea0003800000 */
[----:B------:R-:W-:Y:S01]  /*54b0*/  ISETP.GE.AND P0, PT, R18, UR4, PT ;  /* 0x0000000412007c0c */ /* 0x000fe2000bf06270 */
[----:B------:R1:W5:Y:S01]  /*54c0*/  LDG.E.128 R52, desc[UR6][R100.64] ;  /* 0x0000000664347981 */ /* 0x000362000c1e1d00 */
[----:B------:R-:W-:Y:S01]  /*54d0*/  IADD3 R160, P1, R100, 0x80, RZ ;  /* 0x0000008064a07810 */ /* 0x000fe20007f3e0ff */
[----:B------:R-:W-:Y:S01]  /*54e0*/  BSSY B0, `(.L_x_2311) ;  /* 0x0000058000007945 */ /* 0x000fe20003800000 */
[----:B------:R-:W-:Y:S03]  /*54f0*/  ISETP.GE.AND P2, PT, R15, UR4, PT ;  /* 0x000000040f007c0c */ /* 0x000fe6000bf46270 */
[----:B------:R-:W-:Y:S06]  /*5500*/  IMAD.X R161, RZ, RZ, R101, P1 ;  /* 0x000000ffffa17224 */ /* 0x000fec00008e0665 */
[----:B------:R-:W-:Y:S05]  /*5510*/  @P0 BRA `(.L_x_2312) ;  /* 0x0000000400500947 */ /* 0x000fea0003800000 */
[--C-:B----45:R-:W-:Y:S01]  /*5520*/  HADD2.F32 R31, -RZ, R52.reuse.H0_H0 ;  /* 0x20000034ff1f7230 */ /* 0x130fe20000004100 */
        /* <DEDUP_REMOVED lines=15> */
[----:B------:R-:W-:Y:S02]  /*5620*/  LEA R22, P1, R163, R100, 0x1 ;  /* 0x00000064a3167211 */ /* 0x000fe400078208ff */
[----:B------:R-:W-:Y:S02]  /*5630*/  LEA R158, P0, R157, R102, 0x1 ;  /* 0x000000669d9e7211 */ /* 0x000fe400078008ff */
        /* <DEDUP_REMOVED lines=66> */
.L_x_2312:
[----:B------:R-:W-:Y:S05]  /*5a60*/  BSYNC B0 ;  /* 0x0000000000007941 */ /* 0x000fea0003800000 */
.L_x_2311:
[----:B-----5:R2:W-:Y:S01]  /*5a70*/  STG.E.128 desc[UR6][R94.64], R52 ;  /* 0x000000345e007986 */ /* 0x0205e2000c101d06 */
[----:B------:R-:W-:Y:S03]  /*5a80*/  BSSY B0, `(.L_x_2313) ;  /* 0x0000057000007945 */ /* 0x000fe60003800000 */
[----:B--2---:R2:W5:Y:S01]  /*5a90*/  LDG.E.128 R52, desc[UR6][R100.64+0x80] ;  /* 0x0000800664347981 */ /* 0x004562000c1e1d00 */
        /* <DEDUP_REMOVED lines=20> */
[----:B------:R-:W3:Y:S01]  /*5be0*/  LDG.E.128 R40, desc[UR6][R40.64+0x80] ;  /* 0x0000800628287981 */ /* 0x000ee2000c1e1d00 */
[----:B------:R-:W-:Y:S07]  /*5bf0*/  LEA.HI.X.SX32 R159, R157, R103, 0x1, P0 ;  /* 0x000000679d9f7211 */ /* 0x000fee00000f0eff */
[----:B------:R-:W4:Y:S08]  /*5c00*/  LDG.E.128 R24, desc[UR6][R22.64] ;  /* 0x0000000616187981 */ /* 0x000f30000c1e1d00 */
[----:B------:R-:W2:Y:S01]  /*5c10*/  LDG.E.128 R156, desc[UR6][R158.64+0x80] ;  /* 0x000080069e9c7981 */ /* 0x000ea2000c1e1d00 */
[--C-:B---3--:R-:W-:Y:S02]  /*5c20*/  HADD2.F32 R33, -RZ, R40.reuse.H0_H0 ;  /* 0x20000028ff217230 */ /* 0x108fe40000004100 */
        /* <DEDUP_REMOVED lines=11> */
[--C-:B--2---:R-:W-:Y:S02]  /*5ce0*/  HADD2.F32 R27, -RZ, R156.reuse.H0_H0 ;  /* 0x2000009cff1b7230 */ /* 0x104fe40000004100 */
        /* <DEDUP_REMOVED lines=48> */
.L_x_2314:
[----:B------:R-:W-:Y:S05]  /*5ff0*/  BSYNC B0 ;  /* 0x0000000000007941 */ /* 0x000fea0003800000 */
.L_x_2313:
[----:B-----5:R3:W-:Y:S01]  /*6000*/  STG.E.128 desc[UR6][R94.64+0x80], R52 ;  /* 0x000080345e007986 */ /* 0x0207e2000c101d06 */
[----:B------:R-:W-:Y:S01]  /*6010*/  ISETP.GE.AND P0, PT, R14, UR4, PT ;  /* 0x000000040e007c0c */ /* 0x000fe2000bf06270 */
[----:B------:R-:W-:Y:S01]  /*6020*/  BSSY B0, `(.L_x_2315) ;  /* 0x0000059000007945 */ /* 0x000fe20003800000 */
[----:B------:R-:W-:Y:S05]  /*6030*/  IADD3 R160, P1, R100, 0x100, RZ ;  /* 0x0000010064a07810 */ /* 0x000fea0007f3e0ff */
[----:B------:R-:W-:Y:S01]  /*6040*/  IMAD.X R161, RZ, RZ, R101, P1 ;  /* 0x000000ffffa17224 */ /* 0x000fe200008e0665 */
[----:B---3--:R3:W5:Y:S05]  /*6050*/  LDG.E.128 R52, desc[UR6][R100.64+0x100] ;  /* 0x0001000664347981 */ /* 0x00876a000c1e1d00 */
        /* <DEDUP_REMOVED lines=17> */
[C---:B------:R-:W-:Y:S02]  /*6170*/  LEA R22, P1, R50.reuse, R160, 0x1 ;  /* 0x000000a032167211 */ /* 0x040fe400078208ff */
[C---:B------:R-:W-:Y:S02]  /*6180*/  LEA R158, P0, R157.reuse, R102, 0x1 ;  /* 0x000000669d9e7211 */ /* 0x040fe400078008ff */
[----:B------:R-:W-:Y:S01]  /*6190*/  LEA.HI.X.SX32 R23, R50, R161, 0x1, P1 ;  /* 0x000000a132177211 */ /* 0x000fe200008f0eff */
[----:B------:R-:W4:Y:S01]  /*61a0*/  LDG.E.128 R40, desc[UR6][R40.64+0x100] ;  /* 0x0001000628287981 */ /* 0x000f22000c1e1d00 */
[----:B------:R-:W-:Y:S07]  /*61b0*/  LEA.HI.X.SX32 R159, R157, R103, 0x1, P0 ;  /* 0x000000679d9f7211 */ /* 0x000fee00000f0eff */
[----:B------:R-:W2:Y:S08]  /*61c0*/  LDG.E.128 R24, desc[UR6][R22.64] ;  /* 0x0000000616187981 */ /* 0x000eb0000c1e1d00 */
[----:B------:R-:W3:Y:S01]  /*61d0*/  LDG.E.128 R156, desc[UR6][R158.64+0x100] ;  /* 0x000100069e9c7981 */ /* 0x000ee2000c1e1d00 */
[--C-:B----4-:R-:W-:Y:S02]  /*61e0*/  HADD2.F32 R33, -RZ, R40.reuse.H0_H0 ;  /* 0x20000028ff217230 */ /* 0x110fe40000004100 */
[----:B------:R-:W-:Y:S02]  /*61f0*/  HADD2.F32 R34, -RZ, R40.H1_H1 ;  /* 0x30000028ff227230 */ /* 0x000fe40000004100 */
[--C-:B------:R-:W-:Y:S02]  /*6200*/  HADD2.F32 R37, -RZ, R41.reuse.H0_H0 ;  /* 0x20000029ff257230 */ /* 0x100fe40000004100 */
[----:B------:R-:W-:Y:S02]  /*6210*/  HADD2.F32 R38, -RZ, R41.H1_H1 ;  /* 0x30000029ff267230 */ /* 0x000fe40000004100 */
[--C-:B------:R-:W-:Y:S01]  /*6220*/  HADD2.F32 R39, -RZ, R42.reuse.H0_H0 ;  /* 0x2000002aff277230 */ /* 0x100fe20000004100 */
[----:B--2---:R-:W-:Y:S01]  /*6230*/  MOV R10, R24 ;  /* 0x00000018000a7202 */ /* 0x004fe20000000f00 */
        /* <DEDUP_REMOVED lines=55> */
.L_x_2316:
[----:B------:R-:W-:Y:S05]  /*65b0*/  BSYNC B0 ;  /* 0x0000000000007941 */ /* 0x000fea0003800000 */
.L_x_2315:
[----:B-----5:R1:W-:Y:S02]  /*65c0*/  STG.E.128 desc[UR6][R94.64+0x100], R52 ;  /* 0x000100345e007986 */ /* 0x0203e4000c101d06 */
.L_x_2310:
[----:B------:R-:W-:Y:S05]  /*65d0*/  BSYNC B1 ;  /* 0x0000000000017941 */ /* 0x000fea0003800000 */
.L_x_2309:
[----:B------:R-:W-:Y:S04]  /*65e0*/  BSSY B1, `(.L_x_2317) ;  /* 0x0000126000017945 */ /* 0x000fe80003800000 */
[----:B------:R-:W-:Y:S05]  /*65f0*/  @!P5 BRA `(.L_x_2318) ;  /* 0x000000100090d947 */ /* 0x000fea0003800000 */
[C---:B------:R-:W-:Y:S01]  /*6600*/  LEA R162, P4, R71.reuse, R100, 0x1 ;  /* 0x0000006447a27211 */ /* 0x040fe200078808ff */
[----:B------:R-:W-:Y:S01]  /*6610*/  BSSY B0, `(.L_x_2319) ;  /* 0x0000062000007945 */ /* 0x000fe20003800000 */
[----:B------:R-:W-:Y:S02]  /*6620*/  ISETP.GE.AND P2, PT, R18, UR4, PT ;  /* 0x0000000412007c0c */ /* 0x000fe4000bf46270 */
[----:B------:R-:W-:Y:S02]  /*6630*/  LEA.HI.X R163, R71, R101, R70, 0x1, P4 ;  /* 0x0000006547a37211 */ /* 0x000fe400020f0c46 */
[C---:B------:R-:W-:Y:S02]  /*6640*/  LEA R160, P1, R56.reuse, R94, 0x1 ;  /* 0x0000005e38a07211 */ /* 0x040fe400078208ff */
[----:B------:R-:W-:Y:S01]  /*6650*/  ISETP.GE.AND P0, PT, R15, UR4, PT ;  /* 0x000000040f007c0c */ /* 0x000fe2000bf06270 */
[----:B-1----:R1:W5:Y:S01]  /*6660*/  LDG.E.128 R52, desc[UR6][R162.64] ;  /* 0x00000006a2347981 */ /* 0x002362000c1e1d00 */
[----:B------:R-:W-:Y:S02]  /*6670*/  LEA.HI.X R161, R56, R95, R57, 0x1, P1 ;  /* 0x0000005f38a17211 */ /* 0x000fe400008f0c39 */
[----:B------:R-:W-:Y:S05]  /*6680*/  IADD3 R164, P1, R162, 0x80, RZ ;  /* 0x00000080a2a47810 */ /* 0x000fea0007f3e0ff */
[----:B------:R-:W-:Y:S01]  /*6690*/  IMAD.X R165, RZ, RZ, R163, P1 ;  /* 0x000000ffffa57224 */ /* 0x000fe200008e06a3 */
[----:B------:R-:W-:Y:S07]  /*66a0*/  @P2 BRA `(.L_x_2320) ;  /* 0x0000000400602947 */ /* 0x000fee0003800000 */
[--C-:B-----5:R-:W-:Y:S01]  /*66b0*/  HADD2.F32 R35, -RZ, R52.reuse.H1_H1 ;  /* 0x30000034ff237230 */ /* 0x120fe20000004100 */
        /* <DEDUP_REMOVED lines=11> */
[C---:B----4-:R-:W-:Y:S02]  /*6770*/  LEA R10, P1, R159.reuse, R162, 0x1 ;  /* 0x000000a29f0a7211 */ /* 0x050fe400078208ff */
[C---:B------:R-:W-:Y:S02]  /*6780*/  IADD3 R157, P4, R128.reuse, R167, RZ ;  /* 0x000000a7809d7210 */ /* 0x040fe40007f9e0ff */
[----:B------:R-:W-:Y:S02]  /*6790*/  LEA.HI.X.SX32 R11, R159, R163, 0x1, P1 ;  /* 0x000000a39f0b7211 */ /* 0x000fe400008f0eff */
[----:B------:R-:W-:Y:S02]  /*67a0*/  LEA R170, P1, R157, R102, 0x1 ;  /* 0x000000669daa7211 */ /* 0x000fe400078208ff */
[-C--:B------:R-:W-:Y:S01]  /*67b0*/  LEA.HI.X.SX32 R50, R167, R114.reuse, 0x1, P4 ;  /* 0x00000072a7327211 */ /* 0x080fe200020f0eff */
[----:B------:R-:W4:Y:S01]  /*67c0*/  LDG.E.128 R28, desc[UR6][R10.64] ;  /* 0x000000060a1c7981 */ /* 0x000f22000c1e1d00 */
[----:B------:R-:W-:Y:S02]  /*67d0*/  @P2 IADD3 R169, RZ, -UR26, RZ ;  /* 0x8000001affa92c10 */ /* 0x000fe4000fffe0ff */
[----:B------:R-:W-:Y:S02]  /*67e0*/  LEA.HI.X R171, R157, R103, R50, 0x1, P1 ;  /* 0x000000679dab7211 */ /* 0x000fe400008f0c32 */
[----:B------:R-:W-:Y:S03]  /*67f0*/  IADD3 R167, P1, R128, R169, RZ ;  /* 0x000000a980a77210 */ /* 0x000fe60007f3e0ff */
[----:B------:R-:W2:Y:S01]  /*6800*/  LDG.E.128 R156, desc[UR6][R170.64] ;  /* 0x00000006aa9c7981 */ /* 0x000ea2000c1e1d00 */
[----:B------:R-:W-:Y:S02]  /*6810*/  LEA.HI.X.SX32 R50, R169, R114, 0x1, P1 ;  /* 0x00000072a9327211 */ /* 0x000fe400008f0eff */
[C---:B------:R-:W-:Y:S04]  /*6820*/  LEA R32, P1, R167.reuse, R104, 0x1 ;  /* 0x00000068a7207211 */ /* 0x040fe800078208ff */
[----:B------:R-:W-:Y:S05]  /*6830*/  LEA.HI.X R33, R167, R105, R50, 0x1, P1 ;  /* 0x00000069a7217211 */ /* 0x000fea00008f0c32 */
[----:B------:R3:W4:Y:S02]  /*6840*/  LDG.E.128 R40, desc[UR6][R32.64] ;  /* 0x0000000620287981 */ /* 0x000724000c1e1d00 */
[----:B---3--:R-:W-:Y:S02]  /*6850*/  HADD2.F32 R33, -RZ, R52.H0_H0 ;  /* 0x20000034ff217230 */ /* 0x008fe40000004100 */
[--C-:B--2---:R-:W-:Y:S01]  /*6860*/  HADD2.F32 R25, -RZ, R157.reuse.H0_H0 ;  /* 0x2000009dff197230 */ /* 0x104fe20000004100 */
[----:B----4-:R-:W-:Y:S01]  /*6870*/  MOV R26, R28 ;  /* 0x0000001c001a7202 */ /* 0x010fe20000000f00 */
[--C-:B------:R-:W-:Y:S01]  /*6880*/  HADD2.F32 R28, -RZ, R156.reuse.H1_H1 ;  /* 0x3000009cff1c7230 */ /* 0x100fe20000004100 */
[----:B------:R-:W-:Y:S01]  /*6890*/  MOV R10, R30 ;  /* 0x0000001e000a7202 */ /* 0x000fe20000000f00 */
[----:B------:R-:W-:Y:S01]  /*68a0*/  HADD2.F32 R30, -RZ, R156.H0_H0 ;  /* 0x2000009cff1e7230 */ /* 0x000fe20000004100 */
[----:B------:R-:W-:Y:S01]  /*68b0*/  MOV R23, R29 ;  /* 0x0000001d00177202 */ /* 0x000fe20000000f00 */
[----:B------:R-:W-:Y:S01]  /*68c0*/  HADD2.F32 R12, -RZ, R157.H1_H1 ;  /* 0x3000009dff0c7230 */ /* 0x000fe20000004100 */
[----:B------:R-:W-:Y:S01]  /*68d0*/  MOV R27, R31 ;  /* 0x0000001f001b7202 */ /* 0x000fe20000000f00 */
        /* <DEDUP_REMOVED lines=12> */
[--C-:B------:R-:W-:Y:S02]  /*69a0*/  HADD2.F32 R32, -RZ, R40.reuse.H0_H0 ;  /* 0x20000028ff207230 */ /* 0x100fe40000004100 */
[----:B------:R-:W-:Y:S01]  /*69b0*/  FMUL.FTZ R2, R29, R28 ;  /* 0x0000001c1d027220 */ /* 0x000fe20000410000 */
[--C-:B------:R-:W-:Y:S02]  /*69c0*/  HADD2.F32 R11, -RZ, R159.reuse.H0_H0 ;  /* 0x2000009fff0b7230 */ /* 0x100fe40000004100 */
[----:B------:R-:W-:Y:S01]  /*69d0*/  FMUL.FTZ R4, R23, R12 ;  /* 0x0000000c17047220 */ /* 0x000fe20000410000 */
[----:B------:R-:W-:Y:S02]  /*69e0*/  HADD2.F32 R9, -RZ, R159.H1_H1 ;  /* 0x3000009fff097230 */ /* 0x000fe40000004100 */
[----:B------:R-:W-:Y:S01]  /*69f0*/  @!P2 FADD.FTZ R24, -R24, -RZ ;  /* 0x800000ff1818a221 */ /* 0x000fe20000010100 */
[----:B------:R-:W-:Y:S02]  /*6a00*/  HADD2.F32 R34, -RZ, R40.H1_H1 ;  /* 0x30000028ff227230 */ /* 0x000fe40000004100 */
[----:B------:R-:W-:Y:S01]  /*6a10*/  @!P2 FADD.FTZ R22, -R22, -RZ ;  /* 0x800000ff1616a221 */ /* 0x000fe20000010100 */
[--C-:B------:R-:W-:Y:S02]  /*6a20*/  HADD2.F32 R25, -RZ, R10.reuse.H0_H0 ;  /* 0x2000000aff197230 */ /* 0x100fe40000004100 */
[----:B------:R-:W-:Y:S01]  /*6a30*/  FFMA.FTZ R0, R33, R32, R0 ;  /* 0x0000002021007223 */ /* 0x000fe20000010000 */
[----:B------:R-:W-:Y:S02]  /*6a40*/  HADD2.F32 R23, -RZ, R10.H1_H1 ;  /* 0x3000000aff177230 */ /* 0x000fe40000004100 */
[----:B------:R-:W-:Y:S01]  /*6a50*/  @!P2 FADD.FTZ R11, -R11, -RZ ;  /* 0x800000ff0b0ba221 */ /* 0x000fe20000010100 */
[----:B------:R-:W-:Y:S02]  /*6a60*/  HADD2.F32 R37, -RZ, R41.H0_H0 ;  /* 0x20000029ff257230 */ /* 0x000fe40000004100 */
[----:B------:R-:W-:Y:S01]  /*6a70*/  @!P2 FADD.FTZ R9, -R9, -RZ ;  /* 0x800000ff0909a221 */ /* 0x000fe20000010100 */
[--C-:B------:R-:W-:Y:S02]  /*6a80*/  HADD2.F32 R12, -RZ, R27.reuse.H0_H0 ;  /* 0x2000001bff0c7230 */ /* 0x100fe40000004100 */
[----:B------:R-:W-:Y:S01]  /*6a90*/  FFMA.FTZ R2, R35, R34, R2 ;  /* 0x0000002223027223 */ /* 0x000fe20000010002 */
[----:B------:R-:W-:Y:S02]  /*6aa0*/  HADD2.F32 R10, -RZ, R27.H1_H1 ;  /* 0x3000001bff0a7230 */ /* 0x000fe40000004100 */
[----:B------:R-:W-:Y:S01]  /*6ab0*/  FMUL.FTZ R5, R25, R24 ;  /* 0x0000001819057220 */ /* 0x000fe20000410000 */
[----:B------:R-:W-:Y:S02]  /*6ac0*/  HADD2.F32 R38, -RZ, R41.H1_H1 ;  /* 0x30000029ff267230 */ /* 0x000fe40000004100 */
[----:B------:R-:W-:Y:S01]  /*6ad0*/  FMUL.FTZ R6, R23, R22 ;  /* 0x0000001617067220 */ /* 0x000fe20000410000 */
[----:B------:R-:W-:Y:S02]  /*6ae0*/  HADD2.F32 R33, -RZ, R53.H1_H1 ;  /* 0x30000035ff217230 */ /* 0x000fe40000004100 */
[----:B------:R-:W-:Y:S01]  /*6af0*/  FFMA.FTZ R3, R36, R37, R3 ;  /* 0x0000002524037223 */ /* 0x000fe20000010003 */
[----:B------:R-:W-:Y:S02]  /*6b00*/  HADD2.F32 R39, -RZ, R42.H0_H0 ;  /* 0x2000002aff277230 */ /* 0x000fe40000004100 */
[----:B------:R-:W-:Y:S01]  /*6b10*/  FMUL.FTZ R7, R12, R11 ;  /* 0x0000000b0c077220 */ /* 0x000fe20000410000 */
[----:B------:R-:W-:Y:S02]  /*6b20*/  HADD2.F32 R32, -RZ, R44.H0_H0 ;  /* 0x2000002cff207230 */ /* 0x000fe40000004100 */
[----:B------:R-:W-:Y:S01]  /*6b30*/  FMUL.FTZ R8, R10, R9 ;  /* 0x000000090a087220 */ /* 0x000fe20000410000 */
[----:B------:R-:W-:Y:S02]  /*6b40*/  HADD2.F32 R40, -RZ, R42.H1_H1 ;  /* 0x3000002aff287230 */ /* 0x000fe40000004100 */
[----:B------:R-:W-:Y:S01]  /*6b50*/  FFMA.FTZ R4, R33, R38, R4 ;  /* 0x0000002621047223 */ /* 0x000fe20000010004 */
[----:B------:R-:W-:Y:S01]  /*6b60*/  HADD2.F32 R35, -RZ, R44.H1_H1 ;  /* 0x3000002cff237230 */ /* 0x000fe20000004100 */
[----:B------:R-:W-:Y:S01]  /*6b70*/  F2FP.F16.F32.PACK_AB R52, R2, R0 ;  /* 0x000000000234723e */ /* 0x000fe200000000ff */
[----:B------:R-:W-:Y:S02]  /*6b80*/  HADD2.F32 R41, -RZ, R43.H0_H0 ;  /* 0x2000002bff297230 */ /* 0x000fe40000004100 */
[----:B------:R-:W-:Y:S01]  /*6b90*/  FFMA.FTZ R5, R32, R39, R5 ;  /* 0x0000002720057223 */ /* 0x000fe20000010005 */
[----:B------:R-:W-:Y:S01]  /*6ba0*/  F2FP.F16.F32.PACK_AB R53, R4, R3 ;  /* 0x000000030435723e */ /* 0x000fe200000000ff */
[----:B------:R-:W-:Y:S02]  /*6bb0*/  HADD2.F32 R34, -RZ, R51.H0_H0 ;  /* 0x20000033ff227230 */ /* 0x000fe40000004100 */
[----:B------:R-:W-:Y:S01]  /*6bc0*/  FFMA.FTZ R6, R35, R40, R6 ;  /* 0x0000002823067223 */ /* 0x000fe20000010006 */
[----:B------:R-:W-:Y:S02]  /*6bd0*/  HADD2.F32 R42, -RZ, R43.H1_H1 ;  /* 0x3000002bff2a7230 */ /* 0x000fe40000004100 */
[----:B------:R-:W-:Y:S02]  /*6be0*/  HADD2.F32 R37, -RZ, R51.H1_H1 ;  /* 0x30000033ff257230 */ /* 0x000fe40000004100 */
[----:B------:R-:W-:Y:S01]  /*6bf0*/  FFMA.FTZ R7, R34, R41, R7 ;  /* 0x0000002922077223 */ /* 0x000fe20000010007 */
[----:B------:R-:W-:Y:S02]  /*6c00*/  F2FP.F16.F32.PACK_AB R54, R6, R5 ;  /* 0x000000050636723e */ /* 0x000fe400000000ff */
[----:B------:R-:W-:Y:S05]  /*6c10*/  FFMA.FTZ R8, R37, R42, R8 ;  /* 0x0000002a25087223 */ /* 0x000fea0000010008 */
[----:B------:R-:W-:Y:S02]  /*6c20*/  F2FP.F16.F32.PACK_AB R55, R8, R7 ;  /* 0x000000070837723e */ /* 0x000fe400000000ff */
.L_x_2320:
[----:B------:R-:W-:Y:S05]  /*6c30*/  BSYNC B0 ;  /* 0x0000000000007941 */ /* 0x000fea0003800000 */
.L_x_2319:
[----:B-----5:R2:W-:Y:S01]  /*6c40*/  STG.E.128 desc[UR6][R160.64], R52 ;  /* 0x00000034a0007986 */ /* 0x0205e2000c101d06 */
[----:B------:R-:W-:Y:S03]  /*6c50*/  BSSY B0, `(.L_x_2321) ;  /* 0x000005b000007945 */ /* 0x000fe60003800000 */
[----:B--2---:R2:W5:Y:S01]  /*6c60*/  LDG.E.128 R52, desc[UR6][R162.64+0x80] ;  /* 0x00008006a2347981 */ /* 0x004562000c1e1d00 */
[----:B------:R-:W-:Y:S05]  /*6c70*/  @P0 BRA `(.L_x_2322) ;  /* 0x0000000400600947 */ /* 0x000fea0003800000 */
[--C-:B-----5:R-:W-:Y:S01]  /*6c80*/  HADD2.F32 R35, -RZ, R52.reuse.H1_H1 ;  /* 0x30000034ff237230 */ /* 0x120fe20000004100 */
        /* <DEDUP_REMOVED lines=10> */
[----:B----4-:R-:W-:Y:S02]  /*6d30*/  LEA R10, P0, R157, R164, 0x1 ;  /* 0x000000a49d0a7211 */ /* 0x010fe400078008ff */
[----:B------:R-:W-:Y:S02]  /*6d40*/  IADD3 R50, P2, R123, R154, RZ ;  /* 0x0000009a7b327210 */ /* 0x000fe40007f5e0ff */
[----:B------:R-:W-:Y:S02]  /*6d50*/  LEA.HI.X.SX32 R11, R157, R165, 0x1, P0 ;  /* 0x000000a59d0b7211 */ /* 0x000fe400000f0eff */
[----:B------:R-:W-:Y:S02]  /*6d60*/  LEA R158, P0, R50, R102, 0x1 ;  /* 0x00000066329e7211 */ /* 0x000fe400078008ff */
        /* <DEDUP_REMOVED lines=10> */
[----:B------:R1:W2:Y:S02]  /*6e10*/  LDG.E.128 R40, desc[UR6][R32.64] ;  /* 0x0000000620287981 */ /* 0x0002a4000c1e1d00 */
[----:B-1----:R-:W-:Y:S02]  /*6e20*/  HADD2.F32 R33, -RZ, R52.H0_H0 ;  /* 0x20000034ff217230 */ /* 0x002fe40000004100 */
[--C-:B---3--:R-:W-:Y:S01]  /*6e30*/  HADD2.F32 R25, -RZ, R157.reuse.H0_H0 ;  /* 0x2000009dff197230 */ /* 0x108fe20000004100 */
        /* <DEDUP_REMOVED lines=19> */
[--C-:B--2---:R-:W-:Y:S02]  /*6f70*/  HADD2.F32 R32, -RZ, R40.reuse.H0_H0 ;  /* 0x20000028ff207230 */ /* 0x104fe40000004100 */
        /* <DEDUP_REMOVED lines=40> */
.L_x_2322:
[----:B------:R-:W-:Y:S05]  /*7200*/  BSYNC B0 ;  /* 0x0000000000007941 */ /* 0x000fea0003800000 */
.L_x_2321:
[----:B-----5:R1:W-:Y:S01]  /*7210*/  STG.E.128 desc[UR6][R160.64+0x80], R52 ;  /* 0x00008034a0007986 */ /* 0x0203e2000c101d06 */
[----:B------:R-:W-:Y:S01]  /*7220*/  ISETP.GE.AND P0, PT, R14, UR4, PT ;  /* 0x000000040e007c0c */ /* 0x000fe2000bf06270 */
[----:B------:R-:W-:Y:S01]  /*7230*/  BSSY B0, `(.L_x_2323) ;  /* 0x000005f000007945 */ /* 0x000fe20003800000 */
[----:B----4-:R-:W-:Y:S01]  /*7240*/  IADD3 R4, P1, R162, 0x100, RZ ;  /* 0x00000100a2047810 */ /* 0x010fe20007f3e0ff */
[----:B------:R1:W5:Y:S04]  /*7250*/  LDG.E.128 R24, desc[UR6][R162.64+0x100] ;  /* 0x00010006a2187981 */ /* 0x000368000c1e1d00 */
[----:B------:R-:W-:Y:S06]  /*7260*/  IMAD.X R5, RZ, RZ, R163, P1 ;  /* 0x000000ffff057224 */ /* 0x000fec00008e06a3 */
[----:B------:R-:W-:Y:S05]  /*7270*/  @P0 BRA `(.L_x_2324) ;  /* 0x0000000400680947 */ /* 0x000fea0003800000 */
[----:B------:R-:W-:Y:S01]  /*7280*/  ULEA.HI UR26, UR4, UR4, URZ, 0x1 ;  /* 0x00000004041a7291 */ /* 0x000fe2000f8f083f */
[----:B------:R-:W-:Y:S02]  /*7290*/  MOV R2, RZ ;  /* 0x000000ff00027202 */ /* 0x000fe40000000f00 */
[----:B-----5:R-:W-:Y:S01]  /*72a0*/  MOV R35, R25 ;  /* 0x0000001900237202 */ /* 0x020fe20000000f00 */
[----:B------:R-:W-:Y:S01]  /*72b0*/  USHF.R.S32.HI UR26, URZ, 0x1, UR26 ;  /* 0x000000013f1a7899 */ /* 0x000fe2000801141a */
[----:B------:R-:W-:Y:S02]  /*72c0*/  MOV R22, R24 ;  /* 0x0000001800167202 */ /* 0x000fe40000000f00 */
[----:B------:R-:W-:Y:S01]  /*72d0*/  MOV R32, R26 ;  /* 0x0000001a00207202 */ /* 0x000fe20000000f00 */
[----:B------:R-:W-:Y:S01]  /*72e0*/  HADD2.F32 R24, -RZ, R35.H0_H0 ;  /* 0x20000023ff187230 */ /* 0x000fe20000004100 */
        /* <DEDUP_REMOVED lines=14> */
[----:B------:R-:W2:Y:S02]  /*73d0*/  LDG.E.128 R36, desc[UR6][R36.64] ;  /* 0x0000000624247981 */ /* 0x000ea4000c1e1d00 */
[----:B------:R-:W-:Y:S04]  /*73e0*/  IADD3 R3, P0, R121, R0, RZ ;  /* 0x0000000079037210 */ /* 0x000fe80007f1e0ff */
[----:B------:R-:W-:Y:S02]  /*73f0*/  LEA.HI.X.SX32 R0, R0, R110, 0x1, P0 ;  /* 0x0000006e00007211 */ /* 0x000fe400000f0eff */
[C---:B------:R-:W-:Y:S04]  /*7400*/  LEA R28, P0, R3.reuse, R104, 0x1 ;  /* 0x00000068031c7211 */ /* 0x040fe800078008ff */
[----:B------:R-:W-:Y:S06]  /*7410*/  LEA.HI.X R29, R3, R105, R0, 0x1, P0 ;  /* 0x00000069031d7211 */ /* 0x000fec00000f0c00 */
[----:B------:R-:W3:Y:S01]  /*7420*/  LDG.E.128 R28, desc[UR6][R28.64] ;  /* 0x000000061c1c7981 */ /* 0x000ee2000c1e1d00 */
[--C-:B--2---:R-:W-:Y:S01]  /*7430*/  HADD2.F32 R3, -RZ, R37.reuse.H0_H0 ;  /* 0x20000025ff037230 */ /* 0x104fe20000004100 */
[----:B----4-:R-:W-:Y:S01]  /*7440*/  MOV R12, R4 ;  /* 0x00000004000c7202 */ /* 0x010fe20000000f00 */
[----:B------:R-:W-:Y:S01]  /*7450*/  HADD2.F32 R4, -RZ, R37.H1_H1 ;  /* 0x30000025ff047230 */ /* 0x000fe20000004100 */
[----:B------:R-:W-:Y:S01]  /*7460*/  MOV R11, R5 ;  /* 0x00000005000b7202 */ /* 0x000fe20000000f00 */
[----:B------:R-:W-:Y:S01]  /*7470*/  HADD2.F32 R5, -RZ, R38.H0_H0 ;  /* 0x20000026ff057230 */ /* 0x000fe20000004100 */
[----:B------:R-:W-:Y:S01]  /*7480*/  MOV R10, R6 ;  /* 0x00000006000a7202 */ /* 0x000fe20000000f00 */
[--C-:B------:R-:W-:Y:S02]  /*7490*/  HADD2.F32 R25, -RZ, R12.reuse.H0_H0 ;  /* 0x2000000cff197230 */ /* 0x100fe40000004100 */
[----:B------:R-:W-:Y:S01]  /*74a0*/  @!P1 FADD.FTZ R3, -R3, -RZ ;  /* 0x800000ff03039221 */ /* 0x000fe20000010100 */
[----:B------:R-:W-:Y:S02]  /*74b0*/  HADD2.F32 R23, -RZ, R12.H1_H1 ;  /* 0x3000000cff177230 */ /* 0x000fe40000004100 */
[----:B------:R-:W-:Y:S01]  /*74c0*/  @!P1 FADD.FTZ R4, -R4, -RZ ;  /* 0x800000ff04049221 */ /* 0x000fe20000010100 */
[--C-:B------:R-:W-:Y:S01]  /*74d0*/  HADD2.F32 R12, -RZ, R11.reuse.H0_H0 ;  /* 0x2000000bff0c7230 */ /* 0x100fe20000004100 */
[----:B------:R-:W-:Y:S01]  /*74e0*/  MOV R9, R7 ;  /* 0x0000000700097202 */ /* 0x000fe20000000f00 */
[----:B------:R-:W-:Y:S02]  /*74f0*/  HADD2.F32 R11, -RZ, R11.H1_H1 ;  /* 0x3000000bff0b7230 */ /* 0x000fe40000004100 */
[----:B------:R-:W-:Y:S01]  /*7500*/  @!P1 FADD.FTZ R5, -R5, -RZ ;  /* 0x800000ff05059221 */ /* 0x000fe20000010100 */
[----:B------:R-:W-:Y:S02]  /*7510*/  HADD2.F32 R8, -RZ, R39.H1_H1 ;  /* 0x30000027ff087230 */ /* 0x000fe40000004100 */
[----:B------:R-:W-:Y:S01]  /*7520*/  FMUL.FTZ R3, R12, R3 ;  /* 0x000000030c037220 */ /* 0x000fe20000410000 */
[--C-:B------:R-:W-:Y:S02]  /*7530*/  HADD2.F32 R2, -RZ, R36.reuse.H1_H1 ;  /* 0x30000024ff027230 */ /* 0x100fe40000004100 */
[----:B------:R-:W-:Y:S01]  /*7540*/  FMUL.FTZ R4, R11, R4 ;  /* 0x000000040b047220 */ /* 0x000fe20000410000 */
[----:B------:R-:W-:Y:S02]  /*7550*/  HADD2.F32 R0, -RZ, R36.H0_H0 ;  /* 0x20000024ff007230 */ /* 0x000fe40000004100 */
        /* <DEDUP_REMOVED lines=9> */
[----:B------:R-:W-:Y:S02]  /*75f0*/  HADD2.F32 R6, -RZ, R38.H1_H1 ;  /* 0x30000026ff067230 */ /* 0x000fe40000004100 */
[----:B------:R-:W-:Y:S01]  /*7600*/  FMUL.FTZ R0, R25, R0 ;  /* 0x0000000019007220 */ /* 0x000fe20000410000 */
[----:B---3--:R-:W-:Y:S02]  /*7610*/  HADD2.F32 R12, -RZ, R28.H0_H0 ;  /* 0x2000001cff0c7230 */ /* 0x008fe40000004100 */
[----:B------:R-:W-:Y:S01]  /*7620*/  FMUL.FTZ R8, R9, R8 ;  /* 0x0000000809087220 */ /* 0x000fe20000410000 */
[--C-:B------:R-:W-:Y:S02]  /*7630*/  HADD2.F32 R9, -RZ, R22.reuse.H0_H0 ;  /* 0x20000016ff097230 */ /* 0x100fe40000004100 */
[----:B------:R-:W-:Y:S01]  /*7640*/  @!P1 FADD.FTZ R6, -R6, -RZ ;  /* 0x800000ff06069221 */ /* 0x000fe20000010100 */
[----:B------:R-:W-:Y:S02]  /*7650*/  HADD2.F32 R7, -RZ, R39.H0_H0 ;  /* 0x20000027ff077230 */ /* 0x000fe40000004100 */
[----:B------:R-:W-:Y:S02]  /*7660*/  HADD2.F32 R23, -RZ, R22.H1_H1 ;  /* 0x30000016ff177230 */ /* 0x000fe40000004100 */
[----:B------:R-:W-:Y:S01]  /*7670*/  FFMA.FTZ R0, R9, R12, R0 ;  /* 0x0000000c09007223 */ /* 0x000fe20000010000 */
[----:B------:R-:W-:Y:S02]  /*7680*/  HADD2.F32 R22, -RZ, R28.H1_H1 ;  /* 0x3000001cff167230 */ /* 0x000fe40000004100 */
[----:B------:R-:W-:Y:S01]  /*7690*/  @!P1 FADD.FTZ R7, -R7, -RZ ;  /* 0x800000ff07079221 */ /* 0x000fe20000010100 */
[--C-:B------:R-:W-:Y:S02]  /*76a0*/  HADD2.F32 R25, -RZ, R29.reuse.H0_H0 ;  /* 0x2000001dff197230 */ /* 0x100fe40000004100 */
[----:B------:R-:W-:Y:S01]  /*76b0*/  FMUL.FTZ R6, R11, R6 ;  /* 0x000000060b067220 */ /* 0x000fe20000410000 */
[----:B------:R-:W-:Y:S02]  /*76c0*/  HADD2.F32 R26, -RZ, R29.H1_H1 ;  /* 0x3000001dff1a7230 */ /* 0x000fe40000004100 */
[----:B------:R-:W-:Y:S01]  /*76d0*/  FFMA.FTZ R2, R23, R22, R2 ;  /* 0x0000001617027223 */ /* 0x000fe20000010002 */
[----:B------:R-:W-:Y:S02]  /*76e0*/  HADD2.F32 R9, -RZ, R35.H1_H1 ;  /* 0x30000023ff097230 */ /* 0x000fe40000004100 */
[----:B------:R-:W-:Y:S01]  /*76f0*/  FFMA.FTZ R3, R24, R25, R3 ;  /* 0x0000001918037223 */ /* 0x000fe20000010003 */
[----:B------:R-:W-:Y:S02]  /*7700*/  HADD2.F32 R27, -RZ, R30.H0_H0 ;  /* 0x2000001eff1b7230 */ /* 0x000fe40000004100 */
[----:B------:R-:W-:Y:S01]  /*7710*/  FMUL.FTZ R7, R10, R7 ;  /* 0x000000070a077220 */ /* 0x000fe20000410000 */
[----:B------:R-:W-:Y:S02]  /*7720*/  HADD2.F32 R12, -RZ, R32.H0_H0 ;  /* 0x20000020ff0c7230 */ /* 0x000fe40000004100 */
[----:B------:R-:W-:Y:S01]  /*7730*/  FFMA.FTZ R4, R9, R26, R4 ;  /* 0x0000001a09047223 */ /* 0x000fe20000010004 */
[----:B------:R-:W-:Y:S01]  /*7740*/  HADD2.F32 R28, -RZ, R30.H1_H1 ;  /* 0x3000001eff1c7230 */ /* 0x000fe20000004100 */
[----:B------:R-:W-:Y:S01]  /*7750*/  F2FP.F16.F32.PACK_AB R24, R2, R0 ;  /* 0x000000000218723e */ /* 0x000fe200000000ff */
[----:B------:R-:W-:Y:S02]  /*7760*/  HADD2.F32 R23, -RZ, R32.H1_H1 ;  /* 0x30000020ff177230 */ /* 0x000fe40000004100 */
[----:B------:R-:W-:Y:S01]  /*7770*/  FFMA.FTZ R5, R12, R27, R5 ;  /* 0x0000001b0c057223 */ /* 0x000fe20000010005 */
[----:B------:R-:W-:Y:S02]  /*7780*/  HADD2.F32 R29, -RZ, R31.H0_H0 ;  /* 0x2000001fff1d7230 */ /* 0x000fe40000004100 */
[----:B------:R-:W-:Y:S02]  /*7790*/  HADD2.F32 R22, -RZ, R33.H0_H0 ;  /* 0x20000021ff167230 */ /* 0x000fe40000004100 */
[----:B------:R-:W-:Y:S01]  /*77a0*/  FFMA.FTZ R6, R23, R28, R6 ;  /* 0x0000001c17067223 */ /* 0x000fe20000010006 */
[----:B------:R-:W-:Y:S02]  /*77b0*/  HADD2.F32 R30, -RZ, R31.H1_H1 ;  /* 0x3000001fff1e7230 */ /* 0x000fe40000004100 */
[----:B------:R-:W-:Y:S02]  /*77c0*/  HADD2.F32 R25, -RZ, R33.H1_H1 ;  /* 0x30000021ff197230 */ /* 0x000fe40000004100 */
[----:B------:R-:W-:Y:S01]  /*77d0*/  FFMA.FTZ R7, R22, R29, R7 ;  /* 0x0000001d16077223 */ /* 0x000fe20000010007 */
[----:B------:R-:W-:Y:S02]  /*77e0*/  F2FP.F16.F32.PACK_AB R26, R6, R5 ;  /* 0x00000005061a723e */ /* 0x000fe400000000ff */
[----:B------:R-:W-:Y:S01]  /*77f0*/  FFMA.FTZ R8, R25, R30, R8 ;  /* 0x0000001e19087223 */ /* 0x000fe20000010008 */
[----:B------:R-:W-:Y:S04]  /*7800*/  F2FP.F16.F32.PACK_AB R25, R4, R3 ;  /* 0x000000030419723e */ /* 0x000fe800000000ff */
[----:B------:R-:W-:Y:S02]  /*7810*/  F2FP.F16.F32.PACK_AB R27, R8, R7 ;  /* 0x00000007081b723e */ /* 0x000fe400000000ff */
.L_x_2324:
[----:B------:R-:W-:Y:S05]  /*7820*/  BSYNC B0 ;  /* 0x0000000000007941 */ /* 0x000fea0003800000 */
.L_x_2323:
[----:B-----5:R4:W-:Y:S02]  /*7830*/  STG.E.128 desc[UR6][R160.64+0x100], R24 ;  /* 0x00010018a0007986 */ /* 0x0209e4000c101d06 */
.L_x_2318:
[----:B------:R-:W-:Y:S05]  /*7840*/  BSYNC B1 ;  /* 0x0000000000017941 */ /* 0x000fea0003800000 */
.L_x_2317:
[C---:B------:R-:W-:Y:S01]  /*7850*/  ISETP.GE.AND P0, PT, R65.reuse, R155, PT ;  /* 0x0000009b4100720c */ /* 0x040fe20003f06270 */
[----:B------:R-:W-:Y:S03]  /*7860*/  BSSY B1, `(.L_x_2325) ;  /* 0x0000132000017945 */ /* 0x000fe60003800000 */
[----:B------:R-:W-:Y:S11]  /*7870*/  ISETP.GE.AND P0, PT, R65, R137, !P0 ;  /* 0x000000894100720c */ /* 0x000ff60004706270 */
[----:B------:R-:W-:Y:S02]  /*7880*/  @!UPT UIADD3 URZ, URZ, URZ, URZ ;  /* 0x0000003f3f3ff290 */ /* 0x000fe4000fffe03f */
[----:B------:R-:W-:Y:S05]  /*7890*/  @!P0 BRA `(.L_x_2326) ;  /* 0x0000001000b88947 */ /* 0x000fea0003800000 */
[C---:B----4-:R-:W-:Y:S01]  /*78a0*/  LEA R2, P4, R73.reuse, R100, 0x1 ;  /* 0x0000006449027211 */ /* 0x050fe200078808ff */
[----:B------:R-:W-:Y:S01]  /*78b0*/  BSSY B0, `(.L_x_2327) ;  /* 0x0000062000007945 */ /* 0x000fe20003800000 */
[----:B------:R-:W-:Y:S02]  /*78c0*/  ISETP.GE.AND P0, PT, R18, UR4, PT ;  /* 0x0000000412007c0c */ /* 0x000fe4000bf06270 */
[----:B------:R-:W-:Y:S02]  /*78d0*/  LEA.HI.X R3, R73, R101, R72, 0x1, P4 ;  /* 0x0000006549037211 */ /* 0x000fe400020f0c48 */
[----:B-1----:R-:W-:Y:S02]  /*78e0*/  LEA R52, P2, R152, R94, 0x1 ;  /* 0x0000005e98347211 */ /* 0x002fe400078408ff */
[----:B------:R-:W-:Y:S01]  /*78f0*/  LEA R50, P1, R76, R100, 0x1 ;  /* 0x000000644c327211 */ /* 0x000fe200078208ff */
[----:B------:R1:W5:Y:S06]  /*7900*/  LDG.E.128 R8, desc[UR6][R2.64] ;  /* 0x0000000602087981 */ /* 0x00036c000c1e1d00 */
[----:B------:R-:W-:Y:S06]  /*7910*/  @P0 BRA `(.L_x_2328) ;  /* 0x00000004006c0947 */ /* 0x000fec0003800000 */
[----:B------:R-:W-:Y:S01]  /*7920*/  ULEA.HI UR26, UR4, UR4, URZ, 0x1 ;  /* 0x00000004041a7291 */ /* 0x000fe2000f8f083f */
[----:B------:R-:W-:Y:S02]  /*7930*/  MOV R4, RZ ;  /* 0x000000ff00047202 */ /* 0x000fe40000000f00 */
[----:B-----5:R-:W-:Y:S01]  /*7940*/  MOV R33, R11 ;  /* 0x0000000b00217202 */ /* 0x020fe20000000f00 */
[----:B------:R-:W-:Y:S01]  /*7950*/  USHF.R.S32.HI UR26, URZ, 0x1, UR26 ;  /* 0x000000013f1a7899 */ /* 0x000fe2000801141a */
[----:B------:R-:W-:Y:S02]  /*7960*/  MOV R32, R10 ;  /* 0x0000000a00207202 */ /* 0x000fe40000000f00 */
[----:B------:R-:W-:Y:S02]  /*7970*/  MOV R35, R9 ;  /* 0x0000000900237202 */ /* 0x000fe40000000f00 */
[----:B------:R-:W-:Y:S02]  /*7980*/  MOV R22, R8 ;  /* 0x0000000800167202 */ /* 0x000fe40000000f00 */
[----:B------:R-:W-:Y:S02]  /*7990*/  ISETP.GE.AND P4, PT, R18, UR26, PT ;  /* 0x0000001a12007c0c */ /* 0x000fe4000bf86270 */
[----:B------:R-:W-:Y:S11]  /*79a0*/  MOV R5, UR26 ;  /* 0x0000001a00057c02 */ /* 0x000ff60008000f00 */
[----:B------:R-:W-:Y:S02]  /*79b0*/  @P4 IADD3 R5, RZ, -UR26, RZ ;  /* 0x8000001aff054c10 */ /* 0x000fe4000fffe0ff */
[----:B------:R-:W-:Y:S02]  /*79c0*/  @P4 IADD3 R4, RZ, -UR26, RZ ;  /* 0x8000001aff044c10 */ /* 0x000fe4000fffe0ff */
[C---:B-1----:R-:W-:Y:S02]  /*79d0*/  LEA R2, P0, R5.reuse, R2, 0x1 ;  /* 0x0000000205027211 */ /* 0x042fe400078008ff */
[----:B------:R-:W-:Y:S02]  /*79e0*/  IADD3 R0, P5, R124, R4, RZ ;  /* 0x000000047c007210 */ /* 0x000fe40007fbe0ff */
[----:B------:R-:W-:Y:S02]  /*79f0*/  LEA.HI.X.SX32 R3, R5, R3, 0x1, P0 ;  /* 0x0000000305037211 */ /* 0x000fe400000f0eff */
[----:B------:R-:W-:Y:S02]  /*7a00*/  LEA.HI.X.SX32 R4, R4, R113, 0x1, P5 ;  /* 0x0000007104047211 */ /* 0x000fe400028f0eff */
[C---:B------:R-:W-:Y:S04]  /*7a10*/  LEA R36, P0, R0.reuse, R102, 0x1 ;  /* 0x0000006600247211 */ /* 0x040fe800078008ff */
[----:B------:R-:W-:Y:S02]  /*7a20*/  LEA.HI.X R37, R0, R103, R4, 0x1, P0 ;  /* 0x0000006700257211 */ /* 0x000fe400000f0c04 */
[----:B------:R1:W4:Y:S01]  /*7a30*/  LDG.E.128 R4, desc[UR6][R2.64] ;  /* 0x0000000602047981 */ /* 0x000322000c1e1d00 */
[----:B------:R-:W-:Y:S02]  /*7a40*/  MOV R0, RZ ;  /* 0x000000ff00007202 */ /* 0x000fe40000000f00 */
[----:B------:R-:W-:Y:S04]  /*7a50*/  @P4 IADD3 R0, RZ, -UR26, RZ ;  /* 0x8000001aff004c10 */ /* 0x000fe8000fffe0ff */
[----:B------:R-:W-:Y:S01]  /*7a60*/  IADD3 R23, P0, R124, R0, RZ ;  /* 0x000000007c177210 */ /* 0x000fe20007f1e0ff */
[----:B------:R-:W1:Y:S03]  /*7a70*/  LDG.E.128 R36, desc[UR6][R36.64] ;  /* 0x0000000624247981 */ /* 0x000e66000c1e1d00 */
[----:B------:R-:W-:Y:S02]  /*7a80*/  LEA.HI.X.SX32 R0, R0, R113, 0x1, P0 ;  /* 0x0000007100007211 */ /* 0x000fe400000f0eff */
[C---:B------:R-:W-:Y:S04]  /*7a90*/  LEA R24, P0, R23.reuse, R104, 0x1 ;  /* 0x0000006817187211 */ /* 0x040fe800078008ff */
[----:B------:R-:W-:Y:S05]  /*7aa0*/  LEA.HI.X R25, R23, R105, R0, 0x1, P0 ;  /* 0x0000006917197211 */ /* 0x000fea00000f0c00 */
[----:B------:R2:W3:Y:S01]  /*7ab0*/  LDG.E.128 R28, desc[UR6][R24.64] ;  /* 0x00000006181c7981 */ /* 0x0004e2000c1e1d00 */
[--C-:B-1----:R-:W-:Y:S01]  /*7ac0*/  HADD2.F32 R3, -RZ, R37.reuse.H0_H0 ;  /* 0x20000025ff037230 */ /* 0x102fe20000004100 */
[----:B----4-:R-:W-:Y:S01]  /*7ad0*/  MOV R12, R4 ;  /* 0x00000004000c7202 */ /* 0x010fe20000000f00 */
[----:B------:R-:W-:Y:S01]  /*7ae0*/  HADD2.F32 R4, -RZ, R37.H1_H1 ;  /* 0x30000025ff047230 */ /* 0x000fe20000004100 */
[----:B------:R-:W-:Y:S01]  /*7af0*/  MOV R11, R5 ;  /* 0x00000005000b7202 */ /* 0x000fe20000000f00 */
[----:B------:R-:W-:Y:S01]  /*7b00*/  HADD2.F32 R8, -RZ, R39.H1_H1 ;  /* 0x30000027ff087230 */ /* 0x000fe20000004100 */
[----:B------:R-:W-:Y:S01]  /*7b10*/  MOV R10, R6 ;  /* 0x00000006000a7202 */ /* 0x000fe20000000f00 */
[--C-:B--2---:R-:W-:Y:S02]  /*7b20*/  HADD2.F32 R25, -RZ, R12.reuse.H0_H0 ;  /* 0x2000000cff197230 */ /* 0x104fe40000004100 */
[----:B------:R-:W-:Y:S01]  /*7b30*/  @!P4 FADD.FTZ R3, -R3, -RZ ;  /* 0x800000ff0303c221 */ /* 0x000fe20000010100 */
[----:B------:R-:W-:Y:S02]  /*7b40*/  HADD2.F32 R23, -RZ, R12.H1_H1 ;  /* 0x3000000cff177230 */ /* 0x000fe40000004100 */
[----:B------:R-:W-:Y:S01]  /*7b50*/  @!P4 FADD.FTZ R4, -R4, -RZ ;  /* 0x800000ff0404c221 */ /* 0x000fe20000010100 */
[--C-:B------:R-:W-:Y:S01]  /*7b60*/  HADD2.F32 R12, -RZ, R11.reuse.H0_H0 ;  /* 0x2000000bff0c7230 */ /* 0x100fe20000004100 */
[----:B------:R-:W-:Y:S01]  /*7b70*/  MOV R9, R7 ;  /* 0x0000000700097202 */ /* 0x000fe20000000f00 */
[----:B------:R-:W-:Y:S02]  /*7b80*/  HADD2.F32 R11, -RZ, R11.H1_H1 ;  /* 0x3000000bff0b7230 */ /* 0x000fe40000004100 */
[----:B------:R-:W-:Y:S01]  /*7b90*/  @!P4 FADD.FTZ R8, -R8, -RZ ;  /* 0x800000ff0808c221 */ /* 0x000fe20000010100 */
[----:B------:R-:W-:Y:S02]  /*7ba0*/  HADD2.F32 R7, -RZ, R39.H0_H0 ;  /* 0x20000027ff077230 */ /* 0x000fe40000004100 */
[----:B------:R-:W-:Y:S01]  /*7bb0*/  FMUL.FTZ R3, R12, R3 ;  /* 0x000000030c037220 */ /* 0x000fe20000410000 */
[----:B------:R-:W-:Y:S02]  /*7bc0*/  HADD2.F32 R0, -RZ, R36.H0_H0 ;  /* 0x20000024ff007230 */ /* 0x000fe40000004100 */
[----:B------:R-:W-:Y:S01]  /*7bd0*/  FMUL.FTZ R4, R11, R4 ;  /* 0x000000040b047220 */ /* 0x000fe20000410000 */
        /* <DEDUP_REMOVED lines=14> */
[--C-:B---3--:R-:W-:Y:S02]  /*7cc0*/  HADD2.F32 R10, -RZ, R28.reuse.H0_H0 ;  /* 0x2000001cff0a7230 */ /* 0x108fe40000004100 */
[----:B------:R-:W-:Y:S01]  /*7cd0*/  @!P4 FADD.FTZ R2, -R2, -RZ ;  /* 0x800000ff0202c221 */ /* 0x000fe20000010100 */
[----:B------:R-:W-:Y:S02]  /*7ce0*/  HADD2.F32 R12, -RZ, R28.H1_H1 ;  /* 0x3000001cff0c7230 */ /* 0x000fe40000004100 */
[----:B------:R-:W-:Y:S01]  /*7cf0*/  FMUL.FTZ R8, R9, R8 ;  /* 0x0000000809087220 */ /* 0x000fe20000410000 */
[--C-:B------:R-:W-:Y:S02]  /*7d00*/  HADD2.F32 R9, -RZ, R22.reuse.H0_H0 ;  /* 0x20000016ff097230 */ /* 0x100fe40000004100 */
[----:B------:R-:W-:Y:S01]  /*7d10*/  FMUL.FTZ R6, R11, R6 ;  /* 0x000000060b067220 */ /* 0x000fe20000410000 */
[----:B------:R-:W-:Y:S02]  /*7d20*/  HADD2.F32 R11, -RZ, R22.H1_H1 ;  /* 0x30000016ff0b7230 */ /* 0x000fe40000004100 */
[----:B------:R-:W-:Y:S01]  /*7d30*/  FMUL.FTZ R2, R23, R2 ;  /* 0x0000000217027220 */ /* 0x000fe20000410000 */
[----:B------:R-:W-:Y:S02]  /*7d40*/  HADD2.F32 R22, -RZ, R35.H0_H0 ;  /* 0x20000023ff167230 */ /* 0x000fe40000004100 */
[----:B------:R-:W-:Y:S01]  /*7d50*/  FFMA.FTZ R0, R9, R10, R0 ;  /* 0x0000000a09007223 */ /* 0x000fe20000010000 */
[--C-:B------:R-:W-:Y:S02]  /*7d60*/  HADD2.F32 R23, -RZ, R29.reuse.H0_H0 ;  /* 0x2000001dff177230 */ /* 0x100fe40000004100 */
[----:B------:R-:W-:Y:S01]  /*7d70*/  FFMA.FTZ R2, R11, R12, R2 ;  /* 0x0000000c0b027223 */ /* 0x000fe20000010002 */
[----:B------:R-:W-:Y:S02]  /*7d80*/  HADD2.F32 R24, -RZ, R29.H1_H1 ;  /* 0x3000001dff187230 */ /* 0x000fe40000004100 */
[----:B------:R-:W-:Y:S02]  /*7d90*/  HADD2.F32 R9, -RZ, R35.H1_H1 ;  /* 0x30000023ff097230 */ /* 0x000fe40000004100 */
[----:B------:R-:W-:Y:S01]  /*7da0*/  FFMA.FTZ R3, R22, R23, R3 ;  /* 0x0000001716037223 */ /* 0x000fe20000010003 */
[----:B------:R-:W-:Y:S01]  /*7db0*/  HADD2.F32 R25, -RZ, R30.H0_H0 ;  /* 0x2000001eff197230 */ /* 0x000fe20000004100 */
[----:B------:R-:W-:Y:S01]  /*7dc0*/  F2FP.F16.F32.PACK_AB R0, R2, R0 ;  /* 0x000000000200723e */ /* 0x000fe200000000ff */
[----:B------:R-:W-:Y:S02]  /*7dd0*/  HADD2.F32 R10, -RZ, R32.H0_H0 ;  /* 0x20000020ff0a7230 */ /* 0x000fe40000004100 */
[----:B------:R-:W-:Y:S01]  /*7de0*/  FFMA.FTZ R4, R9, R24, R4 ;  /* 0x0000001809047223 */ /* 0x000fe20000010004 */
[----:B------:R-:W-:Y:S02]  /*7df0*/  HADD2.F32 R26, -RZ, R30.H1_H1 ;  /* 0x3000001eff1a7230 */ /* 0x000fe40000004100 */
[----:B------:R-:W-:Y:S02]  /*7e00*/  HADD2.F32 R11, -RZ, R32.H1_H1 ;  /* 0x30000020ff0b7230 */ /* 0x000fe40000004100 */
[----:B------:R-:W-:Y:S01]  /*7e10*/  FFMA.FTZ R5, R10, R25, R5 ;  /* 0x000000190a057223 */ /* 0x000fe20000010005 */
[----:B------:R-:W-:Y:S01]  /*7e20*/  F2FP.F16.F32.PACK_AB R9, R4, R3 ;  /* 0x000000030409723e */ /* 0x000fe200000000ff */
[----:B------:R-:W-:Y:S02]  /*7e30*/  HADD2.F32 R27, -RZ, R31.H0_H0 ;  /* 0x2000001fff1b7230 */ /* 0x000fe40000004100 */
        /* <DEDUP_REMOVED lines=8> */
[----:B------:R-:W-:Y:S02]  /*7ec0*/  MOV R8, R0 ;  /* 0x0000000000087202 */ /* 0x000fe40000000f00 */
.L_x_2328:
[----:B------:R-:W-:Y:S05]  /*7ed0*/  BSYNC B0 ;  /* 0x0000000000007941 */ /* 0x000fea0003800000 */
.L_x_2327:
[----:B------:R-:W-:Y:S01]  /*7ee0*/  LEA.HI.X R53, R152, R95, R74, 0x1, P2 ;  /* 0x0000005f98357211 */ /* 0x000fe200010f0c4a */
[----:B------:R-:W-:Y:S01]  /*7ef0*/  BSSY B0, `(.L_x_2329) ;  /* 0x0000064000007945 */ /* 0x000fe20003800000 */
[----:B------:R-:W-:Y:S02]  /*7f00*/  LEA.HI.X R51, R76, R101, R75, 0x1, P1 ;  /* 0x000000654c337211 */ /* 0x000fe400008f0c4b */
[----:B------:R-:W-:Y:S01]  /*7f10*/  ISETP.GE.AND P2, PT, R15, UR4, PT ;  /* 0x000000040f007c0c */ /* 0x000fe2000bf46270 */
[----:B-----5:R4:W-:Y:S01]  /*7f20*/  STG.E.128 desc[UR6][R52.64], R8 ;  /* 0x0000000834007986 */ /* 0x0209e2000c101d06 */
[C---:B------:R-:W-:Y:S02]  /*7f30*/  LEA R42, P4, R77.reuse, R94, 0x1 ;  /* 0x0000005e4d2a7211 */ /* 0x040fe400078808ff */
[C---:B------:R-:W-:Y:S01]  /*7f40*/  LEA R40, P0, R80.reuse, R100, 0x1 ;  /* 0x0000006450287211 */ /* 0x040fe200078008ff */
[----:B------:R4:W5:Y:S01]  /*7f50*/  LDG.E.128 R24, desc[UR6][R50.64] ;  /* 0x0000000632187981 */ /* 0x000962000c1e1d00 */
[----:B------:R-:W-:Y:S02]  /*7f60*/  LEA.HI.X R43, R77, R95, R78, 0x1, P4 ;  /* 0x0000005f4d2b7211 */ /* 0x000fe400020f0c4e */
[----:B------:R-:W-:Y:S05]  /*7f70*/  LEA.HI.X R41, R80, R101, R79, 0x1, P0 ;  /* 0x0000006550297211 */ /* 0x000fea00000f0c4f */
[----:B------:R-:W-:Y:S05]  /*7f80*/  @P2 BRA `(.L_x_2330) ;  /* 0x0000000400682947 */ /* 0x000fea0003800000 */
        /* <DEDUP_REMOVED lines=17> */
[----:B------:R1:W2:Y:S01]  /*80a0*/  LDG.E.128 R4, desc[UR6][R2.64] ;  /* 0x0000000602047981 */ /* 0x0002a2000c1e1d00 */
[----:B------:R-:W-:Y:S02]  /*80b0*/  MOV R0, RZ ;  /* 0x000000ff00007202 */ /* 0x000fe40000000f00 */
[----:B------:R-:W-:Y:S04]  /*80c0*/  @P1 IADD3 R0, RZ, -UR26, RZ ;  /* 0x8000001aff001c10 */ /* 0x000fe8000fffe0ff */
[----:B----4-:R-:W-:Y:S01]  /*80d0*/  IADD3 R9, P0, R120, R0, RZ ;  /* 0x0000000078097210 */ /* 0x010fe20007f1e0ff */
[----:B------:R-:W1:Y:S03]  /*80e0*/  LDG.E.128 R36, desc[UR6][R36.64] ;  /* 0x0000000624247981 */ /* 0x000e66000c1e1d00 */
[----:B------:R-:W-:Y:S02]  /*80f0*/  LEA.HI.X.SX32 R0, R0, R109, 0x1, P0 ;  /* 0x0000006d00007211 */ /* 0x000fe400000f0eff */
[C---:B------:R-:W-:Y:S04]  /*8100*/  LEA R28, P0, R9.reuse, R104, 0x1 ;  /* 0x00000068091c7211 */ /* 0x040fe800078008ff */
[----:B------:R-:W-:Y:S06]  /*8110*/  LEA.HI.X R29, R9, R105, R0, 0x1, P0 ;  /* 0x00000069091d7211 */ /* 0x000fec00000f0c00 */
[----:B------:R-:W4:Y:S01]  /*8120*/  LDG.E.128 R28, desc[UR6][R28.64] ;  /* 0x000000061c1c7981 */ /* 0x000f22000c1e1d00 */
[--C-:B-1----:R-:W-:Y:S01]  /*8130*/  HADD2.F32 R3, -RZ, R37.reuse.H0_H0 ;  /* 0x20000025ff037230 */ /* 0x102fe20000004100 */
[----:B--2---:R-:W-:Y:S01]  /*8140*/  MOV R12, R4 ;  /* 0x00000004000c7202 */ /* 0x004fe20000000f00 */
[----:B------:R-:W-:Y:S01]  /*8150*/  HADD2.F32 R4, -RZ, R37.H1_H1 ;  /* 0x30000025ff047230 */ /* 0x000fe20000004100 */
[----:B------:R-:W-:Y:S01]  /*8160*/  MOV R11, R5 ;  /* 0x00000005000b7202 */ /* 0x000fe20000000f00 */
[----:B------:R-:W-:Y:S01]  /*8170*/  HADD2.F32 R8, -RZ, R39.H1_H1 ;  /* 0x30000027ff087230 */ /* 0x000fe20000004100 */
        /* <DEDUP_REMOVED lines=27> */
[--C-:B----4-:R-:W-:Y:S02]  /*8330*/  HADD2.F32 R10, -RZ, R28.reuse.H0_H0 ;  /* 0x2000001cff0a7230 */ /* 0x110fe40000004100 */
        /* <DEDUP_REMOVED lines=14> */
[----:B------:R-:W-:Y:S02]  /*8420*/  HADD2.F32 R25, -RZ, R30.H0_H0 ;  /* 0x2000001eff197230 */ /* 0x000fe40000004100 */
[----:B------:R-:W-:Y:S02]  /*8430*/  HADD2.F32 R10, -RZ, R32.H0_H0 ;  /* 0x20000020ff0a7230 */ /* 0x000fe40000004100 */
[----:B------:R-:W-:Y:S01]  /*8440*/  FFMA.FTZ R4, R9, R24, R4 ;  /* 0x0000001809047223 */ /* 0x000fe20000010004 */
[----:B------:R-:W-:Y:S01]  /*8450*/  HADD2.F32 R26, -RZ, R30.H1_H1 ;  /* 0x3000001eff1a7230 */ /* 0x000fe20000004100 */
[----:B------:R-:W-:Y:S01]  /*8460*/  F2FP.F16.F32.PACK_AB R24, R2, R0 ;  /* 0x000000000218723e */ /* 0x000fe200000000ff */
        /* <DEDUP_REMOVED lines=12> */
.L_x_2330:
[----:B------:R-:W-:Y:S05]  /*8530*/  BSYNC B0 ;  /* 0x0000000000007941 */ /* 0x000fea0003800000 */
.L_x_2329:
[----:B-----5:R1:W-:Y:S01]  /*8540*/  STG.E.128 desc[UR6][R42.64], R24 ;  /* 0x000000182a007986 */ /* 0x0203e2000c101d06 */
[----:B------:R-:W-:Y:S01]  /*8550*/  ISETP.GE.AND P1, PT, R14, UR4, PT ;  /* 0x000000040e007c0c */ /* 0x000fe2000bf26270 */
[----:B------:R-:W-:Y:S01]  /*8560*/  BSSY B0, `(.L_x_2331) ;  /* 0x0000060000007945 */ /* 0x000fe20003800000 */
[C---:B----4-:R-:W-:Y:S01]  /*8570*/  LEA R50, P0, R81.reuse, R94, 0x1 ;  /* 0x0000005e51327211 */ /* 0x050fe200078008ff */
[----:B------:R1:W5:Y:S03]  /*8580*/  LDG.E.128 R8, desc[UR6][R40.64] ;  /* 0x0000000628087981 */ /* 0x000366000c1e1d00 */
[----:B------:R-:W-:Y:S07]  /*8590*/  LEA.HI.X R51, R81, R95, R82, 0x1, P0 ;  /* 0x0000005f51337211 */ /* 0x000fee00000f0c52 */
        /* <DEDUP_REMOVED lines=92> */
.L_x_2332:
[----:B------:R-:W-:Y:S05]  /*8b60*/  BSYNC B0 ;  /* 0x0000000000007941 */ /* 0x000fea0003800000 */
.L_x_2331:
[----:B-----5:R4:W-:Y:S02]  /*8b70*/  STG.E.128 desc[UR6][R50.64], R8 ;  /* 0x0000000832007986 */ /* 0x0209e4000c101d06 */
.L_x_2326:
[----:B------:R-:W-:Y:S05]  /*8b80*/  BSYNC B1 ;  /* 0x0000000000017941 */ /* 0x000fea0003800000 */
.L_x_2325:
[C---:B------:R-:W-:Y:S01]  /*8b90*/  ISETP.GE.AND P0, PT, R64.reuse, R155, PT ;  /* 0x0000009b4000720c */ /* 0x040fe20003f06270 */
[----:B------:R-:W-:Y:S03]  /*8ba0*/  BSSY B1, `(.L_x_2333) ;  /* 0x0000136000017945 */ /* 0x000fe60003800000 */
[----:B------:R-:W-:Y:S11]  /*8bb0*/  ISETP.GE.AND P0, PT, R64, R137, !P0 ;  /* 0x000000894000720c */ /* 0x000ff60004706270 */
[----:B------:R-:W-:Y:S02]  /*8bc0*/  @!UPT UIADD3 URZ, URZ, URZ, URZ ;  /* 0x0000003f3f3ff290 */ /* 0x000fe4000fffe03f */
[----:B------:R-:W-:Y:S05]  /*8bd0*/  @!P0 BRA `(.L_x_2334) ;  /* 0x0000001000c88947 */ /* 0x000fea0003800000 */
[----:B----4-:R-:W4:Y:S01]  /*8be0*/  LDC.64 R4, c[0x0][0x338] ;  /* 0x0000ce00ff047b82 */ /* 0x010f220000000a00 */
[----:B------:R-:W-:Y:S01]  /*8bf0*/  ISETP.GE.AND P0, PT, R18, UR4, PT ;  /* 0x0000000412007c0c */ /* 0x000fe2000bf06270 */
[----:B------:R-:W-:Y:S06]  /*8c00*/  BSSY B0, `(.L_x_2335) ;  /* 0x0000064000007945 */ /* 0x000fec0003800000 */
[----:B-1----:R-:W1:Y:S01]  /*8c10*/  LDC.64 R2, c[0x0][0x248] ;  /* 0x00009200ff027b82 */ /* 0x002e620000000a00 */
[----:B----4-:R-:W-:Y:S04]  /*8c20*/  IMAD.WIDE.U32 R6, R4, 0x60, R100 ;  /* 0x0000006004067825 */ /* 0x010fe800078e0064 */
[----:B------:R-:W-:Y:S02]  /*8c30*/  IMAD R5, R5, 0x60, RZ ;  /* 0x0000006005057824 */ /* 0x000fe400078e02ff */
[----:B-1----:R-:W-:Y:S03]  /*8c40*/  IMAD.WIDE.U32 R50, R2, 0x60, R94 ;  /* 0x0000006002327825 */ /* 0x002fe600078e005e */
[----:B------:R-:W-:Y:S01]  /*8c50*/  IADD3 R7, R7, R5, RZ ;  /* 0x0000000507077210 */ /* 0x000fe20007ffe0ff */
[----:B------:R-:W-:Y:S04]  /*8c60*/  IMAD R34, R3, 0x60, RZ ;  /* 0x0000006003227824 */ /* 0x000fe800078e02ff */
[----:B------:R1:W5:Y:S01]  /*8c70*/  LDG.E.128 R8, desc[UR6][R6.64] ;  /* 0x0000000606087981 */ /* 0x000362000c1e1d00 */
        /* <DEDUP_REMOVED lines=16> */
[C---:B------:R-:W-:Y:S04]  /*8d80*/  LEA R36, P0, R0.reuse, R102, 0x1 ;  /* 0x0000006600247211 */ /* 0x040fe800078008ff */
[----:B------:R-:W-:Y:S02]  /*8d90*/  LEA.HI.X R37, R0, R103, R4, 0x1, P0 ;  /* 0x0000006700257211 */ /* 0x000fe400000f0c04 */
[----:B-1----:R1:W4:Y:S01]  /*8da0*/  LDG.E.128 R4, desc[UR6][R2.64] ;  /* 0x0000000602047981 */ /* 0x002322000c1e1d00 */
        /* <DEDUP_REMOVED lines=73> */
.L_x_2336:
[----:B------:R-:W-:Y:S05]  /*9240*/  BSYNC B0 ;  /* 0x0000000000007941 */ /* 0x000fea0003800000 */
.L_x_2335:
[C---:B------:R-:W-:Y:S01]  /*9250*/  LEA R2, P4, R84.reuse, R100, 0x1 ;  /* 0x0000006454027211 */ /* 0x040fe200078808ff */
[----:B------:R-:W-:Y:S01]  /*9260*/  IMAD.IADD R51, R51, 0x1, R34 ;  /* 0x0000000133337824 */ /* 0x000fe200078e0222 */
[----:B------:R-:W-:Y:S01]  /*9270*/  ISETP.GE.AND P2, PT, R15, UR4, PT ;  /* 0x000000040f007c0c */ /* 0x000fe2000bf46270 */
[----:B------:R-:W-:Y:S01]  /*9280*/  BSSY B0, `(.L_x_2337) ;  /* 0x0000063000007945 */ /* 0x000fe20003800000 */
[----:B------:R-:W-:Y:S02]  /*9290*/  LEA.HI.X R3, R84, R101, R83, 0x1, P4 ;  /* 0x0000006554037211 */ /* 0x000fe400020f0c53 */
[----:B-----5:R4:W-:Y:S01]  /*92a0*/  STG.E.128 desc[UR6][R50.64], R8 ;  /* 0x0000000832007986 */ /* 0x0209e2000c101d06 */
[----:B------:R-:W-:Y:S02]  /*92b0*/  LEA R42, P1, R86, R94, 0x1 ;  /* 0x0000005e562a7211 */ /* 0x000fe400078208ff */
[----:B------:R-:W-:Y:S02]  /*92c0*/  LEA R40, P0, R88, R100, 0x1 ;  /* 0x0000006458287211 */ /* 0x000fe400078008ff */
[----:B------:R4:W5:Y:S01]  /*92d0*/  LDG.E.128 R24, desc[UR6][R2.64] ;  /* 0x0000000602187981 */ /* 0x000962000c1e1d00 */
[----:B------:R-:W-:Y:S02]  /*92e0*/  LEA.HI.X R43, R86, R95, R85, 0x1, P1 ;  /* 0x0000005f562b7211 */ /* 0x000fe400008f0c55 */
[----:B------:R-:W-:Y:S01]  /*92f0*/  LEA.HI.X R41, R88, R101, R87, 0x1, P0 ;  /* 0x0000006558297211 */ /* 0x000fe200000f0c57 */
[----:B------:R-:W-:Y:S07]  /*9300*/  @P2 BRA `(.L_x_2338) ;  /* 0x0000000400682947 */ /* 0x000fee0003800000 */
        /* <DEDUP_REMOVED lines=11> */
[C---:B----4-:R-:W-:Y:S02]  /*93c0*/  LEA R2, P0, R5.reuse, R2, 0x1 ;  /* 0x0000000205027211 */ /* 0x050fe400078008ff */
        /* <DEDUP_REMOVED lines=12> */
[----:B------:R-:W-:Y:S06]  /*9490*/  LEA.HI.X R29, R9, R105, R0, 0x1, P0 ;  /* 0x00000069091d7211 */ /* 0x000fec00000f0c00 */
[----:B------:R-:W2:Y:S01]  /*94a0*/  LDG.E.128 R28, desc[UR6][R28.64] ;  /* 0x000000061c1c7981 */ /* 0x000ea2000c1e1d00 */
[--C-:B-1----:R-:W-:Y:S01]  /*94b0*/  HADD2.F32 R3, -RZ, R37.reuse.H0_H0 ;  /* 0x20000025ff037230 */ /* 0x102fe20000004100 */
[----:B----4-:R-:W-:Y:S01]  /*94c0*/  MOV R12, R4 ;  /* 0x00000004000c7202 */ /* 0x010fe20000000f00 */
        /* <DEDUP_REMOVED lines=30> */
[--C-:B--2---:R-:W-:Y:S02]  /*96b0*/  HADD2.F32 R10, -RZ, R28.reuse.H0_H0 ;  /* 0x2000001cff0a7230 */ /* 0x104fe40000004100 */
        /* <DEDUP_REMOVED lines=31> */
.L_x_2338:
[----:B------:R-:W-:Y:S05]  /*98b0*/  BSYNC B0 ;  /* 0x0000000000007941 */ /* 0x000fea0003800000 */
.L_x_2337:
        /* <DEDUP_REMOVED lines=98> */
.L_x_2340:
[----:B------:R-:W-:Y:S05]  /*9ee0*/  BSYNC B0 ;  /* 0x0000000000007941 */ /* 0x000fea0003800000 */
.L_x_2339:
[----:B-----5:R4:W-:Y:S02]  /*9ef0*/  STG.E.128 desc[UR6][R50.64], R8 ;  /* 0x0000000832007986 */ /* 0x0209e4000c101d06 */
.L_x_2334:
[----:B------:R-:W-:Y:S05]  /*9f00*/  BSYNC B1 ;  /* 0x0000000000017941 */ /* 0x000fea0003800000 */
.L_x_2333:
[----:B-1--4-:R-:W1:Y:S01]  /*9f10*/  LDC R3, c[0x0][0x2e0] ;  /* 0x0000b800ff037b82 */ /* 0x012e620000000800 */
[----:B------:R-:W-:Y:S01]  /*9f20*/  UMOV UR4, UR5 ;  /* 0x0000000500047c82 */ /* 0x000fe20008000000 */
[----:B-1----:R-:W-:Y:S05]  /*9f30*/  IMAD.U32 R3, R3, -0x20, RZ ;  /* 0xffffffe003037824 */ /* 0x002fea00078e00ff */
[C---:B------:R-:W-:Y:S02]  /*9f40*/  LEA R104, P1, R3.reuse, R104, 0x1 ;  /* 0x0000006803687211 */ /* 0x040fe400078208ff */
[C---:B------:R-:W-:Y:S02]  /*9f50*/  LEA R102, P0, R3.reuse, R102, 0x1 ;  /* 0x0000006603667211 */ /* 0x040fe400078008ff */
[C---:B------:R-:W-:Y:S02]  /*9f60*/  LEA.HI.X.SX32 R105, R3.reuse, R105, 0x1, P1 ;  /* 0x0000006903697211 */ /* 0x040fe400008f0eff */
[----:B------:R-:W-:Y:S01]  /*9f70*/  LEA.HI.X.SX32 R103, R3, R103, 0x1, P0 ;  /* 0x0000006703677211 */ /* 0x000fe200000f0eff */
[----:B------:R-:W-:Y:S08]  /*9f80*/  BRA `(.L_x_2308) ;  /* 0x0000000000b87947 */ /* 0x000ff00003800000 */
.L_x_2298:
[----:B----4-:R-:W2:Y:S01]  /*9f90*/  @P6 LDG.E.128 R4, desc[UR6][R100.64] ;  /* 0x0000000664046981 */ /* 0x010ea2000c1e1d00 */
[C---:B------:R-:W-:Y:S01]  /*9fa0*/  @P5 LEA R2, P0, R71.reuse, R100, 0x1 ;  /* 0x0000006447025211 */ /* 0x040fe200078008ff */
[----:B------:R-:W-:Y:S03]  /*9fb0*/  UMOV UR4, URZ ;  /* 0x0000003f00047c82 */ /* 0x000fe60008000000 */
[----:B------:R-:W-:Y:S02]  /*9fc0*/  @P5 LEA.HI.X R3, R71, R101, R70, 0x1, P0 ;  /* 0x0000006547035211 */ /* 0x000fe400000f0c46 */
[C---:B------:R-:W-:Y:S04]  /*9fd0*/  @P5 LEA R34, P0, R56.reuse, R94, 0x1 ;  /* 0x0000005e38225211 */ /* 0x040fe800078008ff */
[----:B------:R-:W-:Y:S02]  /*9fe0*/  @P5 LEA.HI.X R35, R56, R95, R57, 0x1, P0 ;  /* 0x0000005f38235211 */ /* 0x000fe400000f0c39 */
[C---:B------:R-:W-:Y:S04]  /*9ff0*/  ISETP.GE.AND P0, PT, R65.reuse, R155, PT ;  /* 0x0000009b4100720c */ /* 0x040fe80003f06270 */
[----:B------:R-:W-:Y:S11]  /*a000*/  ISETP.GE.AND P0, PT, R65, R137, !P0 ;  /* 0x000000894100720c */ /* 0x000ff60004706270 */
[----:B------:R-:W-:Y:S02]  /*a010*/  @!UPT UIADD3 URZ, URZ, URZ, URZ ;  /* 0x0000003f3f3ff290 */ /* 0x000fe4000fffe03f */
[C---:B------:R-:W-:Y:S04]  /*a020*/  @P0 LEA R32, P1, R73.reuse, R100, 0x1 ;  /* 0x0000006449200211 */ /* 0x040fe800078208ff */
[----:B------:R-:W-:Y:S02]  /*a030*/  @P0 LEA.HI.X R33, R73, R101, R72, 0x1, P1 ;  /* 0x0000006549210211 */ /* 0x000fe400008f0c48 */
[C---:B------:R-:W-:Y:S04]  /*a040*/  @P0 LEA R22, P1, R152.reuse, R94, 0x1 ;  /* 0x0000005e98160211 */ /* 0x040fe800078208ff */
[----:B------:R-:W-:Y:S02]  /*a050*/  @P0 LEA.HI.X R23, R152, R95, R74, 0x1, P1 ;  /* 0x0000005f98170211 */ /* 0x000fe400008f0c4a */
[C---:B------:R-:W-:Y:S04]  /*a060*/  ISETP.GE.AND P1, PT, R64.reuse, R155, PT ;  /* 0x0000009b4000720c */ /* 0x040fe80003f26270 */
[----:B------:R-:W-:Y:S01]  /*a070*/  ISETP.GE.AND P1, PT, R64, R137, !P1 ;  /* 0x000000894000720c */ /* 0x000fe20004f26270 */
[----:B--2---:R1:W-:Y:S04]  /*a080*/  @P6 STG.E.128 desc[UR6][R94.64], R4 ;  /* 0x000000045e006986 */ /* 0x0043e8000c101d06 */
[----:B------:R-:W2:Y:S04]  /*a090*/  @P6 LDG.E.128 R28, desc[UR6][R100.64+0x80] ;  /* 0x00008006641c6981 */ /* 0x000ea8000c1e1d00 */
[----:B--2---:R2:W-:Y:S04]  /*a0a0*/  @P6 STG.E.128 desc[UR6][R94.64+0x80], R28 ;  /* 0x0000801c5e006986 */ /* 0x0045e8000c101d06 */
[----:B------:R-:W3:Y:S04]  /*a0b0*/  @P6 LDG.E.128 R24, desc[UR6][R100.64+0x100] ;  /* 0x0001000664186981 */ /* 0x000ee8000c1e1d00 */
[----:B---3--:R3:W-:Y:S04]  /*a0c0*/  @P6 STG.E.128 desc[UR6][R94.64+0x100], R24 ;  /* 0x000100185e006986 */ /* 0x0087e8000c101d06 */
[----:B------:R-:W4:Y:S04]  /*a0d0*/  @P5 LDG.E.128 R8, desc[UR6][R2.64] ;  /* 0x0000000602085981 */ /* 0x000f28000c1e1d00 */
[----:B----4-:R-:W-:Y:S04]  /*a0e0*/  @P5 STG.E.128 desc[UR6][R34.64], R8 ;  /* 0x0000000822005986 */ /* 0x010fe8000c101d06 */
[----:B-1----:R-:W4:Y:S04]  /*a0f0*/  @P5 LDG.E.128 R4, desc[UR6][R2.64+0x80] ;  /* 0x0000800602045981 */ /* 0x002f28000c1e1d00 */
[----:B----4-:R-:W-:Y:S04]  /*a100*/  @P5 STG.E.128 desc[UR6][R34.64+0x80], R4 ;  /* 0x0000800422005986 */ /* 0x010fe8000c101d06 */
[----:B--2---:R1:W2:Y:S02]  /*a110*/  @P5 LDG.E.128 R28, desc[UR6][R2.64+0x100] ;  /* 0x00010006021c5981 */ /* 0x0042a4000c1e1d00 */
[----:B-1----:R-:W1:Y:S02]  /*a120*/  @P1 LDC.64 R2, c[0x0][0x338] ;  /* 0x0000ce00ff021b82 */ /* 0x002e640000000a00 */
[----:B-1----:R-:W-:Y:S01]  /*a130*/  @P1 IMAD R3, R3, 0x60, RZ ;  /* 0x0000006003031824 */ /* 0x002fe200078e02ff */
[----:B--2---:R1:W-:Y:S04]  /*a140*/  @P5 STG.E.128 desc[UR6][R34.64+0x100], R28 ;  /* 0x0001001c22005986 */ /* 0x0043e8000c101d06 */
[----:B---3--:R-:W2:Y:S01]  /*a150*/  @P0 LDG.E.128 R24, desc[UR6][R32.64] ;  /* 0x0000000620180981 */ /* 0x008ea2000c1e1d00 */
[----:B-1----:R-:W-:Y:S04]  /*a160*/  @P1 IMAD.WIDE.U32 R28, R2, 0x60, R100 ;  /* 0x00000060021c1825 */ /* 0x002fe800078e0064 */
[----:B------:R-:W-:Y:S02]  /*a170*/  @P1 IMAD.IADD R29, R29, 0x1, R3 ;  /* 0x000000011d1d1824 */ /* 0x000fe400078e0203 */
[----:B------:R-:W1:Y:S02]  /*a180*/  @P1 LDC.64 R2, c[0x0][0x248] ;  /* 0x00009200ff021b82 */ /* 0x000e640000000a00 */
[----:B-1----:R-:W-:Y:S04]  /*a190*/  @P1 IMAD.WIDE.U32 R30, R2, 0x60, R94 ;  /* 0x00000060021e1825 */ /* 0x002fe800078e005e */
[----:B------:R-:W-:Y:S04]  /*a1a0*/  @P1 IMAD R3, R3, 0x60, RZ ;  /* 0x0000006003031824 */ /* 0x000fe800078e02ff */
[----:B------:R-:W-:Y:S01]  /*a1b0*/  @P1 IMAD.IADD R31, R31, 0x1, R3 ;  /* 0x000000011f1f1824 */ /* 0x000fe200078e0203 */
[----:B--2---:R-:W-:Y:S04]  /*a1c0*/  @P0 STG.E.128 desc[UR6][R22.64], R24 ;  /* 0x0000001816000986 */ /* 0x004fe8000c101d06 */
[----:B------:R-:W2:Y:S04]  /*a1d0*/  @P0 LDG.E.128 R8, desc[UR6][R32.64+0x80] ;  /* 0x0000800620080981 */ /* 0x000ea8000c1e1d00 */
[----:B--2---:R1:W-:Y:S04]  /*a1e0*/  @P0 STG.E.128 desc[UR6][R22.64+0x80], R8 ;  /* 0x0000800816000986 */ /* 0x0043e8000c101d06 */
[----:B------:R-:W2:Y:S04]  /*a1f0*/  @P0 LDG.E.128 R4, desc[UR6][R32.64+0x100] ;  /* 0x0001000620040981 */ /* 0x000ea8000c1e1d00 */
[----:B--2---:R2:W-:Y:S04]  /*a200*/  @P0 STG.E.128 desc[UR6][R22.64+0x100], R4 ;  /* 0x0001000416000986 */ /* 0x0045e8000c101d06 */
[----:B-1----:R-:W3:Y:S04]  /*a210*/  @P1 LDG.E.128 R8, desc[UR6][R28.64] ;  /* 0x000000061c081981 */ /* 0x002ee8000c1e1d00 */
[----:B---3--:R4:W-:Y:S04]  /*a220*/  @P1 STG.E.128 desc[UR6][R30.64], R8 ;  /* 0x000000081e001986 */ /* 0x0089e8000c101d06 */
[----:B------:R-:W3:Y:S04]  /*a230*/  @P1 LDG.E.128 R24, desc[UR6][R28.64+0x80] ;  /* 0x000080061c181981 */ /* 0x000ee8000c1e1d00 */
[----:B---3--:R4:W-:Y:S04]  /*a240*/  @P1 STG.E.128 desc[UR6][R30.64+0x80], R24 ;  /* 0x000080181e001986 */ /* 0x0089e8000c101d06 */
[----:B--2---:R-:W2:Y:S04]  /*a250*/  @P1 LDG.E.128 R4, desc[UR6][R28.64+0x100] ;  /* 0x000100061c041981 */ /* 0x004ea8000c1e1d00 */
[----:B--2---:R4:W-:Y:S02]  /*a260*/  @P1 STG.E.128 desc[UR6][R30.64+0x100], R4 ;  /* 0x000100041e001986 */ /* 0x0049e4000c101d06 */
.L_x_2308:
[----:B------:R-:W5:Y:S02]  /*a270*/  LDC R0, c[0x0][0x338] ;  /* 0x0000ce00ff007b82 */ /* 0x000f640000000800 */
[----:B-----5:R-:W-:Y:S05]  /*a280*/  IMAD.U32 R3, R0, -0x40, RZ ;  /* 0xffffffc000037824 */ /* 0x020fea00078e00ff */
[C---:B--23--:R-:W-:Y:S04]  /*a290*/  LEA R100, P0, R3.reuse, R100, 0x1 ;  /* 0x0000006403647211 */ /* 0x04cfe800078008ff */
[----:B------:R-:W-:Y:S01]  /*a2a0*/  LEA.HI.X.SX32 R101, R3, R101, 0x1, P0 ;  /* 0x0000006503657211 */ /* 0x000fe200000f0eff */
[----:B------:R-:W-:Y:S08]  /*a2b0*/  @!P3 BRA `(.L_x_2341) ;  /* 0x000000040034b947 */ /* 0x000ff00003800000 */
[----:B------:R-:W-:Y:S04]  /*a2c0*/  IADD3 R0, R13, -0x1, RZ ;  /* 0xffffffff0d007810 */ /* 0x000fe80007ffe0ff */
[----:B------:R-:W-:Y:S11]  /*a2d0*/  ISETP.GT.AND P0, PT, R0, R67, PT ;  /* 0x000000430000720c */ /* 0x000ff60003f04270 */
[----:B------:R-:W-:Y:S02]  /*a2e0*/  @!UPT UIADD3 URZ, URZ, URZ, URZ ;  /* 0x0000003f3f3ff290 */ /* 0x000fe4000fffe03f */
[----:B------:R-:W-:Y:S05]  /*a2f0*/  @!P0 BRA `(.L_x_2342) ;  /* 0x00000004004c8947 */ /* 0x000fea0003800000 */
[----:B----4-:R-:W-:Y:S01]  /*a300*/  IMAD.MOV.U32 R8, RZ, RZ, RZ ;  /* 0x000000ffff087224 */ /* 0x010fe200078e00ff */
[----:B------:R-:W2:Y:S01]  /*a310*/  LDC R2, c[0x0][0x380] ;  /* 0x0000e000ff027b82 */ /* 0x000ea20000000800 */
[----:B------:R-:W-:Y:S02]  /*a320*/  IADD3 R17, R17, -0x80, RZ ;  /* 0xffffff8011117810 */ /* 0x000fe40007ffe0ff */
[----:B------:R-:W-:Y:S02]  /*a330*/  IABS R7, R16 ;  /* 0x0000001000077213 */ /* 0x000fe40000000000 */
[----:B------:R-:W-:Y:S02]  /*a340*/  IABS R5, R17 ;  /* 0x0000001100057213 */ /* 0x000fe40000000000 */
[----:B--2---:R-:W-:Y:S04]  /*a350*/  IABS R3, R2 ;  /* 0x0000000200037213 */ /* 0x004fe80000000000 */
[----:B------:R-:W2:Y:S10]  /*a360*/  I2F.RP R6, R3 ;  /* 0x0000000300067306 */ /* 0x000eb40000209400 */
[----:B--2---:R-:W2:Y:S02]  /*a370*/  MUFU.RCP R0, R6 ;  /* 0x0000000600007308 */ /* 0x004ea40000001000 */
[----:B--2---:R-:W-:Y:S08]  /*a380*/  VIADD R4, R0, 0xffffffe ;  /* 0x0ffffffe00047836 */ /* 0x004ff00000000000 */
[----:B------:R-:W2:Y:S02]  /*a390*/  F2I.FTZ.U32.TRUNC.NTZ R9, R4 ;  /* 0x0000000400097305 */ /* 0x000ea4000021f000 */
[--C-:B--2---:R-:W-:Y:S04]  /*a3a0*/  IMAD.MOV R0, RZ, RZ, -R9.reuse ;  /* 0x000000ffff007224 */ /* 0x104fe800078e0a09 */
[----:B------:R-:W-:Y:S04]  /*a3b0*/  IMAD R0, R0, R3, RZ ;  /* 0x0000000300007224 */ /* 0x000fe800078e02ff */
[----:B------:R-:W-:Y:S06]  /*a3c0*/  IMAD.HI.U32 R0, R9, R0, R8 ;  /* 0x0000000009007227 */ /* 0x000fec00078e0008 */
[C---:B------:R-:W-:Y:S04]  /*a3d0*/  IMAD.HI.U32 R4, R0.reuse, R5, RZ ;  /* 0x0000000500047227 */ /* 0x040fe800078e00ff */
[----:B------:R-:W-:Y:S04]  /*a3e0*/  IMAD.HI.U32 R0, R0, R7, RZ ;  /* 0x0000000700007227 */ /* 0x000fe800078e00ff */
[----:B------:R-:W-:Y:S01]  /*a3f0*/  IMAD.MOV R6, RZ, RZ, -R4 ;  /* 0x000000ffff067224 */ /* 0x000fe200078e0a04 */
[----:B------:R-:W-:Y:S03]  /*a400*/  IADD3 R8, -R0, RZ, RZ ;  /* 0x000000ff00087210 */ /* 0x000fe60007ffe1ff */
[C---:B------:R-:W-:Y:S02]  /*a410*/  IMAD R5, R3.reuse, R6, R5 ;  /* 0x0000000603057224 */ /* 0x040fe400078e0205 */
[C---:B------:R-:W-:Y:S03]  /*a420*/  IMAD R7, R3.reuse, R8, R7 ;  /* 0x0000000803077224 */ /* 0x040fe600078e0207 */
[C---:B------:R-:W-:Y:S02]  /*a430*/  ISETP.GT.U32.AND P0, PT, R3.reuse, R5, PT ;  /* 0x000000050300720c */ /* 0x040fe40003f04070 */
[----:B------:R-:W-:Y:S11]  /*a440*/  ISETP.GT.U32.AND P4, PT, R3, R7, PT ;  /* 0x000000070300720c */ /* 0x000ff60003f84070 */
[----:B------:R-:W-:Y:S01]  /*a450*/  @!P0 IADD3 R4, R4, 0x1, RZ ;  /* 0x0000000104048810 */ /* 0x000fe20007ffe0ff */
[--C-:B------:R-:W-:Y:S01]  /*a460*/  @!P0 IMAD.IADD R5, R5, 0x1, -R3.reuse ;  /* 0x0000000105058824 */ /* 0x100fe200078e0a03 */
[----:B------:R-:W-:Y:S01]  /*a470*/  ISETP.NE.AND P0, PT, R2, RZ, PT ;  /* 0x000000ff0200720c */ /* 0x000fe20003f05270 */
[----:B------:R-:W-:Y:S02]  /*a480*/  @!P4 IMAD.IADD R7, R7, 0x1, -R3 ;  /* 0x000000010707c824 */ /* 0x000fe400078e0a03 */
[----:B------:R-:W-:Y:S01]  /*a490*/  @!P4 VIADD R0, R0, 0x1 ;  /* 0x000000010000c836 */ /* 0x000fe20000000000 */
[-C--:B------:R-:W-:Y:S02]  /*a4a0*/  ISETP.GE.U32.AND P5, PT, R5, R3.reuse, PT ;  /* 0x000000030500720c */ /* 0x080fe40003fa6070 */
[----:B------:R-:W-:Y:S02]  /*a4b0*/  ISETP.GE.U32.AND P6, PT, R7, R3, PT ;  /* 0x000000030700720c */ /* 0x000fe40003fc6070 */
[-C--:B------:R-:W-:Y:S02]  /*a4c0*/  LOP3.LUT R3, R17, R2.reuse, RZ, 0x3c, !PT ;  /* 0x0000000211037212 */ /* 0x080fe400078e3cff */
[-C--:B------:R-:W-:Y:S02]  /*a4d0*/  LOP3.LUT R5, R16, R2.reuse, RZ, 0x3c, !PT ;  /* 0x0000000210057212 */ /* 0x080fe400078e3cff */
[----:B------:R-:W-:Y:S02]  /*a4e0*/  ISETP.GE.AND P1, PT, R3, RZ, PT ;  /* 0x000000ff0300720c */ /* 0x000fe40003f26270 */
[----:B------:R-:W-:Y:S02]  /*a4f0*/  ISETP.GE.AND P2, PT, R5, RZ, PT ;  /* 0x000000ff0500720c */ /* 0x000fe40003f46270 */
[----:B------:R-:W-:Y:S01]  /*a500*/  LOP3.LUT R3, RZ, R2, RZ, 0x33, !PT ;  /* 0x00000002ff037212 */ /* 0x000fe200078e33ff */
[----:B------:R-:W-:Y:S02]  /*a510*/  @P5 VIADD R4, R4, 0x1 ;  /* 0x0000000104045836 */ /* 0x000fe40000000000 */
[----:B------:R-:W-:Y:S06]  /*a520*/  @P6 IADD3 R0, R0, 0x1, RZ ;  /* 0x0000000100006810 */ /* 0x000fec0007ffe0ff */
[----:B------:R-:W-:Y:S02]  /*a530*/  @!P1 IMAD.MOV R4, RZ, RZ, -R4 ;  /* 0x000000ffff049224 */ /* 0x000fe400078e0a04 */
[----:B------:R-:W-:Y:S03]  /*a540*/  @!P2 IADD3 R0, -R0, RZ, RZ ;  /* 0x000000ff0000a210 */ /* 0x000fe60007ffe1ff */
[C---:B------:R-:W-:Y:S02]  /*a550*/  SEL R4, R3.reuse, R4, !P0 ;  /* 0x0000000403047207 */ /* 0x040fe40004000000 */
[----:B------:R-:W-:Y:S01]  /*a560*/  SEL R3, R3, R0, !P0 ;  /* 0x0000000003037207 */ /* 0x000fe20004000000 */
[----:B------:R-:W-:Y:S01]  /*a570*/  IMAD.IADD R0, R17, 0x1, -R16 ;  /* 0x0000000111007824 */ /* 0x000fe200078e0a10 */
[CC--:B-1----:R-:W-:Y:S02]  /*a580*/  LEA R24, P1, R4.reuse, R202.reuse, 0x2 ;  /* 0x000000ca04187211 */ /* 0x0c2fe400078210ff */
[C---:B------:R-:W-:Y:S02]  /*a590*/  LEA R22, P0, R3.reuse, R202, 0x2 ;  /* 0x000000ca03167211 */ /* 0x040fe400078010ff */
[-C--:B------:R-:W-:Y:S02]  /*a5a0*/  LEA.HI.X.SX32 R25, R4, R203.reuse, 0x2, P1 ;  /* 0x000000cb04197211 */ /* 0x080fe400008f16ff */
[C---:B------:R-:W-:Y:S02]  /*a5b0*/  LEA.HI.X.SX32 R23, R3.reuse, R203, 0x2, P0 ;  /* 0x000000cb03177211 */ /* 0x040fe400000f16ff */
[----:B------:R-:W-:Y:S01]  /*a5c0*/  IADD3 R3, R3, -R4, RZ ;  /* 0x8000000403037210 */ /* 0x000fe20007ffe0ff */
[----:B------:R-:W2:Y:S04]  /*a5d0*/  LDG.E R5, desc[UR6][R24.64] ;  /* 0x0000000618057981 */ /* 0x000ea8000c1e1900 */
[----:B------:R-:W-:Y:S01]  /*a5e0*/  IMAD R0, R3, R2, R0 ;  /* 0x0000000203007224 */ /* 0x000fe200078e0200 */
[----:B------:R-:W2:Y:S03]  /*a5f0*/  LDG.E R6, desc[UR6][R22.64] ;  /* 0x0000000616067981 */ /* 0x000ea6000c1e1900 */
[----:B------:R-:W-:Y:S04]  /*a600*/  IMAD.WIDE.U32 R10, R0, UR16, RZ ;  /* 0x00000010000a7c25 */ /* 0x000fe8000f8e00ff */
[----:B--2---:R-:W-:Y:S01]  /*a610*/  IMAD.IADD R8, R5, 0x1, -R6 ;  /* 0x0000000105087824 */ /* 0x004fe200078e0a06 */
[----:B------:R-:W-:Y:S03]  /*a620*/  SHF.R.S32.HI R5, RZ, 0x1f, R0 ;  /* 0x0000001fff057819 */ /* 0x000fe60000011400 */
[----:B------:R-:W-:Y:S01]  /*a630*/  IMAD.WIDE.U32 R16, R8, UR12, RZ ;  /* 0x0000000c08107c25 */ /* 0x000fe2000f8e00ff */
[----:B------:R-:W-:Y:S03]  /*a640*/  SHF.R.S32.HI R6, RZ, 0x1f, R8 ;  /* 0x0000001fff067819 */ /* 0x000fe60000011408 */
[C---:B------:R-:W-:Y:S02]  /*a650*/  IMAD R4, R5.reuse, UR16, RZ ;  /* 0x0000001005047c24 */ /* 0x040fe4000f8e02ff */
[----:B------:R-:W-:Y:S02]  /*a660*/  IMAD R3, R6, UR12, RZ ;  /* 0x0000000c06037c24 */ /* 0x000fe4000f8e02ff */
[----:B------:R-:W-:Y:S02]  /*a670*/  IMAD R4, R0, UR17, R4 ;  /* 0x0000001100047c24 */ /* 0x000fe4000f8e0204 */
[----:B------:R-:W-:Y:S02]  /*a680*/  IMAD R3, R8, UR13, R3 ;  /* 0x0000000d08037c24 */ /* 0x000fe4000f8e0203 */
[----:B------:R-:W-:Y:S01]  /*a690*/  IMAD R5, R5, UR10, RZ ;  /* 0x0000000a05057c24 */ /* 0x000fe2000f8e02ff */
[----:B------:R-:W-:Y:S01]  /*a6a0*/  IADD3 R11, R11, R4, RZ ;  /* 0x000000040b0b7210 */ /* 0x000fe20007ffe0ff */
[----:B------:R-:W-:Y:S02]  /*a6b0*/  IMAD.IADD R7, R17, 0x1, R3 ;  /* 0x0000000111077824 */ /* 0x000fe400078e0203 */
[----:B------:R-:W-:Y:S01]  /*a6c0*/  IMAD R3, R6, UR14, RZ ;  /* 0x0000000e06037c24 */ /* 0x000fe2000f8e02ff */
[----:B------:R-:W-:Y:S01]  /*a6d0*/  MOV R6, R16 ;  /* 0x0000001000067202 */ /* 0x000fe20000000f00 */
        /* <DEDUP_REMOVED lines=11> */
.L_x_2341:
[----:B------:R-:W2:Y:S01]  /*a790*/  LDC R2, c[0x0][0x250] ;  /* 0x00009400ff027b82 */ /* 0x000ea20000000800 */
[----:B----4-:R-:W-:Y:S02]  /*a7a0*/  IMAD.MOV.U32 R4, RZ, RZ, R97 ;  /* 0x000000ffff047224 */ /* 0x010fe400078e0061 */
[----:B------:R-:W-:Y:S05]  /*a7b0*/  IMAD.MOV.U32 R5, RZ, RZ, R96 ;  /* 0x000000ffff057224 */ /* 0x000fea00078e0060 */
[----:B------:R-:W3:Y:S02]  /*a7c0*/  LDC R0, c[0x0][0x248] ;  /* 0x00009200ff007b82 */ /* 0x000ee40000000800 */
[----:B---3--:R-:W-:Y:S02]  /*a7d0*/  IMAD.U32 R3, R0, -0x40, RZ ;  /* 0xffffffc000037824 */ /* 0x008fe400078e00ff */
[----:B--2---:R-:W-:Y:S03]  /*a7e0*/  IMAD.U32 R2, R2, -0x40, RZ ;  /* 0xffffffc002027824 */ /* 0x004fe600078e00ff */
[C---:B-1----:R-:W-:Y:S02]  /*a7f0*/  LEA R94, P0, R3.reuse, R94, 0x1 ;  /* 0x0000005e035e7211 */ /* 0x042fe400078008ff */
[C---:B------:R-:W-:Y:S02]  /*a800*/  LEA R97, P1, R2.reuse, R4, 0x1 ;  /* 0x0000000402617211 */ /* 0x040fe400078208ff */
[----:B------:R-:W-:Y:S02]  /*a810*/  LEA.HI.X.SX32 R95, R3, R95, 0x1, P0 ;  /* 0x0000005f035f7211 */ /* 0x000fe400000f0eff */
[----:B------:R-:W-:Y:S09]  /*a820*/  LEA.HI.X.SX32 R96, R2, R5, 0x1, P1 ;  /* 0x0000000502607211 */ /* 0x000ff200008f0eff */
.L_x_2342:
[----:B------:R-:W-:Y:S04]  /*a830*/  IADD3 R13, R13, -0x1, RZ ;  /* 0xffffffff0d0d7810 */ /* 0x000fe80007ffe0ff */
[----:B------:R-:W-:Y:S11]  /*a840*/  ISETP.GT.AND P0, PT, R13, R67, PT ;  /* 0x000000430d00720c */ /* 0x000ff60003f04270 */
[----:B------:R-:W-:Y:S02]  /*a850*/  @!UPT UIADD3 URZ, URZ, URZ, URZ ;  /* 0x0000003f3f3ff290 */ /* 0x000fe4000fffe03f */
[----:B------:R-:W-:Y:S05]  /*a860*/  @P0 BRA `(.L_x_2343) ;  /* 0xffffff7c00bc0947 */ /* 0x000fea000383ffff */
.L_x_2297:
[----:B------:R-:W2:Y:S01]  /*a870*/  S2UR UR4, SR_CgaCtaId ;  /* 0x00000000000479c3 */ /* 0x000ea20000008800 */
[----:B------:R-:W-:Y:S01]  /*a880*/  ULDC UR5, c[0x0][0x2e0] ;  /* 0x0000b80000057ab9 */ /* 0x000fe20000000800 */
[----:B------:R-:W-:-:S06]  /*a890*/  UMOV UR10, 0x400 ;  /* 0x00000400000a7882 */ /* 0x000fcc0000000000 */
[----:B------:R-:W-:Y:S01]  /*a8a0*/  BAR.SYNC.DEFER_BLOCKING 0x0 ;  /* 0x0000000000007b1d */ /* 0x000fe20000010000 */
[----:B------:R-:W-:-:S07]  /*a8b0*/  ISETP.NE.AND P0, PT, RZ, UR5, PT ;  /* 0x00000005ff007c0c */ /* 0x000fce000bf05270 */
[----:B----4-:R-:W3:Y:S01]  /*a8c0*/  LDC.64 R4, c[0x0][0x240] ;  /* 0x00009000ff047b82 */ /* 0x010ee20000000a00 */
[----:B------:R-:W-:Y:S01]  /*a8d0*/  BSSY B2, `(.L_x_2344) ;  /* 0x0000722000027945 */ /* 0x000fe20003800000 */
[----:B--2---:R-:W-:-:S06]  /*a8e0*/  ULEA UR4, UR4, UR10, 0x18 ;  /* 0x0000000a04047291 */ /* 0x004fcc000f8ec03f */
[----:B------:R-:W-:Y:S02]  /*a8f0*/  LEA R201, R132, UR4, 0x1 ;  /* 0x0000000484c97c11 */ /* 0x000fe4000f8e08ff */
[C---:B---3--:R-:W-:Y:S01]  /*a900*/  SHF.L.U64.HI R3, R4.reuse, 0x4, R5 ;  /* 0x0000000404037819 */ /* 0x048fe20000010205 */
[----:B-----5:R-:W-:Y:S01]  /*a910*/  IMAD.SHL.U32 R13, R4, 0x10, RZ ;  /* 0x00000010040d7824 */ /* 0x020fe200078e00ff */
        /* <DEDUP_REMOVED lines=8> */
[C---:B------:R-:W-:Y:S01]  /*a9a0*/  LEA R0, P0, R4.reuse, R144, 0x5 ;  /* 0x0000009004007211 */ /* 0x040fe200078028ff */
[----:B------:R-:W-:Y:S02]  /*a9b0*/  IMAD.MOV.U32 R146, RZ, RZ, R144 ;  /* 0x000000ffff927224 */ /* 0x000fe400078e0090 */
[----:B------:R-:W-:Y:S01]  /*a9c0*/  IMAD.X R6, R3, 0x1, R147, P1 ;  /* 0x0000000103067824 */ /* 0x000fe200008e0693 */
[C---:B------:R-:W-:Y:S01]  /*a9d0*/  LEA.HI.X R9, R4.reuse, R147, R5, 0x5, P0 ;  /* 0x0000009304097211 */ /* 0x040fe200000f2c05 */
[----:B------:R-:W-:Y:S01]  /*a9e0*/  IMAD.WIDE.U32 R10, R4, 0x30, R146 ;  /* 0x00000030040a7825 */ /* 0x000fe200078e0092 */
[----:B-1----:R-:W-:Y:S02]  /*a9f0*/  LEA R26, P0, R13, UR8, 0x1 ;  /* 0x000000080d1a7c11 */ /* 0x002fe4000f8008ff */
[----:B------:R-:W-:Y:S01]  /*aa00*/  LEA R40, P1, R144, UR8, 0x1 ;  /* 0x0000000890287c11 */ /* 0x000fe2000f8208ff */
[----:B------:R-:W-:Y:S01]  /*aa10*/  IMAD R5, R5, 0x30, RZ ;  /* 0x0000003005057824 */ /* 0x000fe200078e02ff */
[----:B------:R-:W-:Y:S01]  /*aa20*/  LEA.HI.X R27, R13, UR9, R6, 0x1, P0 ;  /* 0x000000090d1b7c11 */ /* 0x000fe200080f0c06 */
[----:B------:R-:W-:Y:S01]  /*aa30*/  IMAD.IADD R17, R199, 0x1, -R60 ;  /* 0x00000001c7117824 */ /* 0x000fe200078e0a3c */
[----:B------:R-:W-:-:S02]  /*aa40*/  ISETP.NE.AND P0, PT, RZ, UR10, PT ;  /* 0x0000000aff007c0c */ /* 0x000fc4000bf05270 */
[----:B------:R-:W-:Y:S02]  /*aa50*/  LEA R24, P4, R0, UR8, 0x1 ;  /* 0x0000000800187c11 */ /* 0x000fe4000f8808ff */
[----:B------:R-:W-:Y:S02]  /*aa60*/  LEA R14, P2, R10, UR8, 0x1 ;  /* 0x000000080a0e7c11 */ /* 0x000fe4000f8408ff */
[----:B------:R-:W-:Y:S02]  /*aa70*/  LEA.HI.X R41, R144, UR9, R147, 0x1, P1 ;  /* 0x0000000990297c11 */ /* 0x000fe400088f0c93 */
[----:B------:R-:W-:Y:S02]  /*aa80*/  ISETP.GE.AND P1, PT, R142, R17, PT ;  /* 0x000000118e00720c */ /* 0x000fe40003f26270 */
[----:B------:R-:W-:Y:S02]  /*aa90*/  LEA.HI.X R25, R0, UR9, R9, 0x1, P4 ;  /* 0x0000000900197c11 */ /* 0x000fe4000a0f0c09 */
[----:B------:R-:W-:-:S02]  /*aaa0*/  ISETP.GT.AND P1, PT, R58, -0x8, !P1 ;  /* 0xfffffff83a00780c */ /* 0x000fc40004f24270 */
[----:B--2---:R-:W-:-:S05]  /*aab0*/  IADD3 R2, R2, R69, R60 ;  /* 0x0000004502027210 */ /* 0x004fca0007ffe03c */
[----:B------:R-:W-:Y:S02]  /*aac0*/  IMAD R4, R127, R2, RZ ;  /* 0x000000027f047224 */ /* 0x000fe400078e02ff */
[----:B------:R-:W-:-:S03]  /*aad0*/  IMAD.IADD R2, R11, 0x1, R5 ;  /* 0x000000010b027824 */ /* 0x000fc600078e0205 */
[-C--:B------:R-:W-:Y:S02]  /*aae0*/  IADD3 R7, P6, R126, R4.reuse, RZ ;  /* 0x000000047e077210 */ /* 0x080fe40007fde0ff */
[----:B------:R-:W-:Y:S02]  /*aaf0*/  IADD3 R3, P5, R125, R4, RZ ;  /* 0x000000047d037210 */ /* 0x000fe40007fbe0ff */
[----:B------:R-:W-:Y:S02]  /*ab00*/  SHF.R.S32.HI R4, RZ, 0x1f, R4 ;  /* 0x0000001fff047819 */ /* 0x000fe40000011404 */
[----:B------:R-:W-:-:S03]  /*ab10*/  LEA.HI.X R15, R10, UR9, R2, 0x1, P2 ;  /* 0x000000090a0f7c11 */ /* 0x000fc600090f0c02 */
[--C-:B------:R-:W-:Y:S02]  /*ab20*/  IMAD.X R6, R116, 0x1, R4.reuse, P6 ;  /* 0x0000000174067824 */ /* 0x100fe400030e0604 */
[----:B------:R-:W-:Y:S01]  /*ab30*/  IMAD.X R13, R115, 0x1, R4, P5 ;  /* 0x00000001730d7824 */ /* 0x000fe200028e0604 */
[----:B------:R-:W-:Y:S06]  /*ab40*/  @!P0 BRA `(.L_x_2346) ;  /* 0x0000002400c08947 */ /* 0x000fec0003800000 */
[----:B------:R-:W-:Y:S04]  /*ab50*/  BSSY B1, `(.L_x_2347) ;  /* 0x0000097000017945 */ /* 0x000fe80003800000 */
[----:B------:R-:W-:Y:S05]  /*ab60*/  @!P1 BRA `(.L_x_2348) ;  /* 0x0000000800549947 */ /* 0x000fea0003800000 */
[----:B------:R1:W5:Y:S04]  /*ab70*/  LDG.E.128 R20, desc[UR6][R40.64+0x80] ;  /* 0x0000800628147981 */ /* 0x000368000c1e1d00 */
[----:B------:R1:W5:Y:S04]  /*ab80*/  LDG.E.128 R8, desc[UR6][R40.64+0x100] ;  /* 0x0001000628087981 */ /* 0x000368000c1e1d00 */
[----:B------:R1:W5:Y:S01]  /*ab90*/  LDG.E.128 R28, desc[UR6][R40.64] ;  /* 0x00000006281c7981 */ /* 0x000362000c1e1d00 */
[----:B------:R-:W-:Y:S01]  /*aba0*/  ISETP.GE.AND P2, PT, R18, UR5, PT ;  /* 0x0000000512007c0c */ /* 0x000fe2000bf46270 */
[C---:B------:R-:W-:Y:S01]  /*abb0*/  IMAD.SHL.U32 R38, R7.reuse, 0x2, RZ ;  /* 0x0000000207267824 */ /* 0x040fe200078e00ff */
[----:B------:R-:W-:Y:S01]  /*abc0*/  ULDC.64 UR10, c[0x0][0x358] ;  /* 0x0000d600000a7ab9 */ /* 0x000fe20000000a00 */
[----:B------:R-:W-:Y:S01]  /*abd0*/  ULDC.64 UR8, c[0x0][0x360] ;  /* 0x0000d80000087ab9 */ /* 0x000fe20000000a00 */
[----:B------:R-:W-:Y:S01]  /*abe0*/  SHF.L.U64.HI R0, R7, 0x1, R6 ;  /* 0x0000000107007819 */ /* 0x000fe20000010206 */
[----:B------:R-:W-:Y:S01]  /*abf0*/  BSSY B0, `(.L_x_2349) ;  /* 0x000002e000007945 */ /* 0x000fe20003800000 */
[----:B------:R-:W-:-:S02]  /*ac00*/  IADD3 R36, P1, R38, UR10, RZ ;  /* 0x0000000a26247c10 */ /* 0x000fc4000ff3e0ff */
[----:B------:R-:W-:Y:S02]  /*ac10*/  IADD3 R38, P0, R38, UR8, RZ ;  /* 0x0000000826267c10 */ /* 0x000fe4000ff1e0ff */
[C---:B------:R-:W-:Y:S02]  /*ac20*/  IADD3.X R37, R0.reuse, UR11, RZ, P1, !PT ;  /* 0x0000000b00257c10 */ /* 0x040fe40008ffe4ff */
[----:B------:R-:W-:Y:S01]  /*ac30*/  IADD3.X R39, R0, UR9, RZ, P0, !PT ;  /* 0x0000000900277c10 */ /* 0x000fe200087fe4ff */
[----:B------:R-:W-:Y:S08]  /*ac40*/  @P2 BRA `(.L_x_2350) ;  /* 0x0000000000a02947 */ /* 0x000ff00003800000 */
[----:B------:R-:W2:Y:S04]  /*ac50*/  LDG.E.64 R2, desc[UR6][R38.64] ;  /* 0x0000000626027981 */ /* 0x000ea8000c1e1b00 */
[----:B------:R-:W3:Y:S01]  /*ac60*/  LDG.E.64 R4, desc[UR6][R36.64] ;  /* 0x0000000624047981 */ /* 0x000ee2000c1e1b00 */
[--C-:B-----5:R-:W-:Y:S01]  /*ac70*/  HADD2.F32 R33, -RZ, R31.reuse.H0_H0 ;  /* 0x2000001fff217230 */ /* 0x120fe20000004100 */
[----:B------:R-:W-:Y:S01]  /*ac80*/  MOV R32, R30 ;  /* 0x0000001e00207202 */ /* 0x000fe20000000f00 */
[----:B------:R-:W-:Y:S02]  /*ac90*/  HADD2.F32 R31, -RZ, R31.H1_H1 ;  /* 0x3000001fff1f7230 */ /* 0x000fe40000004100 */
[--C-:B------:R-:W-:Y:S02]  /*aca0*/  HADD2.F32 R35, -RZ, R29.reuse.H0_H0 ;  /* 0x2000001dff237230 */ /* 0x100fe40000004100 */
[----:B------:R-:W-:-:S02]  /*acb0*/  HADD2.F32 R34, -RZ, R29.H1_H1 ;  /* 0x3000001dff227230 */ /* 0x000fc40000004100 */
[----:B--2---:R-:W-:Y:S02]  /*acc0*/  HADD2.F32 R0, -RZ, R3.H1_H1 ;  /* 0x30000003ff007230 */ /* 0x004fe40000004100 */
[----:B------:R-:W-:Y:S02]  /*acd0*/  HADD2.F32 R13, -RZ, R2.H1_H1 ;  /* 0x30000002ff0d7230 */ /* 0x000fe40000004100 */
[----:B---3--:R-:W-:Y:S02]  /*ace0*/  HADD2.F32 R29, -RZ, R5.H1_H1 ;  /* 0x30000005ff1d7230 */ /* 0x008fe40000004100 */
        /* <DEDUP_REMOVED lines=30> */
.L_x_2350:
[----:B------:R-:W-:Y:S05]  /*aed0*/  BSYNC B0 ;  /* 0x0000000000007941 */ /* 0x000fea0003800000 */
.L_x_2349:
[----:B-----5:R2:W-:Y:S01]  /*aee0*/  STS.128 [R201], R28 ;  /* 0x0000001cc9007388 */ /* 0x0205e20000000c00 */
[----:B------:R-:W-:Y:S01]  /*aef0*/  IADD3 R0, R18, 0x40, RZ ;  /* 0x0000004012007810 */ /* 0x000fe20007ffe0ff */
[----:B------:R-:W-:Y:S03]  /*af00*/  BSSY B0, `(.L_x_2351) ;  /* 0x000002b000007945 */ /* 0x000fe60003800000 */
[----:B------:R-:W-:-:S13]  /*af10*/  ISETP.GE.AND P0, PT, R0, UR5, PT ;  /* 0x0000000500007c0c */ /* 0x000fda000bf06270 */
[----:B------:R-:W-:Y:S05]  /*af20*/  @P0 BRA `(.L_x_2352) ;  /* 0x0000000000a00947 */ /* 0x000fea0003800000 */
[----:B------:R-:W3:Y:S04]  /*af30*/  LDG.E.64 R2, desc[UR6][R38.64+0x40] ;  /* 0x0000400626027981 */ /* 0x000ee8000c1e1b00 */
[----:B------:R-:W4:Y:S01]  /*af40*/  LDG.E.64 R4, desc[UR6][R36.64+0x40] ;  /* 0x0000400624047981 */ /* 0x000f22000c1e1b00 */
[--C-:B--2---:R-:W-:Y:S01]  /*af50*/  HADD2.F32 R29, -RZ, R23.reuse.H0_H0 ;  /* 0x20000017ff1d7230 */ /* 0x104fe20000004100 */
[----:B------:R-:W-:Y:S01]  /*af60*/  MOV R28, R22 ;  /* 0x00000016001c7202 */ /* 0x000fe20000000f00 */
[----:B------:R-:W-:Y:S02]  /*af70*/  HADD2.F32 R23, -RZ, R23.H1_H1 ;  /* 0x30000017ff177230 */ /* 0x000fe40000004100 */
        /* <DEDUP_REMOVED lines=35> */
.L_x_2352:
[----:B------:R-:W-:Y:S05]  /*b1b0*/  BSYNC B0 ;  /* 0x0000000000007941 */ /* 0x000fea0003800000 */
.L_x_2351:
[----:B------:R3:W-:Y:S01]  /*b1c0*/  STS.128 [R201+0x2000], R20 ;  /* 0x00200014c9007388 */ /* 0x0007e20000000c00 */
[----:B------:R-:W-:Y:S01]  /*b1d0*/  IADD3 R0, R18, 0x80, RZ ;  /* 0x0000008012007810 */ /* 0x000fe20007ffe0ff */
[----:B------:R-:W-:Y:S03]  /*b1e0*/  BSSY B0, `(.L_x_2353) ;  /* 0x000002c000007945 */ /* 0x000fe60003800000 */
[----:B------:R-:W-:-:S13]  /*b1f0*/  ISETP.GE.AND P0, PT, R0, UR5, PT ;  /* 0x0000000500007c0c */ /* 0x000fda000bf06270 */
[----:B------:R-:W-:Y:S05]  /*b200*/  @P0 BRA `(.L_x_2354) ;  /* 0x0000000000a40947 */ /* 0x000fea0003800000 */
[----:B------:R-:W4:Y:S04]  /*b210*/  LDG.E.64 R2, desc[UR6][R38.64+0x80] ;  /* 0x0000800626027981 */ /* 0x000f28000c1e1b00 */
[----:B------:R-:W5:Y:S01]  /*b220*/  LDG.E.64 R4, desc[UR6][R36.64+0x80] ;  /* 0x0000800624047981 */ /* 0x000f62000c1e1b00 */
[----:B---3--:R-:W-:Y:S01]  /*b230*/  MOV R20, R10 ;  /* 0x0000000a00147202 */ /* 0x008fe20000000f00 */
[----:B------:R-:W-:Y:S02]  /*b240*/  HADD2.F32 R23, -RZ, R9.H1_H1 ;  /* 0x30000009ff177230 */ /* 0x000fe40000004100 */
[----:B------:R-:W-:Y:S02]  /*b250*/  HADD2.F32 R21, -RZ, R11.H1_H1 ;  /* 0x3000000bff157230 */ /* 0x000fe40000004100 */
[----:B------:R-:W-:-:S02]  /*b260*/  HADD2.F32 R22, -RZ, R9.H0_H0 ;  /* 0x20000009ff167230 */ /* 0x000fc40000004100 */
[----:B------:R-:W-:Y:S02]  /*b270*/  HADD2.F32 R16, -RZ, R11.H0_H0 ;  /* 0x2000000bff107230 */ /* 0x000fe40000004100 */
[----:B----4-:R-:W-:Y:S02]  /*b280*/  HADD2.F32 R10, -RZ, R2.H1_H1 ;  /* 0x30000002ff0a7230 */ /* 0x010fe40000004100 */
[----:B------:R-:W-:Y:S02]  /*b290*/  HADD2.F32 R0, -RZ, R3.H1_H1 ;  /* 0x30000003ff007230 */ /* 0x000fe40000004100 */
[----:B-----5:R-:W-:Y:S02]  /*b2a0*/  HADD2.F32 R13, -RZ, R4.H1_H1 ;  /* 0x30000004ff0d7230 */ /* 0x020fe40000004100 */
[----:B------:R-:W-:Y:S01]  /*b2b0*/  FMUL.FTZ R11, R23, R10 ;  /* 0x0000000a170b7220 */ /* 0x000fe20000410000 */
[----:B------:R-:W-:Y:S02]  /*b2c0*/  HADD2.F32 R12, -RZ, R5.H1_H1 ;  /* 0x30000005ff0c7230 */ /* 0x000fe40000004100 */
[----:B------:R-:W-:Y:S01]  /*b2d0*/  FMUL.FTZ R9, R21, R0 ;  /* 0x0000000015097220 */ /* 0x000fe20000410000 */
[----:B------:R-:W-:Y:S01]  /*b2e0*/  FMUL.FTZ R10, R22, R10 ;  /* 0x0000000a160a7220 */ /* 0x000fe20000410000 */
[----:B------:R-:W-:Y:S01]  /*b2f0*/  FMUL.FTZ R0, R16, R0 ;  /* 0x0000000010007220 */ /* 0x000fe20000410000 */
[----:B------:R-:W-:Y:S01]  /*b300*/  FFMA.FTZ R11, R22, R13, -R11 ;  /* 0x0000000d160b7223 */ /* 0x000fe2000001080b */
[----:B------:R-:W-:-:S02]  /*b310*/  HADD2.F32 R3, -RZ, R3.H0_H0 ;  /* 0x20000003ff037230 */ /* 0x000fc40000004100 */
[----:B------:R-:W-:Y:S01]  /*b320*/  FFMA.FTZ R10, R23, R13, R10 ;  /* 0x0000000d170a7223 */ /* 0x000fe2000001000a */
[-C--:B------:R-:W-:Y:S01]  /*b330*/  FFMA.FTZ R0, R21, R12.reuse, R0 ;  /* 0x0000000c15007223 */ /* 0x080fe20000010000 */
[--C-:B------:R-:W-:Y:S02]  /*b340*/  HADD2.F32 R13, -RZ, R8.reuse.H0_H0 ;  /* 0x20000008ff0d7230 */ /* 0x100fe40000004100 */
[----:B------:R-:W-:Y:S01]  /*b350*/  FFMA.FTZ R9, R16, R12, -R9 ;  /* 0x0000000c10097223 */ /* 0x000fe20000010809 */
[----:B------:R-:W-:Y:S01]  /*b360*/  HADD2.F32 R21, -RZ, R8.H1_H1 ;  /* 0x30000008ff157230 */ /* 0x000fe20000004100 */
[----:B------:R-:W-:Y:S01]  /*b370*/  F2FP.F16.F32.PACK_AB R10, R10, R11 ;  /* 0x0000000b0a0a723e */ /* 0x000fe200000000ff */
[--C-:B------:R-:W-:Y:S02]  /*b380*/  HADD2.F32 R8, -RZ, R20.reuse.H0_H0 ;  /* 0x20000014ff087230 */ /* 0x100fe40000004100 */
[----:B------:R-:W-:Y:S01]  /*b390*/  HADD2.F32 R20, -RZ, R20.H1_H1 ;  /* 0x30000014ff147230 */ /* 0x000fe20000004100 */
[----:B------:R-:W-:Y:S01]  /*b3a0*/  F2FP.F16.F32.PACK_AB R11, R0, R9 ;  /* 0x00000009000b723e */ /* 0x000fe200000000ff */
[----:B------:R-:W-:Y:S01]  /*b3b0*/  HADD2.F32 R2, -RZ, R2.H0_H0 ;  /* 0x20000002ff027230 */ /* 0x000fe20000004100 */
[----:B------:R-:W-:Y:S01]  /*b3c0*/  MOV R9, R10 ;  /* 0x0000000a00097202 */ /* 0x000fe20000000f00 */
[----:B------:R-:W-:-:S02]  /*b3d0*/  HADD2.F32 R5, -RZ, R5.H0_H0 ;  /* 0x20000005ff057230 */ /* 0x000fc40000004100 */
[-C--:B------:R-:W-:Y:S01]  /*b3e0*/  FMUL.FTZ R23, R20, R3.reuse ;  /* 0x0000000314177220 */ /* 0x080fe20000410000 */
        /* <DEDUP_REMOVED lines=11> */
.L_x_2354:
[----:B------:R-:W-:Y:S05]  /*b4a0*/  BSYNC B0 ;  /* 0x0000000000007941 */ /* 0x000fea0003800000 */
.L_x_2353:
[----:B------:R4:W-:Y:S02]  /*b4b0*/  STS.128 [R201+0x4000], R8 ;  /* 0x00400008c9007388 */ /* 0x0009e40000000c00 */
.L_x_2348:
[----:B------:R-:W-:Y:S05]  /*b4c0*/  BSYNC B1 ;  /* 0x0000000000017941 */ /* 0x000fea0003800000 */
.L_x_2347:
[----:B------:R-:W-:Y:S01]  /*b4d0*/  VIADD R0, R142, 0x10 ;  /* 0x000000108e007836 */ /* 0x000fe20000000000 */
[----:B------:R-:W-:Y:S04]  /*b4e0*/  BSSY B1, `(.L_x_2355) ;  /* 0x000009a000017945 */ /* 0x000fe80003800000 */
[----:B------:R-:W-:-:S04]  /*b4f0*/  ISETP.GE.AND P0, PT, R0, R17, PT ;  /* 0x000000110000720c */ /* 0x000fc80003f06270 */
[----:B------:R-:W-:-:S13]  /*b500*/  ISETP.LT.OR P0, PT, R58, -0x87, P0 ;  /* 0xffffff793a00780c */ /* 0x000fda0000701670 */
[----:B------:R-:W-:Y:S05]  /*b510*/  @P0 BRA `(.L_x_2356) ;  /* 0x0000000800580947 */ /* 0x000fea0003800000 */
[----:B---3--:R3:W5:Y:S04]  /*b520*/  LDG.E.128 R20, desc[UR6][R26.64+0x80] ;  /* 0x000080061a147981 */ /* 0x008768000c1e1d00 */
[----:B----4-:R3:W5:Y:S04]  /*b530*/  LDG.E.128 R8, desc[UR6][R26.64+0x100] ;  /* 0x000100061a087981 */ /* 0x010768000c1e1d00 */
[----:B--2---:R3:W5:Y:S01]  /*b540*/  LDG.E.128 R28, desc[UR6][R26.64] ;  /* 0x000000061a1c7981 */ /* 0x004762000c1e1d00 */
[C---:B------:R-:W-:Y:S01]  /*b550*/  IADD3 R2, P0, R128.reuse, R7, RZ ;  /* 0x0000000780027210 */ /* 0x040fe20007f1e0ff */
[----:B------:R-:W-:Y:S01]  /*b560*/  ULDC.64 UR10, c[0x0][0x358] ;  /* 0x0000d600000a7ab9 */ /* 0x000fe20000000a00 */
[----:B------:R-:W-:Y:S01]  /*b570*/  ULDC.64 UR8, c[0x0][0x360] ;  /* 0x0000d80000087ab9 */ /* 0x000fe20000000a00 */
[----:B------:R-:W-:Y:S01]  /*b580*/  BSSY B0, `(.L_x_2357) ;  /* 0x0000032000007945 */ /* 0x000fe20003800000 */
[----:B------:R-:W-:Y:S01]  /*b590*/  LEA.HI.X.SX32 R3, R128, R6, 0x1, P0 ;  /* 0x0000000680037211 */ /* 0x000fe200000f0eff */
[----:B------:R-:W-:Y:S01]  /*b5a0*/  IMAD.SHL.U32 R38, R2, 0x2, RZ ;  /* 0x0000000202267824 */ /* 0x000fe200078e00ff */
[----:B------:R-:W-:-:S02]  /*b5b0*/  ISETP.GE.AND P0, PT, R18, UR5, PT ;  /* 0x0000000512007c0c */ /* 0x000fc4000bf06270 */
[----:B------:R-:W-:Y:S02]  /*b5c0*/  SHF.L.U64.HI R2, R2, 0x1, R3 ;  /* 0x0000000102027819 */ /* 0x000fe40000010203 */
[C---:B------:R-:W-:Y:S02]  /*b5d0*/  IADD3 R36, P2, R38.reuse, UR10, RZ ;  /* 0x0000000a26247c10 */ /* 0x040fe4000ff5e0ff */
[----:B------:R-:W-:Y:S02]  /*b5e0*/  IADD3 R38, P1, R38, UR8, RZ ;  /* 0x0000000826267c10 */ /* 0x000fe4000ff3e0ff */
[C---:B------:R-:W-:Y:S02]  /*b5f0*/  IADD3.X R37, R2.reuse, UR11, RZ, P2, !PT ;  /* 0x0000000b02257c10 */ /* 0x040fe400097fe4ff */
[----:B------:R-:W-:-:S03]  /*b600*/  IADD3.X R39, R2, UR9, RZ, P1, !PT ;  /* 0x0000000902277c10 */ /* 0x000fc60008ffe4ff */
[----:B------:R-:W-:Y:S06]  /*b610*/  @P0 BRA `(.L_x_2358) ;  /* 0x0000000000a00947 */ /* 0x000fec0003800000 */
[----:B------:R-:W2:Y:S04]  /*b620*/  LDG.E.64 R2, desc[UR6][R38.64] ;  /* 0x0000000626027981 */ /* 0x000ea8000c1e1b00 */
[----:B------:R-:W4:Y:S01]  /*b630*/  LDG.E.64 R4, desc[UR6][R36.64] ;  /* 0x0000000624047981 */ /* 0x000f22000c1e1b00 */
[----:B-----5:R-:W-:Y:S01]  /*b640*/  MOV R32, R30 ;  /* 0x0000001e00207202 */ /* 0x020fe20000000f00 */
[----:B------:R-:W-:Y:S02]  /*b650*/  HADD2.F32 R30, -RZ, R31.H0_H0 ;  /* 0x2000001fff1e7230 */ /* 0x000fe40000004100 */
[----:B------:R-:W-:Y:S02]  /*b660*/  HADD2.F32 R33, -RZ, R29.H1_H1 ;  /* 0x3000001dff217230 */ /* 0x000fe40000004100 */
[----:B------:R-:W-:-:S02]  /*b670*/  HADD2.F32 R31, -RZ, R31.H1_H1 ;  /* 0x3000001fff1f7230 */ /* 0x000fc40000004100 */
[----:B------:R-:W-:Y:S02]  /*b680*/  HADD2.F32 R35, -RZ, R29.H0_H0 ;  /* 0x2000001dff237230 */ /* 0x000fe40000004100 */
[----:B--2---:R-:W-:Y:S02]  /*b690*/  HADD2.F32 R16, -RZ, R2.H1_H1 ;  /* 0x30000002ff107230 */ /* 0x004fe40000004100 */
[----:B------:R-:W-:Y:S02]  /*b6a0*/  HADD2.F32 R12, -RZ, R3.H1_H1 ;  /* 0x30000003ff0c7230 */ /* 0x000fe40000004100 */
[----:B----4-:R-:W-:Y:S02]  /*b6b0*/  HADD2.F32 R29, -RZ, R4.H1_H1 ;  /* 0x30000004ff1d7230 */ /* 0x010fe40000004100 */
[----:B---3--:R-:W-:Y:S01]  /*b6c0*/  FMUL.FTZ R26, R33, R16 ;  /* 0x00000010211a7220 */ /* 0x008fe20000410000 */
[----:B------:R-:W-:Y:S02]  /*b6d0*/  HADD2.F32 R27, -RZ, R5.H1_H1 ;  /* 0x30000005ff1b7230 */ /* 0x000fe40000004100 */
[----:B------:R-:W-:Y:S01]  /*b6e0*/  FMUL.FTZ R13, R31, R12 ;  /* 0x0000000c1f0d7220 */ /* 0x000fe20000410000 */
[C---:B------:R-:W-:Y:S01]  /*b6f0*/  FMUL.FTZ R16, R35.reuse, R16 ;  /* 0x0000001023107220 */ /* 0x040fe20000410000 */
[C---:B------:R-:W-:Y:S01]  /*b700*/  FMUL.FTZ R12, R30.reuse, R12 ;  /* 0x0000000c1e0c7220 */ /* 0x040fe20000410000 */
[----:B------:R-:W-:Y:S01]  /*b710*/  FFMA.FTZ R26, R35, R29, -R26 ;  /* 0x0000001d231a7223 */ /* 0x000fe2000001081a */
[----:B------:R-:W-:Y:S01]  /*b720*/  FFMA.FTZ R13, R30, R27, -R13 ;  /* 0x0000001b1e0d7223 */ /* 0x000fe2000001080d */
        /* <DEDUP_REMOVED lines=23> */
.L_x_2358:
[----:B------:R-:W-:Y:S05]  /*b8a0*/  BSYNC B0 ;  /* 0x0000000000007941 */ /* 0x000fea0003800000 */
.L_x_2357:
[----:B-----5:R2:W-:Y:S01]  /*b8b0*/  STS.128 [R201+0x800], R28 ;  /* 0x0008001cc9007388 */ /* 0x0205e20000000c00 */
[----:B------:R-:W-:Y:S01]  /*b8c0*/  IADD3 R2, R18, 0x40, RZ ;  /* 0x0000004012027810 */ /* 0x000fe20007ffe0ff */
[----:B------:R-:W-:Y:S03]  /*b8d0*/  BSSY B0, `(.L_x_2359) ;  /* 0x000002a000007945 */ /* 0x000fe60003800000 */
[----:B------:R-:W-:-:S13]  /*b8e0*/  ISETP.GE.AND P0, PT, R2, UR5, PT ;  /* 0x0000000502007c0c */ /* 0x000fda000bf06270 */
[----:B------:R-:W-:Y:S05]  /*b8f0*/  @P0 BRA `(.L_x_2360) ;  /* 0x00000000009c0947 */ /* 0x000fea0003800000 */
[----:B------:R-:W4:Y:S04]  /*b900*/  LDG.E.64 R2, desc[UR6][R38.64+0x40] ;  /* 0x0000400626027981 */ /* 0x000f28000c1e1b00 */
[----:B------:R-:W5:Y:S01]  /*b910*/  LDG.E.64 R4, desc[UR6][R36.64+0x40] ;  /* 0x0000400624047981 */ /* 0x000f62000c1e1b00 */
[----:B--2---:R-:W-:Y:S01]  /*b920*/  HADD2.F32 R29, -RZ, R21.H1_H1 ;  /* 0x30000015ff1d7230 */ /* 0x004fe20000004100 */
[----:B------:R-:W-:Y:S01]  /*b930*/  MOV R28, R22 ;  /* 0x00000016001c7202 */ /* 0x000fe20000000f00 */
[----:B---3--:R-:W-:Y:S02]  /*b940*/  HADD2.F32 R27, -RZ, R23.H1_H1 ;  /* 0x30000017ff1b7230 */ /* 0x008fe40000004100 */
[----:B------:R-:W-:Y:S02]  /*b950*/  HADD2.F32 R30, -RZ, R21.H0_H0 ;  /* 0x20000015ff1e7230 */ /* 0x000fe40000004100 */
[----:B------:R-:W-:-:S02]  /*b960*/  HADD2.F32 R26, -RZ, R23.H0_H0 ;  /* 0x20000017ff1a7230 */ /* 0x000fc40000004100 */
        /* <DEDUP_REMOVED lines=17> */
[----:B------:R-:W-:Y:S02]  /*ba80*/  HADD2.F32 R3, -RZ, R3.H0_H0 ;  /* 0x20000003ff037230 */ /* 0x000fe40000004100 */
[----:B------:R-:W-:Y:S01]  /*ba90*/  FMUL.FTZ R22, R27, R2 ;  /* 0x000000021b167220 */ /* 0x000fe20000410000 */
[----:B------:R-:W-:-:S02]  /*baa0*/  HADD2.F32 R28, -RZ, R28.H1_H1 ;  /* 0x3000001cff1c7230 */ /* 0x000fc40000004100 */
[C---:B------:R-:W-:Y:S01]  /*bab0*/  FMUL.FTZ R2, R23.reuse, R2 ;  /* 0x0000000217027220 */ /* 0x040fe20000410000 */
[----:B------:R-:W-:Y:S02]  /*bac0*/  HADD2.F32 R4, -RZ, R4.H0_H0 ;  /* 0x20000004ff047230 */ /* 0x000fe40000004100 */
[----:B------:R-:W-:Y:S02]  /*bad0*/  HADD2.F32 R5, -RZ, R5.H0_H0 ;  /* 0x20000005ff057230 */ /* 0x000fe40000004100 */
[-C--:B------:R-:W-:Y:S01]  /*bae0*/  FMUL.FTZ R29, R28, R3.reuse ;  /* 0x000000031c1d7220 */ /* 0x080fe20000410000 */
[C---:B------:R-:W-:Y:S01]  /*baf0*/  FMUL.FTZ R3, R20.reuse, R3 ;  /* 0x0000000314037220 */ /* 0x040fe20000410000 */
[-C--:B------:R-:W-:Y:S01]  /*bb00*/  FFMA.FTZ R22, R23, R4.reuse, -R22 ;  /* 0x0000000417167223 */ /* 0x080fe20000010816 */
[----:B------:R-:W-:Y:S01]  /*bb10*/  FFMA.FTZ R27, R27, R4, R2 ;  /* 0x000000041b1b7223 */ /* 0x000fe20000010002 */
[-C--:B------:R-:W-:Y:S01]  /*bb20*/  FFMA.FTZ R29, R20, R5.reuse, -R29 ;  /* 0x00000005141d7223 */ /* 0x080fe2000001081d */
[----:B------:R-:W-:Y:S01]  /*bb30*/  FFMA.FTZ R28, R28, R5, R3 ;  /* 0x000000051c1c7223 */ /* 0x000fe20000010003 */
[----:B------:R-:W-:-:S02]  /*bb40*/  F2FP.F16.F32.PACK_AB R23, R12, R13 ;  /* 0x0000000d0c17723e */ /* 0x000fc400000000ff */
[----:B------:R-:W-:Y:S02]  /*bb50*/  F2FP.F16.F32.PACK_AB R20, R27, R22 ;  /* 0x000000161b14723e */ /* 0x000fe400000000ff */
[----:B------:R-:W-:Y:S02]  /*bb60*/  F2FP.F16.F32.PACK_AB R22, R28, R29 ;  /* 0x0000001d1c16723e */ /* 0x000fe400000000ff */
.L_x_2360:
[----:B------:R-:W-:Y:S05]  /*bb70*/  BSYNC B0 ;  /* 0x0000000000007941 */ /* 0x000fea0003800000 */
.L_x_2359:
[----:B------:R4:W-:Y:S01]  /*bb80*/  STS.128 [R201+0x2800], R20 ;  /* 0x00280014c9007388 */ /* 0x0009e20000000c00 */
[----:B------:R-:W-:Y:S01]  /*bb90*/  IADD3 R2, R18, 0x80, RZ ;  /* 0x0000008012027810 */ /* 0x000fe20007ffe0ff */
[----:B------:R-:W-:Y:S03]  /*bba0*/  BSSY B0, `(.L_x_2361) ;  /* 0x000002c000007945 */ /* 0x000fe60003800000 */
[----:B------:R-:W-:-:S13]  /*bbb0*/  ISETP.GE.AND P0, PT, R2, UR5, PT ;  /* 0x0000000502007c0c */ /* 0x000fda000bf06270 */
[----:B------:R-:W-:Y:S05]  /*bbc0*/  @P0 BRA `(.L_x_2362) ;  /* 0x0000000000a40947 */ /* 0x000fea0003800000 */
[----:B------:R-:W5:Y:S04]  /*bbd0*/  LDG.E.64 R2, desc[UR6][R38.64+0x80] ;  /* 0x0000800626027981 */ /* 0x000f68000c1e1b00 */
[----:B------:R-:W2:Y:S01]  /*bbe0*/  LDG.E.64 R4, desc[UR6][R36.64+0x80] ;  /* 0x0000800624047981 */ /* 0x000ea2000c1e1b00 */
[----:B----4-:R-:W-:Y:S01]  /*bbf0*/  MOV R20, R11 ;  /* 0x0000000b00147202 */ /* 0x010fe20000000f00 */
[--C-:B------:R-:W-:Y:S01]  /*bc00*/  HADD2.F32 R23, -RZ, R9.reuse.H0_H0 ;  /* 0x20000009ff177230 */ /* 0x100fe20000004100 */
[----:B------:R-:W-:Y:S01]  /*bc10*/  MOV R22, R10 ;  /* 0x0000000a00167202 */ /* 0x000fe20000000f00 */
[----:B---3--:R-:W-:Y:S02]  /*bc20*/  HADD2.F32 R26, -RZ, R9.H1_H1 ;  /* 0x30000009ff1a7230 */ /* 0x008fe40000004100 */
[----:B------:R-:W-:-:S02]  /*bc30*/  HADD2.F32 R21, -RZ, R20.H0_H0 ;  /* 0x20000014ff157230 */ /* 0x000fc40000004100 */
[----:B------:R-:W-:Y:S02]  /*bc40*/  HADD2.F32 R20, -RZ, R20.H1_H1 ;  /* 0x30000014ff147230 */ /* 0x000fe40000004100 */
[----:B-----5:R-:W-:Y:S02]  /*bc50*/  HADD2.F32 R9, -RZ, R3.H1_H1 ;  /* 0x30000003ff097230 */ /* 0x020fe40000004100 */
[----:B------:R-:W-:Y:S02]  /*bc60*/  HADD2.F32 R11, -RZ, R2.H1_H1 ;  /* 0x30000002ff0b7230 */ /* 0x000fe40000004100 */
[----:B--2---:R-:W-:Y:S02]  /*bc70*/  HADD2.F32 R13, -RZ, R5.H1_H1 ;  /* 0x30000005ff0d7230 */ /* 0x004fe40000004100 */
[-C--:B------:R-:W-:Y:S01]  /*bc80*/  FMUL.FTZ R10, R20, R9.reuse ;  /* 0x00000009140a7220 */ /* 0x080fe20000410000 */
[----:B------:R-:W-:Y:S01]  /*bc90*/  FMUL.FTZ R9, R21, R9 ;  /* 0x0000000915097220 */ /* 0x000fe20000410000 */
[----:B------:R-:W-:-:S02]  /*bca0*/  HADD2.F32 R16, -RZ, R4.H1_H1 ;  /* 0x30000004ff107230 */ /* 0x000fc40000004100 */
[----:B------:R-:W-:Y:S01]  /*bcb0*/  FMUL.FTZ R12, R26, R11 ;  /* 0x0000000b1a0c7220 */ /* 0x000fe20000410000 */
[-C--:B------:R-:W-:Y:S01]  /*bcc0*/  FFMA.FTZ R10, R21, R13.reuse, -R10 ;  /* 0x0000000d150a7223 */ /* 0x080fe2000001080a */
[----:B------:R-:W-:Y:S01]  /*bcd0*/  FFMA.FTZ R9, R20, R13, R9 ;  /* 0x0000000d14097223 */ /* 0x000fe20000010009 */
[--C-:B------:R-:W-:Y:S02]  /*bce0*/  HADD2.F32 R13, -RZ, R8.reuse.H0_H0 ;  /* 0x20000008ff0d7230 */ /* 0x100fe40000004100 */
[C---:B------:R-:W-:Y:S01]  /*bcf0*/  FMUL.FTZ R11, R23.reuse, R11 ;  /* 0x0000000b170b7220 */ /* 0x040fe20000410000 */
[----:B------:R-:W-:Y:S02]  /*bd00*/  HADD2.F32 R21, -RZ, R8.H1_H1 ;  /* 0x30000008ff157230 */ /* 0x000fe40000004100 */
[-C--:B------:R-:W-:Y:S01]  /*bd10*/  FFMA.FTZ R12, R23, R16.reuse, -R12 ;  /* 0x00000010170c7223 */ /* 0x080fe2000001080c */
[----:B------:R-:W-:Y:S02]  /*bd20*/  HADD2.F32 R8, -RZ, R22.H0_H0 ;  /* 0x20000016ff087230 */ /* 0x000fe40000004100 */
[----:B------:R-:W-:Y:S01]  /*bd30*/  FFMA.FTZ R11, R26, R16, R11 ;  /* 0x000000101a0b7223 */ /* 0x000fe2000001000b */
[----:B------:R-:W-:-:S02]  /*bd40*/  HADD2.F32 R2, -RZ, R2.H0_H0 ;  /* 0x20000002ff027230 */ /* 0x000fc40000004100 */
[----:B------:R-:W-:Y:S02]  /*bd50*/  HADD2.F32 R3, -RZ, R3.H0_H0 ;  /* 0x20000003ff037230 */ /* 0x000fe40000004100 */
[----:B------:R-:W-:Y:S02]  /*bd60*/  HADD2.F32 R22, -RZ, R22.H1_H1 ;  /* 0x30000016ff167230 */ /* 0x000fe40000004100 */
[-C--:B------:R-:W-:Y:S01]  /*bd70*/  FMUL.FTZ R16, R21, R2.reuse ;  /* 0x0000000215107220 */ /* 0x080fe20000410000 */
[----:B------:R-:W-:Y:S02]  /*bd80*/  HADD2.F32 R4, -RZ, R4.H0_H0 ;  /* 0x20000004ff047230 */ /* 0x000fe40000004100 */
        /* <DEDUP_REMOVED lines=11> */
[----:B------:R-:W-:Y:S02]  /*be40*/  F2FP.F16.F32.PACK_AB R10, R22, R23 ;  /* 0x00000017160a723e */ /* 0x000fe400000000ff */
[----:B------:R-:W-:Y:S02]  /*be50*/  MOV R9, R12 ;  /* 0x0000000c00097202 */ /* 0x000fe40000000f00 */
.L_x_2362:
[----:B------:R-:W-:Y:S05]  /*be60*/  BSYNC B0 ;  /* 0x0000000000007941 */ /* 0x000fea0003800000 */
.L_x_2361:
[----:B------:R1:W-:Y:S02]  /*be70*/  STS.128 [R201+0x4800], R8 ;  /* 0x00480008c9007388 */ /* 0x0003e40000000c00 */
.L_x_2356:
[----:B------:R-:W-:Y:S05]  /*be80*/  BSYNC B1 ;  /* 0x0000000000017941 */ /* 0x000fea0003800000 */
.L_x_2355:
[----:B------:R-:W-:Y:S01]  /*be90*/  VIADD R2, R142, 0x20 ;  /* 0x000000208e027836 */ /* 0x000fe20000000000 */
[----:B------:R-:W-:Y:S04]  /*bea0*/  BSSY B1, `(.L_x_2363) ;  /* 0x0000099000017945 */ /* 0x000fe80003800000 */
[----:B------:R-:W-:-:S04]  /*beb0*/  ISETP.GE.AND P0, PT, R2, R17, PT ;  /* 0x000000110200720c */ /* 0x000fc80003f06270 */
[----:B------:R-:W-:-:S13]  /*bec0*/  ISETP.LT.OR P0, PT, R58, -0x107, P0 ;  /* 0xfffffef93a00780c */ /* 0x000fda0000701670 */
[----:B------:R-:W-:Y:S05]  /*bed0*/  @P0 BRA `(.L_x_2364) ;  /* 0x0000000800540947 */ /* 0x000fea0003800000 */
[----:B--2---:R2:W5:Y:S04]  /*bee0*/  LDG.E.128 R28, desc[UR6][R24.64+0x80] ;  /* 0x00008006181c7981 */ /* 0x004568000c1e1d00 */
[----:B---34-:R2:W5:Y:S04]  /*bef0*/  LDG.E.128 R20, desc[UR6][R24.64+0x100] ;  /* 0x0001000618147981 */ /* 0x018568000c1e1d00 */
[----:B------:R2:W5:Y:S01]  /*bf00*/  LDG.E.128 R32, desc[UR6][R24.64] ;  /* 0x0000000618207981 */ /* 0x000562000c1e1d00 */
[----:B------:R-:W-:Y:S01]  /*bf10*/  IMAD.SHL.U32 R3, R127, 0x20, RZ ;  /* 0x000000207f037824 */ /* 0x000fe200078e00ff */
[----:B------:R-:W-:Y:S01]  /*bf20*/  ULDC.64 UR10, c[0x0][0x358] ;  /* 0x0000d600000a7ab9 */ /* 0x000fe20000000a00 */
[----:B------:R-:W-:Y:S01]  /*bf30*/  ULDC.64 UR8, c[0x0][0x360] ;  /* 0x0000d80000087ab9 */ /* 0x000fe20000000a00 */
[----:B------:R-:W-:Y:S02]  /*bf40*/  BSSY B0, `(.L_x_2365) ;  /* 0x0000031000007945 */ /* 0x000fe40003800000 */
[----:B------:R-:W-:-:S04]  /*bf50*/  IADD3 R4, P0, R3, R7, RZ ;  /* 0x0000000703047210 */ /* 0x000fc80007f1e0ff */
[----:B------:R-:W-:Y:S01]  /*bf60*/  LEA.HI.X.SX32 R3, R3, R6, 0x1, P0 ;  /* 0x0000000603037211 */ /* 0x000fe200000f0eff */
[----:B------:R-:W-:Y:S01]  /*bf70*/  IMAD.SHL.U32 R38, R4, 0x2, RZ ;  /* 0x0000000204267824 */ /* 0x000fe200078e00ff */
[----:B------:R-:W-:Y:S02]  /*bf80*/  ISETP.GE.AND P0, PT, R18, UR5, PT ;  /* 0x0000000512007c0c */ /* 0x000fe4000bf06270 */
[----:B------:R-:W-:Y:S02]  /*bf90*/  SHF.L.U64.HI R3, R4, 0x1, R3 ;  /* 0x0000000104037819 */ /* 0x000fe40000010203 */
[C---:B------:R-:W-:Y:S02]  /*bfa0*/  IADD3 R36, P2, R38.reuse, UR10, RZ ;  /* 0x0000000a26247c10 */ /* 0x040fe4000ff5e0ff */
[----:B------:R-:W-:Y:S02]  /*bfb0*/  IADD3 R38, P1, R38, UR8, RZ ;  /* 0x0000000826267c10 */ /* 0x000fe4000ff3e0ff */
[----:B------:R-:W-:-:S02]  /*bfc0*/  IADD3.X R37, R3, UR11, RZ, P2, !PT ;  /* 0x0000000b03257c10 */ /* 0x000fc400097fe4ff */
[----:B------:R-:W-:-:S03]  /*bfd0*/  IADD3.X R39, R3, UR9, RZ, P1, !PT ;  /* 0x0000000903277c10 */ /* 0x000fc60008ffe4ff */
[----:B--2---:R-:W-:Y:S06]  /*bfe0*/  @P0 BRA `(.L_x_2366) ;  /* 0x0000000000980947 */ /* 0x004fec0003800000 */
[----:B------:R-:W2:Y:S04]  /*bff0*/  LDG.E.64 R4, desc[UR6][R38.64] ;  /* 0x0000000626047981 */ /* 0x000ea8000c1e1b00 */
[----:B-1----:R-:W3:Y:S01]  /*c000*/  LDG.E.64 R8, desc[UR6][R36.64] ;  /* 0x0000000624087981 */ /* 0x002ee2000c1e1b00 */
[--C-:B-----5:R-:W-:Y:S02]  /*c010*/  HADD2.F32 R26, -RZ, R33.reuse.H1_H1 ;  /* 0x30000021ff1a7230 */ /* 0x120fe40000004100 */
[----:B------:R-:W-:Y:S02]  /*c020*/  HADD2.F32 R27, -RZ, R33.H0_H0 ;  /* 0x20000021ff1b7230 */ /* 0x000fe40000004100 */
[--C-:B------:R-:W-:Y:S02]  /*c030*/  HADD2.F32 R24, -RZ, R35.reuse.H1_H1 ;  /* 0x30000023ff187230 */ /* 0x100fe40000004100 */
[----:B------:R-:W-:-:S02]  /*c040*/  HADD2.F32 R25, -RZ, R35.H0_H0 ;  /* 0x20000023ff197230 */ /* 0x000fc40000004100 */
[----:B--2---:R-:W-:Y:S02]  /*c050*/  HADD2.F32 R11, -RZ, R4.H1_H1 ;  /* 0x30000004ff0b7230 */ /* 0x004fe40000004100 */
[----:B------:R-:W-:Y:S02]  /*c060*/  HADD2.F32 R3, -RZ, R5.H1_H1 ;  /* 0x30000005ff037230 */ /* 0x000fe40000004100 */
[----:B---3--:R-:W-:Y:S02]  /*c070*/  HADD2.F32 R16, -RZ, R8.H1_H1 ;  /* 0x30000008ff107230 */ /* 0x008fe40000004100 */
[-C--:B------:R-:W-:Y:S01]  /*c080*/  FMUL.FTZ R12, R26, R11.reuse ;  /* 0x0000000b1a0c7220 */ /* 0x080fe20000410000 */
[----:B------:R-:W-:Y:S02]  /*c090*/  HADD2.F32 R13, -RZ, R9.H1_H1 ;  /* 0x30000009ff0d7230 */ /* 0x000fe40000004100 */
[----:B------:R-:W-:Y:S01]  /*c0a0*/  FMUL.FTZ R11, R27, R11 ;  /* 0x0000000b1b0b7220 */ /* 0x000fe20000410000 */
[-C--:B------:R-:W-:Y:S01]  /*c0b0*/  FMUL.FTZ R10, R24, R3.reuse ;  /* 0x00000003180a7220 */ /* 0x080fe20000410000 */
[----:B------:R-:W-:Y:S01]  /*c0c0*/  FMUL.FTZ R3, R25, R3 ;  /* 0x0000000319037220 */ /* 0x000fe20000410000 */
[-C--:B------:R-:W-:Y:S01]  /*c0d0*/  FFMA.FTZ R12, R27, R16.reuse, -R12 ;  /* 0x000000101b0c7223 */ /* 0x080fe2000001080c */
[----:B------:R-:W-:Y:S01]  /*c0e0*/  FFMA.FTZ R11, R26, R16, R11 ;  /* 0x000000101a0b7223 */ /* 0x000fe2000001000b */
[----:B------:R-:W-:Y:S01]  /*c0f0*/  FFMA.FTZ R10, R25, R13, -R10 ;  /* 0x0000000d190a7223 */ /* 0x000fe2000001080a */
[----:B------:R-:W-:-:S02]  /*c100*/  HADD2.F32 R16, -RZ, R34.H0_H0 ;  /* 0x20000022ff107230 */ /* 0x000fc40000004100 */
[----:B------:R-:W-:Y:S01]  /*c110*/  FFMA.FTZ R3, R24, R13, R3 ;  /* 0x0000000d18037223 */ /* 0x000fe20000010003 */
[----:B------:R-:W-:Y:S01]  /*c120*/  HADD2.F32 R4, -RZ, R4.H0_H0 ;  /* 0x20000004ff047230 */ /* 0x000fe20000004100 */
[----:B------:R-:W-:Y:S01]  /*c130*/  F2FP.F16.F32.PACK_AB R33, R11, R12 ;  /* 0x0000000c0b21723e */ /* 0x000fe200000000ff */
[----:B------:R-:W-:Y:S02]  /*c140*/  HADD2.F32 R5, -RZ, R5.H0_H0 ;  /* 0x20000005ff057230 */ /* 0x000fe40000004100 */
[----:B------:R-:W-:Y:S01]  /*c150*/  HADD2.F32 R25, -RZ, R32.H1_H1 ;  /* 0x30000020ff197230 */ /* 0x000fe20000004100 */
[----:B------:R-:W-:Y:S01]  /*c160*/  F2FP.F16.F32.PACK_AB R35, R3, R10 ;  /* 0x0000000a0323723e */ /* 0x000fe200000000ff */
[----:B------:R-:W-:Y:S02]  /*c170*/  HADD2.F32 R34, -RZ, R34.H1_H1 ;  /* 0x30000022ff227230 */ /* 0x000fe40000004100 */
[----:B------:R-:W-:Y:S02]  /*c180*/  HADD2.F32 R13, -RZ, R32.H0_H0 ;  /* 0x20000020ff0d7230 */ /* 0x000fe40000004100 */
[----:B------:R-:W-:Y:S01]  /*c190*/  FMUL.FTZ R24, R25, R4 ;  /* 0x0000000419187220 */ /* 0x000fe20000410000 */
[----:B------:R-:W-:-:S02]  /*c1a0*/  HADD2.F32 R8, -RZ, R8.H0_H0 ;  /* 0x20000008ff087230 */ /* 0x000fc40000004100 */
        /* <DEDUP_REMOVED lines=10> */
.L_x_2366:
[----:B------:R-:W-:Y:S05]  /*c250*/  BSYNC B0 ;  /* 0x0000000000007941 */ /* 0x000fea0003800000 */
.L_x_2365:
[----:B-----5:R2:W-:Y:S01]  /*c260*/  STS.128 [R201+0x1000], R32 ;  /* 0x00100020c9007388 */ /* 0x0205e20000000c00 */
[----:B------:R-:W-:Y:S01]  /*c270*/  IADD3 R3, R18, 0x40, RZ ;  /* 0x0000004012037810 */ /* 0x000fe20007ffe0ff */
[----:B------:R-:W-:Y:S03]  /*c280*/  BSSY B0, `(.L_x_2367) ;  /* 0x0000029000007945 */ /* 0x000fe60003800000 */
[----:B------:R-:W-:-:S13]  /*c290*/  ISETP.GE.AND P0, PT, R3, UR5, PT ;  /* 0x0000000503007c0c */ /* 0x000fda000bf06270 */
[----:B------:R-:W-:Y:S05]  /*c2a0*/  @P0 BRA `(.L_x_2368) ;  /* 0x0000000000980947 */ /* 0x000fea0003800000 */
[----:B------:R-:W3:Y:S04]  /*c2b0*/  LDG.E.64 R4, desc[UR6][R38.64+0x40] ;  /* 0x0000400626047981 */ /* 0x000ee8000c1e1b00 */
[----:B-1----:R-:W4:Y:S01]  /*c2c0*/  LDG.E.64 R8, desc[UR6][R36.64+0x40] ;  /* 0x0000400624087981 */ /* 0x002f22000c1e1b00 */
[--C-:B------:R-:W-:Y:S02]  /*c2d0*/  HADD2.F32 R26, -RZ, R29.reuse.H1_H1 ;  /* 0x3000001dff1a7230 */ /* 0x100fe40000004100 */
[----:B------:R-:W-:Y:S02]  /*c2e0*/  HADD2.F32 R27, -RZ, R29.H0_H0 ;  /* 0x2000001dff1b7230 */ /* 0x000fe40000004100 */
[--C-:B------:R-:W-:Y:S02]  /*c2f0*/  HADD2.F32 R24, -RZ, R31.reuse.H1_H1 ;  /* 0x3000001fff187230 */ /* 0x100fe40000004100 */
[----:B------:R-:W-:-:S02]  /*c300*/  HADD2.F32 R25, -RZ, R31.H0_H0 ;  /* 0x2000001fff197230 */ /* 0x000fc40000004100 */
[----:B---3--:R-:W-:Y:S02]  /*c310*/  HADD2.F32 R11, -RZ, R4.H1_H1 ;  /* 0x30000004ff0b7230 */ /* 0x008fe40000004100 */
[----:B------:R-:W-:Y:S02]  /*c320*/  HADD2.F32 R3, -RZ, R5.H1_H1 ;  /* 0x30000005ff037230 */ /* 0x000fe40000004100 */
[----:B----4-:R-:W-:Y:S02]  /*c330*/  HADD2.F32 R16, -RZ, R8.H1_H1 ;  /* 0x30000008ff107230 */ /* 0x010fe40000004100 */
        /* <DEDUP_REMOVED lines=29> */
.L_x_2368:
[----:B------:R-:W-:Y:S05]  /*c510*/  BSYNC B0 ;  /* 0x0000000000007941 */ /* 0x000fea0003800000 */
.L_x_2367:
[----:B------:R3:W-:Y:S01]  /*c520*/  STS.128 [R201+0x3000], R28 ;  /* 0x0030001cc9007388 */ /* 0x0007e20000000c00 */
[----:B------:R-:W-:Y:S01]  /*c530*/  IADD3 R3, R18, 0x80, RZ ;  /* 0x0000008012037810 */ /* 0x000fe20007ffe0ff */
[----:B------:R-:W-:Y:S03]  /*c540*/  BSSY B0, `(.L_x_2369) ;  /* 0x000002d000007945 */ /* 0x000fe60003800000 */
[----:B------:R-:W-:-:S13]  /*c550*/  ISETP.GE.AND P0, PT, R3, UR5, PT ;  /* 0x0000000503007c0c */ /* 0x000fda000bf06270 */
[----:B------:R-:W-:Y:S05]  /*c560*/  @P0 BRA `(.L_x_2370) ;  /* 0x0000000000a80947 */ /* 0x000fea0003800000 */
[----:B------:R-:W4:Y:S04]  /*c570*/  LDG.E.64 R4, desc[UR6][R38.64+0x80] ;  /* 0x0000800626047981 */ /* 0x000f28000c1e1b00 */
[----:B-1----:R-:W5:Y:S01]  /*c580*/  LDG.E.64 R8, desc[UR6][R36.64+0x80] ;  /* 0x0000800624087981 */ /* 0x002f62000c1e1b00 */
[----:B------:R-:W-:Y:S01]  /*c590*/  MOV R3, R23 ;  /* 0x0000001700037202 */ /* 0x000fe20000000f00 */
[--C-:B------:R-:W-:Y:S01]  /*c5a0*/  HADD2.F32 R23, -RZ, R21.reuse.H0_H0 ;  /* 0x20000015ff177230 */ /* 0x100fe20000004100 */
[----:B------:R-:W-:Y:S01]  /*c5b0*/  MOV R24, R22 ;  /* 0x0000001600187202 */ /* 0x000fe20000000f00 */
[----:B------:R-:W-:Y:S02]  /*c5c0*/  HADD2.F32 R26, -RZ, R21.H1_H1 ;  /* 0x30000015ff1a7230 */ /* 0x000fe40000004100 */
[----:B------:R-:W-:-:S02]  /*c5d0*/  HADD2.F32 R21, -RZ, R3.H0_H0 ;  /* 0x20000003ff157230 */ /* 0x000fc40000004100 */
[----:B------:R-:W-:Y:S02]  /*c5e0*/  HADD2.F32 R22, -RZ, R3.H1_H1 ;  /* 0x30000003ff167230 */ /* 0x000fe40000004100 */
[----:B----4-:R-:W-:Y:S02]  /*c5f0*/  HADD2.F32 R11, -RZ, R4.H1_H1 ;  /* 0x30000004ff0b7230 */ /* 0x010fe40000004100 */
[----:B------:R-:W-:Y:S02]  /*c600*/  HADD2.F32 R3, -RZ, R5.H1_H1 ;  /* 0x30000005ff037230 */ /* 0x000fe40000004100 */
[----:B-----5:R-:W-:Y:S02]  /*c610*/  HADD2.F32 R16, -RZ, R8.H1_H1 ;  /* 0x30000008ff107230 */ /* 0x020fe40000004100 */
        /* <DEDUP_REMOVED lines=29> */
[----:B------:R-:W-:Y:S02]  /*c7f0*/  MOV R21, R11 ;  /* 0x0000000b00157202 */ /* 0x000fe40000000f00 */
[----:B------:R-:W-:Y:S02]  /*c800*/  MOV R23, R3 ;  /* 0x0000000300177202 */ /* 0x000fe40000000f00 */
.L_x_2370:
[----:B------:R-:W-:Y:S05]  /*c810*/  BSYNC B0 ;  /* 0x0000000000007941 */ /* 0x000fea0003800000 */
.L_x_2369:
[----:B------:R4:W-:Y:S02]  /*c820*/  STS.128 [R201+0x5000], R20 ;  /* 0x00500014c9007388 */ /* 0x0009e40000000c00 */
.L_x_2364:
[----:B------:R-:W-:Y:S05]  /*c830*/  BSYNC B1 ;  /* 0x0000000000017941 */ /* 0x000fea0003800000 */
.L_x_2363:
[----:B------:R-:W-:-:S05]  /*c840*/  VIADD R12, R142, 0x30 ;  /* 0x000000308e0c7836 */ /* 0x000fca0000000000 */
[----:B------:R-:W-:-:S04]  /*c850*/  ISETP.GE.AND P0, PT, R12, R17, PT ;  /* 0x000000110c00720c */ /* 0x000fc80003f06270 */
[----:B------:R-:W-:-:S13]  /*c860*/  ISETP.LT.OR P0, PT, R58, -0x187, P0 ;  /* 0xfffffe793a00780c */ /* 0x000fda0000701670 */
[----:B------:R-:W-:Y:S05]  /*c870*/  @P0 BRA `(.L_x_2371) ;  /* 0x00000050009c0947 */ /* 0x000fea0003800000 */
[----:B---34-:R3:W5:Y:S04]  /*c880*/  LDG.E.128 R20, desc[UR6][R14.64+0x80] ;  /* 0x000080060e147981 */ /* 0x018768000c1e1d00 */
[----:B-1----:R3:W5:Y:S04]  /*c890*/  LDG.E.128 R8, desc[UR6][R14.64+0x100] ;  /* 0x000100060e087981 */ /* 0x002768000c1e1d00 */
[----:B------:R3:W5:Y:S01]  /*c8a0*/  LDG.E.128 R24, desc[UR6][R14.64] ;  /* 0x000000060e187981 */ /* 0x000762000c1e1d00 */
[----:B------:R-:W-:Y:S01]  /*c8b0*/  IMAD R127, R127, 0x30, RZ ;  /* 0x000000307f7f7824 */ /* 0x000fe200078e02ff */
[----:B------:R-:W-:Y:S01]  /*c8c0*/  ULDC.64 UR10, c[0x0][0x358] ;  /* 0x0000d600000a7ab9 */ /* 0x000fe20000000a00 */
[----:B------:R-:W-:Y:S01]  /*c8d0*/  ULDC.64 UR8, c[0x0][0x360] ;  /* 0x0000d80000087ab9 */ /* 0x000fe20000000a00 */
[----:B------:R-:W-:Y:S02]  /*c8e0*/  BSSY B0, `(.L_x_2372) ;  /* 0x0000035000007945 */ /* 0x000fe40003800000 */
[----:B------:R-:W-:-:S04]  /*c8f0*/  IADD3 R3, P0, R127, R7, RZ ;  /* 0x000000077f037210 */ /* 0x000fc80007f1e0ff */
[----:B------:R-:W-:Y:S01]  /*c900*/  LEA.HI.X.SX32 R6, R127, R6, 0x1, P0 ;  /* 0x000000067f067211 */ /* 0x000fe200000f0eff */
[C---:B--2---:R-:W-:Y:S01]  /*c910*/  IMAD.SHL.U32 R34, R3.reuse, 0x2, RZ ;  /* 0x0000000203227824 */ /* 0x044fe200078e00ff */
[----:B------:R-:W-:Y:S02]  /*c920*/  ISETP.GE.AND P0, PT, R18, UR5, PT ;  /* 0x0000000512007c0c */ /* 0x000fe4000bf06270 */
[----:B------:R-:W-:Y:S02]  /*c930*/  SHF.L.U64.HI R3, R3, 0x1, R6 ;  /* 0x0000000103037819 */ /* 0x000fe40000010206 */
[C---:B------:R-:W-:Y:S02]  /*c940*/  IADD3 R32, P2, R34.reuse, UR10, RZ ;  /* 0x0000000a22207c10 */ /* 0x040fe4000ff5e0ff */
[----:B------:R-:W-:Y:S02]  /*c950*/  IADD3 R34, P1, R34, UR8, RZ ;  /* 0x0000000822227c10 */ /* 0x000fe4000ff3e0ff */
[----:B------:R-:W-:-:S02]  /*c960*/  IADD3.X R33, R3, UR11, RZ, P2, !PT ;  /* 0x0000000b03217c10 */ /* 0x000fc400097fe4ff */
[----:B------:R-:W-:-:S03]  /*c970*/  IADD3.X R35, R3, UR9, RZ, P1, !PT ;  /* 0x0000000903237c10 */ /* 0x000fc60008ffe4ff */
[----:B---3--:R-:W-:Y:S06]  /*c980*/  @P0 BRA `(.L_x_2373) ;  /* 0x0000000000a80947 */ /* 0x008fec0003800000 */
[----:B------:R-:W2:Y:S04]  /*c990*/  LDG.E.64 R4, desc[UR6][R34.64] ;  /* 0x0000000622047981 */ /* 0x000ea8000c1e1b00 */
[----:B------:R-:W3:Y:S01]  /*c9a0*/  LDG.E.64 R6, desc[UR6][R32.64] ;  /* 0x0000000620067981 */ /* 0x000ee2000c1e1b00 */
[----:B-----5:R-:W-:Y:S02]  /*c9b0*/  MOV R3, R27 ;  /* 0x0000001b00037202 */ /* 0x020fe40000000f00 */
[----:B------:R-:W-:Y:S02]  /*c9c0*/  MOV R13, R25 ;  /* 0x00000019000d7202 */ /* 0x000fe40000000f00 */
[----:B------:R-:W-:Y:S01]  /*c9d0*/  MOV R25, R26 ;  /* 0x0000001a00197202 */ /* 0x000fe20000000f00 */
[----:B------:R-:W-:-:S02]  /*c9e0*/  HADD2.F32 R28, -RZ, R3.H0_H0 ;  /* 0x20000003ff1c7230 */ /* 0x000fc40000004100 */
[----:B------:R-:W-:Y:S02]  /*c9f0*/  HADD2.F32 R26, -RZ, R3.H1_H1 ;  /* 0x30000003ff1a7230 */ /* 0x000fe40000004100 */
[--C-:B------:R-:W-:Y:S02]  /*ca00*/  HADD2.F32 R27, -RZ, R13.reuse.H1_H1 ;  /* 0x3000000dff1b7230 */ /* 0x100fe40000004100 */
[----:B------:R-:W-:Y:S02]  /*ca10*/  HADD2.F32 R30, -RZ, R13.H0_H0 ;  /* 0x2000000dff1e7230 */ /* 0x000fe40000004100 */
[----:B--2---:R-:W-:Y:S02]  /*ca20*/  HADD2.F32 R14, -RZ, R4.H1_H1 ;  /* 0x30000004ff0e7230 */ /* 0x004fe40000004100 */
[----:B------:R-:W-:Y:S02]  /*ca30*/  HADD2.F32 R3, -RZ, R5.H1_H1 ;  /* 0x30000005ff037230 */ /* 0x000fe40000004100 */
[----:B---3--:R-:W-:-:S02]  /*ca40*/  HADD2.F32 R16, -RZ, R7.H1_H1 ;  /* 0x30000007ff107230 */ /* 0x008fc40000004100 */
[CC--:B------:R-:W-:Y:S01]  /*ca50*/  FMUL.FTZ R15, R27.reuse, R14.reuse ;  /* 0x0000000e1b0f7220 */ /* 0x0c0fe20000410000 */
[----:B------:R-:W-:Y:S02]  /*ca60*/  HADD2.F32 R17, -RZ, R6.H1_H1 ;  /* 0x30000006ff117230 */ /* 0x000fe40000004100 */
[-C--:B------:R-:W-:Y:S01]  /*ca70*/  FMUL.FTZ R13, R26, R3.reuse ;  /* 0x000000031a0d7220 */ /* 0x080fe20000410000 */
[----:B------:R-:W-:Y:S01]  /*ca80*/  FMUL.FTZ R14, R30, R14 ;  /* 0x0000000e1e0e7220 */ /* 0x000fe20000410000 */
[C---:B------:R-:W-:Y:S01]  /*ca90*/  FMUL.FTZ R3, R28.reuse, R3 ;  /* 0x000000031c037220 */ /* 0x040fe20000410000 */
[----:B------:R-:W-:Y:S02]  /*caa0*/  HADD2.F32 R5, -RZ, R5.H0_H0 ;  /* 0x20000005ff057230 */ /* 0x000fe40000004100 */
[-C--:B------:R-:W-:Y:S01]  /*cab0*/  FFMA.FTZ R13, R28, R16.reuse, -R13 ;  /* 0x000000101c0d7223 */ /* 0x080fe2000001080d */
[-C--:B------:R-:W-:Y:S01]  /*cac0*/  FFMA.FTZ R15, R30, R17.reuse, -R15 ;  /* 0x000000111e0f7223 */ /* 0x080fe2000001080f */
[----:B------:R-:W-:Y:S01]  /*cad0*/  FFMA.FTZ R14, R27, R17, R14 ;  /* 0x000000111b0e7223 */ /* 0x000fe2000001000e */
[----:B------:R-:W-:Y:S01]  /*cae0*/  FFMA.FTZ R16, R26, R16, R3 ;  /* 0x000000101a107223 */ /* 0x000fe20000010003 */
[----:B------:R-:W-:-:S02]  /*caf0*/  HADD2.F32 R3, -RZ, R24.H0_H0 ;  /* 0x20000018ff037230 */ /* 0x000fc40000004100 */
[----:B------:R-:W-:Y:S01]  /*cb00*/  HADD2.F32 R17, -RZ, R24.H1_H1 ;  /* 0x30000018ff117230 */ /* 0x000fe20000004100 */
[----:B------:R-:W-:Y:S01]  /*cb10*/  F2FP.F16.F32.PACK_AB R14, R14, R15 ;  /* 0x0000000f0e0e723e */ /* 0x000fe200000000ff */
[--C-:B------:R-:W-:Y:S01]  /*cb20*/  HADD2.F32 R26, -RZ, R25.reuse.H1_H1 ;  /* 0x30000019ff1a7230 */ /* 0x100fe20000004100 */
[----:B------:R-:W-:Y:S01]  /*cb30*/  F2FP.F16.F32.PACK_AB R27, R16, R13 ;  /* 0x0000000d101b723e */ /* 0x000fe200000000ff */
[----:B------:R-:W-:Y:S02]  /*cb40*/  HADD2.F32 R4, -RZ, R4.H0_H0 ;  /* 0x20000004ff047230 */ /* 0x000fe40000004100 */
[----:B------:R-:W-:Y:S02]  /*cb50*/  HADD2.F32 R24, -RZ, R25.H0_H0 ;  /* 0x20000019ff187230 */ /* 0x000fe40000004100 */
[----:B------:R-:W-:Y:S01]  /*cb60*/  FMUL.FTZ R25, R26, R5 ;  /* 0x000000051a197220 */ /* 0x000fe20000410000 */
[----:B------:R-:W-:Y:S02]  /*cb70*/  HADD2.F32 R7, -RZ, R7.H0_H0 ;  /* 0x20000007ff077230 */ /* 0x000fe40000004100 */
[----:B------:R-:W-:Y:S01]  /*cb80*/  FMUL.FTZ R28, R17, R4 ;  /* 0x00000004111c7220 */ /* 0x000fe20000410000 */
[----:B------:R-:W-:-:S02]  /*cb90*/  HADD2.F32 R6, -RZ, R6.H0_H0 ;  /* 0x20000006ff067230 */ /* 0x000fc40000004100 */
        /* <DEDUP_REMOVED lines=9> */
.L_x_2373:
[----:B------:R-:W-:Y:S05]  /*cc30*/  BSYNC B0 ;  /* 0x0000000000007941 */ /* 0x000fea0003800000 */
.L_x_2372:
[----:B-----5:R1:W-:Y:S01]  /*cc40*/  STS.128 [R201+0x1800], R24 ;  /* 0x00180018c9007388 */ /* 0x0203e20000000c00 */
[----:B------:R-:W-:Y:S01]  /*cc50*/  IADD3 R3, R18, 0x40, RZ ;  /* 0x0000004012037810 */ /* 0x000fe20007ffe0ff */
[----:B------:R-:W-:Y:S03]  /*cc60*/  BSSY B0, `(.L_x_2374) ;  /* 0x000002d000007945 */ /* 0x000fe60003800000 */
[----:B------:R-:W-:-:S13]  /*cc70*/  ISETP.GE.AND P0, PT, R3, UR5, PT ;  /* 0x0000000503007c0c */ /* 0x000fda000bf06270 */
[----:B------:R-:W-:Y:S05]  /*cc80*/  @P0 BRA `(.L_x_2375) ;  /* 0x0000000000a80947 */ /* 0x000fea0003800000 */
[----:B------:R-:W2:Y:S04]  /*cc90*/  LDG.E.64 R4, desc[UR6][R34.64+0x40] ;  /* 0x0000400622047981 */ /* 0x000ea8000c1e1b00 */
[----:B------:R-:W3:Y:S01]  /*cca0*/  LDG.E.64 R6, desc[UR6][R32.64+0x40] ;  /* 0x0000400620067981 */ /* 0x000ee2000c1e1b00 */
[----:B------:R-:W-:Y:S02]  /*ccb0*/  MOV R3, R23 ;  /* 0x0000001700037202 */ /* 0x000fe40000000f00 */
[----:B------:R-:W-:Y:S02]  /*ccc0*/  MOV R13, R21 ;  /* 0x00000015000d7202 */ /* 0x000fe40000000f00 */
[----:B------:R-:W-:Y:S01]  /*ccd0*/  MOV R21, R22 ;  /* 0x0000001600157202 */ /* 0x000fe20000000f00 */
[----:B-1----:R-:W-:-:S02]  /*cce0*/  HADD2.F32 R24, -RZ, R3.H0_H0 ;  /* 0x20000003ff187230 */ /* 0x002fc40000004100 */
        /* <DEDUP_REMOVED lines=36> */
.L_x_2375:
[----:B------:R-:W-:Y:S05]  /*cf30*/  BSYNC B0 ;  /* 0x0000000000007941 */ /* 0x000fea0003800000 */
.L_x_2374:
[----:B------:R2:W-:Y:S01]  /*cf40*/  STS.128 [R201+0x3800], R20 ;  /* 0x00380014c9007388 */ /* 0x0005e20000000c00 */
[----:B------:R-:W-:Y:S01]  /*cf50*/  IADD3 R18, R18, 0x80, RZ ;  /* 0x0000008012127810 */ /* 0x000fe20007ffe0ff */
[----:B------:R-:W-:Y:S03]  /*cf60*/  BSSY B0, `(.L_x_2376) ;  /* 0x000002c000007945 */ /* 0x000fe60003800000 */
[----:B------:R-:W-:-:S13]  /*cf70*/  ISETP.GE.AND P0, PT, R18, UR5, PT ;  /* 0x0000000512007c0c */ /* 0x000fda000bf06270 */
[----:B------:R-:W-:Y:S05]  /*cf80*/  @P0 BRA `(.L_x_2377) ;  /* 0x0000000000a40947 */ /* 0x000fea0003800000 */
[----:B------:R-:W3:Y:S04]  /*cf90*/  LDG.E.64 R4, desc[UR6][R34.64+0x80] ;  /* 0x0000800622047981 */ /* 0x000ee8000c1e1b00 */
[----:B------:R-:W4:Y:S01]  /*cfa0*/  LDG.E.64 R6, desc[UR6][R32.64+0x80] ;  /* 0x0000800620067981 */ /* 0x000f22000c1e1b00 */
[----:B------:R-:W-:Y:S01]  /*cfb0*/  MOV R15, R10 ;  /* 0x0000000a000f7202 */ /* 0x000fe20000000f00 */
[----:B------:R-:W-:Y:S02]  /*cfc0*/  HADD2.F32 R17, -RZ, R9.H1_H1 ;  /* 0x30000009ff117230 */ /* 0x000fe40000004100 */
[----:B------:R-:W-:Y:S02]  /*cfd0*/  HADD2.F32 R16, -RZ, R11.H1_H1 ;  /* 0x3000000bff107230 */ /* 0x000fe40000004100 */
[----:B--2---:R-:W-:-:S02]  /*cfe0*/  HADD2.F32 R20, -RZ, R9.H0_H0 ;  /* 0x20000009ff147230 */ /* 0x004fc40000004100 */
[----:B------:R-:W-:Y:S02]  /*cff0*/  HADD2.F32 R18, -RZ, R11.H0_H0 ;  /* 0x2000000bff127230 */ /* 0x000fe40000004100 */
[----:B---3--:R-:W-:Y:S02]  /*d000*/  HADD2.F32 R10, -RZ, R4.H1_H1 ;  /* 0x30000004ff0a7230 */ /* 0x008fe40000004100 */
[----:B------:R-:W-:Y:S02]  /*d010*/  HADD2.F32 R3, -RZ, R5.H1_H1 ;  /* 0x30000005ff037230 */ /* 0x000fe40000004100 */
[----:B----4-:R-:W-:Y:S02]  /*d020*/  HADD2.F32 R14, -RZ, R7.H1_H1 ;  /* 0x30000007ff0e7230 */ /* 0x010fe40000004100 */
[-C--:B------:R-:W-:Y:S01]  /*d030*/  FMUL.FTZ R11, R17, R10.reuse ;  /* 0x0000000a110b7220 */ /* 0x080fe20000410000 */
[----:B------:R-:W-:Y:S02]  /*d040*/  HADD2.F32 R13, -RZ, R6.H1_H1 ;  /* 0x30000006ff0d7230 */ /* 0x000fe40000004100 */
[-C--:B------:R-:W-:Y:S01]  /*d050*/  FMUL.FTZ R9, R16, R3.reuse ;  /* 0x0000000310097220 */ /* 0x080fe20000410000 */
[----:B------:R-:W-:Y:S01]  /*d060*/  FMUL.FTZ R10, R20, R10 ;  /* 0x0000000a140a7220 */ /* 0x000fe20000410000 */
[----:B------:R-:W-:Y:S01]  /*d070*/  FMUL.FTZ R3, R18, R3 ;  /* 0x0000000312037220 */ /* 0x000fe20000410000 */
[----:B------:R-:W-:-:S02]  /*d080*/  HADD2.F32 R5, -RZ, R5.H0_H0 ;  /* 0x20000005ff057230 */ /* 0x000fc40000004100 */
[-C--:B------:R-:W-:Y:S01]  /*d090*/  FFMA.FTZ R9, R18, R14.reuse, -R9 ;  /* 0x0000000e12097223 */ /* 0x080fe20000010809 */
[-C--:B------:R-:W-:Y:S01]  /*d0a0*/  FFMA.FTZ R11, R20, R13.reuse, -R11 ;  /* 0x0000000d140b7223 */ /* 0x080fe2000001080b */
[----:B------:R-:W-:Y:S01]  /*d0b0*/  FFMA.FTZ R10, R17, R13, R10 ;  /* 0x0000000d110a7223 */ /* 0x000fe2000001000a */
[----:B------:R-:W-:Y:S01]  /*d0c0*/  FFMA.FTZ R14, R16, R14, R3 ;  /* 0x0000000e100e7223 */ /* 0x000fe20000010003 */
[--C-:B------:R-:W-:Y:S02]  /*d0d0*/  HADD2.F32 R3, -RZ, R8.reuse.H0_H0 ;  /* 0x20000008ff037230 */ /* 0x100fe40000004100 */
[----:B------:R-:W-:Y:S01]  /*d0e0*/  HADD2.F32 R13, -RZ, R8.H1_H1 ;  /* 0x30000008ff0d7230 */ /* 0x000fe20000004100 */
[----:B------:R-:W-:Y:S01]  /*d0f0*/  F2FP.F16.F32.PACK_AB R10, R10, R11 ;  /* 0x0000000b0a0a723e */ /* 0x000fe200000000ff */
[--C-:B------:R-:W-:Y:S01]  /*d100*/  HADD2.F32 R16, -RZ, R15.reuse.H1_H1 ;  /* 0x3000000fff107230 */ /* 0x100fe20000004100 */
[----:B------:R-:W-:Y:S01]  /*d110*/  F2FP.F16.F32.PACK_AB R11, R14, R9 ;  /* 0x000000090e0b723e */ /* 0x000fe200000000ff */
[----:B------:R-:W-:Y:S01]  /*d120*/  HADD2.F32 R8, -RZ, R15.H0_H0 ;  /* 0x2000000fff087230 */ /* 0x000fe20000004100 */
[----:B------:R-:W-:Y:S01]  /*d130*/  MOV R9, R10 ;  /* 0x0000000a00097202 */ /* 0x000fe20000000f00 */
[----:B------:R-:W-:-:S02]  /*d140*/  HADD2.F32 R4, -RZ, R4.H0_H0 ;  /* 0x20000004ff047230 */ /* 0x000fc40000004100 */
        /* <DEDUP_REMOVED lines=13> */
.L_x_2377:
[----:B------:R-:W-:Y:S05]  /*d220*/  BSYNC B0 ;  /* 0x0000000000007941 */ /* 0x000fea0003800000 */
.L_x_2376:
[----:B------:R3:W-:Y:S01]  /*d230*/  STS.128 [R201+0x5800], R8 ;  /* 0x00580008c9007388 */ /* 0x0007e20000000c00 */
[----:B------:R-:W-:Y:S05]  /*d240*/  BRA `(.L_x_2371) ;  /* 0x0000004800287947 */ /* 0x000fea0003800000 */
.L_x_2346:
[----:B------:R-:W-:Y:S04]  /*d250*/  BSSY B1, `(.L_x_2378) ;  /* 0x000010e000017945 */ /* 0x000fe80003800000 */
[----:B------:R-:W-:Y:S05]  /*d260*/  @!P1 BRA `(.L_x_2379) ;  /* 0x0000001000309947 */ /* 0x000fea0003800000 */
[----:B------:R1:W5:Y:S04]  /*d270*/  LDG.E.128 R28, desc[UR6][R40.64+0x80] ;  /* 0x00008006281c7981 */ /* 0x000368000c1e1d00 */
[----:B------:R1:W5:Y:S04]  /*d280*/  LDG.E.128 R20, desc[UR6][R40.64+0x100] ;  /* 0x0001000628147981 */ /* 0x000368000c1e1d00 */
        /* <DEDUP_REMOVED lines=26> */
[----:B--2---:R-:W-:Y:S02]  /*d430*/  HADD2.F32 R49, -RZ, R33.H0_H0 ;  /* 0x20000021ff317230 */ /* 0x004fe40000004100 */
[----:B------:R-:W-:Y:S02]  /*d440*/  HADD2.F32 R43, -RZ, R32.H0_H0 ;  /* 0x20000020ff2b7230 */ /* 0x000fe40000004100 */
[--C-:B---3--:R-:W-:Y:S02]  /*d450*/  HADD2.F32 R2, -RZ, R5.reuse.H0_H0 ;  /* 0x20000005ff027230 */ /* 0x108fe40000004100 */
[----:B------:R-:W-:Y:S02]  /*d460*/  HADD2.F32 R0, -RZ, R4.H0_H0 ;  /* 0x20000004ff007230 */ /* 0x000fe40000004100 */
[----:B------:R-:W-:Y:S02]  /*d470*/  HADD2.F32 R12, -RZ, R5.H1_H1 ;  /* 0x30000005ff0c7230 */ /* 0x000fe40000004100 */
[----:B------:R-:W-:Y:S01]  /*d480*/  @!P1 FADD.FTZ R2, -R2, -RZ ;  /* 0x800000ff02029221 */ /* 0x000fe20000010100 */
[----:B------:R-:W-:-:S02]  /*d490*/  HADD2.F32 R5, -RZ, R6.H0_H0 ;  /* 0x20000006ff057230 */ /* 0x000fc40000004100 */
[----:B------:R-:W-:Y:S01]  /*d4a0*/  @!P1 FADD.FTZ R0, -R0, -RZ ;  /* 0x800000ff00009221 */ /* 0x000fe20000010100 */
[----:B------:R-:W-:Y:S02]  /*d4b0*/  HADD2.F32 R16, -RZ, R6.H1_H1 ;  /* 0x30000006ff107230 */ /* 0x000fe40000004100 */
[--C-:B------:R-:W-:Y:S02]  /*d4c0*/  HADD2.F32 R6, -RZ, R7.reuse.H0_H0 ;  /* 0x20000007ff067230 */ /* 0x100fe40000004100 */
[----:B------:R-:W-:Y:S02]  /*d4d0*/  HADD2.F32 R4, -RZ, R4.H1_H1 ;  /* 0x30000004ff047230 */ /* 0x000fe40000004100 */
[----:B------:R-:W-:Y:S02]  /*d4e0*/  HADD2.F32 R7, -RZ, R7.H1_H1 ;  /* 0x30000007ff077230 */ /* 0x000fe40000004100 */
[----:B------:R-:W-:Y:S01]  /*d4f0*/  FMUL.FTZ R49, R49, R2 ;  /* 0x0000000231317220 */ /* 0x000fe20000410000 */
[----:B------:R-:W-:-:S02]  /*d500*/  HADD2.F32 R33, -RZ, R33.H1_H1 ;  /* 0x30000021ff217230 */ /* 0x000fc40000004100 */
[----:B------:R-:W-:Y:S01]  /*d510*/  FMUL.FTZ R43, R43, R0 ;  /* 0x000000002b2b7220 */ /* 0x000fe20000410000 */
[----:B------:R-:W-:Y:S02]  /*d520*/  HADD2.F32 R2, -RZ, R34.H0_H0 ;  /* 0x20000022ff027230 */ /* 0x000fe40000004100 */
[----:B------:R-:W-:Y:S01]  /*d530*/  @!P1 FADD.FTZ R12, -R12, -RZ ;  /* 0x800000ff0c0c9221 */ /* 0x000fe20000010100 */
[----:B------:R-:W-:Y:S02]  /*d540*/  HADD2.F32 R51, -RZ, R32.H1_H1 ;  /* 0x30000020ff337230 */ /* 0x000fe40000004100 */
[----:B------:R-:W-:Y:S01]  /*d550*/  @!P1 FADD.FTZ R5, -R5, -RZ ;  /* 0x800000ff05059221 */ /* 0x000fe20000010100 */
[----:B------:R-:W-:Y:S02]  /*d560*/  HADD2.F32 R0, -RZ, R35.H1_H1 ;  /* 0x30000023ff007230 */ /* 0x000fe40000004100 */
[----:B------:R-:W-:Y:S01]  /*d570*/  @!P1 FADD.FTZ R4, -R4, -RZ ;  /* 0x800000ff04049221 */ /* 0x000fe20000010100 */
[----:B------:R-:W-:Y:S01]  /*d580*/  @!P1 FADD.FTZ R7, -R7, -RZ ;  /* 0x800000ff07079221 */ /* 0x000fe20000010100 */
[----:B------:R-:W-:Y:S01]  /*d590*/  FMUL.FTZ R33, R33, R12 ;  /* 0x0000000c21217220 */ /* 0x000fe20000410000 */
[----:B------:R-:W-:Y:S01]  /*d5a0*/  FMUL.FTZ R5, R2, R5 ;  /* 0x0000000502057220 */ /* 0x000fe20000410000 */
[----:B------:R-:W-:Y:S01]  /*d5b0*/  FMUL.FTZ R51, R51, R4 ;  /* 0x0000000433337220 */ /* 0x000fe20000410000 */
[----:B------:R-:W-:Y:S01]  /*d5c0*/  FMUL.FTZ R7, R0, R7 ;  /* 0x0000000700077220 */ /* 0x000fe20000410000 */
[----:B----4-:R-:W-:-:S02]  /*d5d0*/  HADD2.F32 R2, -RZ, R8.H0_H0 ;  /* 0x20000008ff027230 */ /* 0x010fc40000004100 */
[----:B------:R-:W-:Y:S02]  /*d5e0*/  HADD2.F32 R12, -RZ, R8.H1_H1 ;  /* 0x30000008ff0c7230 */ /* 0x000fe40000004100 */
[--C-:B-----5:R-:W-:Y:S02]  /*d5f0*/  HADD2.F32 R0, -RZ, R36.reuse.H0_H0 ;  /* 0x20000024ff007230 */ /* 0x120fe40000004100 */
[----:B------:R-:W-:Y:S02]  /*d600*/  HADD2.F32 R4, -RZ, R37.H0_H0 ;  /* 0x20000025ff047230 */ /* 0x000fe40000004100 */
[----:B------:R-:W-:Y:S02]  /*d610*/  HADD2.F32 R8, -RZ, R9.H0_H0 ;  /* 0x20000009ff087230 */ /* 0x000fe40000004100 */
[----:B------:R-:W-:Y:S02]  /*d620*/  HADD2.F32 R36, -RZ, R36.H1_H1 ;  /* 0x30000024ff247230 */ /* 0x000fe40000004100 */
[----:B------:R-:W-:Y:S01]  /*d630*/  @!P1 FADD.FTZ R16, -R16, -RZ ;  /* 0x800000ff10109221 */ /* 0x000fe20000010100 */
[----:B------:R-:W-:-:S02]  /*d640*/  HADD2.F32 R55, -RZ, R34.H1_H1 ;  /* 0x30000022ff377230 */ /* 0x000fc40000004100 */
[----:B------:R-:W-:Y:S01]  /*d650*/  @!P1 FADD.FTZ R6, -R6, -RZ ;  /* 0x800000ff06069221 */ /* 0x000fe20000010100 */
[----:B------:R-:W-:Y:S02]  /*d660*/  HADD2.F32 R53, -RZ, R35.H0_H0 ;  /* 0x20000023ff357230 */ /* 0x000fe40000004100 */
[----:B------:R-:W-:Y:S01]  /*d670*/  FFMA.FTZ R4, R4, R8, R49 ;  /* 0x0000000804047223 */ /* 0x000fe20000010031 */
[----:B------:R-:W-:Y:S02]  /*d680*/  HADD2.F32 R34, -RZ, R9.H1_H1 ;  /* 0x30000009ff227230 */ /* 0x000fe40000004100 */
[----:B------:R-:W-:Y:S01]  /*d690*/  FFMA.FTZ R0, R0, R2, R43 ;  /* 0x0000000200007223 */ /* 0x000fe2000001002b */
[--C-:B------:R-:W-:Y:S02]  /*d6a0*/  HADD2.F32 R32, -RZ, R10.reuse.H0_H0 ;  /* 0x2000000aff207230 */ /* 0x100fe40000004100 */
[----:B------:R-:W-:Y:S01]  /*d6b0*/  FFMA.FTZ R51, R36, R12, R51 ;  /* 0x0000000c24337223 */ /* 0x000fe20000010033 */
[----:B------:R-:W-:-:S02]  /*d6c0*/  HADD2.F32 R35, -RZ, R10.H1_H1 ;  /* 0x3000000aff237230 */ /* 0x000fc40000004100 */
[--C-:B------:R-:W-:Y:S02]  /*d6d0*/  HADD2.F32 R9, -RZ, R11.reuse.H0_H0 ;  /* 0x2000000bff097230 */ /* 0x100fe40000004100 */
[----:B------:R-:W-:Y:S02]  /*d6e0*/  HADD2.F32 R10, -RZ, R11.H1_H1 ;  /* 0x3000000bff0a7230 */ /* 0x000fe40000004100 */
[----:B------:R-:W-:Y:S02]  /*d6f0*/  HADD2.F32 R8, -RZ, R37.H1_H1 ;  /* 0x30000025ff087230 */ /* 0x000fe40000004100 */
[----:B------:R-:W-:Y:S01]  /*d700*/  FMUL.FTZ R16, R55, R16 ;  /* 0x0000001037107220 */ /* 0x000fe20000410000 */
[--C-:B------:R-:W-:Y:S02]  /*d710*/  HADD2.F32 R2, -RZ, R38.reuse.H0_H0 ;  /* 0x20000026ff027230 */ /* 0x100fe40000004100 */
[----:B------:R-:W-:Y:S01]  /*d720*/  FMUL.FTZ R6, R53, R6 ;  /* 0x0000000635067220 */ /* 0x000fe20000410000 */
        /* <DEDUP_REMOVED lines=12> */
.L_x_2381:
[----:B------:R-:W-:Y:S05]  /*d7f0*/  BSYNC B0 ;  /* 0x0000000000007941 */ /* 0x000fea0003800000 */
.L_x_2380:
[----:B-----5:R2:W-:Y:S01]  /*d800*/  STS.128 [R201], R36 ;  /* 0x00000024c9007388 */ /* 0x0205e20000000c00 */
[----:B------:R-:W-:Y:S01]  /*d810*/  IADD3 R0, R18, 0x40, RZ ;  /* 0x0000004012007810 */ /* 0x000fe20007ffe0ff */
[----:B------:R-:W-:Y:S03]  /*d820*/  BSSY B0, `(.L_x_2382) ;  /* 0x0000056000007945 */ /* 0x000fe60003800000 */
[----:B------:R-:W-:-:S13]  /*d830*/  ISETP.GE.AND P0, PT, R0, UR5, PT ;  /* 0x0000000500007c0c */ /* 0x000fda000bf06270 */
        /* <DEDUP_REMOVED lines=24> */
[--C-:B---3--:R-:W-:Y:S02]  /*d9c0*/  HADD2.F32 R2, -RZ, R5.reuse.H0_H0 ;  /* 0x20000005ff027230 */ /* 0x108fe40000004100 */
[----:B------:R-:W-:Y:S02]  /*d9d0*/  HADD2.F32 R0, -RZ, R4.H0_H0 ;  /* 0x20000004ff007230 */ /* 0x000fe40000004100 */
[----:B------:R-:W-:Y:S02]  /*d9e0*/  HADD2.F32 R12, -RZ, R5.H1_H1 ;  /* 0x30000005ff0c7230 */ /* 0x000fe40000004100 */
[----:B------:R-:W-:Y:S01]  /*d9f0*/  @!P1 FADD.FTZ R2, -R2, -RZ ;  /* 0x800000ff02029221 */ /* 0x000fe20000010100 */
[----:B------:R-:W-:-:S02]  /*da00*/  HADD2.F32 R5, -RZ, R6.H0_H0 ;  /* 0x20000006ff057230 */ /* 0x000fc40000004100 */
[----:B------:R-:W-:Y:S02]  /*da10*/  HADD2.F32 R4, -RZ, R4.H1_H1 ;  /* 0x30000004ff047230 */ /* 0x000fe40000004100 */
[----:B------:R-:W-:Y:S01]  /*da20*/  @!P1 FADD.FTZ R0, -R0, -RZ ;  /* 0x800000ff00009221 */ /* 0x000fe20000010100 */
[----:B------:R-:W-:Y:S02]  /*da30*/  HADD2.F32 R16, -RZ, R6.H1_H1 ;  /* 0x30000006ff107230 */ /* 0x000fe40000004100 */
[----:B------:R-:W-:Y:S01]  /*da40*/  FMUL.FTZ R39, R39, R2 ;  /* 0x0000000227277220 */ /* 0x000fe20000410000 */
[----:B------:R-:W-:Y:S02]  /*da50*/  HADD2.F32 R37, -RZ, R32.H0_H0 ;  /* 0x20000020ff257230 */ /* 0x000fe40000004100 */
[--C-:B------:R-:W-:Y:S02]  /*da60*/  HADD2.F32 R6, -RZ, R7.reuse.H0_H0 ;  /* 0x20000007ff067230 */ /* 0x100fe40000004100 */
[----:B------:R-:W-:Y:S01]  /*da70*/  @!P1 FADD.FTZ R12, -R12, -RZ ;  /* 0x800000ff0c0c9221 */ /* 0x000fe20000010100 */
[----:B------:R-:W-:-:S02]  /*da80*/  HADD2.F32 R7, -RZ, R7.H1_H1 ;  /* 0x30000007ff077230 */ /* 0x000fc40000004100 */
[----:B------:R-:W-:Y:S01]  /*da90*/  @!P1 FADD.FTZ R5, -R5, -RZ ;  /* 0x800000ff05059221 */ /* 0x000fe20000010100 */
[----:B------:R-:W-:Y:S02]  /*daa0*/  HADD2.F32 R33, -RZ, R33.H1_H1 ;  /* 0x30000021ff217230 */ /* 0x000fe40000004100 */
[----:B------:R-:W-:Y:S02]  /*dab0*/  HADD2.F32 R2, -RZ, R34.H0_H0 ;  /* 0x20000022ff027230 */ /* 0x000fe40000004100 */
[----:B------:R-:W-:Y:S01]  /*dac0*/  @!P1 FADD.FTZ R4, -R4, -RZ ;  /* 0x800000ff04049221 */ /* 0x000fe20000010100 */
[----:B------:R-:W-:Y:S02]  /*dad0*/  HADD2.F32 R43, -RZ, R32.H1_H1 ;  /* 0x30000020ff2b7230 */ /* 0x000fe40000004100 */
[----:B------:R-:W-:Y:S01]  /*dae0*/  FMUL.FTZ R37, R37, R0 ;  /* 0x0000000025257220 */ /* 0x000fe20000410000 */
[----:B------:R-:W-:Y:S02]  /*daf0*/  HADD2.F32 R0, -RZ, R35.H1_H1 ;  /* 0x30000023ff007230 */ /* 0x000fe40000004100 */
[----:B------:R-:W-:Y:S01]  /*db00*/  FMUL.FTZ R33, R33, R12 ;  /* 0x0000000c21217220 */ /* 0x000fe20000410000 */
[----:B------:R-:W-:Y:S01]  /*db10*/  @!P1 FADD.FTZ R7, -R7, -RZ ;  /* 0x800000ff07079221 */ /* 0x000fe20000010100 */
[----:B------:R-:W-:Y:S01]  /*db20*/  FMUL.FTZ R5, R2, R5 ;  /* 0x0000000502057220 */ /* 0x000fe20000410000 */
[----:B------:R-:W-:Y:S01]  /*db30*/  FMUL.FTZ R43, R43, R4 ;  /* 0x000000042b2b7220 */ /* 0x000fe20000410000 */
[----:B----4-:R-:W-:-:S02]  /*db40*/  HADD2.F32 R2, -RZ, R8.H0_H0 ;  /* 0x20000008ff027230 */ /* 0x010fc40000004100 */
[----:B------:R-:W-:Y:S02]  /*db50*/  HADD2.F32 R12, -RZ, R8.H1_H1 ;  /* 0x30000008ff0c7230 */ /* 0x000fe40000004100 */
[----:B------:R-:W-:Y:S02]  /*db60*/  HADD2.F32 R4, -RZ, R29.H0_H0 ;  /* 0x2000001dff047230 */ /* 0x000fe40000004100 */
[----:B------:R-:W-:Y:S02]  /*db70*/  HADD2.F32 R8, -RZ, R9.H0_H0 ;  /* 0x20000009ff087230 */ /* 0x000fe40000004100 */
[----:B------:R-:W-:Y:S01]  /*db80*/  FMUL.FTZ R7, R0, R7 ;  /* 0x0000000700077220 */ /* 0x000fe20000410000 */
[--C-:B------:R-:W-:Y:S02]  /*db90*/  HADD2.F32 R0, -RZ, R28.reuse.H0_H0 ;  /* 0x2000001cff007230 */ /* 0x100fe40000004100 */
[----:B------:R-:W-:Y:S02]  /*dba0*/  HADD2.F32 R28, -RZ, R28.H1_H1 ;  /* 0x3000001cff1c7230 */ /* 0x000fe40000004100 */
[----:B------:R-:W-:Y:S01]  /*dbb0*/  FFMA.FTZ R4, R4, R8, R39 ;  /* 0x0000000804047223 */ /* 0x000fe20000010027 */
[----:B------:R-:W-:-:S02]  /*dbc0*/  HADD2.F32 R51, -RZ, R34.H1_H1 ;  /* 0x30000022ff337230 */ /* 0x000fc40000004100 */
[----:B------:R-:W-:Y:S01]  /*dbd0*/  @!P1 FADD.FTZ R16, -R16, -RZ ;  /* 0x800000ff10109221 */ /* 0x000fe20000010100 */
[----:B------:R-:W-:Y:S02]  /*dbe0*/  HADD2.F32 R49, -RZ, R35.H0_H0 ;  /* 0x20000023ff317230 */ /* 0x000fe40000004100 */
[----:B------:R-:W-:Y:S01]  /*dbf0*/  @!P1 FADD.FTZ R6, -R6, -RZ ;  /* 0x800000ff06069221 */ /* 0x000fe20000010100 */
[----:B------:R-:W-:Y:S02]  /*dc00*/  HADD2.F32 R34, -RZ, R9.H1_H1 ;  /* 0x30000009ff227230 */ /* 0x000fe40000004100 */
[----:B------:R-:W-:Y:S02]  /*dc10*/  HADD2.F32 R8, -RZ, R29.H1_H1 ;  /* 0x3000001dff087230 */ /* 0x000fe40000004100 */
[----:B------:R-:W-:Y:S01]  /*dc20*/  FFMA.FTZ R0, R0, R2, R37 ;  /* 0x0000000200007223 */ /* 0x000fe20000010025 */
[--C-:B------:R-:W-:Y:S02]  /*dc30*/  HADD2.F32 R32, -RZ, R10.reuse.H0_H0 ;  /* 0x2000000aff207230 */ /* 0x100fe40000004100 */
[----:B------:R-:W-:Y:S01]  /*dc40*/  FFMA.FTZ R43, R28, R12, R43 ;  /* 0x0000000c1c2b7223 */ /* 0x000fe2000001002b */
[----:B------:R-:W-:-:S02]  /*dc50*/  HADD2.F32 R35, -RZ, R10.H1_H1 ;  /* 0x3000000aff237230 */ /* 0x000fc40000004100 */
[----:B------:R-:W-:Y:S01]  /*dc60*/  FMUL.FTZ R16, R51, R16 ;  /* 0x0000001033107220 */ /* 0x000fe20000410000 */
[--C-:B------:R-:W-:Y:S02]  /*dc70*/  HADD2.F32 R9, -RZ, R11.reuse.H0_H0 ;  /* 0x2000000bff097230 */ /* 0x100fe40000004100 */
[----:B------:R-:W-:Y:S02]  /*dc80*/  HADD2.F32 R10, -RZ, R11.H1_H1 ;  /* 0x3000000bff0a7230 */ /* 0x000fe40000004100 */
[--C-:B------:R-:W-:Y:S02]  /*dc90*/  HADD2.F32 R2, -RZ, R30.reuse.H0_H0 ;  /* 0x2000001eff027230 */ /* 0x100fe40000004100 */
[----:B------:R-:W-:Y:S02]  /*dca0*/  HADD2.F32 R29, -RZ, R30.H1_H1 ;  /* 0x3000001eff1d7230 */ /* 0x000fe40000004100 */
[----:B------:R-:W-:Y:S01]  /*dcb0*/  FMUL.FTZ R6, R49, R6 ;  /* 0x0000000631067220 */ /* 0x000fe20000410000 */
[----:B------:R-:W-:-:S02]  /*dcc0*/  HADD2.F32 R11, -RZ, R31.H0_H0 ;  /* 0x2000001fff0b7230 */ /* 0x000fc40000004100 */
[----:B------:R-:W-:Y:S01]  /*dcd0*/  FFMA.FTZ R33, R8, R34, R33 ;  /* 0x0000002208217223 */ /* 0x000fe20000010021 */
[----:B------:R-:W-:Y:S02]  /*dce0*/  HADD2.F32 R12, -RZ, R31.H1_H1 ;  /* 0x3000001fff0c7230 */ /* 0x000fe40000004100 */
[----:B------:R-:W-:Y:S01]  /*dcf0*/  FFMA.FTZ R2, R2, R32, R5 ;  /* 0x0000002002027223 */ /* 0x000fe20000010005 */
[----:B------:R-:W-:Y:S01]  /*dd00*/  FFMA.FTZ R29, R29, R35, R16 ;  /* 0x000000231d1d7223 */ /* 0x000fe20000010010 */
[----:B------:R-:W-:Y:S01]  /*dd10*/  FFMA.FTZ R6, R11, R9, R6 ;  /* 0x000000090b067223 */ /* 0x000fe20000010006 */
[----:B------:R-:W-:Y:S01]  /*dd20*/  F2FP.F16.F32.PACK_AB R33, R33, R4 ;  /* 0x000000042121723e */ /* 0x000fe200000000ff */
[----:B------:R-:W-:Y:S01]  /*dd30*/  FFMA.FTZ R7, R12, R10, R7 ;  /* 0x0000000a0c077223 */ /* 0x000fe20000010007 */
[----:B------:R-:W-:Y:S02]  /*dd40*/  F2FP.F16.F32.PACK_AB R28, R43, R0 ;  /* 0x000000002b1c723e */ /* 0x000fe400000000ff */
[----:B------:R-:W-:-:S02]  /*dd50*/  F2FP.F16.F32.PACK_AB R30, R29, R2 ;  /* 0x000000021d1e723e */ /* 0x000fc400000000ff */
[----:B------:R-:W-:Y:S02]  /*dd60*/  F2FP.F16.F32.PACK_AB R31, R7, R6 ;  /* 0x00000006071f723e */ /* 0x000fe400000000ff */
[----:B------:R-:W-:Y:S02]  /*dd70*/  MOV R29, R33 ;  /* 0x00000021001d7202 */ /* 0x000fe40000000f00 */
.L_x_2383:
[----:B------:R-:W-:Y:S05]  /*dd80*/  BSYNC B0 ;  /* 0x0000000000007941 */ /* 0x000fea0003800000 */
.L_x_2382:
[----:B------:R3:W-:Y:S01]  /*dd90*/  STS.128 [R201+0x2000], R28 ;  /* 0x0020001cc9007388 */ /* 0x0007e20000000c00 */
        /* <DEDUP_REMOVED lines=14> */
[----:B---3--:R-:W-:Y:S01]  /*de80*/  IMAD.WIDE R28, R7, 0x2, R40 ;  /* 0x00000002071c7825 */ /* 0x008fe200078e0228 */
        /* <DEDUP_REMOVED lines=10> */
[----:B------:R-:W5:Y:S01]  /*df30*/  LDG.E.128 R8, desc[UR6][R8.64+0x100] ;  /* 0x0001000608087981 */ /* 0x000f62000c1e1d00 */
[----:B---3--:R-:W-:Y:S02]  /*df40*/  HADD2.F32 R35, -RZ, R29.H0_H0 ;  /* 0x2000001dff237230 */ /* 0x008fe40000004100 */
[--C-:B----4-:R-:W-:Y:S02]  /*df50*/  HADD2.F32 R2, -RZ, R5.reuse.H0_H0 ;  /* 0x20000005ff027230 */ /* 0x110fe40000004100 */
        /* <DEDUP_REMOVED lines=16> */
[----:B--2---:R-:W-:Y:S02]  /*e060*/  HADD2.F32 R37, -RZ, R28.H1_H1 ;  /* 0x3000001cff257230 */ /* 0x004fe40000004100 */
[----:B------:R-:W-:Y:S01]  /*e070*/  FMUL.FTZ R33, R33, R0 ;  /* 0x0000000021217220 */ /* 0x000fe20000410000 */
[----:B------:R-:W-:Y:S02]  /*e080*/  HADD2.F32 R0, -RZ, R31.H1_H1 ;  /* 0x3000001fff007230 */ /* 0x000fe40000004100 */
[----:B------:R-:W-:Y:S01]  /*e090*/  FMUL.FTZ R29, R29, R12 ;  /* 0x0000000c1d1d7220 */ /* 0x000fe20000410000 */
[----:B------:R-:W-:Y:S01]  /*e0a0*/  @!P1 FADD.FTZ R7, -R7, -RZ ;  /* 0x800000ff07079221 */ /* 0x000fe20000010100 */
[----:B------:R-:W-:Y:S01]  /*e0b0*/  FMUL.FTZ R5, R2, R5 ;  /* 0x0000000502057220 */ /* 0x000fe20000410000 */
[----:B------:R-:W-:Y:S01]  /*e0c0*/  FMUL.FTZ R37, R37, R4 ;  /* 0x0000000425257220 */ /* 0x000fe20000410000 */
[----:B-----5:R-:W-:-:S02]  /*e0d0*/  HADD2.F32 R2, -RZ, R8.H0_H0 ;  /* 0x20000008ff027230 */ /* 0x020fc40000004100 */
[----:B------:R-:W-:Y:S02]  /*e0e0*/  HADD2.F32 R12, -RZ, R8.H1_H1 ;  /* 0x30000008ff0c7230 */ /* 0x000fe40000004100 */
[----:B------:R-:W-:Y:S02]  /*e0f0*/  HADD2.F32 R4, -RZ, R21.H0_H0 ;  /* 0x20000015ff047230 */ /* 0x000fe40000004100 */
[----:B------:R-:W-:Y:S02]  /*e100*/  HADD2.F32 R8, -RZ, R9.H0_H0 ;  /* 0x20000009ff087230 */ /* 0x000fe40000004100 */
[----:B------:R-:W-:Y:S01]  /*e110*/  FMUL.FTZ R7, R0, R7 ;  /* 0x0000000700077220 */ /* 0x000fe20000410000 */
[--C-:B------:R-:W-:Y:S02]  /*e120*/  HADD2.F32 R0, -RZ, R20.reuse.H0_H0 ;  /* 0x20000014ff007230 */ /* 0x100fe40000004100 */
[----:B------:R-:W-:Y:S02]  /*e130*/  HADD2.F32 R20, -RZ, R20.H1_H1 ;  /* 0x30000014ff147230 */ /* 0x000fe40000004100 */
[----:B------:R-:W-:Y:S01]  /*e140*/  FFMA.FTZ R4, R4, R8, R35 ;  /* 0x0000000804047223 */ /* 0x000fe20000010023 */
[----:B-1----:R-:W-:-:S02]  /*e150*/  HADD2.F32 R41, -RZ, R30.H1_H1 ;  /* 0x3000001eff297230 */ /* 0x002fc40000004100 */
        /* <DEDUP_REMOVED lines=27> */
.L_x_2385:
[----:B------:R-:W-:Y:S05]  /*e310*/  BSYNC B0 ;  /* 0x0000000000007941 */ /* 0x000fea0003800000 */
.L_x_2384:
[----:B------:R4:W-:Y:S02]  /*e320*/  STS.128 [R201+0x4000], R20 ;  /* 0x00400014c9007388 */ /* 0x0009e40000000c00 */
.L_x_2379:
[----:B------:R-:W-:Y:S05]  /*e330*/  BSYNC B1 ;  /* 0x0000000000017941 */ /* 0x000fea0003800000 */
.L_x_2378:
        /* <DEDUP_REMOVED lines=36> */
[--C-:B----4-:R-:W-:Y:S02]  /*e580*/  HADD2.F32 R2, -RZ, R4.reuse.H0_H0 ;  /* 0x20000004ff027230 */ /* 0x110fe40000004100 */
[----:B------:R-:W-:Y:S02]  /*e590*/  HADD2.F32 R12, -RZ, R4.H1_H1 ;  /* 0x30000004ff0c7230 */ /* 0x000fe40000004100 */
[--C-:B------:R-:W-:Y:S02]  /*e5a0*/  HADD2.F32 R4, -RZ, R5.reuse.H0_H0 ;  /* 0x20000005ff047230 */ /* 0x100fe40000004100 */
[----:B------:R-:W-:Y:S02]  /*e5b0*/  HADD2.F32 R16, -RZ, R5.H1_H1 ;  /* 0x30000005ff107230 */ /* 0x000fe40000004100 */
[----:B------:R-:W-:Y:S01]  /*e5c0*/  @!P0 FADD.FTZ R2, -R2, -RZ ;  /* 0x800000ff02028221 */ /* 0x000fe20000010100 */
[----:B------:R-:W-:-:S02]  /*e5d0*/  HADD2.F32 R5, -RZ, R6.H0_H0 ;  /* 0x20000006ff057230 */ /* 0x000fc40000004100 */
[----:B------:R-:W-:Y:S01]  /*e5e0*/  @!P0 FADD.FTZ R4, -R4, -RZ ;  /* 0x800000ff04048221 */ /* 0x000fe20000010100 */
[----:B-1----:R-:W-:Y:S02]  /*e5f0*/  HADD2.F32 R40, -RZ, R6.H1_H1 ;  /* 0x30000006ff287230 */ /* 0x002fe40000004100 */
[----:B------:R-:W-:Y:S02]  /*e600*/  HADD2.F32 R41, -RZ, R32.H0_H0 ;  /* 0x20000020ff297230 */ /* 0x000fe40000004100 */
[--C-:B------:R-:W-:Y:S02]  /*e610*/  HADD2.F32 R6, -RZ, R7.reuse.H0_H0 ;  /* 0x20000007ff067230 */ /* 0x100fe40000004100 */
        /* <DEDUP_REMOVED lines=15> */
[----:B---3--:R-:W-:-:S02]  /*e710*/  HADD2.F32 R4, -RZ, R8.H0_H0 ;  /* 0x20000008ff047230 */ /* 0x008fc40000004100 */
        /* <DEDUP_REMOVED lines=33> */
.L_x_2389:
[----:B------:R-:W-:Y:S05]  /*e930*/  BSYNC B0 ;  /* 0x0000000000007941 */ /* 0x000fea0003800000 */
.L_x_2388:
[----:B-----5:R2:W-:Y:S01]  /*e940*/  STS.128 [R201+0x800], R36 ;  /* 0x00080024c9007388 */ /* 0x0205e20000000c00 */
[----:B------:R-:W-:Y:S01]  /*e950*/  IADD3 R2, R18, 0x40, RZ ;  /* 0x0000004012027810 */ /* 0x000fe20007ffe0ff */
[----:B------:R-:W-:Y:S03]  /*e960*/  BSSY B0, `(.L_x_2390) ;  /* 0x0000059000007945 */ /* 0x000fe60003800000 */
[----:B------:R-:W-:-:S13]  /*e970*/  ISETP.GE.AND P0, PT, R2, UR5, PT ;  /* 0x0000000502007c0c */ /* 0x000fda000bf06270 */
        /* <DEDUP_REMOVED lines=26> */
[----:B--2---:R-:W-:Y:S02]  /*eb20*/  HADD2.F32 R39, -RZ, R33.H0_H0 ;  /* 0x20000021ff277230 */ /* 0x004fe40000004100 */
[--C-:B----4-:R-:W-:Y:S02]  /*eb30*/  HADD2.F32 R2, -RZ, R4.reuse.H0_H0 ;  /* 0x20000004ff027230 */ /* 0x110fe40000004100 */
[----:B------:R-:W-:Y:S02]  /*eb40*/  HADD2.F32 R12, -RZ, R4.H1_H1 ;  /* 0x30000004ff0c7230 */ /* 0x000fe40000004100 */
[--C-:B------:R-:W-:Y:S02]  /*eb50*/  HADD2.F32 R4, -RZ, R5.reuse.H0_H0 ;  /* 0x20000005ff047230 */ /* 0x100fe40000004100 */
[----:B------:R-:W-:Y:S02]  /*eb60*/  HADD2.F32 R16, -RZ, R5.H1_H1 ;  /* 0x30000005ff107230 */ /* 0x000fe40000004100 */
[----:B------:R-:W-:-:S02]  /*eb70*/  HADD2.F32 R5, -RZ, R6.H0_H0 ;  /* 0x20000006ff057230 */ /* 0x000fc40000004100 */
[----:B------:R-:W-:Y:S01]  /*eb80*/  @!P0 FADD.FTZ R4, -R4, -RZ ;  /* 0x800000ff04048221 */ /* 0x000fe20000010100 */
[----:B------:R-:W-:Y:S02]  /*eb90*/  HADD2.F32 R36, -RZ, R6.H1_H1 ;  /* 0x30000006ff247230 */ /* 0x000fe40000004100 */
[----:B------:R-:W-:Y:S01]  /*eba0*/  @!P0 FADD.FTZ R2, -R2, -RZ ;  /* 0x800000ff02028221 */ /* 0x000fe20000010100 */
[----:B------:R-:W-:Y:S02]  /*ebb0*/  HADD2.F32 R37, -RZ, R32.H0_H0 ;  /* 0x20000020ff257230 */ /* 0x000fe40000004100 */
[----:B------:R-:W-:Y:S01]  /*ebc0*/  FMUL.FTZ R39, R39, R4 ;  /* 0x0000000427277220 */ /* 0x000fe20000410000 */
[--C-:B------:R-:W-:Y:S02]  /*ebd0*/  HADD2.F32 R6, -RZ, R7.reuse.H0_H0 ;  /* 0x20000007ff067230 */ /* 0x100fe40000004100 */
[----:B------:R-:W-:Y:S01]  /*ebe0*/  @!P0 FADD.FTZ R16, -R16, -RZ ;  /* 0x800000ff10108221 */ /* 0x000fe20000010100 */
[----:B------:R-:W-:-:S02]  /*ebf0*/  HADD2.F32 R7, -RZ, R7.H1_H1 ;  /* 0x30000007ff077230 */ /* 0x000fc40000004100 */
[----:B------:R-:W-:Y:S01]  /*ec00*/  @!P0 FADD.FTZ R5, -R5, -RZ ;  /* 0x800000ff05058221 */ /* 0x000fe20000010100 */
[----:B------:R-:W-:Y:S02]  /*ec10*/  HADD2.F32 R33, -RZ, R33.H1_H1 ;  /* 0x30000021ff217230 */ /* 0x000fe40000004100 */
[----:B------:R-:W-:Y:S02]  /*ec20*/  HADD2.F32 R4, -RZ, R34.H0_H0 ;  /* 0x20000022ff047230 */ /* 0x000fe40000004100 */
[----:B------:R-:W-:Y:S01]  /*ec30*/  @!P0 FADD.FTZ R12, -R12, -RZ ;  /* 0x800000ff0c0c8221 */ /* 0x000fe20000010100 */
[----:B-1----:R-:W-:Y:S02]  /*ec40*/  HADD2.F32 R41, -RZ, R32.H1_H1 ;  /* 0x30000020ff297230 */ /* 0x002fe40000004100 */
        /* <DEDUP_REMOVED lines=42> */
.L_x_2391:
[----:B------:R-:W-:Y:S05]  /*eef0*/  BSYNC B0 ;  /* 0x0000000000007941 */ /* 0x000fea0003800000 */
.L_x_2390:
        /* <DEDUP_REMOVED lines=18> */
[----:B----4-:R-:W-:Y:S01]  /*f020*/  IMAD.WIDE R28, R5, 0x2, R26 ;  /* 0x00000002051c7825 */ /* 0x010fe200078e021a */
[----:B------:R-:W-:Y:S02]  /*f030*/  LEA.HI.X.SX32 R4, R4, R9, 0x1, P1 ;  /* 0x0000000904047211 */ /* 0x000fe400008f0eff */
[----:B------:R-:W-:-:S03]  /*f040*/  LEA R6, P1, R7, UR8, 0x1 ;  /* 0x0000000807067c11 */ /* 0x000fc6000f8208ff */
[----:B------:R-:W4:Y:S01]  /*f050*/  LDG.E.128 R28, desc[UR6][R28.64+0x100] ;  /* 0x000100061c1c7981 */ /* 0x000f22000c1e1d00 */
[----:B------:R-:W-:Y:S01]  /*f060*/  LEA.HI.X R7, R7, UR9, R4, 0x1, P1 ;  /* 0x0000000907077c11 */ /* 0x000fe200088f0c04 */
[----:B------:R-:W-:Y:S01]  /*f070*/  ULDC.64 UR8, c[0x0][0x358] ;  /* 0x0000d60000087ab9 */ /* 0x000fe20000000a00 */
[----:B------:R-:W-:-:S04]  /*f080*/  IADD3 R11, P1, R2, R11, RZ ;  /* 0x0000000b020b7210 */ /* 0x000fc80007f3e0ff */
[----:B------:R-:W5:Y:S01]  /*f090*/  LDG.E.128 R4, desc[UR6][R6.64] ;  /* 0x0000000606047981 */ /* 0x000f62000c1e1d00 */
[----:B------:R-:W-:Y:S02]  /*f0a0*/  LEA.HI.X.SX32 R2, R2, R9, 0x1, P1 ;  /* 0x0000000902027211 */ /* 0x000fe400008f0eff */
[----:B------:R-:W-:-:S04]  /*f0b0*/  LEA R8, P1, R11, UR8, 0x1 ;  /* 0x000000080b087c11 */ /* 0x000fc8000f8208ff */
[----:B------:R-:W-:-:S06]  /*f0c0*/  LEA.HI.X R9, R11, UR9, R2, 0x1, P1 ;  /* 0x000000090b097c11 */ /* 0x000fcc00088f0c02 */
[----:B------:R-:W2:Y:S01]  /*f0d0*/  LDG.E.128 R8, desc[UR6][R8.64] ;  /* 0x0000000608087981 */ /* 0x000ea2000c1e1d00 */
[----:B----4-:R-:W-:Y:S02]  /*f0e0*/  HADD2.F32 R33, -RZ, R29.H0_H0 ;  /* 0x2000001dff217230 */ /* 0x010fe40000004100 */
[--C-:B-----5:R-:W-:Y:S02]  /*f0f0*/  HADD2.F32 R2, -RZ, R4.reuse.H0_H0 ;  /* 0x20000004ff027230 */ /* 0x120fe40000004100 */
[----:B------:R-:W-:Y:S02]  /*f100*/  HADD2.F32 R12, -RZ, R4.H1_H1 ;  /* 0x30000004ff0c7230 */ /* 0x000fe40000004100 */
[--C-:B------:R-:W-:Y:S02]  /*f110*/  HADD2.F32 R4, -RZ, R5.reuse.H0_H0 ;  /* 0x20000005ff047230 */ /* 0x100fe40000004100 */
[----:B------:R-:W-:Y:S02]  /*f120*/  HADD2.F32 R16, -RZ, R5.H1_H1 ;  /* 0x30000005ff107230 */ /* 0x000fe40000004100 */
[----:B------:R-:W-:-:S02]  /*f130*/  HADD2.F32 R5, -RZ, R6.H0_H0 ;  /* 0x20000006ff057230 */ /* 0x000fc40000004100 */
[----:B------:R-:W-:Y:S01]  /*f140*/  @!P0 FADD.FTZ R4, -R4, -RZ ;  /* 0x800000ff04048221 */ /* 0x000fe20000010100 */
[----:B---3--:R-:W-:Y:S02]  /*f150*/  HADD2.F32 R26, -RZ, R6.H1_H1 ;  /* 0x30000006ff1a7230 */ /* 0x008fe40000004100 */
        /* <DEDUP_REMOVED lines=17> */
[----:B--2---:R-:W-:-:S02]  /*f270*/  HADD2.F32 R4, -RZ, R8.H0_H0 ;  /* 0x20000008ff047230 */ /* 0x004fc40000004100 */
        /* <DEDUP_REMOVED lines=35> */
.L_x_2393:
[----:B------:R-:W-:Y:S05]  /*f4b0*/  BSYNC B0 ;  /* 0x0000000000007941 */ /* 0x000fea0003800000 */
.L_x_2392:
[----:B------:R1:W-:Y:S02]  /*f4c0*/  STS.128 [R201+0x4800], R20 ;  /* 0x00480014c9007388 */ /* 0x0003e40000000c00 */
.L_x_2387:
[----:B------:R-:W-:Y:S05]  /*f4d0*/  BSYNC B1 ;  /* 0x0000000000017941 */ /* 0x000fea0003800000 */
.L_x_2386:
[----:B------:R-:W-:Y:S01]  /*f4e0*/  VIADD R2, R142, 0x20 ;  /* 0x000000208e027836 */ /* 0x000fe20000000000 */
[----:B------:R-:W-:Y:S04]  /*f4f0*/  BSSY B1, `(.L_x_2394) ;  /* 0x0000117000017945 */ /* 0x000fe80003800000 */
[----:B------:R-:W-:-:S04]  /*f500*/  ISETP.GE.AND P0, PT, R2, R17, PT ;  /* 0x000000110200720c */ /* 0x000fc80003f06270 */
[----:B------:R-:W-:-:S13]  /*f510*/  ISETP.LT.OR P0, PT, R58, -0x107, P0 ;  /* 0xfffffef93a00780c */ /* 0x000fda0000701670 */
[----:B------:R-:W-:Y:S05]  /*f520*/  @P0 BRA `(.L_x_2395) ;  /* 0x00000010004c0947 */ /* 0x000fea0003800000 */
[----:B---34-:R3:W5:Y:S04]  /*f530*/  LDG.E.128 R28, desc[UR6][R24.64+0x80] ;  /* 0x00008006181c7981 */ /* 0x018768000c1e1d00 */
[----:B-1----:R3:W5:Y:S04]  /*f540*/  LDG.E.128 R20, desc[UR6][R24.64+0x100] ;  /* 0x0001000618147981 */ /* 0x002768000c1e1d00 */
        /* <DEDUP_REMOVED lines=11> */
[C---:B------:R-:W-:Y:S02]  /*f600*/  @P0 IADD3 R4, -R127.reuse, RZ, RZ ;  /* 0x000000ff7f040210 */ /* 0x040fe40007ffe1ff */
[C---:B------:R-:W-:Y:S02]  /*f610*/  IADD3 R9, P1, R8.reuse, R3, RZ ;  /* 0x0000000308097210 */ /* 0x040fe40007f3e0ff */
        /* <DEDUP_REMOVED lines=26> */
[--C-:B------:R-:W-:Y:S02]  /*f7c0*/  HADD2.F32 R6, -RZ, R7.reuse.H0_H0 ;  /* 0x20000007ff067230 */ /* 0x100fe40000004100 */
[----:B------:R-:W-:Y:S02]  /*f7d0*/  HADD2.F32 R7, -RZ, R7.H1_H1 ;  /* 0x30000007ff077230 */ /* 0x000fe40000004100 */
[----:B------:R-:W-:Y:S01]  /*f7e0*/  FMUL.FTZ R41, R41, R12 ;  /* 0x0000000c29297220 */ /* 0x000fe20000410000 */
[----:B------:R-:W-:Y:S01]  /*f7f0*/  FMUL.FTZ R43, R43, R4 ;  /* 0x000000042b2b7220 */ /* 0x000fe20000410000 */
[----:B------:R-:W-:-:S02]  /*f800*/  HADD2.F32 R33, -RZ, R33.H1_H1 ;  /* 0x30000021ff217230 */ /* 0x000fc40000004100 */
[----:B------:R-:W-:Y:S01]  /*f810*/  @!P0 FADD.FTZ R26, -R26, -RZ ;  /* 0x800000ff1a1a8221 */ /* 0x000fe20000010100 */
[----:B------:R-:W-:Y:S02]  /*f820*/  HADD2.F32 R12, -RZ, R34.H0_H0 ;  /* 0x20000022ff0c7230 */ /* 0x000fe40000004100 */
[----:B------:R-:W-:Y:S01]  /*f830*/  @!P0 FADD.FTZ R5, -R5, -RZ ;  /* 0x800000ff05058221 */ /* 0x000fe20000010100 */
[----:B------:R-:W-:Y:S02]  /*f840*/  HADD2.F32 R4, -RZ, R35.H1_H1 ;  /* 0x30000023ff047230 */ /* 0x000fe40000004100 */
[----:B------:R-:W-:Y:S01]  /*f850*/  @!P0 FADD.FTZ R7, -R7, -RZ ;  /* 0x800000ff07078221 */ /* 0x000fe20000010100 */
[----:B------:R-:W-:Y:S02]  /*f860*/  HADD2.F32 R49, -RZ, R32.H1_H1 ;  /* 0x30000020ff317230 */ /* 0x000fe40000004100 */
[----:B------:R-:W-:Y:S01]  /*f870*/  @!P0 FADD.FTZ R16, -R16, -RZ ;  /* 0x800000ff10108221 */ /* 0x000fe20000010100 */
[----:B------:R-:W-:Y:S01]  /*f880*/  FMUL.FTZ R33, R33, R26 ;  /* 0x0000001a21217220 */ /* 0x000fe20000410000 */
[----:B------:R-:W-:-:S02]  /*f890*/  HADD2.F32 R34, -RZ, R34.H1_H1 ;  /* 0x30000022ff227230 */ /* 0x000fc40000004100 */
[----:B------:R-:W-:Y:S01]  /*f8a0*/  FMUL.FTZ R5, R12, R5 ;  /* 0x000000050c057220 */ /* 0x000fe20000410000 */
[----:B------:R-:W-:Y:S01]  /*f8b0*/  FMUL.FTZ R7, R4, R7 ;  /* 0x0000000704077220 */ /* 0x000fe20000410000 */
[----:B------:R-:W-:Y:S01]  /*f8c0*/  FMUL.FTZ R49, R49, R16 ;  /* 0x0000001031317220 */ /* 0x000fe20000410000 */
[----:B------:R-:W-:Y:S01]  /*f8d0*/  @!P0 FADD.FTZ R27, -R27, -RZ ;  /* 0x800000ff1b1b8221 */ /* 0x000fe20000010100 */
[----:B-----5:R-:W-:Y:S02]  /*f8e0*/  HADD2.F32 R4, -RZ, R36.H0_H0 ;  /* 0x20000024ff047230 */ /* 0x020fe40000004100 */
[--C-:B---3--:R-:W-:Y:S02]  /*f8f0*/  HADD2.F32 R12, -RZ, R8.reuse.H0_H0 ;  /* 0x20000008ff0c7230 */ /* 0x108fe40000004100 */
[----:B------:R-:W-:Y:S02]  /*f900*/  HADD2.F32 R26, -RZ, R8.H1_H1 ;  /* 0x30000008ff1a7230 */ /* 0x000fe40000004100 */
[----:B------:R-:W-:-:S02]  /*f910*/  HADD2.F32 R36, -RZ, R36.H1_H1 ;  /* 0x30000024ff247230 */ /* 0x000fc40000004100 */
[----:B------:R-:W-:Y:S02]  /*f920*/  HADD2.F32 R16, -RZ, R37.H0_H0 ;  /* 0x20000025ff107230 */ /* 0x000fe40000004100 */
[----:B------:R-:W-:Y:S02]  /*f930*/  HADD2.F32 R8, -RZ, R9.H0_H0 ;  /* 0x20000009ff087230 */ /* 0x000fe40000004100 */
[----:B------:R-:W-:Y:S01]  /*f940*/  @!P0 FADD.FTZ R6, -R6, -RZ ;  /* 0x800000ff06068221 */ /* 0x000fe20000010100 */
[----:B------:R-:W-:Y:S02]  /*f950*/  HADD2.F32 R51, -RZ, R35.H0_H0 ;  /* 0x20000023ff337230 */ /* 0x000fe40000004100 */
        /* <DEDUP_REMOVED lines=9> */
[----:B------:R-:W-:Y:S01]  /*f9f0*/  FMUL.FTZ R6, R51, R6 ;  /* 0x0000000633067220 */ /* 0x000fe20000410000 */
        /* <DEDUP_REMOVED lines=14> */
.L_x_2397:
[----:B------:R-:W-:Y:S05]  /*fae0*/  BSYNC B0 ;  /* 0x0000000000007941 */ /* 0x000fea0003800000 */
.L_x_2396:
        /* <DEDUP_REMOVED lines=21> */
[----:B------:R-:W1:Y:S03]  /*fc40*/  LDG.E.128 R32, desc[UR6][R32.64+0x80] ;  /* 0x0000800620207981 */ /* 0x000e66000c1e1d00 */
        /* <DEDUP_REMOVED lines=8> */
[----:B-1----:R-:W-:Y:S02]  /*fcd0*/  HADD2.F32 R37, -RZ, R32.H0_H0 ;  /* 0x20000020ff257230 */ /* 0x002fe40000004100 */
[----:B------:R-:W-:Y:S02]  /*fce0*/  HADD2.F32 R39, -RZ, R33.H0_H0 ;  /* 0x20000021ff277230 */ /* 0x000fe40000004100 */
[--C-:B--2---:R-:W-:Y:S02]  /*fcf0*/  HADD2.F32 R12, -RZ, R4.reuse.H0_H0 ;  /* 0x20000004ff0c7230 */ /* 0x104fe40000004100 */
        /* <DEDUP_REMOVED lines=25> */
[----:B------:R-:W-:Y:S02]  /*fe90*/  HADD2.F32 R4, -RZ, R28.H0_H0 ;  /* 0x2000001cff047230 */ /* 0x000fe40000004100 */
[--C-:B----4-:R-:W-:Y:S02]  /*fea0*/  HADD2.F32 R12, -RZ, R8.reuse.H0_H0 ;  /* 0x20000008ff0c7230 */ /* 0x110fe40000004100 */
        /* <DEDUP_REMOVED lines=30> */
.L_x_2399:
[----:B------:R-:W-:Y:S05]  /*10090*/  BSYNC B0 ;  /* 0x0000000000007941 */ /* 0x000fea0003800000 */
.L_x_2398:
        /* <DEDUP_REMOVED lines=17> */
[----:B---3--:R-:W-:Y:S01]  /*101b0*/  IMAD.WIDE R24, R7, 0x2, R24 ;  /* 0x0000000207187825 */ /* 0x008fe200078e0218 */
        /* <DEDUP_REMOVED lines=26> */
[----:B------:R-:W-:-:S02]  /*10360*/  HADD2.F32 R12, -RZ, R26.H0_H0 ;  /* 0x2000001aff0c7230 */ /* 0x000fc40000004100 */
[----:B------:R-:W-:Y:S01]  /*10370*/  @!P0 FADD.FTZ R5, -R5, -RZ ;  /* 0x800000ff05058221 */ /* 0x000fe20000010100 */
[----:B------:R-:W-:Y:S02]  /*10380*/  HADD2.F32 R4, -RZ, R27.H1_H1 ;  /* 0x3000001bff047230 */ /* 0x000fe40000004100 */
[----:B------:R-:W-:Y:S01]  /*10390*/  @!P0 FADD.FTZ R7, -R7, -RZ ;  /* 0x800000ff07078221 */ /* 0x000fe20000010100 */
[----:B------:R-:W-:Y:S02]  /*103a0*/  HADD2.F32 R35, -RZ, R24.H1_H1 ;  /* 0x30000018ff237230 */ /* 0x000fe40000004100 */
[----:B------:R-:W-:Y:S01]  /*103b0*/  @!P0 FADD.FTZ R16, -R16, -RZ ;  /* 0x800000ff10108221 */ /* 0x000fe20000010100 */
[----:B------:R-:W-:Y:S02]  /*103c0*/  HADD2.F32 R25, -RZ, R25.H1_H1 ;  /* 0x30000019ff197230 */ /* 0x000fe40000004100 */
[----:B------:R-:W-:Y:S01]  /*103d0*/  FMUL.FTZ R5, R12, R5 ;  /* 0x000000050c057220 */ /* 0x000fe20000410000 */
[----:B------:R-:W-:Y:S01]  /*103e0*/  FMUL.FTZ R7, R4, R7 ;  /* 0x0000000704077220 */ /* 0x000fe20000410000 */
[----:B------:R-:W-:Y:S01]  /*103f0*/  @!P0 FADD.FTZ R28, -R28, -RZ ;  /* 0x800000ff1c1c8221 */ /* 0x000fe20000010100 */
[----:B------:R-:W-:Y:S01]  /*10400*/  FMUL.FTZ R35, R35, R16 ;  /* 0x0000001023237220 */ /* 0x000fe20000410000 */
[----:B------:R-:W-:-:S02]  /*10410*/  HADD2.F32 R26, -RZ, R26.H1_H1 ;  /* 0x3000001aff1a7230 */ /* 0x000fc40000004100 */
[----:B------:R-:W-:Y:S01]  /*10420*/  @!P0 FADD.FTZ R29, -R29, -RZ ;  /* 0x800000ff1d1d8221 */ /* 0x000fe20000010100 */
[----:B------:R-:W-:Y:S02]  /*10430*/  HADD2.F32 R4, -RZ, R20.H0_H0 ;  /* 0x20000014ff047230 */ /* 0x000fe40000004100 */
[--C-:B----4-:R-:W-:Y:S02]  /*10440*/  HADD2.F32 R12, -RZ, R8.reuse.H0_H0 ;  /* 0x20000008ff0c7230 */ /* 0x110fe40000004100 */
[----:B------:R-:W-:Y:S02]  /*10450*/  HADD2.F32 R24, -RZ, R8.H1_H1 ;  /* 0x30000008ff187230 */ /* 0x000fe40000004100 */
[----:B------:R-:W-:Y:S02]  /*10460*/  HADD2.F32 R20, -RZ, R20.H1_H1 ;  /* 0x30000014ff147230 */ /* 0x000fe40000004100 */
[----:B------:R-:W-:Y:S02]  /*10470*/  HADD2.F32 R16, -RZ, R21.H0_H0 ;  /* 0x20000015ff107230 */ /* 0x000fe40000004100 */
[----:B------:R-:W-:-:S02]  /*10480*/  HADD2.F32 R8, -RZ, R9.H0_H0 ;  /* 0x20000009ff087230 */ /* 0x000fc40000004100 */
[----:B------:R-:W-:Y:S01]  /*10490*/  FMUL.FTZ R25, R25, R28 ;  /* 0x0000001c19197220 */ /* 0x000fe20000410000 */
[----:B-1----:R-:W-:Y:S02]  /*104a0*/  HADD2.F32 R37, -RZ, R27.H0_H0 ;  /* 0x2000001bff257230 */ /* 0x002fe40000004100 */
[----:B------:R-:W-:Y:S01]  /*104b0*/  @!P0 FADD.FTZ R6, -R6, -RZ ;  /* 0x800000ff06068221 */ /* 0x000fe20000010100 */
[----:B------:R-:W-:Y:S01]  /*104c0*/  FMUL.FTZ R29, R26, R29 ;  /* 0x0000001d1a1d7220 */ /* 0x000fe20000410000 */
[----:B------:R-:W-:Y:S02]  /*104d0*/  HADD2.F32 R28, -RZ, R9.H1_H1 ;  /* 0x30000009ff1c7230 */ /* 0x000fe40000004100 */
[----:B------:R-:W-:Y:S01]  /*104e0*/  FFMA.FTZ R4, R4, R12, R31 ;  /* 0x0000000c04047223 */ /* 0x000fe2000001001f */
[----:B------:R-:W-:Y:S02]  /*104f0*/  HADD2.F32 R26, -RZ, R10.H0_H0 ;  /* 0x2000000aff1a7230 */ /* 0x000fe40000004100 */
[----:B------:R-:W-:Y:S01]  /*10500*/  FFMA.FTZ R35, R20, R24, R35 ;  /* 0x0000001814237223 */ /* 0x000fe20000010023 */
[----:B------:R-:W-:-:S02]  /*10510*/  HADD2.F32 R9, -RZ, R11.H0_H0 ;  /* 0x2000000bff097230 */ /* 0x000fc40000004100 */
[----:B------:R-:W-:Y:S01]  /*10520*/  FFMA.FTZ R8, R16, R8, R33 ;  /* 0x0000000810087223 */ /* 0x000fe20000010021 */
[----:B------:R-:W-:Y:S02]  /*10530*/  HADD2.F32 R30, -RZ, R11.H1_H1 ;  /* 0x3000000bff1e7230 */ /* 0x000fe40000004100 */
[----:B------:R-:W-:Y:S02]  /*10540*/  HADD2.F32 R12, -RZ, R22.H0_H0 ;  /* 0x20000016ff0c7230 */ /* 0x000fe40000004100 */
[----:B------:R-:W-:Y:S01]  /*10550*/  FMUL.FTZ R6, R37, R6 ;  /* 0x0000000625067220 */ /* 0x000fe20000410000 */
        /* <DEDUP_REMOVED lines=14> */
.L_x_2401:
[----:B------:R-:W-:Y:S05]  /*10640*/  BSYNC B0 ;  /* 0x0000000000007941 */ /* 0x000fea0003800000 */
.L_x_2400:
[----:B------:R4:W-:Y:S02]  /*10650*/  STS.128 [R201+0x5000], R20 ;  /* 0x00500014c9007388 */ /* 0x0009e40000000c00 */
.L_x_2395:
[----:B------:R-:W-:Y:S05]  /*10660*/  BSYNC B1 ;  /* 0x0000000000017941 */ /* 0x000fea0003800000 */
.L_x_2394:
[----:B------:R-:W-:-:S05]  /*10670*/  VIADD R12, R142, 0x30 ;  /* 0x000000308e0c7836 */ /* 0x000fca0000000000 */
[----:B------:R-:W-:-:S04]  /*10680*/  ISETP.GE.AND P0, PT, R12, R17, PT ;  /* 0x000000110c00720c */ /* 0x000fc80003f06270 */
[----:B------:R-:W-:-:S13]  /*10690*/  ISETP.LT.OR P0, PT, R58, -0x187, P0 ;  /* 0xfffffe793a00780c */ /* 0x000fda0000701670 */
[----:B------:R-:W-:Y:S05]  /*106a0*/  @P0 BRA `(.L_x_2371) ;  /* 0x0000001400100947 */ /* 0x000fea0003800000 */
[----:B---3--:R3:W5:Y:S04]  /*106b0*/  LDG.E.128 R24, desc[UR6][R14.64+0x80] ;  /* 0x000080060e187981 */ /* 0x008768000c1e1d00 */
[----:B-1--4-:R3:W5:Y:S04]  /*106c0*/  LDG.E.128 R20, desc[UR6][R14.64+0x100] ;  /* 0x000100060e147981 */ /* 0x012768000c1e1d00 */
        /* <DEDUP_REMOVED lines=15> */
[----:B--2---:R-:W-:-:S03]  /*107c0*/  IMAD.WIDE R28, R7, 0x2, R14 ;  /* 0x00000002071c7825 */ /* 0x004fc600078e020e */
[----:B------:R-:W-:Y:S02]  /*107d0*/  LEA.HI.X.SX32 R8, R8, R13, 0x1, P1 ;  /* 0x0000000d08087211 */ /* 0x000fe400008f0eff */
[C---:B------:R-:W-:Y:S01]  /*107e0*/  IADD3 R5, P1, R4.reuse, R9, RZ ;  /* 0x0000000904057210 */ /* 0x040fe20007f3e0ff */
[----:B------:R-:W2:Y:S03]  /*107f0*/  LDG.E.128 R28, desc[UR6][R28.64] ;  /* 0x000000061c1c7981 */ /* 0x000ea6000c1e1d00 */
        /* <DEDUP_REMOVED lines=70> */
.L_x_2403:
[----:B------:R-:W-:Y:S05]  /*10c60*/  BSYNC B0 ;  /* 0x0000000000007941 */ /* 0x000fea0003800000 */
.L_x_2402:
        /* <DEDUP_REMOVED lines=8> */
[----:B------:R-:W-:Y:S02]  /*10cf0*/  MOV R8, 0x30 ;  /* 0x0000003000087802 */ /* 0x000fe40000000f00 */
[----:B------:R-:W-:Y:S02]  /*10d00*/  MOV R4, RZ ;  /* 0x000000ff00047202 */ /* 0x000fe40000000f00 */
[----:B------:R-:W-:-:S05]  /*10d10*/  MOV R10, RZ ;  /* 0x000000ff000a7202 */ /* 0x000fca0000000f00 */
[----:B------:R-:W-:-:S04]  /*10d20*/  @P0 SHF.R.S32.HI R127, RZ, 0x1, R129 ;  /* 0x00000001ff7f0819 */ /* 0x000fc80000011481 */
[C---:B------:R-:W-:Y:S01]  /*10d30*/  @P0 IADD3 R4, -R127.reuse, RZ, RZ ;  /* 0x000000ff7f040210 */ /* 0x040fe20007ffe1ff */
[C---:B------:R-:W-:Y:S01]  /*10d40*/  IMAD R8, R127.reuse, R8, 0x40 ;  /* 0x000000407f087424 */ /* 0x040fe200078e0208 */
[C---:B------:R-:W-:Y:S02]  /*10d50*/  @P0 IADD3 R7, -R127.reuse, RZ, RZ ;  /* 0x000000ff7f070210 */ /* 0x040fe40007ffe1ff */
[----:B------:R-:W-:Y:S02]  /*10d60*/  @P0 IADD3 R10, -R127, RZ, RZ ;  /* 0x000000ff7f0a0210 */ /* 0x000fe40007ffe1ff */
[----:B------:R-:W-:Y:S01]  /*10d70*/  IADD3 R9, P1, R8, R3, RZ ;  /* 0x0000000308097210 */ /* 0x000fe20007f3e0ff */
[----:B--2---:R-:W-:-:S03]  /*10d80*/  IMAD.WIDE R28, R7, 0x2, R14 ;  /* 0x00000002071c7825 */ /* 0x004fc600078e020e */
[----:B------:R-:W-:Y:S02]  /*10d90*/  LEA.HI.X.SX32 R8, R8, R13, 0x1, P1 ;  /* 0x0000000d08087211 */ /* 0x000fe400008f0eff */
[C---:B------:R-:W-:Y:S01]  /*10da0*/  IADD3 R5, P1, R4.reuse, R9, RZ ;  /* 0x0000000904057210 */ /* 0x040fe20007f3e0ff */
[----:B------:R-:W1:Y:S03]  /*10db0*/  LDG.E.128 R28, desc[UR6][R28.64+0x80] ;  /* 0x000080061c1c7981 */ /* 0x000e66000c1e1d00 */
[----:B------:R-:W-:Y:S02]  /*10dc0*/  LEA.HI.X.SX32 R4, R4, R8, 0x1, P1 ;  /* 0x0000000804047211 */ /* 0x000fe400008f0eff */
[----:B------:R-:W-:-:S04]  /*10dd0*/  LEA R6, P1, R5, UR8, 0x1 ;  /* 0x0000000805067c11 */ /* 0x000fc8000f8208ff */
        /* <DEDUP_REMOVED lines=8> */
[--C-:B-1----:R-:W-:Y:S02]  /*10e60*/  HADD2.F32 R35, -RZ, R28.reuse.H0_H0 ;  /* 0x2000001cff237230 */ /* 0x102fe40000004100 */
[----:B------:R-:W-:Y:S02]  /*10e70*/  HADD2.F32 R28, -RZ, R28.H1_H1 ;  /* 0x3000001cff1c7230 */ /* 0x000fe40000004100 */
[----:B------:R-:W-:Y:S02]  /*10e80*/  HADD2.F32 R37, -RZ, R29.H0_H0 ;  /* 0x2000001dff257230 */ /* 0x000fe40000004100 */
[--C-:B--2---:R-:W-:Y:S02]  /*10e90*/  HADD2.F32 R16, -RZ, R4.reuse.H0_H0 ;  /* 0x20000004ff107230 */ /* 0x104fe40000004100 */
[----:B------:R-:W-:Y:S02]  /*10ea0*/  HADD2.F32 R17, -RZ, R4.H1_H1 ;  /* 0x30000004ff117230 */ /* 0x000fe40000004100 */
[----:B------:R-:W-:-:S02]  /*10eb0*/  HADD2.F32 R4, -RZ, R5.H0_H0 ;  /* 0x20000005ff047230 */ /* 0x000fc40000004100 */
[----:B------:R-:W-:Y:S01]  /*10ec0*/  @!P0 FADD.FTZ R16, -R16, -RZ ;  /* 0x800000ff10108221 */ /* 0x000fe20000010100 */
        /* <DEDUP_REMOVED lines=24> */
[--C-:B------:R-:W-:Y:S02]  /*11050*/  HADD2.F32 R4, -RZ, R24.reuse.H0_H0 ;  /* 0x20000018ff047230 */ /* 0x100fe40000004100 */
[----:B------:R-:W-:-:S02]  /*11060*/  HADD2.F32 R17, -RZ, R24.H1_H1 ;  /* 0x30000018ff117230 */ /* 0x000fc40000004100 */
[--C-:B----4-:R-:W-:Y:S02]  /*11070*/  HADD2.F32 R16, -RZ, R8.reuse.H0_H0 ;  /* 0x20000008ff107230 */ /* 0x110fe40000004100 */
        /* <DEDUP_REMOVED lines=26> */
.L_x_2405:
[----:B------:R-:W-:Y:S05]  /*11220*/  BSYNC B0 ;  /* 0x0000000000007941 */ /* 0x000fea0003800000 */
.L_x_2404:
        /* <DEDUP_REMOVED lines=19> */
[----:B------:R-:W4:Y:S01]  /*11360*/  LDG.E.128 R16, desc[UR6][R16.64+0x100] ;  /* 0x0001000610107981 */ /* 0x000f22000c1e1d00 */
[----:B------:R-:W-:-:S04]  /*11370*/  IADD3 R6, P1, R4, R3, RZ ;  /* 0x0000000304067210 */ /* 0x000fc80007f3e0ff */
[----:B------:R-:W-:Y:S02]  /*11380*/  LEA.HI.X.SX32 R7, R4, R13, 0x1, P1 ;  /* 0x0000000d04077211 */ /* 0x000fe400008f0eff */
[----:B------:R-:W-:-:S04]  /*11390*/  LEA R4, P1, R6, UR8, 0x1 ;  /* 0x0000000806047c11 */ /* 0x000fc8000f8208ff */
[----:B------:R-:W-:Y:S01]  /*113a0*/  LEA.HI.X R5, R6, UR9, R7, 0x1, P1 ;  /* 0x0000000906057c11 */ /* 0x000fe200088f0c07 */
[----:B------:R-:W-:Y:S01]  /*113b0*/  ULDC.64 UR8, c[0x0][0x358] ;  /* 0x0000d60000087ab9 */ /* 0x000fe20000000a00 */
[----:B------:R-:W-:Y:S02]  /*113c0*/  MOV R8, RZ ;  /* 0x000000ff00087202 */ /* 0x000fe40000000f00 */
[----:B------:R-:W-:Y:S02]  /*113d0*/  @P0 IADD3 R8, -R129, RZ, RZ ;  /* 0x000000ff81080210 */ /* 0x000fe40007ffe1ff */
[----:B------:R-:W5:Y:S02]  /*113e0*/  LDG.E.128 R4, desc[UR6][R4.64] ;  /* 0x0000000604047981 */ /* 0x000f64000c1e1d00 */
[----:B------:R-:W-:-:S04]  /*113f0*/  IADD3 R3, P1, R8, R3, RZ ;  /* 0x0000000308037210 */ /* 0x000fc80007f3e0ff */
[----:B------:R-:W-:Y:S02]  /*11400*/  LEA.HI.X.SX32 R8, R8, R13, 0x1, P1 ;  /* 0x0000000d08087211 */ /* 0x000fe400008f0eff */
[----:B------:R-:W-:-:S04]  /*11410*/  LEA R10, P1, R3, UR8, 0x1 ;  /* 0x00000008030a7c11 */ /* 0x000fc8000f8208ff */
[----:B------:R-:W-:-:S06]  /*11420*/  LEA.HI.X R11, R3, UR9, R8, 0x1, P1 ;  /* 0x00000009030b7c11 */ /* 0x000fcc00088f0c08 */
[----:B------:R-:W2:Y:S01]  /*11430*/  LDG.E.128 R8, desc[UR6][R10.64] ;  /* 0x000000060a087981 */ /* 0x000ea2000c1e1d00 */
[--C-:B----4-:R-:W-:Y:S02]  /*11440*/  HADD2.F32 R24, -RZ, R17.reuse.H0_H0 ;  /* 0x20000011ff187230 */ /* 0x110fe40000004100 */
[----:B------:R-:W-:Y:S02]  /*11450*/  HADD2.F32 R26, -RZ, R17.H1_H1 ;  /* 0x30000011ff1a7230 */ /* 0x000fe40000004100 */
[----:B------:R-:W-:Y:S02]  /*11460*/  HADD2.F32 R17, -RZ, R16.H1_H1 ;  /* 0x30000010ff117230 */ /* 0x000fe40000004100 */
[--C-:B-----5:R-:W-:Y:S02]  /*11470*/  HADD2.F32 R3, -RZ, R5.reuse.H0_H0 ;  /* 0x20000005ff037230 */ /* 0x120fe40000004100 */
[----:B------:R-:W-:Y:S02]  /*11480*/  HADD2.F32 R5, -RZ, R5.H1_H1 ;  /* 0x30000005ff057230 */ /* 0x000fe40000004100 */
[----:B---3--:R-:W-:-:S02]  /*11490*/  HADD2.F32 R14, -RZ, R4.H1_H1 ;  /* 0x30000004ff0e7230 */ /* 0x008fc40000004100 */
[----:B------:R-:W-:Y:S01]  /*114a0*/  @!P0 FADD.FTZ R3, -R3, -RZ ;  /* 0x800000ff03038221 */ /* 0x000fe20000010100 */
[----:B------:R-:W-:Y:S02]  /*114b0*/  HADD2.F32 R13, -RZ, R4.H0_H0 ;  /* 0x20000004ff0d7230 */ /* 0x000fe40000004100 */
[----:B------:R-:W-:Y:S01]  /*114c0*/  @!P0 FADD.FTZ R5, -R5, -RZ ;  /* 0x800000ff05058221 */ /* 0x000fe20000010100 */
[--C-:B------:R-:W-:Y:S02]  /*114d0*/  HADD2.F32 R4, -RZ, R6.reuse.H0_H0 ;  /* 0x20000006ff047230 */ /* 0x100fe40000004100 */
[----:B------:R-:W-:Y:S02]  /*114e0*/  HADD2.F32 R15, -RZ, R6.H1_H1 ;  /* 0x30000006ff0f7230 */ /* 0x000fe40000004100 */
[----:B------:R-:W-:Y:S01]  /*114f0*/  @!P0 FADD.FTZ R14, -R14, -RZ ;  /* 0x800000ff0e0e8221 */ /* 0x000fe20000010100 */
[--C-:B------:R-:W-:Y:S02]  /*11500*/  HADD2.F32 R6, -RZ, R7.reuse.H0_H0 ;  /* 0x20000007ff067230 */ /* 0x100fe40000004100 */
[----:B------:R-:W-:Y:S01]  /*11510*/  FMUL.FTZ R24, R24, R3 ;  /* 0x0000000318187220 */ /* 0x000fe20000410000 */
[----:B------:R-:W-:-:S02]  /*11520*/  HADD2.F32 R7, -RZ, R7.H1_H1 ;  /* 0x30000007ff077230 */ /* 0x000fc40000004100 */
[----:B------:R-:W-:Y:S01]  /*11530*/  FMUL.FTZ R26, R26, R5 ;  /* 0x000000051a1a7220 */ /* 0x000fe20000410000 */
[----:B------:R-:W-:Y:S02]  /*11540*/  HADD2.F32 R5, -RZ, R18.H0_H0 ;  /* 0x20000012ff057230 */ /* 0x000fe40000004100 */
[----:B------:R-:W-:Y:S01]  /*11550*/  FMUL.FTZ R17, R17, R14 ;  /* 0x0000000e11117220 */ /* 0x000fe20000410000 */
[--C-:B------:R-:W-:Y:S02]  /*11560*/  HADD2.F32 R3, -RZ, R19.reuse.H0_H0 ;  /* 0x20000013ff037230 */ /* 0x100fe40000004100 */
[----:B------:R-:W-:Y:S01]  /*11570*/  @!P0 FADD.FTZ R4, -R4, -RZ ;  /* 0x800000ff04048221 */ /* 0x000fe20000010100 */
[----:B------:R-:W-:Y:S01]  /*11580*/  @!P0 FADD.FTZ R6, -R6, -RZ ;  /* 0x800000ff06068221 */ /* 0x000fe20000010100 */
[----:B--2---:R-:W-:Y:S02]  /*11590*/  HADD2.F32 R28, -RZ, R16.H0_H0 ;  /* 0x20000010ff1c7230 */ /* 0x004fe40000004100 */
[----:B------:R-:W-:Y:S01]  /*115a0*/  @!P0 FADD.FTZ R13, -R13, -RZ ;  /* 0x800000ff0d0d8221 */ /* 0x000fe20000010100 */
[----:B------:R-:W-:-:S02]  /*115b0*/  HADD2.F32 R14, -RZ, R19.H1_H1 ;  /* 0x30000013ff0e7230 */ /* 0x000fc40000004100 */
[----:B------:R-:W-:Y:S01]  /*115c0*/  @!P0 FADD.FTZ R7, -R7, -RZ ;  /* 0x800000ff07078221 */ /* 0x000fe20000010100 */
[----:B------:R-:W-:Y:S01]  /*115d0*/  FMUL.FTZ R4, R5, R4 ;  /* 0x0000000405047220 */ /* 0x000fe20000410000 */
[----:B------:R-:W-:Y:S01]  /*115e0*/  FMUL.FTZ R6, R3, R6 ;  /* 0x0000000603067220 */ /* 0x000fe20000410000 */
[----:B------:R-:W-:Y:S02]  /*115f0*/  HADD2.F32 R3, -RZ, R21.H0_H0 ;  /* 0x20000015ff037230 */ /* 0x000fe40000004100 */
[----:B------:R-:W-:Y:S01]  /*11600*/  FMUL.FTZ R28, R28, R13 ;  /* 0x0000000d1c1c7220 */ /* 0x000fe20000410000 */
[----:B------:R-:W-:Y:S02]  /*11610*/  HADD2.F32 R5, -RZ, R9.H0_H0 ;  /* 0x20000009ff057230 */ /* 0x000fe40000004100 */
[----:B------:R-:W-:Y:S01]  /*11620*/  FMUL.FTZ R7, R14, R7 ;  /* 0x000000070e077220 */ /* 0x000fe20000410000 */
[----:B------:R-:W-:Y:S02]  /*11630*/  HADD2.F32 R21, -RZ, R21.H1_H1 ;  /* 0x30000015ff157230 */ /* 0x000fe40000004100 */
[----:B------:R-:W-:-:S02]  /*11640*/  HADD2.F32 R9, -RZ, R9.H1_H1 ;  /* 0x30000009ff097230 */ /* 0x000fc40000004100 */
[----:B------:R-:W-:Y:S02]  /*11650*/  HADD2.F32 R13, -RZ, R20.H0_H0 ;  /* 0x20000014ff0d7230 */ /* 0x000fe40000004100 */
[----:B------:R-:W-:Y:S02]  /*11660*/  HADD2.F32 R14, -RZ, R8.H0_H0 ;  /* 0x20000008ff0e7230 */ /* 0x000fe40000004100 */
[----:B------:R-:W-:Y:S01]  /*11670*/  @!P0 FADD.FTZ R15, -R15, -RZ ;  /* 0x800000ff0f0f8221 */ /* 0x000fe20000010100 */
[----:B------:R-:W-:Y:S02]  /*11680*/  HADD2.F32 R18, -RZ, R18.H1_H1 ;  /* 0x30000012ff127230 */ /* 0x000fe40000004100 */
[----:B------:R-:W-:Y:S01]  /*11690*/  FFMA.FTZ R26, R21, R9, R26 ;  /* 0x00000009151a7223 */ /* 0x000fe2000001001a */
[--C-:B------:R-:W-:Y:S02]  /*116a0*/  HADD2.F32 R19, -RZ, R11.reuse.H0_H0 ;  /* 0x2000000bff137230 */ /* 0x100fe40000004100 */
[----:B------:R-:W-:Y:S01]  /*116b0*/  FFMA.FTZ R3, R3, R5, R24 ;  /* 0x0000000503037223 */ /* 0x000fe20000010018 */
[----:B------:R-:W-:-:S02]  /*116c0*/  HADD2.F32 R16, -RZ, R11.H1_H1 ;  /* 0x3000000bff107230 */ /* 0x000fc40000004100 */
[----:B------:R-:W-:Y:S01]  /*116d0*/  FFMA.FTZ R13, R13, R14, R28 ;  /* 0x0000000e0d0d7223 */ /* 0x000fe2000001001c */
[----:B------:R-:W-:Y:S02]  /*116e0*/  HADD2.F32 R11, -RZ, R10.H0_H0 ;  /* 0x2000000aff0b7230 */ /* 0x000fe40000004100 */
[----:B------:R-:W-:Y:S02]  /*116f0*/  HADD2.F32 R9, -RZ, R22.H0_H0 ;  /* 0x20000016ff097230 */ /* 0x000fe40000004100 */
[----:B------:R-:W-:Y:S01]  /*11700*/  FMUL.FTZ R15, R18, R15 ;  /* 0x0000000f120f7220 */ /* 0x000fe20000410000 */
[----:B------:R-:W-:Y:S02]  /*11710*/  HADD2.F32 R8, -RZ, R8.H1_H1 ;  /* 0x30000008ff087230 */ /* 0x000fe40000004100 */
[----:B------:R-:W-:Y:S02]  /*11720*/  HADD2.F32 R10, -RZ, R10.H1_H1 ;  /* 0x3000000aff0a7230 */ /* 0x000fe40000004100 */
[----:B------:R-:W-:-:S02]  /*11730*/  HADD2.F32 R20, -RZ, R20.H1_H1 ;  /* 0x30000014ff147230 */ /* 0x000fc40000004100 */
[--C-:B------:R-:W-:Y:S02]  /*11740*/  HADD2.F32 R5, -RZ, R23.reuse.H0_H0 ;  /* 0x20000017ff057230 */ /* 0x100fe40000004100 */
[----:B------:R-:W-:Y:S02]  /*11750*/  HADD2.F32 R14, -RZ, R23.H1_H1 ;  /* 0x30000017ff0e7230 */ /* 0x000fe40000004100 */
        /* <DEDUP_REMOVED lines=10> */
.L_x_2407:
[----:B------:R-:W-:Y:S05]  /*11800*/  BSYNC B0 ;  /* 0x0000000000007941 */ /* 0x000fea0003800000 */
.L_x_2406:
[----:B------:R1:W-:Y:S01]  /*11810*/  STS.128 [R201+0x5800], R20 ;  /* 0x00580014c9007388 */ /* 0x0003e20000000c00 */
[----:B------:R-:W-:Y:S05]  /*11820*/  BRA `(.L_x_2371) ;  /* 0x0000000000b07947 */ /* 0x000fea0003800000 */
.L_x_2345:
[----:B------:R-:W-:Y:S02]  /*11830*/  IMAD.IADD R7, R199, 0x1, -R60 ;  /* 0x00000001c7077824 */ /* 0x000fe400078e0a3c */
[C---:B------:R-:W-:Y:S02]  /*11840*/  VIADD R0, R142.reuse, 0x10 ;  /* 0x000000108e007836 */ /* 0x040fe40000000000 */
[C---:B------:R-:W-:Y:S01]  /*11850*/  VIADD R2, R142.reuse, 0x20 ;  /* 0x000000208e027836 */ /* 0x040fe20000000000 */
[CC--:B------:R-:W-:Y:S01]  /*11860*/  ISETP.GE.AND P6, PT, R142.reuse, R7.reuse, PT ;  /* 0x000000078e00720c */ /* 0x0c0fe20003fc6270 */
[----:B------:R-:W-:Y:S01]  /*11870*/  VIADD R12, R142, 0x30 ;  /* 0x000000308e0c7836 */ /* 0x000fe20000000000 */
[-C--:B------:R-:W-:Y:S02]  /*11880*/  ISETP.GE.AND P5, PT, R0, R7.reuse, PT ;  /* 0x000000070000720c */ /* 0x080fe40003fa6270 */
[-C--:B------:R-:W-:Y:S02]  /*11890*/  ISETP.GE.AND P4, PT, R2, R7.reuse, PT ;  /* 0x000000070200720c */ /* 0x080fe40003f86270 */
[----:B------:R-:W-:-:S07]  /*118a0*/  ISETP.GE.AND P2, PT, R12, R7, PT ;  /* 0x000000070c00720c */ /* 0x000fce0003f46270 */
[----:B------:R-:W2:Y:S06]  /*118b0*/  @!P6 LDC.64 R14, c[0x0][0x210] ;  /* 0x00008400ff0eeb82 */ /* 0x000eac0000000a00 */
[----:B------:R-:W-:Y:S02]  /*118c0*/  @!P2 IMAD.MOV.U32 R18, RZ, RZ, R144 ;  /* 0x000000ffff12a224 */ /* 0x000fe400078e0090 */
[----:B------:R-:W3:Y:S01]  /*118d0*/  @!P5 LDC.64 R10, c[0x0][0x210] ;  /* 0x00008400ff0adb82 */ /* 0x000ee20000000a00 */
[----:B------:R-:W-:Y:S02]  /*118e0*/  @!P2 IMAD.MOV.U32 R19, RZ, RZ, R147 ;  /* 0x000000ffff13a224 */ /* 0x000fe400078e0093 */
[----:B------:R-:W-:-:S05]  /*118f0*/  @!P2 IMAD.WIDE.U32 R18, R4, 0x30, R18 ;  /* 0x000000300412a825 */ /* 0x000fca00078e0012 */
[----:B------:R-:W4:Y:S08]  /*11900*/  @!P4 LDC.64 R8, c[0x0][0x210] ;  /* 0x00008400ff08cb82 */ /* 0x000f300000000a00 */
[----:B------:R-:W5:Y:S01]  /*11910*/  @!P2 LDC.64 R6, c[0x0][0x210] ;  /* 0x00008400ff06ab82 */ /* 0x000f620000000a00 */
[----:B--2---:R-:W-:Y:S02]  /*11920*/  @!P6 LEA R16, P0, R144, R14, 0x1 ;  /* 0x0000000e9010e211 */ /* 0x004fe400078008ff */
[----:B------:R-:W-:-:S02]  /*11930*/  @!P5 IADD3 R14, P1, R13, R144, RZ ;  /* 0x000000900d0ed210 */ /* 0x000fc40007f3e0ff */
[--C-:B------:R-:W-:Y:S01]  /*11940*/  @!P6 LEA.HI.X R17, R144, R15, R147.reuse, 0x1, P0 ;  /* 0x0000000f9011e211 */ /* 0x100fe200000f0c93 */
[----:B------:R-:W-:Y:S01]  /*11950*/  @!P2 IMAD R15, R5, 0x30, RZ ;  /* 0x00000030050fa824 */ /* 0x000fe200078e02ff */
[----:B------:R-:W-:Y:S01]  /*11960*/  @!P4 LEA R13, P0, R4, R144, 0x5 ;  /* 0x00000090040dc211 */ /* 0x000fe200078028ff */
[----:B------:R-:W-:Y:S01]  /*11970*/  @!P5 IMAD.X R3, R3, 0x1, R147, P1 ;  /* 0x000000010303d824 */ /* 0x000fe200008e0693 */
[----:B---3--:R-:W-:Y:S01]  /*11980*/  @!P5 LEA R10, P1, R14, R10, 0x1 ;  /* 0x0000000a0e0ad211 */ /* 0x008fe200078208ff */
[----:B------:R-:W-:Y:S01]  /*11990*/  @!P2 IMAD.IADD R15, R19, 0x1, R15 ;  /* 0x00000001130fa824 */ /* 0x000fe200078e020f */
[----:B------:R-:W-:Y:S01]  /*119a0*/  @!P4 LEA.HI.X R4, R4, R147, R5, 0x5, P0 ;  /* 0x000000930404c211 */ /* 0x000fe200000f2c05 */
[----:B------:R-:W-:Y:S01]  /*119b0*/  @!PT LDS RZ, [RZ] ;  /* 0x00000000fffff984 */ /* 0x000fe20000000800 */
[----:B------:R-:W-:Y:S01]  /*119c0*/  @!PT LDS RZ, [RZ] ;  /* 0x00000000fffff984 */ /* 0x000fe20000000800 */
[----:B------:R-:W-:Y:S01]  /*119d0*/  @!PT LDS RZ, [RZ] ;  /* 0x00000000fffff984 */ /* 0x000fe20000000800 */
[----:B------:R2:W-:Y:S01]  /*119e0*/  @!P6 LDGSTS.E.BYPASS.LTC128B.128 [R201], desc[UR6][R16.64] ;  /* 0x0000000010c9efae */ /* 0x0005e2000b901d46 */
[----:B------:R-:W-:Y:S02]  /*119f0*/  @!P5 LEA.HI.X R11, R14, R11, R3, 0x1, P1 ;  /* 0x0000000b0e0bd211 */ /* 0x000fe400008f0c03 */
[C---:B----4-:R-:W-:Y:S01]  /*11a00*/  @!P4 LEA R8, P1, R13.reuse, R8, 0x1 ;  /* 0x000000080d08c211 */ /* 0x050fe200078208ff */
[----:B------:R2:W-:Y:S03]  /*11a10*/  @!P6 LDGSTS.E.BYPASS.LTC128B.128 [R201+0x2000], desc[UR6][R16.64+0x80] ;  /* 0x0200008010c9efae */ /* 0x0005e6000b901d46 */
[----:B------:R-:W-:Y:S01]  /*11a20*/  @!P4 LEA.HI.X R9, R13, R9, R4, 0x1, P1 ;  /* 0x000000090d09c211 */ /* 0x000fe200008f0c04 */
[----:B------:R2:W-:Y:S01]  /*11a30*/  @!P6 LDGSTS.E.BYPASS.LTC128B.128 [R201+0x4000], desc[UR6][R16.64+0x100] ;  /* 0x0400010010c9efae */ /* 0x0005e2000b901d46 */
[----:B-----5:R-:W-:-:S03]  /*11a40*/  @!P2 LEA R6, P0, R18, R6, 0x1 ;  /* 0x000000061206a211 */ /* 0x020fc600078008ff */
[----:B------:R2:W-:Y:S01]  /*11a50*/  @!P5 LDGSTS.E.BYPASS.LTC128B.128 [R201+0x800], desc[UR6][R10.64] ;  /* 0x008000000ac9dfae */ /* 0x0005e2000b901d46 */
[----:B------:R-:W-:-:S03]  /*11a60*/  @!P2 LEA.HI.X R7, R18, R7, R15, 0x1, P0 ;  /* 0x000000071207a211 */ /* 0x000fc600000f0c0f */
[----:B------:R2:W-:Y:S04]  /*11a70*/  @!P5 LDGSTS.E.BYPASS.LTC128B.128 [R201+0x2800], desc[UR6][R10.64+0x80] ;  /* 0x028000800ac9dfae */ /* 0x0005e8000b901d46 */
[----:B------:R2:W-:Y:S04]  /*11a80*/  @!P5 LDGSTS.E.BYPASS.LTC128B.128 [R201+0x4800], desc[UR6][R10.64+0x100] ;  /* 0x048001000ac9dfae */ /* 0x0005e8000b901d46 */
[----:B------:R2:W-:Y:S04]  /*11a90*/  @!P4 LDGSTS.E.BYPASS.LTC128B.128 [R201+0x1000], desc[UR6][R8.64] ;  /* 0x0100000008c9cfae */ /* 0x0005e8000b901d46 */
[----:B------:R2:W-:Y:S04]  /*11aa0*/  @!P4 LDGSTS.E.BYPASS.LTC128B.128 [R201+0x3000], desc[UR6][R8.64+0x80] ;  /* 0x0300008008c9cfae */ /* 0x0005e8000b901d46 */
[----:B------:R2:W-:Y:S04]  /*11ab0*/  @!P4 LDGSTS.E.BYPASS.LTC128B.128 [R201+0x5000], desc[UR6][R8.64+0x100] ;  /* 0x0500010008c9cfae */ /* 0x0005e8000b901d46 */
[----:B------:R2:W-:Y:S04]  /*11ac0*/  @!P2 LDGSTS.E.BYPASS.LTC128B.128 [R201+0x1800], desc[UR6][R6.64] ;  /* 0x0180000006c9afae */ /* 0x0005e8000b901d46 */
[----:B------:R2:W-:Y:S04]  /*11ad0*/  @!P2 LDGSTS.E.BYPASS.LTC128B.128 [R201+0x3800], desc[UR6][R6.64+0x80] ;  /* 0x0380008006c9afae */ /* 0x0005e8000b901d46 */
[----:B------:R2:W-:Y:S02]  /*11ae0*/  @!P2 LDGSTS.E.BYPASS.LTC128B.128 [R201+0x5800], desc[UR6][R6.64+0x100] ;  /* 0x0580010006c9afae */ /* 0x0005e4000b901d46 */
.L_x_2371:
[----:B------:R-:W-:Y:S05]  /*11af0*/  BSYNC B2 ;  /* 0x0000000000027941 */ /* 0x000fea0003800000 */
.L_x_2344:
[----:B------:R-:W-:Y:S01]  /*11b00*/  VIADD R206, R134, 0xffffffff ;  /* 0xffffffff86ce7836 */ /* 0x000fe20000000000 */
[----:B------:R-:W-:Y:S01]  /*11b10*/  ULDC.64 UR10, c[0x0][0x218] ;  /* 0x00008600000a7ab9 */ /* 0x000fe20000000a00 */
[----:B------:R-:W-:Y:S01]  /*11b20*/  ULDC.64 UR14, c[0x0][0x220] ;  /* 0x00008800000e7ab9 */ /* 0x000fe20000000a00 */
[----:B------:R-:W-:Y:S01]  /*11b30*/  LEA R204, P4, R140, UR10, 0x1 ;  /* 0x0000000a8ccc7c11 */ /* 0x000fe2000f8808ff */
[----:B------:R-:W-:Y:S01]  /*11b40*/  IMAD.SHL.U32 R44, R206, 0x40, RZ ;  /* 0x00000040ce2c7824 */ /* 0x000fe200078e00ff */
[----:B------:R-:W-:Y:S01]  /*11b50*/  ULDC UR5, c[0x0][0x398] ;  /* 0x0000e60000057ab9 */ /* 0x000fe20000000800 */
[----:B------:R-:W-:Y:S01]  /*11b60*/  IMAD.SHL.U32 R130, R130, 0x40, RZ ;  /* 0x0000004082827824 */ /* 0x000fe200078e00ff */
[----:B------:R-:W-:Y:S01]  /*11b70*/  LEA.HI.X R205, R140, UR11, R46, 0x1, P4 ;  /* 0x0000000b8ccd7c11 */ /* 0x000fe2000a0f0c2e */
[----:B------:R-:W-:Y:S02]  /*11b80*/  IMAD.IADD R3, R61, 0x1, -R44 ;  /* 0x000000013d037824 */ /* 0x000fe400078e0a2c */
[----:B------:R-:W-:Y:S01]  /*11b90*/  IMAD.SHL.U32 R92, R63, 0x40, RZ ;  /* 0x000000403f5c7824 */ /* 0x000fe200078e00ff */
[----:B------:R-:W-:-:S02]  /*11ba0*/  LOP3.LUT R130, R130, 0x1c0, RZ, 0xc0, !PT ;  /* 0x000001c082827812 */ /* 0x000fc400078ec0ff */
[-C--:B------:R-:W-:Y:S02]  /*11bb0*/  ISETP.GE.AND P1, PT, R2, R3.reuse, PT ;  /* 0x000000030200720c */ /* 0x080fe40003f26270 */
[-C--:B------:R-:W-:Y:S02]  /*11bc0*/  ISETP.GE.AND P0, PT, R12, R3.reuse, PT ;  /* 0x000000030c00720c */ /* 0x080fe40003f06270 */
[-C--:B------:R-:W-:Y:S02]  /*11bd0*/  ISETP.GE.AND P2, PT, R142, R3.reuse, PT ;  /* 0x000000038e00720c */ /* 0x080fe40003f46270 */
[CC--:B------:R-:W-:Y:S02]  /*11be0*/  ISETP.GE.AND P6, PT, R0.reuse, R3.reuse, PT ;  /* 0x000000030000720c */ /* 0x0c0fe40003fc6270 */
[----:B------:R-:W-:Y:S01]  /*11bf0*/  ISETP.GE.AND P5, PT, R0, R3, PT ;  /* 0x000000030000720c */ /* 0x000fe20003fa6270 */
[----:B------:R-:W-:Y:S01]  /*11c00*/  IMAD.SHL.U32 R0, R62, 0x40, RZ ;  /* 0x000000403e007824 */ /* 0x000fe200078e00ff */
[----:B------:R-:W-:-:S03]  /*11c10*/  LOP3.LUT R92, R92, 0xfffffe00, RZ, 0xc0, !PT ;  /* 0xfffffe005c5c7812 */ /* 0x000fc600078ec0ff */
[----:B--2---:R-:W2:Y:S02]  /*11c20*/  @!P1 LDC.64 R6, c[0x0][0x248] ;  /* 0x00009200ff069b82 */ /* 0x004ea40000000a00 */
[C---:B------:R-:W-:Y:S02]  /*11c30*/  IMAD R198, R59.reuse, 0x400, R92 ;  /* 0x000004003bc67824 */ /* 0x040fe400078e025c */
[----:B------:R-:W-:Y:S01]  /*11c40*/  @!PT LDS RZ, [RZ] ;  /* 0x00000000fffff984 */ /* 0x000fe20000000800 */
[----:B------:R-:W-:Y:S01]  /*11c50*/  @!PT LDS RZ, [RZ] ;  /* 0x00000000fffff984 */ /* 0x000fe20000000800 */
[----:B------:R-:W-:Y:S01]  /*11c60*/  @!PT LDS RZ, [RZ] ;  /* 0x00000000fffff984 */ /* 0x000fe20000000800 */
[----:B------:R-:W-:Y:S01]  /*11c70*/  @!P2 LDGSTS.E.BYPASS.LTC128B.128 [R201+0x6000], desc[UR6][R204.64] ;  /* 0x06000000ccc9afae */ /* 0x000fe2000b901d46 */
[----:B------:R-:W-:Y:S01]  /*11c80*/  IMAD R59, R59, 0x10, R60 ;  /* 0x000000103b3b7824 */ /* 0x000fe200078e023c */
[C---:B-1-34-:R-:W-:Y:S02]  /*11c90*/  @!P6 LEA R10, P4, R56.reuse, R204, 0x1 ;  /* 0x000000cc380ae211 */ /* 0x05afe400078808ff */
[----:B------:R-:W1:Y:S01]  /*11ca0*/  @!P0 LDC.64 R4, c[0x0][0x248] ;  /* 0x00009200ff048b82 */ /* 0x000e620000000a00 */
[----:B------:R-:W-:Y:S01]  /*11cb0*/  @!P2 LDGSTS.E.BYPASS.LTC128B.128 [R201+0x8000], desc[UR6][R204.64+0x80] ;  /* 0x08000080ccc9afae */ /* 0x000fe2000b901d46 */
[----:B------:R-:W-:-:S02]  /*11cc0*/  @!P6 LEA.HI.X R11, R56, R205, R57, 0x1, P4 ;  /* 0x000000cd380be211 */ /* 0x000fc400020f0c39 */
[----:B------:R-:W-:Y:S01]  /*11cd0*/  ISETP.GE.AND P4, PT, R2, R3, PT ;  /* 0x000000030200720c */ /* 0x000fe20003f86270 */
[----:B------:R-:W-:Y:S01]  /*11ce0*/  @!P2 LDGSTS.E.BYPASS.LTC128B.128 [R201+0xa000], desc[UR6][R204.64+0x100] ;  /* 0x0a000100ccc9afae */ /* 0x000fe2000b901d46 */
[----:B------:R-:W-:-:S03]  /*11cf0*/  SHF.R.S32.HI R2, RZ, 0x4, R131 ;  /* 0x00000004ff027819 */ /* 0x000fc60000011483 */
[----:B------:R-:W-:Y:S01]  /*11d00*/  @!P6 LDGSTS.E.BYPASS.LTC128B.128 [R201+0x6800], desc[UR6][R10.64] ;  /* 0x068000000ac9efae */ /* 0x000fe2000b901d46 */
[----:B------:R-:W-:-:S03]  /*11d10*/  LEA.HI R131, R131, R2, RZ, 0x1 ;  /* 0x0000000283837211 */ /* 0x000fc600078f08ff */
[----:B------:R-:W-:Y:S01]  /*11d20*/  @!P6 LDGSTS.E.BYPASS.LTC128B.128 [R201+0x8800], desc[UR6][R10.64+0x80] ;  /* 0x088000800ac9efae */ /* 0x000fe2000b901d46 */
[----:B------:R-:W-:Y:S02]  /*11d30*/  LOP3.LUT R131, R131, 0xfffffffe, RZ, 0xc0, !PT ;  /* 0xfffffffe83837812 */ /* 0x000fe400078ec0ff */
[----:B--2---:R-:W-:Y:S01]  /*11d40*/  @!P1 LEA R8, P2, R6, R204, 0x6 ;  /* 0x000000cc06089211 */ /* 0x004fe200078430ff */
[----:B------:R2:W-:Y:S01]  /*11d50*/  @!P6 LDGSTS.E.BYPASS.LTC128B.128 [R201+0xa800], desc[UR6][R10.64+0x100] ;  /* 0x0a8001000ac9efae */ /* 0x0005e2000b901d46 */
[C---:B------:R-:W-:Y:S01]  /*11d60*/  ISETP.GE.AND P6, PT, R142.reuse, R3, PT ;  /* 0x000000038e00720c */ /* 0x040fe20003fc6270 */
[----:B------:R-:W-:Y:S01]  /*11d70*/  IMAD.SHL.U32 R142, R142, 0x8, RZ ;  /* 0x000000088e8e7824 */ /* 0x000fe200078e00ff */
[----:B------:R-:W-:Y:S01]  /*11d80*/  @!P1 LEA.HI.X R9, R6, R205, R7, 0x6, P2 ;  /* 0x000000cd06099211 */ /* 0x000fe200010f3407 */
[----:B------:R-:W-:Y:S01]  /*11d90*/  IMAD.IADD R2, R2, 0x1, -R131 ;  /* 0x0000000102027824 */ /* 0x000fe200078e0a83 */
[----:B------:R-:W-:Y:S01]  /*11da0*/  ISETP.GE.AND P2, PT, R12, R3, PT ;  /* 0x000000030c00720c */ /* 0x000fe20003f46270 */
[----:B-1----:R-:W-:-:S02]  /*11db0*/  @!P0 IMAD.WIDE.U32 R6, R4, 0x60, R204 ;  /* 0x0000006004068825 */ /* 0x002fc400078e00cc */
[----:B------:R-:W-:Y:S01]  /*11dc0*/  @!P1 LDGSTS.E.BYPASS.LTC128B.128 [R201+0x7000], desc[UR6][R8.64] ;  /* 0x0700000008c99fae */ /* 0x000fe2000b901d46 */
[----:B------:R-:W-:Y:S01]  /*11dd0*/  LOP3.LUT R3, R0, 0x1c0, RZ, 0xc0, !PT ;  /* 0x000001c000037812 */ /* 0x000fe200078ec0ff */
[----:B------:R-:W-:Y:S02]  /*11de0*/  @!P0 IMAD R5, R5, 0x60, RZ ;  /* 0x0000006005058824 */ /* 0x000fe400078e02ff */
[----:B------:R-:W-:Y:S01]  /*11df0*/  @!P1 LDGSTS.E.BYPASS.LTC128B.128 [R201+0x9000], desc[UR6][R8.64+0x80] ;  /* 0x0900008008c99fae */ /* 0x000fe2000b901d46 */
[----:B------:R-:W-:Y:S01]  /*11e00*/  LOP3.LUT R142, R3, 0x8, R142, 0xf8, !PT ;  /* 0x00000008038e7812 */ /* 0x000fe200078ef88e */
[----:B------:R-:W-:Y:S02]  /*11e10*/  @!P0 IMAD.IADD R7, R5, 0x1, R7 ;  /* 0x0000000105078824 */ /* 0x000fe400078e0207 */
[----:B------:R1:W-:Y:S01]  /*11e20*/  @!P1 LDGSTS.E.BYPASS.LTC128B.128 [R201+0xb000], desc[UR6][R8.64+0x100] ;  /* 0x0b00010008c99fae */ /* 0x0003e2000b901d46 */
[----:B------:R-:W1:Y:S01]  /*11e30*/  @!P4 LDC.64 R4, c[0x0][0x250] ;  /* 0x00009400ff04cb82 */ /* 0x000e620000000a00 */
[----:B------:R-:W-:Y:S01]  /*11e40*/  SHF.R.U32.HI R197, RZ, 0x3, R3 ;  /* 0x00000003ffc57819 */ /* 0x000fe20000011603 */
[----:B------:R-:W-:Y:S01]  /*11e50*/  IMAD.SHL.U32 R3, R2, 0x8, RZ ;  /* 0x0000000802037824 */ /* 0x000fe200078e00ff */
[----:B------:R-:W-:Y:S01]  /*11e60*/  @!P0 LDGSTS.E.BYPASS.LTC128B.128 [R201+0x7800], desc[UR6][R6.64] ;  /* 0x0780000006c98fae */ /* 0x000fe2000b901d46 */
[----:B------:R-:W-:-:S02]  /*11e70*/  SHF.R.U32.HI R0, RZ, 0x3, R130 ;  /* 0x00000003ff007819 */ /* 0x000fc40000011682 */
[----:B------:R-:W-:Y:S01]  /*11e80*/  LOP3.LUT R197, R142, R197, RZ, 0x3c, !PT ;  /* 0x000000c58ec57212 */ /* 0x000fe200078e3cff */
[----:B------:R-:W-:Y:S01]  /*11e90*/  @!P0 LDGSTS.E.BYPASS.LTC128B.128 [R201+0x9800], desc[UR6][R6.64+0x80] ;  /* 0x0980008006c98fae */ /* 0x000fe2000b901d46 */
[----:B------:R-:W-:-:S03]  /*11ea0*/  LOP3.LUT R3, R130, 0x8, R3, 0xf8, !PT ;  /* 0x0000000882037812 */ /* 0x000fc600078ef803 */
[----:B------:R3:W-:Y:S01]  /*11eb0*/  @!P0 LDGSTS.E.BYPASS.LTC128B.128 [R201+0xb800], desc[UR6][R6.64+0x100] ;  /* 0x0b80010006c98fae */ /* 0x0007e2000b901d46 */
[----:B------:R-:W-:Y:S01]  /*11ec0*/  LEA R208, P0, R138, UR14, 0x1 ;  /* 0x0000000e8ad07c11 */ /* 0x000fe2000f8008ff */
[----:B------:R-:W-:Y:S01]  /*11ed0*/  IMAD R197, R2, 0x200, R197 ;  /* 0x0000020002c57824 */ /* 0x000fe200078e02c5 */
[----:B------:R-:W-:Y:S01]  /*11ee0*/  LOP3.LUT R3, R3, R0, RZ, 0x3c, !PT ;  /* 0x0000000003037212 */ /* 0x000fe200078e3cff */
[----:B------:R-:W0:Y:S01]  /*11ef0*/  LDGDEPBAR ;  /* 0x00000000000079af */ /* 0x000e220000000000 */
[----:B------:R-:W-:Y:S02]  /*11f00*/  LEA.HI.X R207, R138, UR15, R133, 0x1, P0 ;  /* 0x0000000f8acf7c11 */ /* 0x000fe400080f0c85 */
[----:B--2---:R-:W-:Y:S01]  /*11f10*/  @!P5 LEA R10, P1, R135, R208, 0x1 ;  /* 0x000000d0870ad211 */ /* 0x004fe200078208ff */
[----:B------:R-:W-:Y:S01]  /*11f20*/  IMAD.IADD R198, R3, 0x1, R198 ;  /* 0x0000000103c67824 */ /* 0x000fe200078e02c6 */
[----:B------:R-:W-:Y:S01]  /*11f30*/  LEA R197, R197, UR4, 0x1 ;  /* 0x00000004c5c57c11 */ /* 0x000fe2000f8e08ff */
[----:B------:R-:W-:Y:S01]  /*11f40*/  @!P6 IMAD.MOV.U32 R209, RZ, RZ, R207 ;  /* 0x000000ffffd1e224 */ /* 0x000fe200078e00cf */
[----:B------:R-:W-:-:S02]  /*11f50*/  @!P5 LEA.HI.X R11, R135, R207, R136, 0x1, P1 ;  /* 0x000000cf870bd211 */ /* 0x000fc400008f0c88 */
[----:B------:R-:W-:Y:S01]  /*11f60*/  LEA R198, R198, UR4, 0x1 ;  /* 0x00000004c6c67c11 */ /* 0x000fe2000f8e08ff */
[C---:B------:R-:W-:Y:S01]  /*11f70*/  VIADD R0, R197.reuse, 0x6000 ;  /* 0x00006000c5007836 */ /* 0x040fe20000000000 */
[C---:B-1----:R-:W-:Y:S01]  /*11f80*/  @!P4 LEA R8, P0, R4.reuse, R208, 0x6 ;  /* 0x000000d00408c211 */ /* 0x042fe200078030ff */
[----:B------:R-:W-:Y:S02]  /*11f90*/  VIADD R195, R197, 0x6020 ;  /* 0x00006020c5c37836 */ /* 0x000fe40000000000 */
[--C-:B------:R-:W-:Y:S01]  /*11fa0*/  IMAD R196, R47, 0x2, R198.reuse ;  /* 0x000000022fc47824 */ /* 0x100fe200078e02c6 */
[----:B------:R-:W-:Y:S01]  /*11fb0*/  @!P4 LEA.HI.X R9, R4, R207, R5, 0x6, P0 ;  /* 0x000000cf0409c211 */ /* 0x000fe200000f3405 */
[C---:B------:R-:W-:Y:S02]  /*11fc0*/  IMAD R194, R45.reuse, 0x2, R198 ;  /* 0x000000022dc27824 */ /* 0x040fe400078e02c6 */
[----:B------:R-:W-:Y:S01]  /*11fd0*/  IMAD R193, R45, 0x2, R196 ;  /* 0x000000022dc17824 */ /* 0x000fe200078e02c4 */
[----:B---3--:R-:W1:Y:S01]  /*11fe0*/  @!P2 LDC.64 R6, c[0x0][0x250] ;  /* 0x00009400ff06ab82 */ /* 0x008e620000000a00 */
[----:B------:R-:W-:-:S07]  /*11ff0*/  DEPBAR.LE SB0, 0x0 ;  /* 0x000080000000791a */ /* 0x000fce0000000000 */
[----:B------:R-:W-:Y:S01]  /*12000*/  BAR.SYNC.DEFER_BLOCKING 0x0 ;  /* 0x0000000000007b1d */ /* 0x000fe20000010000 */
[----:B-1----:R-:W-:-:S05]  /*12010*/  @!P2 IMAD R7, R7, 0x60, RZ ;  /* 0x000000600707a824 */ /* 0x002fca00078e02ff */
        /* <DEDUP_REMOVED lines=18> */
[----:B-1----:R-:W-:-:S03]  /*12140*/  @!P2 IMAD.MOV.U32 R209, RZ, RZ, R207 ;  /* 0x000000ffffd1a224 */ /* 0x002fc600078e00cf */
[----:B------:R-:W-:Y:S01]  /*12150*/  @P4 STS.128 [R201+0xd000], RZ ;  /* 0x00d000ffc9004388 */ /* 0x000fe20000000c00 */
[----:B------:R-:W-:-:S03]  /*12160*/  @!P2 IMAD.WIDE.U32 R4, R6, 0x60, R208 ;  /* 0x000000600604a825 */ /* 0x000fc600078e00d0 */
[----:B------:R-:W-:Y:S01]  /*12170*/  @P4 STS.128 [R201+0xf000], RZ ;  /* 0x00f000ffc9004388 */ /* 0x000fe20000000c00 */
[----:B------:R-:W-:-:S03]  /*12180*/  @!P2 IMAD.IADD R5, R7, 0x1, R5 ;  /* 0x000000010705a824 */ /* 0x000fc600078e0205 */
        /* <DEDUP_REMOVED lines=17> */
[----:B------:R-:W-:Y:S04]  /*122a0*/  LDSM.16.M88.4 R20, [R198] ;  /* 0x00000000c614783b */ /* 0x000fe80000000200 */
[----:B------:R-:W3:Y:S04]  /*122b0*/  LDSM.16.M88.4 R36, [R197+0x6800] ;  /* 0x00680000c524783b */ /* 0x000ee80000000200 */
[----:B------:R-:W2:Y:S02]  /*122c0*/  LDSM.16.M88.4 R80, [R197+0x6000] ;  /* 0x00600000c550783b */ /* 0x000ea40000000200 */
[----:B------:R-:W-:-:S02]  /*122d0*/  @P1 VIADD R195, R0, 0xffffffe0 ;  /* 0xffffffe000c31836 */ /* 0x000fc40000000000 */
[----:B------:R-:W4:Y:S01]  /*122e0*/  LDSM.16.M88.4 R28, [R197+0x7000] ;  /* 0x00700000c51c783b */ /* 0x000f220000000200 */
[----:B------:R-:W-:Y:S02]  /*122f0*/  IMAD.MOV.U32 R0, RZ, RZ, 0x40 ;  /* 0x00000040ff007424 */ /* 0x000fe400078e00ff */
[C---:B------:R-:W-:Y:S01]  /*12300*/  VIADD R187, R195.reuse, 0x800 ;  /* 0x00000800c3bb7836 */ /* 0x040fe20000000000 */
[----:B-1----:R-:W1:Y:S01]  /*12310*/  LDSM.16.M88.4 R8, [R197+0x7800] ;  /* 0x00780000c508783b */ /* 0x002e620000000200 */
[C---:B------:R-:W-:Y:S01]  /*12320*/  VIADD R186, R195.reuse, 0x1000 ;  /* 0x00001000c3ba7836 */ /* 0x040fe20000000000 */
[----:B------:R-:W-:Y:S01]  /*12330*/  SEL R0, R0, 0xffffffc0, !P2 ;  /* 0xffffffc000007807 */ /* 0x000fe20005000000 */
[C---:B------:R-:W-:Y:S01]  /*12340*/  VIADD R185, R195.reuse, 0x1800 ;  /* 0x00001800c3b97836 */ /* 0x040fe20000000000 */
[----:B------:R-:W-:Y:S01]  /*12350*/  LDSM.16.M88.4 R68, [R196] ;  /* 0x00000000c444783b */ /* 0x000fe20000000200 */
[----:B------:R-:W-:Y:S02]  /*12360*/  VIADD R183, R195, 0x2000 ;  /* 0x00002000c3b77836 */ /* 0x000fe40000000000 */
[----:B------:R-:W-:Y:S01]  /*12370*/  IMAD.IADD R191, R197, 0x1, R0 ;  /* 0x00000001c5bf7824 */ /* 0x000fe200078e0200 */
[----:B------:R-:W5:Y:S01]  /*12380*/  LDSM.16.M88.4 R64, [R195+0x800] ;  /* 0x00080000c340783b */ /* 0x000f620000000200 */
[----:B------:R-:W-:-:S02]  /*12390*/  IMAD.IADD R184, R0, 0x1, R195 ;  /* 0x0000000100b87824 */ /* 0x000fc400078e02c3 */
[C---:B------:R-:W-:Y:S01]  /*123a0*/  VIADD R182, R195.reuse, 0x2800 ;  /* 0x00002800c3b67836 */ /* 0x040fe20000000000 */
[----:B------:R-:W-:Y:S01]  /*123b0*/  LDSM.16.M88.4 R48, [R195+0x1800] ;  /* 0x00180000c330783b */ /* 0x000fe20000000200 */
[C---:B------:R-:W-:Y:S02]  /*123c0*/  VIADD R181, R195.reuse, 0x3000 ;  /* 0x00003000c3b57836 */ /* 0x040fe40000000000 */
[C---:B------:R-:W-:Y:S01]  /*123d0*/  VIADD R180, R195.reuse, 0x3800 ;  /* 0x00003800c3b47836 */ /* 0x040fe20000000000 */
[----:B------:R-:W5:Y:S01]  /*123e0*/  LDSM.16.M88.4 R72, [R195] ;  /* 0x00000000c348783b */ /* 0x000f620000000200 */
[C---:B------:R-:W-:Y:S02]  /*123f0*/  VIADD R179, R195.reuse, 0x4000 ;  /* 0x00004000c3b37836 */ /* 0x040fe40000000000 */
[C---:B------:R-:W-:Y:S01]  /*12400*/  VIADD R178, R195.reuse, 0x4800 ;  /* 0x00004800c3b27836 */ /* 0x040fe20000000000 */
[----:B------:R-:W5:Y:S01]  /*12410*/  LDSM.16.M88.4 R52, [R195+0x1000] ;  /* 0x00100000c334783b */ /* 0x000f620000000200 */
[----:B------:R-:W-:-:S02]  /*12420*/  VIADD R177, R195, 0x5000 ;  /* 0x00005000c3b17836 */ /* 0x000fc40000000000 */
[----:B------:R-:W-:Y:S01]  /*12430*/  VIADD R176, R195, 0x5800 ;  /* 0x00005800c3b07836 */ /* 0x000fe20000000000 */
[----:B------:R-:W-:Y:S01]  /*12440*/  LDSM.16.M88.4 R16, [R194] ;  /* 0x00000000c210783b */ /* 0x000fe20000000200 */
[C---:B---3--:R-:W-:Y:S03]  /*12450*/  HMMA.16816.F32 R40, R20.reuse, R36, RZ ;  /* 0x000000241428723c */ /* 0x048fe600000018ff */
[----:B------:R-:W-:Y:S04]  /*12460*/  LDSM.16.M88.4 R12, [R191+0x6000] ;  /* 0x00600000bf0c783b */ /* 0x000fe80000000200 */
[----:B------:R-:W-:Y:S01]  /*12470*/  LDSM.16.M88.4 R88, [R191+0x7000] ;  /* 0x00700000bf58783b */ /* 0x000fe20000000200 */
[C---:B--2---:R-:W-:Y:S03]  /*12480*/  HMMA.16816.F32 R4, R20.reuse, R80, RZ ;  /* 0x000000501404723c */ /* 0x044fe600000018ff */
[----:B------:R-:W-:Y:S03]  /*12490*/  LDSM.16.M88.4 R84, [R191+0x7800] ;  /* 0x00780000bf54783b */ /* 0x000fe60000000200 */
[C---:B----4-:R-:W-:Y:S01]  /*124a0*/  HMMA.16816.F32 R32, R20.reuse, R28, RZ ;  /* 0x0000001c1420723c */ /* 0x050fe200000018ff */
[----:B------:R-:W-:Y:S04]  /*124b0*/  LDSM.16.M88.4 R76, [R193] ;  /* 0x00000000c14c783b */ /* 0x000fe80000000200 */
[----:B------:R-:W0:Y:S01]  /*124c0*/  LDGDEPBAR ;  /* 0x00000000000079af */ /* 0x000e220000000000 */
[C---:B------:R-:W-:Y:S06]  /*124d0*/  HMMA.16816.F32 R80, R20.reuse, R82, RZ ;  /* 0x000000521450723c */ /* 0x040fec00000018ff */
[C---:B------:R-:W-:Y:S06]  /*124e0*/  HMMA.16816.F32 R36, R20.reuse, R38, RZ ;  /* 0x000000261424723c */ /* 0x040fec00000018ff */
[C---:B------:R-:W-:Y:S06]  /*124f0*/  HMMA.16816.F32 R28, R20.reuse, R30, RZ ;  /* 0x0000001e141c723c */ /* 0x040fec00000018ff */
[C---:B-1----:R-:W-:Y:S06]  /*12500*/  HMMA.16816.F32 R24, R20.reuse, R8, RZ ;  /* 0x000000081418723c */ /* 0x042fec00000018ff */
[----:B------:R-:W-:Y:S01]  /*12510*/  HMMA.16816.F32 R20, R20, R10, RZ ;  /* 0x0000000a1414723c */ /* 0x000fe200000018ff */
[----:B------:R-:W1:Y:S05]  /*12520*/  LDSM.16.M88.4 R8, [R191+0x6800] ;  /* 0x00680000bf08783b */ /* 0x000e6a0000000200 */
[C---:B-----5:R-:W-:Y:S06]  /*12530*/  HMMA.16816.F32 R40, R68.reuse, R64, R40 ;  /* 0x000000404428723c */ /* 0x060fec0000001828 */
[C---:B------:R-:W-:Y:S06]  /*12540*/  HMMA.16816.F32 R4, R68.reuse, R72, R4 ;  /* 0x000000484404723c */ /* 0x040fec0000001804 */
[C---:B------:R-:W-:Y:S06]  /*12550*/  HMMA.16816.F32 R24, R68.reuse, R48, R24 ;  /* 0x000000304418723c */ /* 0x040fec0000001818 */
[C---:B------:R-:W-:Y:S01]  /*12560*/  HMMA.16816.F32 R80, R68.reuse, R74, R80 ;  /* 0x0000004a4450723c */ /* 0x040fe20000001850 */
[----:B------:R-:W-:Y:S05]  /*12570*/  LDSM.16.M88.4 R72, [R184] ;  /* 0x00000000b848783b */ /* 0x000fea0000000200 */
[C---:B------:R-:W-:Y:S01]  /*12580*/  HMMA.16816.F32 R36, R68.reuse, R66, R36 ;  /* 0x000000424424723c */ /* 0x040fe20000001824 */
[----:B------:R-:W-:Y:S05]  /*12590*/  LDSM.16.M88.4 R64, [R184+0x1000] ;  /* 0x00100000b840783b */ /* 0x000fea0000000200 */
[C---:B------:R-:W-:Y:S01]  /*125a0*/  HMMA.16816.F32 R48, R68.reuse, R50, R20 ;  /* 0x000000324430723c */ /* 0x040fe20000001814 */
[----:B------:R-:W2:Y:S05]  /*125b0*/  LDSM.16.M88.4 R20, [R184+0x800] ;  /* 0x00080000b814783b */ /* 0x000eaa0000000200 */
[C---:B------:R-:W-:Y:S06]  /*125c0*/  HMMA.16816.F32 R32, R68.reuse, R52, R32 ;  /* 0x000000344420723c */ /* 0x040fec0000001820 */
[----:B------:R-:W-:Y:S01]  /*125d0*/  HMMA.16816.F32 R28, R68, R54, R28 ;  /* 0x00000036441c723c */ /* 0x000fe2000000181c */
[----:B------:R-:W3:Y:S04]  /*125e0*/  LDSM.16.M88.4 R52, [R184+0x1800] ;  /* 0x00180000b834783b */ /* 0x000ee80000000200 */
[----:B------:R-:W-:Y:S01]  /*125f0*/  LDSM.16.M88.4 R68, [R198+0x2000] ;  /* 0x00200000c644783b */ /* 0x000fe20000000200 */
[C---:B-1----:R-:W-:Y:S06]  /*12600*/  HMMA.16816.F32 R40, R16.reuse, R8, R40 ;  /* 0x000000081028723c */ /* 0x042fec0000001828 */
[C---:B------:R-:W-:Y:S06]  /*12610*/  HMMA.16816.F32 R4, R16.reuse, R12, R4 ;  /* 0x0000000c1004723c */ /* 0x040fec0000001804 */
[C---:B------:R-:W-:Y:S01]  /*12620*/  HMMA.16816.F32 R80, R16.reuse, R14, R80 ;  /* 0x0000000e1050723c */ /* 0x040fe20000001850 */
[----:B------:R-:W-:Y:S05]  /*12630*/  LDSM.16.M88.4 R12, [R197+0x8000] ;  /* 0x00800000c50c783b */ /* 0x000fea0000000200 */
[C---:B------:R-:W-:Y:S01]  /*12640*/  HMMA.16816.F32 R36, R16.reuse, R10, R36 ;  /* 0x0000000a1024723c */ /* 0x040fe20000001824 */
[----:B------:R-:W1:Y:S05]  /*12650*/  LDSM.16.M88.4 R8, [R197+0x8800] ;  /* 0x00880000c508783b */ /* 0x000e6a0000000200 */
[C---:B------:R-:W-:Y:S06]  /*12660*/  HMMA.16816.F32 R32, R16.reuse, R88, R32 ;  /* 0x000000581020723c */ /* 0x040fec0000001820 */
[C---:B------:R-:W-:Y:S06]  /*12670*/  HMMA.16816.F32 R28, R16.reuse, R90, R28 ;  /* 0x0000005a101c723c */ /* 0x040fec000000181c */
[C---:B------:R-:W-:Y:S06]  /*12680*/  HMMA.16816.F32 R24, R16.reuse, R84, R24 ;  /* 0x000000541018723c */ /* 0x040fec0000001818 */
[----:B------:R-:W-:Y:S01]  /*12690*/  HMMA.16816.F32 R48, R16, R86, R48 ;  /* 0x000000561030723c */ /* 0x000fe20000001830 */
[----:B------:R-:W4:Y:S04]  /*126a0*/  LDSM.16.M88.4 R84, [R197+0x9000] ;  /* 0x00900000c554783b */ /* 0x000f280000000200 */
[----:B------:R-:W5:Y:S01]  /*126b0*/  LDSM.16.M88.4 R16, [R197+0x9800] ;  /* 0x00980000c510783b */ /* 0x000f620000000200 */
[C---:B--2---:R-:W-:Y:S06]  /*126c0*/  HMMA.16816.F32 R40, R76.reuse, R20, R40 ;  /* 0x000000144c28723c */ /* 0x044fec0000001828 */
[C---:B------:R-:W-:Y:S06]  /*126d0*/  HMMA.16816.F32 R4, R76.reuse, R72, R4 ;  /* 0x000000484c04723c */ /* 0x040fec0000001804 */
[C---:B------:R-:W-:Y:S01]  /*126e0*/  HMMA.16816.F32 R88, R76.reuse, R74, R80 ;  /* 0x0000004a4c58723c */ /* 0x040fe20000001850 */
[----:B------:R-:W-:Y:S04]  /*126f0*/  LDSM.16.M88.4 R80, [R196+0x2000] ;  /* 0x00200000c450783b */ /* 0x000fe80000000200 */
[----:B------:R-:W-:Y:S01]  /*12700*/  LDSM.16.M88.4 R72, [R195+0x2000] ;  /* 0x00200000c348783b */ /* 0x000fe20000000200 */
[C---:B------:R-:W-:Y:S03]  /*12710*/  HMMA.16816.F32 R36, R76.reuse, R22, R36 ;  /* 0x000000164c24723c */ /* 0x040fe60000001824 */
[----:B------:R-:W2:Y:S03]  /*12720*/  LDSM.16.M88.4 R20, [R195+0x2800] ;  /* 0x00280000c314783b */ /* 0x000ea60000000200 */
[C---:B------:R-:W-:Y:S06]  /*12730*/  HMMA.16816.F32 R32, R76.reuse, R64, R32 ;  /* 0x000000404c20723c */ /* 0x040fec0000001820 */
[C---:B------:R-:W-:Y:S01]  /*12740*/  HMMA.16816.F32 R28, R76.reuse, R66, R28 ;  /* 0x000000424c1c723c */ /* 0x040fe2000000181c */
[----:B------:R-:W2:Y:S05]  /*12750*/  LDSM.16.M88.4 R64, [R195+0x3000] ;  /* 0x00300000c340783b */ /* 0x000eaa0000000200 */
[C---:B---3--:R-:W-:Y:S06]  /*12760*/  HMMA.16816.F32 R24, R76.reuse, R52, R24 ;  /* 0x000000344c18723c */ /* 0x048fec0000001818 */
        /* <DEDUP_REMOVED lines=9> */
[C---:B----4-:R-:W-:Y:S06]  /*12800*/  HMMA.16816.F32 R32, R68.reuse, R84, R32 ;  /* 0x000000544420723c */ /* 0x050fec0000001820 */
[C---:B------:R-:W-:Y:S01]  /*12810*/  HMMA.16816.F32 R28, R68.reuse, R86, R28 ;  /* 0x00000056441c723c */ /* 0x040fe2000000181c */
[----:B------:R-:W-:Y:S05]  /*12820*/  LDSM.16.M88.4 R84, [R193+0x2000] ;  /* 0x00200000c154783b */ /* 0x000fea0000000200 */
[C---:B-----5:R-:W-:Y:S06]  /*12830*/  HMMA.16816.F32 R24, R68.reuse, R16, R24 ;  /* 0x000000104418723c */ /* 0x060fec0000001818 */
[----:B------:R-:W-:Y:S01]  /*12840*/  HMMA.16816.F32 R48, R68, R18, R48 ;  /* 0x000000124430723c */ /* 0x000fe20000001830 */
[----:B------:R-:W4:Y:S04]  /*12850*/  LDSM.16.M88.4 R68, [R191+0x9000] ;  /* 0x00900000bf44783b */ /* 0x000f280000000200 */
[----:B------:R-:W5:Y:S01]  /*12860*/  LDSM.16.M88.4 R16, [R191+0x9800] ;  /* 0x00980000bf10783b */ /* 0x000f620000000200 */
[C---:B--2---:R-:W-:Y:S06]  /*12870*/  HMMA.16816.F32 R40, R80.reuse, R20, R40 ;  /* 0x000000145028723c */ /* 0x044fec0000001828 */
[C---:B------:R-:W-:Y:S06]  /*12880*/  HMMA.16816.F32 R4, R80.reuse, R72, R4 ;  /* 0x000000485004723c */ /* 0x040fec0000001804 */
[C---:B------:R-:W-:Y:S01]  /*12890*/  HMMA.16816.F32 R88, R80.reuse, R74, R88 ;  /* 0x0000004a5058723c */ /* 0x040fe20000001858 */
[----:B------:R-:W-:Y:S05]  /*128a0*/  LDSM.16.M88.4 R72, [R184+0x2000] ;  /* 0x00200000b848783b */ /* 0x000fea0000000200 */
[C---:B------:R-:W-:Y:S01]  /*128b0*/  HMMA.16816.F32 R36, R80.reuse, R22, R36 ;  /* 0x000000165024723c */ /* 0x040fe20000001824 */
[----:B------:R-:W2:Y:S05]  /*128c0*/  LDSM.16.M88.4 R20, [R184+0x2800] ;  /* 0x00280000b814783b */ /* 0x000eaa0000000200 */
        /* <DEDUP_REMOVED lines=21> */
[C---:B------:R-:W-:Y:S06]  /*12a20*/  HMMA.16816.F32 R4, R84.reuse, R72, R4 ;  /* 0x000000485404723c */ /* 0x040fec0000001804 */
[C---:B------:R-:W-:Y:S01]  /*12a30*/  HMMA.16816.F32 R88, R84.reuse, R74, R88 ;  /* 0x0000004a5458723c */ /* 0x040fe20000001858 */
[----:B------:R-:W-:Y:S05]  /*12a40*/  LDSM.16.M88.4 R72, [R195+0x4000] ;  /* 0x00400000c348783b */ /* 0x000fea0000000200 */
[C---:B------:R-:W-:Y:S01]  /*12a50*/  HMMA.16816.F32 R36, R84.reuse, R22, R36 ;  /* 0x000000165424723c */ /* 0x040fe20000001824 */
[----:B------:R-:W2:Y:S05]  /*12a60*/  LDSM.16.M88.4 R20, [R195+0x4800] ;  /* 0x00480000c314783b */ /* 0x000eaa0000000200 */
[C---:B------:R-:W-:Y:S06]  /*12a70*/  HMMA.16816.F32 R32, R84.reuse, R64, R32 ;  /* 0x000000405420723c */ /* 0x040fec0000001820 */
[C---:B---3--:R-:W-:Y:S06]  /*12a80*/  HMMA.16816.F32 R24, R84.reuse, R52, R24 ;  /* 0x000000345418723c */ /* 0x048fec0000001818 */
[----:B------:R-:W-:Y:S01]  /*12a90*/  HMMA.16816.F32 R48, R84, R54, R48 ;  /* 0x000000365430723c */ /* 0x000fe20000001830 */
[----:B------:R-:W3:Y:S05]  /*12aa0*/  LDSM.16.M88.4 R52, [R195+0x5000] ;  /* 0x00500000c334783b */ /* 0x000eea0000000200 */
[----:B-1----:R-:W-:Y:S06]  /*12ab0*/  HMMA.16816.F32 R40, R80, R8, R40 ;  /* 0x000000085028723c */ /* 0x002fec0000001828 */
[----:B------:R-:W-:Y:S01]  /*12ac0*/  HMMA.16816.F32 R28, R84, R66, R28 ;  /* 0x00000042541c723c */ /* 0x000fe2000000181c */
[----:B------:R-:W-:Y:S04]  /*12ad0*/  LDSM.16.M88.4 R64, [R191+0xa000] ;  /* 0x00a00000bf40783b */ /* 0x000fe80000000200 */
[----:B------:R-:W-:Y:S01]  /*12ae0*/  LDSM.16.M88.4 R84, [R195+0x5800] ;  /* 0x00580000c354783b */ /* 0x000fe20000000200 */
[C---:B------:R-:W-:Y:S06]  /*12af0*/  HMMA.16816.F32 R4, R80.reuse, R12, R4 ;  /* 0x0000000c5004723c */ /* 0x040fec0000001804 */
[C---:B------:R-:W-:Y:S01]  /*12b00*/  HMMA.16816.F32 R88, R80.reuse, R14, R88 ;  /* 0x0000000e5058723c */ /* 0x040fe20000001858 */
[----:B------:R-:W-:Y:S05]  /*12b10*/  LDSM.16.M88.4 R12, [R194+0x4000] ;  /* 0x00400000c20c783b */ /* 0x000fea0000000200 */
[C---:B------:R-:W-:Y:S01]  /*12b20*/  HMMA.16816.F32 R36, R80.reuse, R10, R36 ;  /* 0x0000000a5024723c */ /* 0x040fe20000001824 */
[----:B------:R-:W1:Y:S05]  /*12b30*/  LDSM.16.M88.4 R8, [R191+0xa800] ;  /* 0x00a80000bf08783b */ /* 0x000e6a0000000200 */
[C---:B----4-:R-:W-:Y:S06]  /*12b40*/  HMMA.16816.F32 R32, R80.reuse, R68, R32 ;  /* 0x000000445020723c */ /* 0x050fec0000001820 */
[C---:B-----5:R-:W-:Y:S06]  /*12b50*/  HMMA.16816.F32 R24, R80.reuse, R16, R24 ;  /* 0x000000105018723c */ /* 0x060fec0000001818 */
[----:B------:R-:W-:Y:S01]  /*12b60*/  HMMA.16816.F32 R48, R80, R18, R48 ;  /* 0x000000125030723c */ /* 0x000fe20000001830 */
[----:B------:R-:W4:Y:S05]  /*12b70*/  LDSM.16.M88.4 R16, [R191+0xb000] ;  /* 0x00b00000bf10783b */ /* 0x000f2a0000000200 */
[----:B--2---:R-:W-:Y:S06]  /*12b80*/  HMMA.16816.F32 R40, R76, R20, R40 ;  /* 0x000000144c28723c */ /* 0x004fec0000001828 */
[----:B------:R-:W-:Y:S01]  /*12b90*/  HMMA.16816.F32 R28, R80, R70, R28 ;  /* 0x00000046501c723c */ /* 0x000fe2000000181c */
[----:B------:R-:W-:Y:S01]  /*12ba0*/  SHF.R.S32.HI R21, RZ, 0x1f, R58 ;  /* 0x0000001fff157819 */ /* 0x000fe2000001143a */
[----:B------:R-:W-:Y:S03]  /*12bb0*/  LDSM.16.M88.4 R68, [R193+0x4000] ;  /* 0x00400000c144783b */ /* 0x000fe60000000200 */
[----:B------:R-:W-:Y:S01]  /*12bc0*/  LEA.HI R0, R21, R58, RZ, 0x5 ;  /* 0x0000003a15007211 */ /* 0x000fe200078f28ff */
[C---:B------:R-:W-:Y:S01]  /*12bd0*/  HMMA.16816.F32 R36, R76.reuse, R22, R36 ;  /* 0x000000164c24723c */ /* 0x040fe20000001824 */
[----:B------:R-:W-:Y:S05]  /*12be0*/  LDSM.16.M88.4 R20, [R184+0x4800] ;  /* 0x00480000b814783b */ /* 0x000fea0000000200 */
[C---:B---3--:R-:W-:Y:S06]  /*12bf0*/  HMMA.16816.F32 R32, R76.reuse, R52, R32 ;  /* 0x000000344c20723c */ /* 0x048fec0000001820 */
[----:B------:R-:W-:Y:S01]  /*12c00*/  HMMA.16816.F32 R4, R76, R72, R4 ;  /* 0x000000484c04723c */ /* 0x000fe20000001804 */
[----:B------:R-:W-:-:S05]  /*12c10*/  LOP3.LUT R53, R0, 0xffffffe0, RZ, 0xc0, !PT ;  /* 0xffffffe000357812 */ /* 0x000fca00078ec0ff */
[----:B------:R-:W-:Y:S01]  /*12c20*/  HMMA.16816.F32 R88, R76, R74, R88 ;  /* 0x0000004a4c58723c */ /* 0x000fe20000001858 */
[C---:B------:R-:W-:Y:S01]  /*12c30*/  IMAD.IADD R0, R58.reuse, 0x1, -R53 ;  /* 0x000000013a007824 */ /* 0x040fe200078e0a35 */
[----:B------:R-:W2:Y:S01]  /*12c40*/  LDSM.16.M88.4 R72, [R184+0x4000] ;  /* 0x00400000b848783b */ /* 0x000ea20000000200 */
[----:B------:R-:W-:-:S03]  /*12c50*/  IMAD.SHL.U32 R58, R58, 0x2, RZ ;  /* 0x000000023a3a7824 */ /* 0x000fc600078e00ff */
[----:B-1----:R-:W-:Y:S06]  /*12c60*/  HMMA.16816.F32 R40, R12, R8, R40 ;  /* 0x000000080c28723c */ /* 0x002fec0000001828 */
[----:B------:R-:W-:Y:S01]  /*12c70*/  HMMA.16816.F32 R28, R76, R54, R28 ;  /* 0x000000364c1c723c */ /* 0x000fe2000000181c */
[----:B------:R-:W-:Y:S01]  /*12c80*/  SHF.R.S32.HI R9, RZ, 0x1f, R0 ;  /* 0x0000001fff097819 */ /* 0x000fe20000011400 */
[----:B------:R-:W-:Y:S03]  /*12c90*/  LDSM.16.M88.4 R52, [R184+0x5000] ;  /* 0x00500000b834783b */ /* 0x000fe60000000200 */
[----:B------:R-:W-:Y:S01]  /*12ca0*/  LEA.HI R0, R9, R0, RZ, 0x2 ;  /* 0x0000000009007211 */ /* 0x000fe200078f10ff */
[----:B------:R-:W-:Y:S01]  /*12cb0*/  HMMA.16816.F32 R36, R12, R10, R36 ;  /* 0x0000000a0c24723c */ /* 0x000fe20000001824 */
[----:B------:R-:W1:Y:S02]  /*12cc0*/  LDSM.16.M88.4 R8, [R191+0xb800] ;  /* 0x00b80000bf08783b */ /* 0x000e640000000200 */
[----:B------:R-:W-:-:S03]  /*12cd0*/  SHF.R.S32.HI R0, RZ, 0x2, R0 ;  /* 0x00000002ff007819 */ /* 0x000fc60000011400 */
[----:B------:R-:W-:Y:S01]  /*12ce0*/  HMMA.16816.F32 R4, R12, R64, R4 ;  /* 0x000000400c04723c */ /* 0x000fe20000001804 */
[----:B------:R-:W-:-:S04]  /*12cf0*/  IADD3 R0, R59, 0x1, R0 ;  /* 0x000000013b007810 */ /* 0x000fc80007ffe000 */
[----:B------:R-:W-:Y:S01]  /*12d00*/  IADD3 R0, R61, R0, -R199 ;  /* 0x000000003d007210 */ /* 0x000fe20007ffe8c7 */
[C---:B------:R-:W-:Y:S04]  /*12d10*/  HMMA.16816.F32 R88, R12.reuse, R66, R88 ;  /* 0x000000420c58723c */ /* 0x040fe80000001858 */
[----:B------:R-:W-:Y:S02]  /*12d20*/  VIADD R0, R0, UR5 ;  /* 0x0000000500007c36 */ /* 0x000fe40008000000 */
[----:B----4-:R-:W-:Y:S03]  /*12d30*/  HMMA.16816.F32 R32, R12, R16, R32 ;  /* 0x000000100c20723c */ /* 0x010fe60000001820 */
[----:B------:R-:W-:-:S02]  /*12d40*/  VIMNMX R2, R0, R61, PT ;  /* 0x0000003d00027248 */ /* 0x000fc40003fe0100 */
[----:B------:R-:W-:Y:S01]  /*12d50*/  VIADDMNMX R209, R0, 0x8, R61, PT ;  /* 0x0000000800d17846 */ /* 0x000fe2000380013d */
[----:B------:R-:W-:Y:S01]  /*12d60*/  HMMA.16816.F32 R24, R76, R84, R24 ;  /* 0x000000544c18723c */ /* 0x000fe20000001818 */
[----:B------:R-:W-:Y:S02]  /*12d70*/  LOP3.LUT R17, R58, 0x6, RZ, 0xc0, !PT ;  /* 0x000000063a117812 */ /* 0x000fe400078ec0ff */
[----:B------:R-:W-:-:S03]  /*12d80*/  LOP3.LUT R0, R3, R92, RZ, 0xfc, !PT ;  /* 0x0000005c03007212 */ /* 0x000fc600078efcff */
[----:B------:R-:W-:Y:S01]  /*12d90*/  IMAD.IADD R58, R44, 0x1, R17 ;  /* 0x000000012c3a7824 */ /* 0x000fe200078e0211 */
[----:B------:R-:W-:Y:S03]  /*12da0*/  HMMA.16816.F32 R28, R12, R18, R28 ;  /* 0x000000120c1c723c */ /* 0x000fe6000000181c */
[C---:B------:R-:W-:Y:S02]  /*12db0*/  VIADD R16, R58.reuse, 0x1 ;  /* 0x000000013a107836 */ /* 0x040fe40000000000 */
[----:B------:R-:W-:Y:S01]  /*12dc0*/  VIADD R3, R58, 0x8 ;  /* 0x000000083a037836 */ /* 0x000fe20000000000 */
[----:B------:R-:W-:Y:S02]  /*12dd0*/  HMMA.16816.F32 R48, R76, R86, R48 ;  /* 0x000000564c30723c */ /* 0x000fe40000001830 */
[C---:B------:R-:W-:Y:S02]  /*12de0*/  ISETP.GE.AND P1, PT, R16.reuse, R2, PT ;  /* 0x000000021000720c */ /* 0x040fe40003f26270 */
[----:B------:R-:W-:-:S02]  /*12df0*/  ISETP.GE.AND P6, PT, R16, R209, PT ;  /* 0x000000d11000720c */ /* 0x000fc40003fc6270 */
[----:B------:R-:W3:Y:S01]  /*12e00*/  LDSM.16.M88.4 R16, [R184+0x5800] ;  /* 0x00580000b810783b */ /* 0x000ee20000000200 */
[----:B--2---:R-:W-:Y:S01]  /*12e10*/  HMMA.16816.F32 R4, R68, R72, R4 ;  /* 0x000000484404723c */ /* 0x004fe20000001804 */
[----:B------:R-:W-:Y:S01]  /*12e20*/  ISETP.GE.AND P0, PT, R3, R2, PT ;  /* 0x000000020300720c */ /* 0x000fe20003f06270 */
[----:B------:R-:W-:-:S04]  /*12e30*/  DEPBAR.LE SB0, 0x0 ;  /* 0x000080000000791a */ /* 0x000fc80000000000 */
[----:B------:R-:W-:Y:S01]  /*12e40*/  HMMA.16816.F32 R88, R68, R74, R88 ;  /* 0x0000004a4458723c */ /* 0x000fe20000001858 */
[----:B------:R-:W-:Y:S01]  /*12e50*/  ISETP.GE.AND P4, PT, R3, R209, PT ;  /* 0x000000d10300720c */ /* 0x000fe20003f86270 */
[----:B------:R-:W-:-:S04]  /*12e60*/  VIADD R3, R58, 0x11 ;  /* 0x000000113a037836 */ /* 0x000fc80000000000 */
[----:B------:R-:W-:Y:S06]  /*12e70*/  HMMA.16816.F32 R40, R68, R20, R40 ;  /* 0x000000144428723c */ /* 0x000fec0000001828 */
[----:B-1----:R-:W-:Y:S01]  /*12e80*/  HMMA.16816.F32 R24, R12, R8, R24 ;  /* 0x000000080c18723c */ /* 0x002fe20000001818 */
[C---:B------:R-:W-:Y:S02]  /*12e90*/  VIADD R20, R58.reuse, 0x9 ;  /* 0x000000093a147836 */ /* 0x040fe40000000000 */
[----:B------:R-:W-:-:S03]  /*12ea0*/  VIADD R21, R58, 0x10 ;  /* 0x000000103a157836 */ /* 0x000fc60000000000 */
[----:B------:R-:W-:Y:S01]  /*12eb0*/  HMMA.16816.F32 R36, R68, R22, R36 ;  /* 0x000000164424723c */ /* 0x000fe20000001824 */
[CC--:B------:R-:W-:Y:S02]  /*12ec0*/  ISETP.GE.AND P5, PT, R20.reuse, R2.reuse, PT ;  /* 0x000000021400720c */ /* 0x0c0fe40003fa6270 */
[-C--:B------:R-:W-:Y:S02]  /*12ed0*/  ISETP.GE.AND P2, PT, R20, R209.reuse, PT ;  /* 0x000000d11400720c */ /* 0x080fe40003f46270 */
[----:B------:R-:W-:Y:S01]  /*12ee0*/  FSEL R20, R5, -INF , !P1 ;  /* 0xff80000005147808 */ /* 0x000fe20004800000 */
[----:B------:R-:W-:Y:S01]  /*12ef0*/  HMMA.16816.F32 R48, R12, R10, R48 ;  /* 0x0000000a0c30723c */ /* 0x000fe20000001830 */
[----:B------:R-:W-:Y:S01]  /*12f00*/  FSEL R88, R88, -INF , !P0 ;  /* 0xff80000058587808 */ /* 0x000fe20004000000 */
[----:B------:R-:W-:Y:S01]  /*12f10*/  VIADD R5, R58, 0x19 ;  /* 0x000000193a057836 */ /* 0x000fe20000000000 */
[C---:B------:R-:W-:Y:S02]  /*12f20*/  ISETP.GE.AND P1, PT, R21.reuse, R2, PT ;  /* 0x000000021500720c */ /* 0x040fe40003f26270 */
[----:B------:R-:W-:Y:S01]  /*12f30*/  ISETP.GE.AND P0, PT, R21, R209, PT ;  /* 0x000000d11500720c */ /* 0x000fe20003f06270 */
[----:B------:R-:W-:Y:S01]  /*12f40*/  HMMA.16816.F32 R32, R68, R52, R32 ;  /* 0x000000344420723c */ /* 0x000fe20000001820 */
[----:B------:R-:W-:-:S02]  /*12f50*/  FSEL R21, R90, -INF , !P4 ;  /* 0xff8000005a157808 */ /* 0x000fc40006000000 */
[----:B------:R-:W-:Y:S02]  /*12f60*/  FSEL R22, R89, -INF , !P5 ;  /* 0xff80000059167808 */ /* 0x000fe40006800000 */
[CC--:B------:R-:W-:Y:S01]  /*12f70*/  ISETP.GE.AND P4, PT, R3.reuse, R2.reuse, PT ;  /* 0x000000020300720c */ /* 0x0c0fe20003f86270 */
[C---:B------:R-:W-:Y:S01]  /*12f80*/  HMMA.16816.F32 R28, R68.reuse, R54, R28 ;  /* 0x00000036441c723c */ /* 0x040fe2000000181c */
[----:B------:R-:W-:Y:S01]  /*12f90*/  ISETP.GE.AND P5, PT, R3, R209, PT ;  /* 0x000000d10300720c */ /* 0x000fe20003fa6270 */
[----:B------:R-:W-:Y:S01]  /*12fa0*/  VIADD R3, R58, 0x18 ;  /* 0x000000183a037836 */ /* 0x000fe20000000000 */
[----:B------:R-:W-:Y:S02]  /*12fb0*/  FSEL R91, R91, -INF , !P2 ;  /* 0xff8000005b5b7808 */ /* 0x000fe40005000000 */
[----:B------:R-:W-:Y:S01]  /*12fc0*/  FSEL R8, R40, -INF , !P1 ;  /* 0xff80000028087808 */ /* 0x000fe20004800000 */
[----:B---3--:R-:W-:Y:S01]  /*12fd0*/  HMMA.16816.F32 R24, R68, R16, R24 ;  /* 0x000000104418723c */ /* 0x008fe20000001818 */
[----:B------:R-:W-:Y:S01]  /*12fe0*/  BAR.SYNC.DEFER_BLOCKING 0x0 ;  /* 0x0000000000007b1d */ /* 0x000fe20000010000 */
[----:B------:R-:W-:-:S02]  /*12ff0*/  ISETP.GE.AND P2, PT, R3, R2, PT ;  /* 0x000000020300720c */ /* 0x000fc40003f46270 */
[----:B------:R-:W-:Y:S01]  /*13000*/  ISETP.GE.AND P1, PT, R3, R209, PT ;  /* 0x000000d10300720c */ /* 0x000fe20003f26270 */
[----:B------:R-:W-:Y:S01]  /*13010*/  VIADD R3, R58, 0x20 ;  /* 0x000000203a037836 */ /* 0x000fe20000000000 */
[----:B------:R-:W-:Y:S01]  /*13020*/  FSEL R15, R43, -INF , !P5 ;  /* 0xff8000002b0f7808 */ /* 0x000fe20006800000 */
[----:B------:R-:W-:Y:S01]  /*13030*/  HMMA.16816.F32 R48, R68, R18, R48 ;  /* 0x000000124430723c */ /* 0x000fe20000001830 */
[----:B------:R-:W-:Y:S02]  /*13040*/  FSEL R12, R36, -INF , !P2 ;  /* 0xff800000240c7808 */ /* 0x000fe40005000000 */
[----:B------:R-:W-:Y:S02]  /*13050*/  FSEL R13, R42, -INF , !P0 ;  /* 0xff8000002a0d7808 */ /* 0x000fe40004000000 */
[----:B------:R-:W-:Y:S02]  /*13060*/  FSEL R14, R41, -INF , !P4 ;  /* 0xff800000290e7808 */ /* 0x000fe40006000000 */
[----:B------:R-:W-:-:S02]  /*13070*/  ISETP.GE.AND P5, PT, R3, R2, PT ;  /* 0x000000020300720c */ /* 0x000fc40003fa6270 */
[-C--:B------:R-:W-:Y:S01]  /*13080*/  ISETP.GE.AND P2, PT, R3, R209.reuse, PT ;  /* 0x000000d10300720c */ /* 0x080fe20003f46270 */
[C---:B------:R-:W-:Y:S01]  /*13090*/  VIADD R3, R58.reuse, 0x28 ;  /* 0x000000283a037836 */ /* 0x040fe20000000000 */
[C---:B------:R-:W-:Y:S02]  /*130a0*/  ISETP.GE.AND P0, PT, R5.reuse, R2, PT ;  /* 0x000000020500720c */ /* 0x040fe40003f06270 */
[----:B------:R-:W-:Y:S01]  /*130b0*/  ISETP.GE.AND P4, PT, R5, R209, PT ;  /* 0x000000d10500720c */ /* 0x000fe20003f86270 */
[----:B------:R-:W-:Y:S01]  /*130c0*/  VIADD R5, R58, 0x21 ;  /* 0x000000213a057836 */ /* 0x000fe20000000000 */
[----:B------:R-:W-:Y:S02]  /*130d0*/  FSEL R162, R32, -INF , !P5 ;  /* 0xff80000020a27808 */ /* 0x000fe40006800000 */
[----:B------:R-:W-:Y:S02]  /*130e0*/  FSEL R9, R39, -INF , !P4 ;  /* 0xff80000027097808 */ /* 0x000fe40006000000 */
[----:B------:R-:W-:-:S02]  /*130f0*/  FSEL R11, R38, -INF , !P1 ;  /* 0xff800000260b7808 */ /* 0x000fc40004800000 */
[----:B------:R-:W-:Y:S02]  /*13100*/  FSEL R10, R37, -INF , !P0 ;  /* 0xff800000250a7808 */ /* 0x000fe40004000000 */
[CC--:B------:R-:W-:Y:S02]  /*13110*/  ISETP.GE.AND P4, PT, R3.reuse, R2.reuse, PT ;  /* 0x000000020300720c */ /* 0x0c0fe40003f86270 */
[-C--:B------:R-:W-:Y:S01]  /*13120*/  ISETP.GE.AND P5, PT, R3, R209.reuse, PT ;  /* 0x000000d10300720c */ /* 0x080fe20003fa6270 */
[C---:B------:R-:W-:Y:S01]  /*13130*/  VIADD R3, R58.reuse, 0x30 ;  /* 0x000000303a037836 */ /* 0x040fe20000000000 */
[C---:B------:R-:W-:Y:S02]  /*13140*/  ISETP.GE.AND P1, PT, R5.reuse, R2, PT ;  /* 0x000000020500720c */ /* 0x040fe40003f26270 */
[----:B------:R-:W-:Y:S01]  /*13150*/  ISETP.GE.AND P0, PT, R5, R209, PT ;  /* 0x000000d10500720c */ /* 0x000fe20003f06270 */
[----:B------:R-:W-:Y:S01]  /*13160*/  VIADD R5, R58, 0x29 ;  /* 0x000000293a057836 */ /* 0x000fe20000000000 */
[----:B------:R-:W-:-:S02]  /*13170*/  FSEL R164, R28, -INF , !P4 ;  /* 0xff8000001ca47808 */ /* 0x000fc40006000000 */
[----:B------:R-:W-:Y:S02]  /*13180*/  FSEL R215, R35, -INF , !P0 ;  /* 0xff80000023d77808 */ /* 0x000fe40004000000 */
[----:B------:R-:W-:Y:S02]  /*13190*/  FSEL R167, R34, -INF , !P2 ;  /* 0xff80000022a77808 */ /* 0x000fe40005000000 */
[CC--:B------:R-:W-:Y:S02]  /*131a0*/  ISETP.GE.AND P0, PT, R3.reuse, R2.reuse, PT ;  /* 0x000000020300720c */ /* 0x0c0fe40003f06270 */
[----:B------:R-:W-:Y:S01]  /*131b0*/  ISETP.GE.AND P4, PT, R3, R209, PT ;  /* 0x000000d10300720c */ /* 0x000fe20003f86270 */
[----:B------:R-:W-:Y:S01]  /*131c0*/  VIADD R3, R58, 0x31 ;  /* 0x000000313a037836 */ /* 0x000fe20000000000 */
[----:B------:R-:W-:Y:S02]  /*131d0*/  ISETP.GE.AND P2, PT, R5, R2, PT ;  /* 0x000000020500720c */ /* 0x000fe40003f46270 */
[----:B------:R-:W-:-:S02]  /*131e0*/  FSEL R213, R30, -INF , !P5 ;  /* 0xff8000001ed57808 */ /* 0x000fc40006800000 */
[----:B------:R-:W-:Y:S02]  /*131f0*/  FSEL R168, R29, -INF , !P2 ;  /* 0xff8000001da87808 */ /* 0x000fe40005000000 */
[CC--:B------:R-:W-:Y:S02]  /*13200*/  ISETP.GE.AND P5, PT, R3.reuse, R2.reuse, PT ;  /* 0x000000020300720c */ /* 0x0c0fe40003fa6270 */
[----:B------:R-:W-:Y:S01]  /*13210*/  ISETP.GE.AND P2, PT, R3, R209, PT ;  /* 0x000000d10300720c */ /* 0x000fe20003f46270 */
[----:B------:R-:W-:Y:S01]  /*13220*/  VIADD R3, R58, 0x39 ;  /* 0x000000393a037836 */ /* 0x000fe20000000000 */
[----:B------:R-:W-:Y:S02]  /*13230*/  FSEL R214, R24, -INF , !P0 ;  /* 0xff80000018d67808 */ /* 0x000fe40004000000 */
[----:B------:R-:W-:Y:S02]  /*13240*/  ISETP.GE.AND P0, PT, R58, R2, PT ;  /* 0x000000023a00720c */ /* 0x000fe40003f06270 */
[----:B------:R-:W-:-:S02]  /*13250*/  FSEL R172, R33, -INF , !P1 ;  /* 0xff80000021ac7808 */ /* 0x000fc40004800000 */
[----:B------:R-:W-:Y:S02]  /*13260*/  FSEL R4, R4, -INF , !P0 ;  /* 0xff80000004047808 */ /* 0x000fe40004000000 */
[-C--:B------:R-:W-:Y:S02]  /*13270*/  ISETP.GE.AND P0, PT, R3, R209.reuse, PT ;  /* 0x000000d10300720c */ /* 0x080fe40003f06270 */
[----:B------:R-:W-:Y:S01]  /*13280*/  ISETP.GE.AND P1, PT, R5, R209, PT ;  /* 0x000000d10500720c */ /* 0x000fe20003f26270 */
[----:B------:R-:W-:Y:S01]  /*13290*/  VIADD R5, R58, 0x38 ;  /* 0x000000383a057836 */ /* 0x000fe20000000000 */
[----:B------:R-:W-:Y:S02]  /*132a0*/  FSEL R166, R51, -INF , !P0 ;  /* 0xff80000033a67808 */ /* 0x000fe40004000000 */
[----:B------:R-:W-:Y:S02]  /*132b0*/  ISETP.GE.AND P0, PT, R134, 0x2, PT ;  /* 0x000000028600780c */ /* 0x000fe40003f06270 */
[----:B------:R-:W-:-:S02]  /*132c0*/  FSEL R173, R31, -INF , !P1 ;  /* 0xff8000001fad7808 */ /* 0x000fc40004800000 */
[----:B------:R-:W-:Y:S02]  /*132d0*/  FSEL R7, R7, -INF , !P6 ;  /* 0xff80000007077808 */ /* 0x000fe40007000000 */
[----:B------:R-:W-:Y:S02]  /*132e0*/  FSEL R175, R26, -INF , !P4 ;  /* 0xff8000001aaf7808 */ /* 0x000fe40006000000 */
[----:B------:R-:W-:Y:S02]  /*132f0*/  FSEL R212, R25, -INF , !P5 ;  /* 0xff80000019d47808 */ /* 0x000fe40006800000 */
[C---:B------:R-:W-:Y:S02]  /*13300*/  ISETP.GE.AND P6, PT, R5.reuse, R2, PT ;  /* 0x000000020500720c */ /* 0x040fe40003fc6270 */
[-C--:B------:R-:W-:Y:S02]  /*13310*/  ISETP.GE.AND P1, PT, R5, R209.reuse, PT ;  /* 0x000000d10500720c */ /* 0x080fe40003f26270 */
        /* <DEDUP_REMOVED lines=10> */
[C---:B------:R-:W-:Y:S01]  /*133c0*/  VIADD R24, R44.reuse, 0xffffffc0 ;  /* 0xffffffc02c187836 */ /* 0x040fe20000000000 */
[----:B------:R-:W-:Y:S01]  /*133d0*/  IABS R19, R44 ;  /* 0x0000002c00137213 */ /* 0x000fe20000000000 */
[----:B------:R-:W-:Y:S01]  /*133e0*/  ULDC.64 UR12, c[0x0][0x248] ;  /* 0x00009200000c7ab9 */ /* 0x000fe20000000a00 */
[----:B------:R-:W-:Y:S02]  /*133f0*/  ULDC.64 UR8, c[0x0][0x230] ;  /* 0x00008c0000087ab9 */ /* 0x000fe40000000a00 */
[----:B------:R-:W-:Y:S02]  /*13400*/  IABS R16, R24 ;  /* 0x0000001800107213 */ /* 0x000fe40000000000 */
[-C--:B-1----:R-:W-:Y:S02]  /*13410*/  IABS R3, R17.reuse ;  /* 0x0000001100037213 */ /* 0x082fe40000000000 */
[----:B------:R-:W-:-:S02]  /*13420*/  LOP3.LUT R44, R44, R17, RZ, 0x3c, !PT ;  /* 0x000000112c2c7212 */ /* 0x000fc400078e3cff */
[----:B------:R-:W1:Y:S01]  /*13430*/  I2F.RP R18, R3 ;  /* 0x0000000300127306 */ /* 0x000e620000209400 */
[----:B------:R-:W-:Y:S02]  /*13440*/  LOP3.LUT R24, R24, R17, RZ, 0x3c, !PT ;  /* 0x0000001118187212 */ /* 0x000fe400078e3cff */
[----:B------:R-:W-:-:S05]  /*13450*/  ISETP.GE.AND P4, PT, R44, RZ, PT ;  /* 0x000000ff2c00720c */ /* 0x000fca0003f86270 */
        /* <DEDUP_REMOVED lines=22> */
[----:B------:R-:W-:-:S02]  /*135c0*/  @!P2 IADD3 R23, R23, 0x1, RZ ;  /* 0x000000011717a810 */ /* 0x000fc40007ffe0ff */
[----:B------:R-:W-:-:S07]  /*135d0*/  ISETP.NE.AND P2, PT, R17, RZ, PT ;  /* 0x000000ff1100720c */ /* 0x000fce0003f45270 */
        /* <DEDUP_REMOVED lines=16> */
[----:B------:R-:W-:-:S03]  /*136e0*/  IMAD.WIDE.U32 R18, R17, UR12, RZ ;  /* 0x0000000c11127c25 */ /* 0x000fc6000f8e00ff */
        /* <DEDUP_REMOVED lines=8> */
.L_x_2409:
[----:B------:R-:W-:Y:S02]  /*13770*/  ULDC UR12, c[0x0][0x248] ;  /* 0x00009200000c7ab9 */ /* 0x000fe40000000800 */
[----:B------:R-:W-:-:S06]  /*13780*/  USHF.L.U32 UR5, UR12, 0x6, URZ ;  /* 0x000000060c057899 */ /* 0x000fcc000800063f */
[----:B------:R-:W-:-:S04]  /*13790*/  IADD3 R17, RZ, -UR5, RZ ;  /* 0x80000005ff117c10 */ /* 0x000fc8000fffe0ff */
[----:B------:R-:W-:-:S07]  /*137a0*/  SHF.R.S32.HI R3, RZ, 0x1f, R17 ;  /* 0x0000001fff037819 */ /* 0x000fce0000011411 */
.L_x_2410:
[----:B------:R-:W-:Y:S01]  /*137b0*/  IADD3 R56, P2, P1, R140, R17, R56 ;  /* 0x000000118c387210 */ /* 0x000fe2000795e038 */
[----:B------:R-:W-:Y:S01]  /*137c0*/  USHF.L.U32 UR8, UR12, 0x5, URZ ;  /* 0x000000050c087899 */ /* 0x000fe2000800063f */
[C---:B------:R-:W-:Y:S01]  /*137d0*/  LEA R204, P5, R17.reuse, R204, 0x1 ;  /* 0x000000cc11cc7211 */ /* 0x040fe200078a08ff */
[----:B------:R-:W-:Y:S01]  /*137e0*/  ULDC UR5, c[0x0][0x24c] ;  /* 0x0000930000057ab9 */ /* 0x000fe20000000800 */
[C---:B------:R-:W-:Y:S01]  /*137f0*/  IADD3 R140, P4, R17.reuse, R140, RZ ;  /* 0x0000008c118c7210 */ /* 0x040fe20007f9e0ff */
[----:B------:R-:W-:Y:S01]  /*13800*/  USHF.L.U64.HI UR5, UR12, 0x5, UR5 ;  /* 0x000000050c057899 */ /* 0x000fe20008010205 */
[----:B------:R-:W-:Y:S02]  /*13810*/  LEA.HI.X R205, R17, R205, R3, 0x1, P5 ;  /* 0x000000cd11cd7211 */ /* 0x000fe400028f0c03 */
[----:B------:R-:W-:Y:S01]  /*13820*/  IADD3.X R57, R46, R3, R57, P2, P1 ;  /* 0x000000032e397210 */ /* 0x000fe200017e2439 */
[----:B------:R-:W-:Y:S01]  /*13830*/  IMAD.X R3, R3, 0x1, R46, P4 ;  /* 0x0000000103037824 */ /* 0x000fe200020e062e */
[----:B------:R-:W-:Y:S01]  /*13840*/  LEA R18, P2, R140, UR10, 0x1 ;  /* 0x0000000a8c127c11 */ /* 0x000fe2000f8408ff */
[----:B------:R-:W-:Y:S01]  /*13850*/  @!PT LDS RZ, [RZ] ;  /* 0x00000000fffff984 */ /* 0x000fe20000000800 */
[----:B------:R-:W-:Y:S01]  /*13860*/  @!PT LDS RZ, [RZ] ;  /* 0x00000000fffff984 */ /* 0x000fe20000000800 */
[----:B------:R-:W-:Y:S01]  /*13870*/  @!PT LDS RZ, [RZ] ;  /* 0x00000000fffff984 */ /* 0x000fe20000000800 */
[----:B------:R1:W-:Y:S01]  /*13880*/  LDGSTS.E.BYPASS.LTC128B.128 [R201+0x6000], desc[UR6][R204.64] ;  /* 0x06000000ccc97fae */ /* 0x0003e2000b901d46 */
[----:B------:R-:W-:-:S02]  /*13890*/  LEA R16, P1, R56, UR10, 0x1 ;  /* 0x0000000a38107c11 */ /* 0x000fc4000f8208ff */
[----:B------:R-:W-:Y:S02]  /*138a0*/  LEA.HI.X R19, R140, UR11, R3, 0x1, P2 ;  /* 0x0000000b8c137c11 */ /* 0x000fe400090f0c03 */
[----:B------:R-:W-:Y:S02]  /*138b0*/  IADD3 R24, P2, R204, UR8, RZ ;  /* 0x00000008cc187c10 */ /* 0x000fe4000ff5e0ff */
[----:B------:R-:W-:Y:S01]  /*138c0*/  LEA.HI.X R17, R56, UR11, R57, 0x1, P1 ;  /* 0x0000000b38117c11 */ /* 0x000fe200088f0c39 */
[----:B------:R1:W-:Y:S01]  /*138d0*/  LDGSTS.E.BYPASS.LTC128B.128 [R201+0x8000], desc[UR6][R18.64+0x80] ;  /* 0x0800008012c97fae */ /* 0x0003e2000b901d46 */
[----:B------:R-:W-:Y:S02]  /*138e0*/  IADD3.X R25, R205, UR5, RZ, P2, !PT ;  /* 0x00000005cd197c10 */ /* 0x000fe400097fe4ff */
[----:B------:R-:W-:Y:S01]  /*138f0*/  IADD3 R28, P2, R24, UR8, RZ ;  /* 0x00000008181c7c10 */ /* 0x000fe2000ff5e0ff */
[----:B------:R1:W-:Y:S01]  /*13900*/  LDGSTS.E.BYPASS.LTC128B.128 [R201+0xa000], desc[UR6][R18.64+0x100] ;  /* 0x0a00010012c97fae */ /* 0x0003e2000b901d46 */
[----:B------:R-:W-:-:S02]  /*13910*/  IADD3 R26, P1, R16, UR8, RZ ;  /* 0x00000008101a7c10 */ /* 0x000fc4000ff3e0ff */
[----:B------:R-:W-:Y:S01]  /*13920*/  IADD3.X R29, R25, UR5, RZ, P2, !PT ;  /* 0x00000005191d7c10 */ /* 0x000fe200097fe4ff */
[----:B------:R1:W-:Y:S01]  /*13930*/  LDGSTS.E.BYPASS.LTC128B.128 [R201+0x6800], desc[UR6][R24.64] ;  /* 0x0680000018c97fae */ /* 0x0003e2000b901d46 */
[----:B------:R-:W-:Y:S02]  /*13940*/  IADD3.X R27, R17, UR5, RZ, P1, !PT ;  /* 0x00000005111b7c10 */ /* 0x000fe40008ffe4ff */
[----:B------:R-:W-:Y:S01]  /*13950*/  IADD3 R30, P2, R28, UR8, RZ ;  /* 0x000000081c1e7c10 */ /* 0x000fe2000ff5e0ff */
[----:B------:R1:W-:Y:S01]  /*13960*/  LDGSTS.E.BYPASS.LTC128B.128 [R201+0x8800], desc[UR6][R16.64+0x80] ;  /* 0x0880008010c97fae */ /* 0x0003e2000b901d46 */
[----:B------:R-:W-:Y:S02]  /*13970*/  IADD3 R32, P1, R26, UR8, RZ ;  /* 0x000000081a207c10 */ /* 0x000fe4000ff3e0ff */
[----:B------:R-:W-:Y:S01]  /*13980*/  IADD3.X R31, R29, UR5, RZ, P2, !PT ;  /* 0x000000051d1f7c10 */ /* 0x000fe200097fe4ff */
[----:B------:R1:W-:Y:S01]  /*13990*/  LDGSTS.E.BYPASS.LTC128B.128 [R201+0xa800], desc[UR6][R16.64+0x100] ;  /* 0x0a80010010c97fae */ /* 0x0003e2000b901d46 */
[----:B------:R-:W-:-:S03]  /*139a0*/  IADD3.X R33, R27, UR5, RZ, P1, !PT ;  /* 0x000000051b217c10 */ /* 0x000fc60008ffe4ff */
[----:B------:R1:W-:Y:S04]  /*139b0*/  LDGSTS.E.BYPASS.LTC128B.128 [R201+0x7000], desc[UR6][R28.64] ;  /* 0x070000001cc97fae */ /* 0x0003e8000b901d46 */
[----:B------:R1:W-:Y:S04]  /*139c0*/  LDGSTS.E.BYPASS.LTC128B.128 [R201+0x9000], desc[UR6][R26.64+0x80] ;  /* 0x090000801ac97fae */ /* 0x0003e8000b901d46 */
[----:B------:R1:W-:Y:S04]  /*139d0*/  LDGSTS.E.BYPASS.LTC128B.128 [R201+0xb000], desc[UR6][R26.64+0x100] ;  /* 0x0b0001001ac97fae */ /* 0x0003e8000b901d46 */
[----:B------:R1:W-:Y:S04]  /*139e0*/  LDGSTS.E.BYPASS.LTC128B.128 [R201+0x7800], desc[UR6][R30.64] ;  /* 0x078000001ec97fae */ /* 0x0003e8000b901d46 */
[----:B------:R1:W-:Y:S04]  /*139f0*/  LDGSTS.E.BYPASS.LTC128B.128 [R201+0x9800], desc[UR6][R32.64+0x80] ;  /* 0x0980008020c97fae */ /* 0x0003e8000b901d46 */
[----:B------:R1:W-:Y:S04]  /*13a00*/  LDGSTS.E.BYPASS.LTC128B.128 [R201+0xb800], desc[UR6][R32.64+0x100] ;  /* 0x0b80010020c97fae */ /* 0x0003e8000b901d46 */
[----:B------:R-:W0:Y:S02]  /*13a10*/  LDGDEPBAR ;  /* 0x00000000000079af */ /* 0x000e240000000000 */
.L_x_2408:
        /* <DEDUP_REMOVED lines=28> */
[----:B-1----:R-:W-:Y:S02]  /*13be0*/  FMNMX.FTZ R19, R169, R6, !PT ;  /* 0x00000006a9137209 */ /* 0x002fe40007810000 */
        /* <DEDUP_REMOVED lines=51> */
[----:B------:R-:W3:Y:S01]  /*13f20*/  LDSM.16.MT88.4 R12, [R190+0xc800] ;  /* 0x00c80000be0c783b */ /* 0x000ee20000004200 */
[--C-:B------:R-:W-:Y:S01]  /*13f30*/  FFMA.FTZ R163, R172, UR10, -R211.reuse ;  /* 0x0000000aaca37c23 */ /* 0x100fe200080108d3 */
[--C-:B------:R-:W-:Y:S01]  /*13f40*/  FFMA.FTZ R165, R168, UR10, -R211.reuse ;  /* 0x0000000aa8a57c23 */ /* 0x100fe200080108d3 */
[--C-:B------:R-:W-:Y:S01]  /*13f50*/  FFMA.FTZ R162, R162, UR10, -R211.reuse ;  /* 0x0000000aa2a27c23 */ /* 0x100fe200080108d3 */
[----:B------:R-:W4:Y:S01]  /*13f60*/  LDSM.16.MT88.4 R8, [R192+0xe800] ;  /* 0x00e80000c008783b */ /* 0x000f220000004200 */
[--C-:B------:R-:W-:Y:S01]  /*13f70*/  FFMA.FTZ R164, R164, UR10, -R211.reuse ;  /* 0x0000000aa4a47c23 */ /* 0x100fe200080108d3 */
[--C-:B------:R-:W-:Y:S01]  /*13f80*/  FFMA.FTZ R167, R167, UR10, -R170.reuse ;  /* 0x0000000aa7a77c23 */ /* 0x100fe200080108aa */
[----:B------:R-:W-:Y:S01]  /*13f90*/  MUFU.EX2 R157, R157 ;  /* 0x0000009d009d7308 */ /* 0x000fe20000000800 */
[----:B------:R-:W5:Y:S01]  /*13fa0*/  LDSM.16.MT88.4 R20, [R189+0xe800] ;  /* 0x00e80000bd14783b */ /* 0x000f620000004200 */
[--C-:B------:R-:W-:Y:S01]  /*13fb0*/  FFMA.FTZ R168, R215, UR10, -R170.reuse ;  /* 0x0000000ad7a87c23 */ /* 0x100fe200080108aa */
[--C-:B------:R-:W-:Y:S01]  /*13fc0*/  FFMA.FTZ R172, R213, UR10, -R170.reuse ;  /* 0x0000000ad5ac7c23 */ /* 0x100fe200080108aa */
[--C-:B------:R-:W-:Y:S01]  /*13fd0*/  FFMA.FTZ R173, R173, UR10, -R170.reuse ;  /* 0x0000000aadad7c23 */ /* 0x100fe200080108aa */
[----:B------:R-:W-:Y:S01]  /*13fe0*/  LDSM.16.MT88.4 R32, [R189+0xc800] ;  /* 0x00c80000bd20783b */ /* 0x000fe20000004200 */
[--C-:B------:R-:W-:Y:S01]  /*13ff0*/  FFMA.FTZ R213, R214, UR10, -R211.reuse ;  /* 0x0000000ad6d57c23 */ /* 0x100fe200080108d3 */
[--C-:B------:R-:W-:Y:S01]  /*14000*/  FFMA.FTZ R212, R212, UR10, -R211.reuse ;  /* 0x0000000ad4d47c23 */ /* 0x100fe200080108d3 */
[----:B------:R-:W1:Y:S01]  /*14010*/  MUFU.EX2 R154, R154 ;  /* 0x0000009a009a7308 */ /* 0x000e620000000800 */
[----:B--2---:R-:W-:Y:S01]  /*14020*/  F2FP.F16.F32.PACK_AB R116, R158, R159 ;  /* 0x0000009f9e74723e */ /* 0x004fe200000000ff */
[----:B------:R-:W-:Y:S01]  /*14030*/  LDSM.16.MT88.4 R140, [R192+0xc800] ;  /* 0x00c80000c08c783b */ /* 0x000fe20000004200 */
        /* <DEDUP_REMOVED lines=9> */
[----:B------:R-:W-:-:S04]  /*140d0*/  FADD.FTZ R158, R159, R158 ;  /* 0x0000009e9f9e7221 */ /* 0x000fc80000010000 */
[----:B------:R-:W2:Y:S01]  /*140e0*/  MUFU.EX2 R161, R161 ;  /* 0x000000a100a17308 */ /* 0x000ea20000000800 */
[----:B-1----:R-:W-:Y:S01]  /*140f0*/  F2FP.F16.F32.PACK_AB R118, R154, R157 ;  /* 0x0000009d9a76723e */ /* 0x002fe200000000ff */
[----:B------:R-:W-:-:S04]  /*14100*/  FADD.FTZ R157, R157, R158 ;  /* 0x0000009e9d9d7221 */ /* 0x000fc80000010000 */
[----:B------:R-:W-:Y:S02]  /*14110*/  FADD.FTZ R154, R154, R157 ;  /* 0x0000009d9a9a7221 */ /* 0x000fe40000010000 */
[----:B------:R-:W-:Y:S08]  /*14120*/  MUFU.EX2 R156, R156 ;  /* 0x0000009c009c7308 */ /* 0x000ff00000000800 */
[----:B------:R-:W1:Y:S01]  /*14130*/  MUFU.EX2 R155, R155 ;  /* 0x0000009b009b7308 */ /* 0x000e620000000800 */
[----:B--2---:R-:W-:Y:S01]  /*14140*/  F2FP.F16.F32.PACK_AB R117, R161, R160 ;  /* 0x000000a0a175723e */ /* 0x004fe200000000ff */
[----:B------:R-:W-:-:S06]  /*14150*/  FADD.FTZ R161, R160, R161 ;  /* 0x000000a1a0a17221 */ /* 0x000fcc0000010000 */
[----:B------:R-:W-:Y:S08]  /*14160*/  MUFU.EX2 R153, R153 ;  /* 0x0000009900997308 */ /* 0x000ff00000000800 */
[----:B------:R-:W2:Y:S01]  /*14170*/  MUFU.EX2 R150, R150 ;  /* 0x0000009600967308 */ /* 0x000ea20000000800 */
[----:B-1----:R-:W-:Y:S01]  /*14180*/  F2FP.F16.F32.PACK_AB R119, R155, R156 ;  /* 0x0000009c9b77723e */ /* 0x002fe200000000ff */
[----:B------:R-:W-:-:S04]  /*14190*/  FADD.FTZ R156, R156, R161 ;  /* 0x000000a19c9c7221 */ /* 0x000fc80000010000 */
[----:B------:R-:W-:Y:S02]  /*141a0*/  FADD.FTZ R155, R155, R156 ;  /* 0x0000009c9b9b7221 */ /* 0x000fe40000010000 */
[C---:B------:R-:W-:Y:S01]  /*141b0*/  HMMA.16816.F32 R64, R116.reuse, R68, RZ ;  /* 0x000000447440723c */ /* 0x040fe200000018ff */
[----:B------:R-:W-:Y:S05]  /*141c0*/  MUFU.EX2 R151, R151 ;  /* 0x0000009700977308 */ /* 0x000fea0000000800 */
[C---:B------:R-:W-:Y:S03]  /*141d0*/  HMMA.16816.F32 R40, R116.reuse, R4, RZ ;  /* 0x000000047428723c */ /* 0x040fe600000018ff */
[----:B------:R-:W1:Y:S03]  /*141e0*/  MUFU.EX2 R0, R0 ;  /* 0x0000000000007308 */ /* 0x000e660000000800 */
        /* <DEDUP_REMOVED lines=8> */
[----:B-1----:R-:W-:Y:S01]  /*14270*/  F2FP.F16.F32.PACK_AB R6, R0, R151 ;  /* 0x000000970006723e */ /* 0x002fe200000000ff */
[----:B------:R-:W-:-:S03]  /*14280*/  FADD.FTZ R151, R151, R150 ;  /* 0x0000009697977221 */ /* 0x000fc60000010000 */
[C---:B------:R-:W-:Y:S01]  /*14290*/  HMMA.16816.F32 R88, R116.reuse, R92, RZ ;  /* 0x0000005c7458723c */ /* 0x040fe200000018ff */
[----:B------:R-:W-:Y:S02]  /*142a0*/  FADD.FTZ R151, R0, R151 ;  /* 0x0000009700977221 */ /* 0x000fe40000010000 */
[----:B------:R-:W-:Y:S03]  /*142b0*/  MUFU.EX2 R148, R148 ;  /* 0x0000009400947308 */ /* 0x000fe60000000800 */
[C---:B------:R-:W-:Y:S05]  /*142c0*/  HMMA.16816.F32 R84, R116.reuse, R86, RZ ;  /* 0x000000567454723c */ /* 0x040fea00000018ff */
[----:B------:R-:W1:Y:S01]  /*142d0*/  MUFU.EX2 R137, R137 ;  /* 0x0000008900897308 */ /* 0x000e620000000800 */
[----:B--2---:R-:W-:Y:S01]  /*142e0*/  F2FP.F16.F32.PACK_AB R5, R149, R152 ;  /* 0x000000989505723e */ /* 0x004fe200000000ff */
        /* <DEDUP_REMOVED lines=11> */
[C---:B---3--:R-:W-:Y:S01]  /*143a0*/  HMMA.16816.F32 R40, R4.reuse, R12, R40 ;  /* 0x0000000c0428723c */ /* 0x048fe20000001828 */
        /* <DEDUP_REMOVED lines=12> */
[C---:B-----5:R-:W-:Y:S05]  /*14470*/  HMMA.16816.F32 R80, R4.reuse, R20, R80 ;  /* 0x000000140450723c */ /* 0x060fea0000001850 */
[----:B------:R-:W5:Y:S01]  /*14480*/  MUFU.EX2 R173, R173 ;  /* 0x000000ad00ad7308 */ /* 0x000f620000000800 */
[C---:B------:R-:W-:Y:S01]  /*14490*/  HMMA.16816.F32 R84, R4.reuse, R22, R84 ;  /* 0x000000160454723c */ /* 0x040fe20000001854 */
[----:B------:R-:W1:Y:S05]  /*144a0*/  LDSM.16.MT88.4 R20, [R189+0x10800] ;  /* 0x01080000bd14783b */ /* 0x000e6a0000004200 */
[C---:B------:R-:W-:Y:S01]  /*144b0*/  HMMA.16816.F32 R88, R4.reuse, R16, R88 ;  /* 0x000000100458723c */ /* 0x040fe20000001858 */
[----:B------:R-:W-:Y:S05]  /*144c0*/  MUFU.EX2 R213, R213 ;  /* 0x000000d500d57308 */ /* 0x000fea0000000800 */
[----:B------:R-:W-:Y:S01]  /*144d0*/  HMMA.16816.F32 R92, R4, R18, R92 ;  /* 0x00000012045c723c */ /* 0x000fe2000000185c */
[----:B------:R-:W4:Y:S02]  /*144e0*/  LDSM.16.MT88.4 R16, [R188+0x10800] ;  /* 0x01080000bc10783b */ /* 0x000f240000004200 */
[----:B------:R-:W5:Y:S03]  /*144f0*/  MUFU.EX2 R212, R212 ;  /* 0x000000d400d47308 */ /* 0x000f660000000800 */
        /* <DEDUP_REMOVED lines=39> */
[C---:B----4-:R-:W-:Y:S06]  /*14770*/  HMMA.16816.F32 R120, R4.reuse, R16, R120 ;  /* 0x000000100478723c */ /* 0x050fec0000001878 */
[----:B------:R-:W-:Y:S01]  /*14780*/  HMMA.16816.F32 R116, R4, R18, R116 ;  /* 0x000000120474723c */ /* 0x000fe20000001874 */
[----:B------:R-:W4:Y:S06]  /*14790*/  LDSM.16.MT88.4 R16, [R192+0x11000] ;  /* 0x01100000c010783b */ /* 0x000f2c0000004200 */
[----:B------:R-:W-:Y:S01]  /*147a0*/  F2FP.F16.F32.PACK_AB R4, R163, R162 ;  /* 0x000000a2a304723e */ /* 0x000fe200000000ff */
[----:B------:R-:W-:Y:S01]  /*147b0*/  FADD.FTZ R162, R162, R151 ;  /* 0x00000097a2a27221 */ /* 0x000fe20000010000 */
[C---:B------:R-:W-:Y:S01]  /*147c0*/  F2FP.F16.F32.PACK_AB R5, R168.reuse, R167 ;  /* 0x000000a7a805723e */ /* 0x040fe200000000ff */
[----:B------:R-:W-:Y:S01]  /*147d0*/  FADD.FTZ R167, R167, R148 ;  /* 0x00000094a7a77221 */ /* 0x000fe20000010000 */
[----:B------:R-:W-:Y:S01]  /*147e0*/  F2FP.F16.F32.PACK_AB R6, R165, R164 ;  /* 0x000000a4a506723e */ /* 0x000fe200000000ff */
[----:B------:R-:W-:Y:S01]  /*147f0*/  FADD.FTZ R163, R163, R162 ;  /* 0x000000a2a3a37221 */ /* 0x000fe20000010000 */
[----:B-----5:R-:W-:Y:S01]  /*14800*/  F2FP.F16.F32.PACK_AB R7, R173, R172 ;  /* 0x000000acad07723e */ /* 0x020fe200000000ff */
        /* <DEDUP_REMOVED lines=14> */
[C---:B----4-:R-:W-:Y:S06]  /*148f0*/  HMMA.16816.F32 R96, R4.reuse, R16, R96 ;  /* 0x000000100460723c */ /* 0x050fec0000001860 */
        /* <DEDUP_REMOVED lines=73> */
[----:B------:R-:W-:Y:S01]  /*14d90*/  ULDC.64 UR8, c[0x0][0x250] ;  /* 0x0000940000087ab9 */ /* 0x000fe20000000a00 */
[----:B------:R-:W-:Y:S02]  /*14da0*/  ULDC.64 UR4, c[0x0][0x238] ;  /* 0x00008e0000047ab9 */ /* 0x000fe40000000a00 */
        /* <DEDUP_REMOVED lines=47> */
[----:B------:R-:W-:-:S04]  /*150a0*/  IMAD R0, R5, UR9, R0 ;  /* 0x0000000905007c24 */ /* 0x000fc8000f8e0200 */
[----:B------:R-:W-:Y:S01]  /*150b0*/  IMAD.IADD R9, R9, 0x1, R0 ;  /* 0x0000000109097824 */ /* 0x000fe200078e0200 */
[----:B--2---:R-:W-:-:S04]  /*150c0*/  IADD3 R6, -R7, R6, RZ ;  /* 0x0000000607067210 */ /* 0x004fc80007ffe1ff */
[----:B------:R-:W-:-:S05]  /*150d0*/  SHF.R.S32.HI R4, RZ, 0x1f, R6 ;  /* 0x0000001fff047819 */ /* 0x000fca0000011406 */
[----:B------:R-:W-:-:S04]  /*150e0*/  IMAD R5, R4, UR4, RZ ;  /* 0x0000000404057c24 */ /* 0x000fc8000f8e02ff */
[C---:B------:R-:W-:Y:S02]  /*150f0*/  IMAD R5, R6.reuse, UR5, R5 ;  /* 0x0000000506057c24 */ /* 0x040fe4000f8e0205 */
[----:B------:R-:W-:-:S05]  /*15100*/  IMAD.WIDE.U32 R6, R6, UR4, R8 ;  /* 0x0000000406067c25 */ /* 0x000fca000f8e0008 */
[----:B------:R-:W-:Y:S01]  /*15110*/  IADD3 R0, R7, R5, RZ ;  /* 0x0000000507007210 */ /* 0x000fe20007ffe0ff */
[----:B------:R-:W-:Y:S01]  /*15120*/  IMAD.MOV.U32 R5, RZ, RZ, R6 ;  /* 0x000000ffff057224 */ /* 0x000fe200078e0006 */
[----:B------:R-:W-:Y:S06]  /*15130*/  BRA `(.L_x_2413) ;  /* 0x0000000000107947 */ /* 0x000fec0003800000 */
.L_x_2412:
[----:B------:R-:W-:Y:S02]  /*15140*/  ULDC UR8, c[0x0][0x250] ;  /* 0x0000940000087ab9 */ /* 0x000fe40000000800 */
[----:B------:R-:W-:-:S06]  /*15150*/  USHF.L.U32 UR4, UR8, 0x6, URZ ;  /* 0x0000000608047899 */ /* 0x000fcc000800063f */
[----:B------:R-:W-:-:S04]  /*15160*/  IADD3 R5, RZ, -UR4, RZ ;  /* 0x80000004ff057c10 */ /* 0x000fc8000fffe0ff */
[----:B------:R-:W-:-:S07]  /*15170*/  SHF.R.S32.HI R0, RZ, 0x1f, R5 ;  /* 0x0000001fff007819 */ /* 0x000fce0000011405 */
.L_x_2413:
[----:B------:R-:W-:Y:S01]  /*15180*/  IADD3 R135, P1, P0, R138, R5, R135 ;  /* 0x000000058a877210 */ /* 0x000fe2000783e087 */
[----:B------:R-:W-:Y:S01]  /*15190*/  ULDC UR4, c[0x0][0x220] ;  /* 0x0000880000047ab9 */ /* 0x000fe20000000800 */
[----:B------:R-:W-:Y:S01]  /*151a0*/  IADD3 R138, P2, R5, R138, RZ ;  /* 0x0000008a058a7210 */ /* 0x000fe20007f5e0ff */
[----:B------:R-:W-:Y:S01]  /*151b0*/  USHF.L.U32 UR9, UR8, 0x5, URZ ;  /* 0x0000000508097899 */ /* 0x000fe2000800063f */
[----:B------:R-:W-:Y:S01]  /*151c0*/  IADD3.X R136, R133, R0, R136, P1, P0 ;  /* 0x0000000085887210 */ /* 0x000fe20000fe0488 */
[----:B------:R-:W-:Y:S01]  /*151d0*/  ULDC UR5, c[0x0][0x254] ;  /* 0x0000950000057ab9 */ /* 0x000fe20000000800 */
[----:B------:R-:W-:Y:S01]  /*151e0*/  LEA R6, P1, R138, UR4, 0x1 ;  /* 0x000000048a067c11 */ /* 0x000fe2000f8208ff */
[----:B------:R-:W-:Y:S01]  /*151f0*/  IMAD.X R133, R0, 0x1, R133, P2 ;  /* 0x0000000100857824 */ /* 0x000fe200010e0685 */
[----:B------:R-:W-:Y:S01]  /*15200*/  LEA R208, P4, R5, R208, 0x1 ;  /* 0x000000d005d07211 */ /* 0x000fe200078808ff */
[----:B------:R-:W-:Y:S01]  /*15210*/  USHF.L.U64.HI UR5, UR8, 0x5, UR5 ;  /* 0x0000000508057899 */ /* 0x000fe20008010205 */
[----:B------:R-:W-:-:S02]  /*15220*/  LEA R4, P0, R135, UR4, 0x1 ;  /* 0x0000000487047c11 */ /* 0x000fc4000f8008ff */
[----:B------:R-:W-:Y:S01]  /*15230*/  LEA.HI.X R7, R138, UR15, R133, 0x1, P1 ;  /* 0x0000000f8a077c11 */ /* 0x000fe200088f0c85 */
[----:B------:R-:W-:Y:S01]  /*15240*/  IMAD.MOV.U32 R14, RZ, RZ, R208 ;  /* 0x000000ffff0e7224 */ /* 0x000fe200078e00d0 */
[----:B------:R-:W-:Y:S02]  /*15250*/  LEA.HI.X R207, R5, R207, R0, 0x1, P4 ;  /* 0x000000cf05cf7211 */ /* 0x000fe400020f0c00 */
[----:B------:R-:W-:Y:S01]  /*15260*/  IADD3 R8, P1, R208, UR9, RZ ;  /* 0x00000009d0087c10 */ /* 0x000fe2000ff3e0ff */
[----:B------:R-:W1:Y:S01]  /*15270*/  S2R R0, SR_TID.X ;  /* 0x0000000000007919 */ /* 0x000e620000002100 */
[----:B------:R-:W-:Y:S01]  /*15280*/  LEA.HI.X R5, R135, UR15, R136, 0x1, P0 ;  /* 0x0000000f87057c11 */ /* 0x000fe200080f0c88 */
[----:B------:R-:W-:Y:S01]  /*15290*/  IMAD.MOV.U32 R15, RZ, RZ, R207 ;  /* 0x000000ffff0f7224 */ /* 0x000fe200078e00cf */
[----:B------:R-:W-:Y:S02]  /*152a0*/  IADD3.X R9, R207, UR5, RZ, P1, !PT ;  /* 0x00000005cf097c10 */ /* 0x000fe40008ffe4ff */
[----:B------:R-:W-:-:S02]  /*152b0*/  IADD3 R12, P1, R8, UR9, RZ ;  /* 0x00000009080c7c10 */ /* 0x000fc4000ff3e0ff */
[----:B------:R-:W-:Y:S01]  /*152c0*/  IADD3 R10, P0, R4, UR9, RZ ;  /* 0x00000009040a7c10 */ /* 0x000fe2000ff1e0ff */
[----:B------:R-:W-:Y:S01]  /*152d0*/  @!PT LDS RZ, [RZ] ;  /* 0x00000000fffff984 */ /* 0x000fe20000000800 */
[----:B------:R-:W-:Y:S01]  /*152e0*/  @!PT LDS RZ, [RZ] ;  /* 0x00000000fffff984 */ /* 0x000fe20000000800 */
[----:B------:R-:W-:Y:S01]  /*152f0*/  @!PT LDS RZ, [RZ] ;  /* 0x00000000fffff984 */ /* 0x000fe20000000800 */
[----:B------:R-:W-:Y:S01]  /*15300*/  LDGSTS.E.BYPASS.LTC128B.128 [R201+0xc000], desc[UR6][R14.64] ;  /* 0x0c0000000ec97fae */ /* 0x000fe2000b901d46 */
[----:B------:R-:W-:Y:S02]  /*15310*/  IADD3.X R13, R9, UR5, RZ, P1, !PT ;  /* 0x00000005090d7c10 */ /* 0x000fe40008ffe4ff */
[----:B------:R-:W-:Y:S01]  /*15320*/  IADD3.X R11, R5, UR5, RZ, P0, !PT ;  /* 0x00000005050b7c10 */ /* 0x000fe200087fe4ff */
[----:B------:R-:W-:Y:S01]  /*15330*/  LDGSTS.E.BYPASS.LTC128B.128 [R201+0xe000], desc[UR6][R6.64+0x80] ;  /* 0x0e00008006c97fae */ /* 0x000fe2000b901d46 */
[----:B------:R-:W-:Y:S02]  /*15340*/  IADD3 R20, P1, R12, UR9, RZ ;  /* 0x000000090c147c10 */ /* 0x000fe4000ff3e0ff */
[----:B------:R-:W-:Y:S01]  /*15350*/  IADD3 R22, P0, R10, UR9, RZ ;  /* 0x000000090a167c10 */ /* 0x000fe2000ff1e0ff */
[----:B------:R-:W-:Y:S01]  /*15360*/  LDGSTS.E.BYPASS.LTC128B.128 [R201+0x10000], desc[UR6][R6.64+0x100] ;  /* 0x1000010006c97fae */ /* 0x000fe2000b901d46 */
[----:B------:R-:W-:-:S02]  /*15370*/  IADD3.X R21, R13, UR5, RZ, P1, !PT ;  /* 0x000000050d157c10 */ /* 0x000fc40008ffe4ff */
[----:B------:R-:W-:Y:S01]  /*15380*/  IADD3.X R23, R11, UR5, RZ, P0, !PT ;  /* 0x000000050b177c10 */ /* 0x000fe200087fe4ff */
[----:B------:R-:W-:Y:S01]  /*15390*/  LDGSTS.E.BYPASS.LTC128B.128 [R201+0xc800], desc[UR6][R8.64] ;  /* 0x0c80000008c97fae */ /* 0x000fe2000b901d46 */
[----:B------:R-:W-:-:S03]  /*153a0*/  ISETP.GE.AND P0, PT, R134, 0x3, PT ;  /* 0x000000038600780c */ /* 0x000fc60003f06270 */
[----:B------:R-:W-:Y:S04]  /*153b0*/  LDGSTS.E.BYPASS.LTC128B.128 [R201+0xe800], desc[UR6][R4.64+0x80] ;  /* 0x0e80008004c97fae */ /* 0x000fe8000b901d46 */
[----:B------:R-:W-:Y:S04]  /*153c0*/  LDGSTS.E.BYPASS.LTC128B.128 [R201+0x10800], desc[UR6][R4.64+0x100] ;  /* 0x1080010004c97fae */ /* 0x000fe8000b901d46 */
[----:B------:R2:W-:Y:S01]  /*153d0*/  LDGSTS.E.BYPASS.LTC128B.128 [R201+0xd000], desc[UR6][R12.64] ;  /* 0x0d0000000cc97fae */ /* 0x0005e2000b901d46 */
[----:B-1----:R-:W-:-:S03]  /*153e0*/  IMAD.SHL.U32 R0, R0, 0x2, RZ ;  /* 0x0000000200007824 */ /* 0x002fc600078e00ff */
[----:B------:R-:W-:Y:S04]  /*153f0*/  LDGSTS.E.BYPASS.LTC128B.128 [R201+0xf000], desc[UR6][R10.64+0x80] ;  /* 0x0f0000800ac97fae */ /* 0x000fe8000b901d46 */
[----:B------:R1:W-:Y:S04]  /*15400*/  LDGSTS.E.BYPASS.LTC128B.128 [R201+0x11000], desc[UR6][R10.64+0x100] ;  /* 0x110001000ac97fae */ /* 0x0003e8000b901d46 */
[----:B------:R-:W-:Y:S04]  /*15410*/  LDGSTS.E.BYPASS.LTC128B.128 [R201+0xd800], desc[UR6][R20.64] ;  /* 0x0d80000014c97fae */ /* 0x000fe8000b901d46 */
[----:B------:R-:W-:Y:S04]  /*15420*/  LDGSTS.E.BYPASS.LTC128B.128 [R201+0xf800], desc[UR6][R22.64+0x80] ;  /* 0x0f80008016c97fae */ /* 0x000fe8000b901d46 */
[----:B------:R3:W-:Y:S04]  /*15430*/  LDGSTS.E.BYPASS.LTC128B.128 [R201+0x11800], desc[UR6][R22.64+0x100] ;  /* 0x1180010016c97fae */ /* 0x0007e8000b901d46 */
[----:B------:R-:W-:Y:S04]  /*15440*/  LDSM.16.M88.4 R160, [R198] ;  /* 0x00000000c6a0783b */ /* 0x000fe80000000200 */
[----:B------:R-:W4:Y:S04]  /*15450*/  LDSM.16.M88.4 R32, [R197+0x6000] ;  /* 0x00600000c520783b */ /* 0x000f280000000200 */
[----:B------:R-:W5:Y:S04]  /*15460*/  LDSM.16.M88.4 R24, [R197+0x6800] ;  /* 0x00680000c518783b */ /* 0x000f680000000200 */
[----:B------:R-:W3:Y:S04]  /*15470*/  LDSM.16.M88.4 R16, [R197+0x7000] ;  /* 0x00700000c510783b */ /* 0x000ee80000000200 */
[----:B------:R-:W3:Y:S04]  /*15480*/  LDSM.16.M88.4 R144, [R197+0x7800] ;  /* 0x00780000c590783b */ /* 0x000ee80000000200 */
[----:B--2---:R-:W-:Y:S04]  /*15490*/  LDSM.16.M88.4 R12, [R196] ;  /* 0x00000000c40c783b */ /* 0x004fe80000000200 */
[----:B------:R-:W2:Y:S04]  /*154a0*/  LDSM.16.M88.4 R140, [R195] ;  /* 0x00000000c38c783b */ /* 0x000ea80000000200 */
[----:B-1----:R-:W1:Y:S04]  /*154b0*/  LDSM.16.M88.4 R8, [R187] ;  /* 0x00000000bb08783b */ /* 0x002e680000000200 */
[----:B------:R-:W1:Y:S04]  /*154c0*/  LDSM.16.M88.4 R148, [R186] ;  /* 0x00000000ba94783b */ /* 0x000e680000000200 */
[----:B------:R-:W1:Y:S04]  /*154d0*/  LDSM.16.M88.4 R172, [R185] ;  /* 0x00000000b9ac783b */ /* 0x000e680000000200 */
[----:B------:R-:W-:Y:S01]  /*154e0*/  LDSM.16.M88.4 R4, [R194] ;  /* 0x00000000c204783b */ /* 0x000fe20000000200 */
[C---:B----4-:R-:W-:Y:S03]  /*154f0*/  HMMA.16816.F32 R136, R160.reuse, R32, RZ ;  /* 0x00000020a088723c */ /* 0x050fe600000018ff */
[----:B------:R-:W4:Y:S04]  /*15500*/  LDSM.16.M88.4 R152, [R191+0x6000] ;  /* 0x00600000bf98783b */ /* 0x000f280000000200 */
[----:B------:R-:W-:Y:S01]  /*15510*/  LDSM.16.M88.4 R168, [R191+0x7800] ;  /* 0x00780000bfa8783b */ /* 0x000fe20000000200 */
[C---:B------:R-:W-:Y:S03]  /*15520*/  HMMA.16816.F32 R32, R160.reuse, R34, RZ ;  /* 0x00000022a020723c */ /* 0x040fe600000018ff */
[----:B------:R-:W-:Y:S03]  /*15530*/  LDSM.16.M88.4 R156, [R184] ;  /* 0x00000000b89c783b */ /* 0x000fe60000000200 */
[C---:B-----5:R-:W-:Y:S01]  /*15540*/  HMMA.16816.F32 R28, R160.reuse, R24, RZ ;  /* 0x00000018a01c723c */ /* 0x060fe200000018ff */
[----:B------:R-:W-:Y:S04]  /*15550*/  LDSM.16.M88.4 R216, [R181] ;  /* 0x00000000b5d8783b */ /* 0x000fe80000000200 */
[----:B------:R-:W0:Y:S01]  /*15560*/  LDGDEPBAR ;  /* 0x00000000000079af */ /* 0x000e220000000000 */
[C---:B------:R-:W-:Y:S06]  /*15570*/  HMMA.16816.F32 R24, R160.reuse, R26, RZ ;  /* 0x0000001aa018723c */ /* 0x040fec00000018ff */
[C---:B---3--:R-:W-:Y:S06]  /*15580*/  HMMA.16816.F32 R20, R160.reuse, R16, RZ ;  /* 0x00000010a014723c */ /* 0x048fec00000018ff */
[C---:B------:R-:W-:Y:S06]  /*15590*/  HMMA.16816.F32 R16, R160.reuse, R18, RZ ;  /* 0x00000012a010723c */ /* 0x040fec00000018ff */
[C---:B------:R-:W-:Y:S06]  /*155a0*/  HMMA.16816.F32 R164, R160.reuse, R144, RZ ;  /* 0x00000090a0a4723c */ /* 0x040fec00000018ff */
[----:B------:R-:W-:Y:S01]  /*155b0*/  HMMA.16816.F32 R160, R160, R146, RZ ;  /* 0x00000092a0a0723c */ /* 0x000fe200000018ff */
[----:B------:R-:W3:Y:S05]  /*155c0*/  LDSM.16.M88.4 R144, [R191+0x6800] ;  /* 0x00680000bf90783b */ /* 0x000eea0000000200 */
[C---:B--2---:R-:W-:Y:S06]  /*155d0*/  HMMA.16816.F32 R136, R12.reuse, R140, R136 ;  /* 0x0000008c0c88723c */ /* 0x044fec0000001888 */
[C---:B------:R-:W-:Y:S01]  /*155e0*/  HMMA.16816.F32 R32, R12.reuse, R142, R32 ;  /* 0x0000008e0c20723c */ /* 0x040fe20000001820 */
[----:B------:R-:W2:Y:S05]  /*155f0*/  LDSM.16.M88.4 R140, [R191+0x7000] ;  /* 0x00700000bf8c783b */ /* 0x000eaa0000000200 */
[C---:B-1----:R-:W-:Y:S06]  /*15600*/  HMMA.16816.F32 R28, R12.reuse, R8, R28 ;  /* 0x000000080c1c723c */ /* 0x042fec000000181c */
[C---:B------:R-:W-:Y:S01]  /*15610*/  HMMA.16816.F32 R24, R12.reuse, R10, R24 ;  /* 0x0000000a0c18723c */ /* 0x040fe20000001818 */
[----:B------:R-:W1:Y:S05]  /*15620*/  LDSM.16.M88.4 R8, [R193] ;  /* 0x00000000c108783b */ /* 0x000e6a0000000200 */
        /* <DEDUP_REMOVED lines=10> */
[C---:B---3--:R-:W-:Y:S06]  /*156d0*/  HMMA.16816.F32 R28, R4.reuse, R144, R28 ;  /* 0x00000090041c723c */ /* 0x048fec000000181c */
[C---:B------:R-:W-:Y:S01]  /*156e0*/  HMMA.16816.F32 R24, R4.reuse, R146, R24 ;  /* 0x000000920418723c */ /* 0x040fe20000001818 */
[----:B------:R-:W-:Y:S05]  /*156f0*/  LDSM.16.M88.4 R144, [R198+0x2000] ;  /* 0x00200000c690783b */ /* 0x000fea0000000200 */
[C---:B--2---:R-:W-:Y:S06]  /*15700*/  HMMA.16816.F32 R20, R4.reuse, R140, R20 ;  /* 0x0000008c0414723c */ /* 0x044fec0000001814 */
[C---:B------:R-:W-:Y:S01]  /*15710*/  HMMA.16816.F32 R16, R4.reuse, R142, R16 ;  /* 0x0000008e0410723c */ /* 0x040fe20000001810 */
[----:B------:R-:W2:Y:S05]  /*15720*/  LDSM.16.M88.4 R140, [R197+0x8000] ;  /* 0x00800000c58c783b */ /* 0x000eaa0000000200 */
[C---:B------:R-:W-:Y:S06]  /*15730*/  HMMA.16816.F32 R164, R4.reuse, R168, R164 ;  /* 0x000000a804a4723c */ /* 0x040fec00000018a4 */
[----:B------:R-:W-:Y:S01]  /*15740*/  HMMA.16816.F32 R160, R4, R170, R160 ;  /* 0x000000aa04a0723c */ /* 0x000fe200000018a0 */
[----:B------:R-:W3:Y:S04]  /*15750*/  LDSM.16.M88.4 R4, [R197+0x8800] ;  /* 0x00880000c504783b */ /* 0x000ee80000000200 */
[----:B------:R-:W-:Y:S01]  /*15760*/  LDSM.16.M88.4 R168, [R180] ;  /* 0x00000000b4a8783b */ /* 0x000fe20000000200 */
[C---:B-1----:R-:W-:Y:S06]  /*15770*/  HMMA.16816.F32 R136, R8.reuse, R156, R136 ;  /* 0x0000009c0888723c */ /* 0x042fec0000001888 */
[C---:B------:R-:W-:Y:S01]  /*15780*/  HMMA.16816.F32 R32, R8.reuse, R158, R32 ;  /* 0x0000009e0820723c */ /* 0x040fe20000001820 */
[----:B------:R-:W-:Y:S05]  /*15790*/  LDSM.16.M88.4 R156, [R196+0x2000] ;  /* 0x00200000c49c783b */ /* 0x000fea0000000200 */
[C---:B-----5:R-:W-:Y:S06]  /*157a0*/  HMMA.16816.F32 R28, R8.reuse, R148, R28 ;  /* 0x00000094081c723c */ /* 0x060fec000000181c */
[C---:B------:R-:W-:Y:S01]  /*157b0*/  HMMA.16816.F32 R24, R8.reuse, R150, R24 ;  /* 0x000000960818723c */ /* 0x040fe20000001818 */
[----:B------:R-:W1:Y:S05]  /*157c0*/  LDSM.16.M88.4 R148, [R197+0x9800] ;  /* 0x00980000c594783b */ /* 0x000e6a0000000200 */
[C---:B------:R-:W-:Y:S06]  /*157d0*/  HMMA.16816.F32 R20, R8.reuse, R12, R20 ;  /* 0x0000000c0814723c */ /* 0x040fec0000001814 */
[C---:B------:R-:W-:Y:S01]  /*157e0*/  HMMA.16816.F32 R16, R8.reuse, R14, R16 ;  /* 0x0000000e0810723c */ /* 0x040fe20000001810 */
[----:B------:R-:W5:Y:S05]  /*157f0*/  LDSM.16.M88.4 R12, [R183] ;  /* 0x00000000b70c783b */ /* 0x000f6a0000000200 */
[C---:B----4-:R-:W-:Y:S06]  /*15800*/  HMMA.16816.F32 R164, R8.reuse, R152, R164 ;  /* 0x0000009808a4723c */ /* 0x050fec00000018a4 */
[----:B------:R-:W-:Y:S01]  /*15810*/  HMMA.16816.F32 R160, R8, R154, R160 ;  /* 0x0000009a08a0723c */ /* 0x000fe200000018a0 */
[----:B------:R-:W4:Y:S04]  /*15820*/  LDSM.16.M88.4 R8, [R182] ;  /* 0x00000000b608783b */ /* 0x000f280000000200 */
[----:B------:R-:W-:Y:S01]  /*15830*/  LDSM.16.M88.4 R152, [R191+0x8800] ;  /* 0x00880000bf98783b */ /* 0x000fe20000000200 */
        /* <DEDUP_REMOVED lines=9> */
[C---:B-1----:R-:W-:Y:S06]  /*158d0*/  HMMA.16816.F32 R164, R144.reuse, R148, R164 ;  /* 0x0000009490a4723c */ /* 0x042fec00000018a4 */
[----:B------:R-:W-:Y:S01]  /*158e0*/  HMMA.16816.F32 R160, R144, R150, R160 ;  /* 0x0000009690a0723c */ /* 0x000fe200000018a0 */
[----:B------:R-:W1:Y:S04]  /*158f0*/  LDSM.16.M88.4 R148, [R191+0x9000] ;  /* 0x00900000bf94783b */ /* 0x000e680000000200 */
        /* <DEDUP_REMOVED lines=9> */
[C---:B--2---:R-:W-:Y:S06]  /*15990*/  HMMA.16816.F32 R136, R140.reuse, R4, R136 ;  /* 0x000000048c88723c */ /* 0x044fec0000001888 */
[----:B------:R-:W-:Y:S01]  /*159a0*/  HMMA.16816.F32 R32, R140, R6, R32 ;  /* 0x000000068c20723c */ /* 0x000fe20000001820 */
[----:B------:R-:W2:Y:S05]  /*159b0*/  LDSM.16.M88.4 R4, [R184+0x3000] ;  /* 0x00300000b804783b */ /* 0x000eaa0000000200 */
[C---:B------:R-:W-:Y:S06]  /*159c0*/  HMMA.16816.F32 R164, R156.reuse, R168, R164 ;  /* 0x000000a89ca4723c */ /* 0x040fec00000018a4 */
[----:B------:R-:W-:Y:S01]  /*159d0*/  HMMA.16816.F32 R160, R156, R170, R160 ;  /* 0x000000aa9ca0723c */ /* 0x000fe200000018a0 */
[----:B------:R-:W-:Y:S04]  /*159e0*/  LDSM.16.M88.4 R156, [R198+0x4000] ;  /* 0x00400000c69c783b */ /* 0x000fe80000000200 */
[----:B------:R-:W-:Y:S01]  /*159f0*/  LDSM.16.M88.4 R168, [R184+0x3800] ;  /* 0x00380000b8a8783b */ /* 0x000fe20000000200 */
[C---:B------:R-:W-:Y:S06]  /*15a00*/  HMMA.16816.F32 R28, R140.reuse, R152, R28 ;  /* 0x000000988c1c723c */ /* 0x040fec000000181c */
[C---:B------:R-:W-:Y:S01]  /*15a10*/  HMMA.16816.F32 R24, R140.reuse, R154, R24 ;  /* 0x0000009a8c18723c */ /* 0x040fe20000001818 */
[----:B------:R-:W5:Y:S05]  /*15a20*/  LDSM.16.M88.4 R152, [R197+0xa000] ;  /* 0x00a00000c598783b */ /* 0x000f6a0000000200 */
[C---:B-1----:R-:W-:Y:S06]  /*15a30*/  HMMA.16816.F32 R20, R140.reuse, R148, R20 ;  /* 0x000000948c14723c */ /* 0x042fec0000001814 */
[----:B------:R-:W-:Y:S01]  /*15a40*/  HMMA.16816.F32 R16, R140, R150, R16 ;  /* 0x000000968c10723c */ /* 0x000fe20000001810 */
[----:B------:R-:W1:Y:S05]  /*15a50*/  LDSM.16.M88.4 R148, [R197+0xa800] ;  /* 0x00a80000c594783b */ /* 0x000e6a0000000200 */
        /* <DEDUP_REMOVED lines=9> */
[----:B------:R-:W3:Y:S05]  /*15af0*/  LDSM.16.M88.4 R8, [R179] ;  /* 0x00000000b308783b */ /* 0x000eea0000000200 */
[C---:B--2---:R-:W-:Y:S06]  /*15b00*/  HMMA.16816.F32 R20, R172.reuse, R4, R20 ;  /* 0x00000004ac14723c */ /* 0x044fec0000001814 */
[----:B------:R-:W-:Y:S01]  /*15b10*/  HMMA.16816.F32 R16, R172, R6, R16 ;  /* 0x00000006ac10723c */ /* 0x000fe20000001810 */
[----:B------:R-:W2:Y:S05]  /*15b20*/  LDSM.16.M88.4 R4, [R178] ;  /* 0x00000000b204783b */ /* 0x000eaa0000000200 */
[----:B-----5:R-:W-:Y:S06]  /*15b30*/  HMMA.16816.F32 R136, R156, R152, R136 ;  /* 0x000000989c88723c */ /* 0x020fec0000001888 */
[C---:B------:R-:W-:Y:S06]  /*15b40*/  HMMA.16816.F32 R164, R172.reuse, R168, R164 ;  /* 0x000000a8aca4723c */ /* 0x040fec00000018a4 */
[----:B------:R-:W-:Y:S01]  /*15b50*/  HMMA.16816.F32 R160, R172, R170, R160 ;  /* 0x000000aaaca0723c */ /* 0x000fe200000018a0 */
[----:B------:R-:W-:Y:S05]  /*15b60*/  LDSM.16.M88.4 R168, [R194+0x4000] ;  /* 0x00400000c2a8783b */ /* 0x000fea0000000200 */
[C---:B------:R-:W-:Y:S01]  /*15b70*/  HMMA.16816.F32 R32, R156.reuse, R154, R32 ;  /* 0x0000009a9c20723c */ /* 0x040fe20000001820 */
[----:B------:R-:W-:Y:S05]  /*15b80*/  LDSM.16.M88.4 R152, [R177] ;  /* 0x00000000b198783b */ /* 0x000fea0000000200 */
[C---:B-1----:R-:W-:Y:S01]  /*15b90*/  HMMA.16816.F32 R172, R156.reuse, R148, R28 ;  /* 0x000000949cac723c */ /* 0x042fe2000000181c */
[----:B------:R-:W1:Y:S05]  /*15ba0*/  LDSM.16.M88.4 R28, [R191+0xa000] ;  /* 0x00a00000bf1c783b */ /* 0x000e6a0000000200 */
[----:B------:R-:W-:Y:S01]  /*15bb0*/  HMMA.16816.F32 R24, R156, R150, R24 ;  /* 0x000000969c18723c */ /* 0x000fe20000001818 */
[----:B------:R-:W-:Y:S05]  /*15bc0*/  LDSM.16.M88.4 R148, [R193+0x4000] ;  /* 0x00400000c194783b */ /* 0x000fea0000000200 */
[----:B---3--:R-:W-:Y:S06]  /*15bd0*/  HMMA.16816.F32 R136, R12, R8, R136 ;  /* 0x000000080c88723c */ /* 0x008fec0000001888 */
[C---:B------:R-:W-:Y:S06]  /*15be0*/  HMMA.16816.F32 R20, R156.reuse, R144, R20 ;  /* 0x000000909c14723c */ /* 0x040fec0000001814 */
[----:B------:R-:W-:Y:S01]  /*15bf0*/  HMMA.16816.F32 R16, R156, R146, R16 ;  /* 0x000000929c10723c */ /* 0x000fe20000001810 */
[----:B------:R-:W-:Y:S05]  /*15c00*/  LDSM.16.M88.4 R144, [R184+0x4000] ;  /* 0x00400000b890783b */ /* 0x000fea0000000200 */
[C---:B------:R-:W-:Y:S01]  /*15c10*/  HMMA.16816.F32 R32, R12.reuse, R10, R32 ;  /* 0x0000000a0c20723c */ /* 0x040fe20000001820 */
[----:B------:R-:W3:Y:S05]  /*15c20*/  LDSM.16.M88.4 R8, [R191+0xa800] ;  /* 0x00a80000bf08783b */ /* 0x000eea0000000200 */
[C---:B--2---:R-:W-:Y:S06]  /*15c30*/  HMMA.16816.F32 R172, R12.reuse, R4, R172 ;  /* 0x000000040cac723c */ /* 0x044fec00000018ac */
[----:B------:R-:W-:Y:S01]  /*15c40*/  HMMA.16816.F32 R24, R12, R6, R24 ;  /* 0x000000060c18723c */ /* 0x000fe20000001818 */
[----:B------:R-:W2:Y:S05]  /*15c50*/  LDSM.16.M88.4 R4, [R191+0xb000] ;  /* 0x00b00000bf04783b */ /* 0x000eaa0000000200 */
[C---:B------:R-:W-:Y:S06]  /*15c60*/  HMMA.16816.F32 R164, R156.reuse, R140, R164 ;  /* 0x0000008c9ca4723c */ /* 0x040fec00000018a4 */
[----:B------:R-:W-:Y:S01]  /*15c70*/  HMMA.16816.F32 R160, R156, R142, R160 ;  /* 0x0000008e9ca0723c */ /* 0x000fe200000018a0 */
[----:B------:R-:W4:Y:S05]  /*15c80*/  LDSM.16.M88.4 R140, [R176] ;  /* 0x00000000b08c783b */ /* 0x000f2a0000000200 */
[----:B-1----:R-:W-:Y:S06]  /*15c90*/  HMMA.16816.F32 R136, R168, R28, R136 ;  /* 0x0000001ca888723c */ /* 0x002fec0000001888 */
[C---:B------:R-:W-:Y:S06]  /*15ca0*/  HMMA.16816.F32 R20, R12.reuse, R152, R20 ;  /* 0x000000980c14723c */ /* 0x040fec0000001814 */
[----:B------:R-:W-:Y:S01]  /*15cb0*/  HMMA.16816.F32 R152, R12, R154, R16 ;  /* 0x0000009a0c98723c */ /* 0x000fe20000001810 */
[----:B------:R-:W1:Y:S05]  /*15cc0*/  LDSM.16.M88.4 R16, [R184+0x4800] ;  /* 0x00480000b810783b */ /* 0x000e6a0000000200 */
[----:B---3--:R-:W-:Y:S06]  /*15cd0*/  HMMA.16816.F32 R172, R168, R8, R172 ;  /* 0x00000008a8ac723c */ /* 0x008fec00000018ac */
[----:B------:R-:W-:Y:S06]  /*15ce0*/  HMMA.16816.F32 R136, R148, R144, R136 ;  /* 0x000000909488723c */ /* 0x000fec0000001888 */
[C---:B------:R-:W-:Y:S01]  /*15cf0*/  HMMA.16816.F32 R24, R168.reuse, R10, R24 ;  /* 0x0000000aa818723c */ /* 0x040fe20000001818 */
[----:B------:R-:W3:Y:S05]  /*15d00*/  LDSM.16.M88.4 R8, [R191+0xb800] ;  /* 0x00b80000bf08783b */ /* 0x000eea0000000200 */
[----:B--2---:R-:W-:Y:S06]  /*15d10*/  HMMA.16816.F32 R20, R168, R4, R20 ;  /* 0x00000004a814723c */ /* 0x004fec0000001814 */
[----:B----4-:R-:W-:Y:S01]  /*15d20*/  HMMA.16816.F32 R164, R12, R140, R164 ;  /* 0x0000008c0ca4723c */ /* 0x010fe200000018a4 */
[----:B------:R-:W-:-:S05]  /*15d30*/  LOP3.LUT R5, R0, 0x6, RZ, 0xc0, !PT ;  /* 0x0000000600057812 */ /* 0x000fca00078ec0ff */
[----:B------:R-:W-:Y:S01]  /*15d40*/  IMAD R0, R206, 0x40, R5 ;  /* 0x00000040ce007824 */ /* 0x000fe200078e0205 */
[----:B------:R-:W-:Y:S01]  /*15d50*/  HMMA.16816.F32 R160, R12, R142, R160 ;  /* 0x0000008e0ca0723c */ /* 0x000fe200000018a0 */
[----:B------:R-:W2:Y:S02]  /*15d60*/  LDSM.16.M88.4 R12, [R184+0x5000] ;  /* 0x00500000b80c783b */ /* 0x000ea40000000200 */
[C---:B------:R-:W-:Y:S02]  /*15d70*/  VIADD R4, R0.reuse, 0x1 ;  /* 0x0000000100047836 */ /* 0x040fe40000000000 */
[C---:B------:R-:W-:Y:S01]  /*15d80*/  VIADD R5, R0.reuse, 0x8 ;  /* 0x0000000800057836 */ /* 0x040fe20000000000 */
[----:B------:R-:W-:Y:S01]  /*15d90*/  HMMA.16816.F32 R32, R168, R30, R32 ;  /* 0x0000001ea820723c */ /* 0x000fe20000001820 */
[----:B------:R-:W-:Y:S01]  /*15da0*/  VIADD R28, R0, 0x10 ;  /* 0x00000010001c7836 */ /* 0x000fe20000000000 */
[CC--:B------:R-:W-:Y:S02]  /*15db0*/  ISETP.GE.AND P5, PT, R4.reuse, R2.reuse, PT ;  /* 0x000000020400720c */ /* 0x0c0fe40003fa6270 */
[----:B------:R-:W-:Y:S01]  /*15dc0*/  ISETP.GE.AND P1, PT, R4, R209, PT ;  /* 0x000000d10400720c */ /* 0x000fe20003f26270 */
[----:B------:R-:W-:Y:S01]  /*15dd0*/  VIADD R4, R0, 0x9 ;  /* 0x0000000900047836 */ /* 0x000fe20000000000 */
[----:B-1----:R-:W-:Y:S01]  /*15de0*/  HMMA.16816.F32 R172, R148, R16, R172 ;  /* 0x0000001094ac723c */ /* 0x002fe200000018ac */
[----:B------:R-:W-:-:S02]  /*15df0*/  ISETP.GE.AND P4, PT, R5, R2, PT ;  /* 0x000000020500720c */ /* 0x000fc40003f86270 */
[-C--:B------:R-:W-:Y:S02]  /*15e00*/  ISETP.GE.AND P6, PT, R5, R209.reuse, PT ;  /* 0x000000d10500720c */ /* 0x080fe40003fc6270 */
[C---:B------:R-:W-:Y:S01]  /*15e10*/  ISETP.GE.AND P2, PT, R4.reuse, R2, PT ;  /* 0x000000020400720c */ /* 0x040fe20003f46270 */
[C---:B------:R-:W-:Y:S01]  /*15e20*/  HMMA.16816.F32 R152, R168.reuse, R6, R152 ;  /* 0x00000006a898723c */ /* 0x040fe20000001898 */
[----:B------:R-:W-:Y:S02]  /*15e30*/  FSEL R17, R137, -INF , !P5 ;  /* 0xff80000089117808 */ /* 0x000fe40006800000 */
[----:B------:R-:W-:Y:S02]  /*15e40*/  ISETP.GE.AND P5, PT, R4, R209, PT ;  /* 0x000000d10400720c */ /* 0x000fe40003fa6270 */
[----:B------:R-:W1:Y:S01]  /*15e50*/  LDSM.16.M88.4 R4, [R184+0x5800] ;  /* 0x00580000b804783b */ /* 0x000e620000000200 */
[----:B---3--:R-:W-:Y:S01]  /*15e60*/  HMMA.16816.F32 R164, R168, R8, R164 ;  /* 0x00000008a8a4723c */ /* 0x008fe200000018a4 */
[----:B------:R-:W-:Y:S01]  /*15e70*/  FSEL R16, R139, -INF , !P1 ;  /* 0xff8000008b107808 */ /* 0x000fe20004800000 */
[----:B------:R-:W-:-:S04]  /*15e80*/  DEPBAR.LE SB0, 0x0 ;  /* 0x000080000000791a */ /* 0x000fc80000000000 */
[C---:B------:R-:W-:Y:S01]  /*15e90*/  HMMA.16816.F32 R32, R148.reuse, R146, R32 ;  /* 0x000000929420723c */ /* 0x040fe20000001820 */
[----:B------:R-:W-:Y:S01]  /*15ea0*/  ISETP.GE.AND P1, PT, R28, R2, PT ;  /* 0x000000021c00720c */ /* 0x000fe20003f26270 */
[C---:B------:R-:W-:Y:S02]  /*15eb0*/  VIADD R8, R0.reuse, 0x18 ;  /* 0x0000001800087836 */ /* 0x040fe40000000000 */
[----:B------:R-:W-:Y:S02]  /*15ec0*/  VIADD R9, R0, 0x19 ;  /* 0x0000001900097836 */ /* 0x000fe40000000000 */
[----:B------:R-:W-:Y:S01]  /*15ed0*/  HMMA.16816.F32 R24, R148, R18, R24 ;  /* 0x000000129418723c */ /* 0x000fe20000001818 */
[----:B------:R-:W-:Y:S02]  /*15ee0*/  FSEL R139, R172, -INF , !P1 ;  /* 0xff800000ac8b7808 */ /* 0x000fe40004800000 */
[----:B------:R-:W-:-:S03]  /*15ef0*/  ISETP.GE.AND P1, PT, R8, R209, PT ;  /* 0x000000d10800720c */ /* 0x000fc60003f26270 */
[----:B------:R-:W-:Y:S01]  /*15f00*/  HMMA.16816.F32 R160, R168, R10, R160 ;  /* 0x0000000aa8a0723c */ /* 0x000fe200000018a0 */
[----:B------:R-:W-:-:S05]  /*15f10*/  VIADD R18, R0, 0x11 ;  /* 0x0000001100127836 */ /* 0x000fca0000000000 */
[C---:B--2---:R-:W-:Y:S06]  /*15f20*/  HMMA.16816.F32 R20, R148.reuse, R12, R20 ;  /* 0x0000000c9414723c */ /* 0x044fec0000001814 */
[C---:B------:R-:W-:Y:S01]  /*15f30*/  HMMA.16816.F32 R152, R148.reuse, R14, R152 ;  /* 0x0000000e9498723c */ /* 0x040fe20000001898 */
[----:B------:R-:W-:Y:S02]  /*15f40*/  FSEL R12, R35, -INF , !P5 ;  /* 0xff800000230c7808 */ /* 0x000fe40006800000 */
[----:B------:R-:W-:Y:S01]  /*15f50*/  FSEL R33, R33, -INF , !P2 ;  /* 0xff80000021217808 */ /* 0x000fe20005000000 */
[----:B------:R-:W-:Y:S01]  /*15f60*/  BAR.SYNC.DEFER_BLOCKING 0x0 ;  /* 0x0000000000007b1d */ /* 0x000fe20000010000 */
[----:B------:R-:W-:Y:S01]  /*15f70*/  ISETP.GE.AND P5, PT, R8, R2, PT ;  /* 0x000000020800720c */ /* 0x000fe20003fa6270 */
[----:B------:R-:W-:Y:S01]  /*15f80*/  VIADD R8, R0, 0x20 ;  /* 0x0000002000087836 */ /* 0x000fe20000000000 */
[----:B------:R-:W-:Y:S01]  /*15f90*/  FSEL R34, R34, -INF , !P6 ;  /* 0xff80000022227808 */ /* 0x000fe20007000000 */
[----:B-1----:R-:W-:Y:S01]  /*15fa0*/  HMMA.16816.F32 R164, R148, R4, R164 ;  /* 0x0000000494a4723c */ /* 0x002fe200000018a4 */
[----:B------:R-:W-:-:S02]  /*15fb0*/  ISETP.GE.AND P2, PT, R18, R209, PT ;  /* 0x000000d11200720c */ /* 0x000fc40003f46270 */
[----:B------:R-:W-:Y:S02]  /*15fc0*/  FSEL R19, R32, -INF , !P4 ;  /* 0xff80000020137808 */ /* 0x000fe40006000000 */
[----:B------:R-:W-:Y:S01]  /*15fd0*/  ISETP.GE.AND P6, PT, R18, R2, PT ;  /* 0x000000021200720c */ /* 0x000fe20003fc6270 */
[----:B------:R-:W-:Y:S01]  /*15fe0*/  HMMA.16816.F32 R160, R148, R6, R160 ;  /* 0x0000000694a0723c */ /* 0x000fe200000018a0 */
[----:B------:R-:W-:Y:S01]  /*15ff0*/  ISETP.GE.AND P4, PT, R28, R209, PT ;  /* 0x000000d11c00720c */ /* 0x000fe20003f86270 */
[C---:B------:R-:W-:Y:S01]  /*16000*/  VIADD R5, R0.reuse, 0x30 ;  /* 0x0000003000057836 */ /* 0x040fe20000000000 */
[----:B------:R-:W-:Y:S01]  /*16010*/  FSEL R218, R175, -INF , !P2 ;  /* 0xff800000afda7808 */ /* 0x000fe20005000000 */
[----:B------:R-:W-:Y:S01]  /*16020*/  VIADD R4, R0, 0x31 ;  /* 0x0000003100047836 */ /* 0x000fe20000000000 */
[----:B------:R-:W-:Y:S02]  /*16030*/  FSEL R133, R24, -INF , !P5 ;  /* 0xff80000018857808 */ /* 0x000fe40006800000 */
[----:B------:R-:W-:-:S02]  /*16040*/  FSEL R137, R173, -INF , !P6 ;  /* 0xff800000ad897808 */ /* 0x000fc40007000000 */
[CC--:B------:R-:W-:Y:S02]  /*16050*/  ISETP.GE.AND P2, PT, R8.reuse, R2.reuse, PT ;  /* 0x000000020800720c */ /* 0x0c0fe40003f46270 */
[-C--:B------:R-:W-:Y:S01]  /*16060*/  ISETP.GE.AND P5, PT, R8, R209.reuse, PT ;  /* 0x000000d10800720c */ /* 0x080fe20003fa6270 */
[----:B------:R-:W-:Y:S01]  /*16070*/  VIADD R8, R0, 0x28 ;  /* 0x0000002800087836 */ /* 0x000fe20000000000 */
[----:B------:R-:W-:Y:S02]  /*16080*/  FSEL R226, R174, -INF , !P4 ;  /* 0xff800000aee27808 */ /* 0x000fe40006000000 */
[C---:B------:R-:W-:Y:S02]  /*16090*/  ISETP.GE.AND P6, PT, R9.reuse, R209, PT ;  /* 0x000000d10900720c */ /* 0x040fe40003fc6270 */
[----:B------:R-:W-:Y:S01]  /*160a0*/  ISETP.GE.AND P4, PT, R9, R2, PT ;  /* 0x000000020900720c */ /* 0x000fe20003f86270 */
[----:B------:R-:W-:Y:S01]  /*160b0*/  VIADD R9, R0, 0x21 ;  /* 0x0000002100097836 */ /* 0x000fe20000000000 */
[----:B------:R-:W-:-:S02]  /*160c0*/  FSEL R134, R27, -INF , !P6 ;  /* 0xff8000001b867808 */ /* 0x000fc40007000000 */
[----:B------:R-:W-:Y:S02]  /*160d0*/  FSEL R157, R20, -INF , !P2 ;  /* 0xff800000149d7808 */ /* 0x000fe40005000000 */
[CC--:B------:R-:W-:Y:S02]  /*160e0*/  ISETP.GE.AND P6, PT, R8.reuse, R2.reuse, PT ;  /* 0x000000020800720c */ /* 0x0c0fe40003fc6270 */
[----:B------:R-:W-:Y:S01]  /*160f0*/  ISETP.GE.AND P2, PT, R8, R209, PT ;  /* 0x000000d10800720c */ /* 0x000fe20003f46270 */
[----:B------:R-:W-:Y:S01]  /*16100*/  VIADD R8, R0, 0x29 ;  /* 0x0000002900087836 */ /* 0x000fe20000000000 */
[----:B------:R-:W-:Y:S02]  /*16110*/  FSEL R158, R26, -INF , !P1 ;  /* 0xff8000001a9e7808 */ /* 0x000fe40004800000 */
[----:B------:R-:W-:Y:S02]  /*16120*/  FSEL R135, R25, -INF , !P4 ;  /* 0xff80000019877808 */ /* 0x000fe40006000000 */
[----:B------:R-:W-:-:S02]  /*16130*/  ISETP.GE.AND P1, PT, R9, R2, PT ;  /* 0x000000020900720c */ /* 0x000fc40003f26270 */
[-C--:B------:R-:W-:Y:S02]  /*16140*/  ISETP.GE.AND P4, PT, R9, R209.reuse, PT ;  /* 0x000000d10900720c */ /* 0x080fe40003f86270 */
[----:B------:R-:W-:Y:S02]  /*16150*/  FSEL R156, R22, -INF , !P5 ;  /* 0xff800000169c7808 */ /* 0x000fe40006800000 */
[C---:B------:R-:W-:Y:S02]  /*16160*/  ISETP.GE.AND P5, PT, R8.reuse, R2, PT ;  /* 0x000000020800720c */ /* 0x040fe40003fa6270 */
        /* <DEDUP_REMOVED lines=20> */
[CC--:B------:R-:W-:Y:S02]  /*162b0*/  ISETP.GE.AND P6, PT, R4.reuse, R2.reuse, PT ;  /* 0x000000020400720c */ /* 0x0c0fe40003fc6270 */
        /* <DEDUP_REMOVED lines=12> */
[----:B------:R-:W-:Y:S01]  /*16380*/  ULDC.64 UR8, c[0x0][0x248] ;  /* 0x0000920000087ab9 */ /* 0x000fe20000000a00 */
[----:B------:R-:W-:-:S03]  /*16390*/  ULDC.64 UR4, c[0x0][0x230] ;  /* 0x00008c0000047ab9 */ /* 0x000fc60000000a00 */
        /* <DEDUP_REMOVED lines=45> */
[----:B------:R-:W-:-:S04]  /*16670*/  IMAD R0, R0, UR8, RZ ;  /* 0x0000000800007c24 */ /* 0x000fc8000f8e02ff */
[C---:B------:R-:W-:Y:S02]  /*16680*/  IMAD R0, R7.reuse, UR9, R0 ;  /* 0x0000000907007c24 */ /* 0x040fe4000f8e0200 */
[----:B--2---:R-:W-:Y:S02]  /*16690*/  IMAD.IADD R4, R4, 0x1, -R9 ;  /* 0x0000000104047824 */ /* 0x004fe400078e0a09 */
[----:B------:R-:W-:-:S03]  /*166a0*/  IMAD.WIDE.U32 R8, R7, UR8, RZ ;  /* 0x0000000807087c25 */ /* 0x000fc6000f8e00ff */
[----:B------:R-:W-:Y:S02]  /*166b0*/  SHF.R.S32.HI R2, RZ, 0x1f, R4 ;  /* 0x0000001fff027819 */ /* 0x000fe40000011404 */
[----:B------:R-:W-:-:S03]  /*166c0*/  IADD3 R9, R9, R0, RZ ;  /* 0x0000000009097210 */ /* 0x000fc60007ffe0ff */
[----:B------:R-:W-:Y:S02]  /*166d0*/  IMAD R7, R2, UR4, RZ ;  /* 0x0000000402077c24 */ /* 0x000fe4000f8e02ff */
[----:B------:R-:W-:-:S04]  /*166e0*/  IMAD.WIDE.U32 R8, R4, UR4, R8 ;  /* 0x0000000404087c25 */ /* 0x000fc8000f8e0008 */
[----:B------:R-:W-:-:S04]  /*166f0*/  IMAD R7, R4, UR5, R7 ;  /* 0x0000000504077c24 */ /* 0x000fc8000f8e0207 */
[----:B------:R-:W-:Y:S01]  /*16700*/  IMAD.IADD R0, R9, 0x1, R7 ;  /* 0x0000000109007824 */ /* 0x000fe200078e0207 */
[----:B------:R-:W-:Y:S06]  /*16710*/  BRA `(.L_x_2416) ;  /* 0x0000000000107947 */ /* 0x000fec0003800000 */
.L_x_2415:
[----:B------:R-:W-:Y:S02]  /*16720*/  ULDC UR8, c[0x0][0x248] ;  /* 0x0000920000087ab9 */ /* 0x000fe40000000800 */
[----:B------:R-:W-:-:S06]  /*16730*/  USHF.L.U32 UR4, UR8, 0x6, URZ ;  /* 0x0000000608047899 */ /* 0x000fcc000800063f */
[----:B------:R-:W-:-:S04]  /*16740*/  IADD3 R8, RZ, -UR4, RZ ;  /* 0x80000004ff087c10 */ /* 0x000fc8000fffe0ff */
[----:B------:R-:W-:-:S07]  /*16750*/  SHF.R.S32.HI R0, RZ, 0x1f, R8 ;  /* 0x0000001fff007819 */ /* 0x000fce0000011408 */
.L_x_2416:
[----:B------:R-:W-:Y:S01]  /*16760*/  USHF.L.U32 UR4, UR8, 0x5, URZ ;  /* 0x0000000508047899 */ /* 0x000fe2000800063f */
[C---:B------:R-:W-:Y:S01]  /*16770*/  LEA R204, P0, R8.reuse, R204, 0x1 ;  /* 0x000000cc08cc7211 */ /* 0x040fe200078008ff */
[----:B------:R-:W-:Y:S02]  /*16780*/  ULDC UR5, c[0x0][0x24c] ;  /* 0x0000930000057ab9 */ /* 0x000fe40000000800 */
[----:B------:R-:W-:Y:S01]  /*16790*/  USHF.L.U64.HI UR5, UR8, 0x5, UR5 ;  /* 0x0000000508057899 */ /* 0x000fe20008010205 */
[----:B------:R-:W-:Y:S02]  /*167a0*/  LEA.HI.X R205, R8, R205, R0, 0x1, P0 ;  /* 0x000000cd08cd7211 */ /* 0x000fe400000f0c00 */
[----:B------:R-:W-:-:S03]  /*167b0*/  IADD3 R10, P0, R204, UR4, RZ ;  /* 0x00000004cc0a7c10 */ /* 0x000fc6000ff1e0ff */
[----:B------:R-:W-:Y:S01]  /*167c0*/  @!PT LDS RZ, [RZ] ;  /* 0x00000000fffff984 */ /* 0x000fe20000000800 */
[----:B------:R-:W-:Y:S01]  /*167d0*/  @!PT LDS RZ, [RZ] ;  /* 0x00000000fffff984 */ /* 0x000fe20000000800 */
[----:B------:R-:W-:Y:S01]  /*167e0*/  @!PT LDS RZ, [RZ] ;  /* 0x00000000fffff984 */ /* 0x000fe20000000800 */
[----:B------:R1:W-:Y:S01]  /*167f0*/  LDGSTS.E.BYPASS.LTC128B.128 [R201+0x6000], desc[UR6][R204.64] ;  /* 0x06000000ccc97fae */ /* 0x0003e2000b901d46 */
[----:B------:R-:W-:Y:S02]  /*16800*/  IADD3.X R11, R205, UR5, RZ, P0, !PT ;  /* 0x00000005cd0b7c10 */ /* 0x000fe400087fe4ff */
[----:B------:R-:W-:Y:S01]  /*16810*/  IADD3 R8, P0, R10, UR4, RZ ;  /* 0x000000040a087c10 */ /* 0x000fe2000ff1e0ff */
[----:B------:R1:W-:Y:S03]  /*16820*/  LDGSTS.E.BYPASS.LTC128B.128 [R201+0x8000], desc[UR6][R204.64+0x80] ;  /* 0x08000080ccc97fae */ /* 0x0003e6000b901d46 */
[----:B------:R-:W-:Y:S01]  /*16830*/  IADD3.X R9, R11, UR5, RZ, P0, !PT ;  /* 0x000000050b097c10 */ /* 0x000fe200087fe4ff */
[----:B------:R1:W-:Y:S01]  /*16840*/  LDGSTS.E.BYPASS.LTC128B.128 [R201+0xa000], desc[UR6][R204.64+0x100] ;  /* 0x0a000100ccc97fae */ /* 0x0003e2000b901d46 */
[----:B------:R-:W-:-:S03]  /*16850*/  IADD3 R6, P0, R8, UR4, RZ ;  /* 0x0000000408067c10 */ /* 0x000fc6000ff1e0ff */
        /* <DEDUP_REMOVED lines=11> */
.L_x_2414:
[----:B------:R-:W-:Y:S01]  /*16910*/  FMNMX.FTZ R0, R132, R5, !PT ;  /* 0x0000000584007209 */ /* 0x000fe20007810000 */
[----:B------:R-:W-:Y:S01]  /*16920*/  LDSM.16.MT88.4 R24, [R189+0xc000] ;  /* 0x00c00000bd18783b */ /* 0x000fe20000004200 */
[----:B-1----:R-:W-:Y:S02]  /*16930*/  FMNMX.FTZ R7, R3, R138, !PT ;  /* 0x0000008a03077209 */ /* 0x002fe40007810000 */
        /* <DEDUP_REMOVED lines=51> */
[----:B------:R-:W-:Y:S01]  /*16c70*/  FFMA.FTZ R212, R19, UR10, -R216 ;  /* 0x0000000a13d47c23 */ /* 0x000fe200080108d8 */
[----:B------:R-:W-:Y:S01]  /*16c80*/  FSEL R5, R221, RZ, P1 ;  /* 0x000000ffdd057208 */ /* 0x000fe20000800000 */
[----:B------:R-:W-:Y:S01]  /*16c90*/  FFMA.FTZ R2, R16, UR10, -R169 ;  /* 0x0000000a10027c23 */ /* 0x000fe200080108a9 */
[----:B------:R-:W-:Y:S01]  /*16ca0*/  FADD.FTZ R6, R3, -R6 ;  /* 0x8000000603067221 */ /* 0x000fe20000010000 */
[----:B------:R-:W1:Y:S01]  /*16cb0*/  LDSM.16.MT88.4 R16, [R190+0xc000] ;  /* 0x00c00000be10783b */ /* 0x000e620000004200 */
[--C-:B------:R-:W-:Y:S01]  /*16cc0*/  FFMA.FTZ R209, R33, UR10, -R216.reuse ;  /* 0x0000000a21d17c23 */ /* 0x100fe200080108d8 */
[----:B------:R-:W-:Y:S01]  /*16cd0*/  FADD.FTZ R4, R132, -R5 ;  /* 0x8000000584047221 */ /* 0x000fe20000010000 */
[--C-:B------:R-:W-:Y:S01]  /*16ce0*/  FFMA.FTZ R210, R138, UR10, -R169.reuse ;  /* 0x0000000a8ad27c23 */ /* 0x100fe200080108a9 */
[--C-:B------:R-:W-:Y:S01]  /*16cf0*/  FFMA.FTZ R0, R34, UR10, -R169.reuse ;  /* 0x0000000a22007c23 */ /* 0x100fe200080108a9 */
[--C-:B------:R-:W-:Y:S01]  /*16d00*/  FFMA.FTZ R223, R12, UR10, -R169.reuse ;  /* 0x0000000a0cdf7c23 */ /* 0x100fe200080108a9 */
[----:B------:R-:W-:Y:S01]  /*16d10*/  FMUL.FTZ R222, R4, UR10 ;  /* 0x0000000a04de7c20 */ /* 0x000fe20008410000 */
[----:B------:R-:W-:Y:S01]  /*16d20*/  FMUL.FTZ R3, R6, UR10 ;  /* 0x0000000a06037c20 */ /* 0x000fe20008410000 */
[----:B------:R-:W-:Y:S01]  /*16d30*/  MUFU.EX2 R220, R220 ;  /* 0x000000dc00dc7308 */ /* 0x000fe20000000800 */
[----:B------:R-:W2:Y:S01]  /*16d40*/  LDSM.16.MT88.4 R32, [R188+0xc000] ;  /* 0x00c00000bc20783b */ /* 0x000ea20000004200 */
        /* <DEDUP_REMOVED lines=9> */
[----:B------:R-:W-:Y:S01]  /*16de0*/  LDSM.16.MT88.4 R136, [R192+0xc800] ;  /* 0x00c80000c088783b */ /* 0x000fe20000004200 */
        /* <DEDUP_REMOVED lines=12> */
[----:B------:R-:W4:Y:S01]  /*16eb0*/  MUFU.EX2 R209, R209 ;  /* 0x000000d100d17308 */ /* 0x000f220000000800 */
[----:B---3--:R-:W-:Y:S01]  /*16ec0*/  F2FP.F16.F32.PACK_AB R4, R214, R220 ;  /* 0x000000dcd604723e */ /* 0x008fe200000000ff */
[--C-:B------:R-:W-:Y:S01]  /*16ed0*/  FFMA.FTZ R242, R173, UR10, -R216.reuse ;  /* 0x0000000aadf27c23 */ /* 0x100fe200080108d8 */
[----:B------:R-:W-:Y:S01]  /*16ee0*/  FFMA.FTZ R243, R171, UR10, -R216 ;  /* 0x0000000aabf37c23 */ /* 0x000fe200080108d8 */
[--C-:B------:R-:W-:Y:S01]  /*16ef0*/  FFMA.FTZ R244, R174, UR10, -R169.reuse ;  /* 0x0000000aaef47c23 */ /* 0x100fe200080108a9 */
[--C-:B------:R-:W-:Y:S01]  /*16f00*/  FFMA.FTZ R245, R172, UR10, -R169.reuse ;  /* 0x0000000aacf57c23 */ /* 0x100fe200080108a9 */
[--C-:B------:R-:W-:Y:S01]  /*16f10*/  FFMA.FTZ R246, R170, UR10, -R169.reuse ;  /* 0x0000000aaaf67c23 */ /* 0x100fe200080108a9 */
[----:B------:R-:W-:Y:S01]  /*16f20*/  FFMA.FTZ R247, R168, UR10, -R169 ;  /* 0x0000000aa8f77c23 */ /* 0x000fe200080108a9 */
[----:B------:R-:W-:Y:S01]  /*16f30*/  MUFU.EX2 R210, R210 ;  /* 0x000000d200d27308 */ /* 0x000fe20000000800 */
[----:B------:R-:W-:Y:S04]  /*16f40*/  LDSM.16.MT88.4 R172, [R190+0x11800] ;  /* 0x01180000beac783b */ /* 0x000fe80000004200 */
[----:B------:R-:W-:Y:S03]  /*16f50*/  LDSM.16.MT88.4 R216, [R192+0x11800] ;  /* 0x01180000c0d8783b */ /* 0x000fe60000004200 */
        /* <DEDUP_REMOVED lines=98> */
[----:B------:R-:W3:Y:S01]  /*17580*/  MUFU.EX2 R227, R227 ;  /* 0x000000e300e37308 */ /* 0x000ee20000000800 */
[-C--:B------:R-:W-:Y:S01]  /*17590*/  FMUL.FTZ R124, R124, R222.reuse ;  /* 0x000000de7c7c7220 */ /* 0x080fe20000410000 */
[----:B------:R-:W-:Y:S01]  /*175a0*/  LDSM.16.MT88.4 R72, [R192+0x10000] ;  /* 0x01000000c048783b */ /* 0x000fe20000004200 */
[C---:B--2---:R-:W-:Y:S01]  /*175b0*/  HMMA.16816.F32 R68, R4.reuse, R64, R68 ;  /* 0x000000400444723c */ /* 0x044fe20000001844 */
[-C--:B------:R-:W-:Y:S01]  /*175c0*/  FMUL.FTZ R125, R125, R222.reuse ;  /* 0x000000de7d7d7220 */ /* 0x080fe20000410000 */
[-C--:B------:R-:W-:Y:S01]  /*175d0*/  FMUL.FTZ R126, R126, R3.reuse ;  /* 0x000000037e7e7220 */ /* 0x080fe20000410000 */
[----:B------:R-:W-:Y:S01]  /*175e0*/  LDSM.16.MT88.4 R108, [R190+0xe800] ;  /* 0x00e80000be6c783b */ /* 0x000fe20000004200 */
[-C--:B------:R-:W-:Y:S01]  /*175f0*/  FMUL.FTZ R127, R127, R3.reuse ;  /* 0x000000037f7f7220 */ /* 0x080fe20000410000 */
[----:B------:R-:W-:Y:S01]  /*17600*/  MUFU.EX2 R225, R225 ;  /* 0x000000e100e17308 */ /* 0x000fe20000000800 */
[C---:B------:R-:W-:Y:S01]  /*17610*/  HMMA.16816.F32 R64, R4.reuse, R66, R92 ;  /* 0x000000420440723c */ /* 0x040fe2000000185c */
[----:B------:R-:W2:Y:S01]  /*17620*/  LDSM.16.MT88.4 R92, [R189+0x10000] ;  /* 0x01000000bd5c783b */ /* 0x000ea20000004200 */
[-C--:B------:R-:W-:Y:S01]  /*17630*/  FMUL.FTZ R100, R100, R222.reuse ;  /* 0x000000de64647220 */ /* 0x080fe20000410000 */
[-C--:B------:R-:W-:Y:S01]  /*17640*/  FMUL.FTZ R101, R101, R222.reuse ;  /* 0x000000de65657220 */ /* 0x080fe20000410000 */
[-C--:B------:R-:W-:Y:S01]  /*17650*/  FMUL.FTZ R102, R102, R3.reuse ;  /* 0x0000000366667220 */ /* 0x080fe20000410000 */
[----:B------:R-:W-:Y:S01]  /*17660*/  LDSM.16.MT88.4 R104, [R189+0xe800] ;  /* 0x00e80000bd68783b */ /* 0x000fe20000004200 */
[C---:B------:R-:W-:Y:S01]  /*17670*/  HMMA.16816.F32 R52, R4.reuse, R48, R52 ;  /* 0x000000300434723c */ /* 0x040fe20000001834 */
[----:B------:R4:W-:Y:S01]  /*17680*/  MUFU.EX2 R226, R135 ;  /* 0x0000008700e27308 */ /* 0x0009e20000000800 */
        /* <DEDUP_REMOVED lines=18> */
[----:B------:R-:W5:Y:S01]  /*177b0*/  LDSM.16.MT88.4 R112, [R190+0xc800] ;  /* 0x00c80000be70783b */ /* 0x000f620000004200 */
[----:B-1----:R-:W-:Y:S01]  /*177c0*/  HMMA.16816.F32 R80, R4, R84, R80 ;  /* 0x000000540450723c */ /* 0x002fe20000001850 */
[----:B------:R-:W-:-:S02]  /*177d0*/  FADD.FTZ R213, R214, R213 ;  /* 0x000000d5d6d57221 */ /* 0x000fc40000010000 */
[----:B----4-:R-:W-:Y:S02]  /*177e0*/  LDSM.16.MT88.4 R132, [R189+0xc800] ;  /* 0x00c80000bd84783b */ /* 0x010fe40000004200 */
[----:B------:R-:W-:Y:S01]  /*177f0*/  FADD.FTZ R212, R212, R213 ;  /* 0x000000d5d4d47221 */ /* 0x000fe20000010000 */
[----:B------:R-:W-:Y:S01]  /*17800*/  MUFU.EX2 R229, R229 ;  /* 0x000000e500e57308 */ /* 0x000fe20000000800 */
[----:B------:R-:W-:Y:S02]  /*17810*/  HMMA.16816.F32 R88, R4, R86, R88 ;  /* 0x000000560458723c */ /* 0x000fe40000001858 */
[----:B------:R-:W-:-:S04]  /*17820*/  FADD.FTZ R209, R209, R212 ;  /* 0x000000d4d1d17221 */ /* 0x000fc80000010000 */
[C---:B--2---:R-:W-:Y:S01]  /*17830*/  HMMA.16816.F32 R84, R4.reuse, R92, R124 ;  /* 0x0000005c0454723c */ /* 0x044fe2000000187c */
        /* <DEDUP_REMOVED lines=12> */
[----:B------:R-:W2:Y:S01]  /*17900*/  LDSM.16.MT88.4 R120, [R192+0x10800] ;  /* 0x01080000c078783b */ /* 0x000ea20000004200 */
[----:B---3--:R-:W-:Y:S01]  /*17910*/  F2FP.F16.F32.PACK_AB R100, R227, R224 ;  /* 0x000000e0e364723e */ /* 0x008fe200000000ff */
[----:B------:R-:W-:Y:S01]  /*17920*/  MUFU.EX2 R234, R234 ;  /* 0x000000ea00ea7308 */ /* 0x000fe20000000800 */
[----:B-----5:R-:W-:Y:S01]  /*17930*/  F2FP.F16.F32.PACK_AB R101, R231, R228 ;  /* 0x000000e4e765723e */ /* 0x020fe200000000ff */
        /* <DEDUP_REMOVED lines=24> */
[----:B------:R-:W3:Y:S05]  /*17ac0*/  LDSM.16.MT88.4 R108, [R190+0x10800] ;  /* 0x01080000be6c783b */ /* 0x000eea0000004200 */
[C---:B------:R-:W-:Y:S01]  /*17ad0*/  HMMA.16816.F32 R60, R100.reuse, R104, R60 ;  /* 0x00000068643c723c */ /* 0x040fe2000000183c */
[----:B------:R-:W-:Y:S05]  /*17ae0*/  MUFU.EX2 R239, R239 ;  /* 0x000000ef00ef7308 */ /* 0x000fea0000000800 */
[C---:B------:R-:W-:Y:S01]  /*17af0*/  HMMA.16816.F32 R56, R100.reuse, R106, R56 ;  /* 0x0000006a6438723c */ /* 0x040fe20000001838 */
[----:B------:R-:W4:Y:S02]  /*17b00*/  LDSM.16.MT88.4 R104, [R189+0x10800] ;  /* 0x01080000bd68783b */ /* 0x000f240000004200 */
[----:B------:R-:W-:Y:S03]  /*17b10*/  MUFU.EX2 R240, R240 ;  /* 0x000000f000f07308 */ /* 0x000fe60000000800 */
[C---:B--2---:R-:W-:Y:S05]  /*17b20*/  HMMA.16816.F32 R76, R100.reuse, R120, R76 ;  /* 0x00000078644c723c */ /* 0x044fea000000184c */
[----:B------:R-:W2:Y:S01]  /*17b30*/  MUFU.EX2 R241, R241 ;  /* 0x000000f100f17308 */ /* 0x000ea20000000800 */
[C---:B------:R-:W-:Y:S01]  /*17b40*/  HMMA.16816.F32 R72, R100.reuse, R122, R72 ;  /* 0x0000007a6448723c */ /* 0x040fe20000001848 */
[----:B------:R-:W5:Y:S05]  /*17b50*/  LDSM.16.MT88.4 R120, [R190+0xf000] ;  /* 0x00f00000be78783b */ /* 0x000f6a0000004200 */
[C---:B------:R-:W-:Y:S01]  /*17b60*/  HMMA.16816.F32 R12, R100.reuse, R136, R12 ;  /* 0x00000088640c723c */ /* 0x040fe2000000180c */
[----:B------:R-:W-:Y:S05]  /*17b70*/  MUFU.EX2 R242, R242 ;  /* 0x000000f200f27308 */ /* 0x000fea0000000800 */
[----:B------:R-:W-:Y:S03]  /*17b80*/  HMMA.16816.F32 R8, R100, R138, R8 ;  /* 0x0000008a6408723c */ /* 0x000fe60000001808 */
[----:B------:R-:W1:Y:S01]  /*17b90*/  MUFU.EX2 R243, R243 ;  /* 0x000000f300f37308 */ /* 0x000e620000000800 */
[----:B--2---:R-:W-:-:S02]  /*17ba0*/  F2FP.F16.F32.PACK_AB R168, R241, R240 ;  /* 0x000000f0f1a8723e */ /* 0x004fc400000000ff */
[C---:B------:R-:W-:Y:S05]  /*17bb0*/  HMMA.16816.F32 R28, R100.reuse, R132, R28 ;  /* 0x00000084641c723c */ /* 0x040fea000000181c */
[----:B------:R-:W-:Y:S01]  /*17bc0*/  MUFU.EX2 R244, R244 ;  /* 0x000000f400f47308 */ /* 0x000fe20000000800 */
[C---:B------:R-:W-:Y:S01]  /*17bd0*/  HMMA.16816.F32 R24, R100.reuse, R134, R24 ;  /* 0x000000866418723c */ /* 0x040fe20000001818 */
[----:B------:R-:W2:Y:S05]  /*17be0*/  LDSM.16.MT88.4 R132, [R192+0xf000] ;  /* 0x00f00000c084783b */ /* 0x000eaa0000004200 */
[----:B------:R-:W-:Y:S01]  /*17bf0*/  HMMA.16816.F32 R36, R100, R128, R36 ;  /* 0x000000806424723c */ /* 0x000fe20000001824 */
[----:B------:R-:W3:Y:S01]  /*17c00*/  MUFU.EX2 R245, R245 ;  /* 0x000000f500f57308 */ /* 0x000ee20000000800 */
[----:B-1----:R-:W-:-:S04]  /*17c10*/  F2FP.F16.F32.PACK_AB R170, R243, R242 ;  /* 0x000000f2f3aa723e */ /* 0x002fc800000000ff */
[C---:B------:R-:W-:Y:S03]  /*17c20*/  HMMA.16816.F32 R32, R100.reuse, R130, R32 ;  /* 0x000000826420723c */ /* 0x040fe60000001820 */
[----:B------:R-:W-:Y:S03]  /*17c30*/  MUFU.EX2 R246, R246 ;  /* 0x000000f600f67308 */ /* 0x000fe60000000800 */
[C---:B------:R-:W-:Y:S05]  /*17c40*/  HMMA.16816.F32 R44, R100.reuse, R124, R44 ;  /* 0x0000007c642c723c */ /* 0x040fea000000182c */
[----:B------:R-:W1:Y:S01]  /*17c50*/  MUFU.EX2 R247, R247 ;  /* 0x000000f700f77308 */ /* 0x000e620000000800 */
[----:B------:R-:W-:Y:S01]  /*17c60*/  HMMA.16816.F32 R40, R100, R126, R40 ;  /* 0x0000007e6428723c */ /* 0x000fe20000001828 */
[----:B---3--:R-:W-:-:S05]  /*17c70*/  F2FP.F16.F32.PACK_AB R169, R245, R244 ;  /* 0x000000f4f5a9723e */ /* 0x008fca00000000ff */
        /* <DEDUP_REMOVED lines=32> */
[----:B------:R-:W3:Y:S04]  /*17e80*/  LDSM.16.MT88.4 R120, [R190+0x11000] ;  /* 0x01100000be78783b */ /* 0x000ee80000004200 */
[----:B------:R-:W4:Y:S01]  /*17e90*/  LDSM.16.MT88.4 R48, [R189+0x11000] ;  /* 0x01100000bd30783b */ /* 0x000f220000004200 */
[C---:B--2---:R-:W-:Y:S03]  /*17ea0*/  HMMA.16816.F32 R136, R104.reuse, R132, R44 ;  /* 0x000000846888723c */ /* 0x044fe6000000182c */
[----:B------:R-:W-:Y:S03]  /*17eb0*/  LDSM.16.MT88.4 R44, [R190+0xd800] ;  /* 0x00d80000be2c783b */ /* 0x000fe60000004200 */
[C---:B-1----:R-:W-:Y:S01]  /*17ec0*/  HMMA.16816.F32 R12, R104.reuse, R100, R76 ;  /* 0x00000064680c723c */ /* 0x042fe2000000184c */
[----:B------:R-:W1:Y:S05]  /*17ed0*/  LDSM.16.MT88.4 R76, [R190+0xf800] ;  /* 0x00f80000be4c783b */ /* 0x000e6a0000004200 */
[C---:B------:R-:W-:Y:S06]  /*17ee0*/  HMMA.16816.F32 R152, R104.reuse, R148, R28 ;  /* 0x000000946898723c */ /* 0x040fec000000181c */
[C---:B------:R-:W-:Y:S01]  /*17ef0*/  HMMA.16816.F32 R132, R104.reuse, R134, R40 ;  /* 0x000000866884723c */ /* 0x040fe20000001828 */
[----:B------:R-:W2:Y:S05]  /*17f00*/  LDSM.16.MT88.4 R40, [R188+0x11000] ;  /* 0x01100000bc28783b */ /* 0x000eaa0000004200 */
        /* <DEDUP_REMOVED lines=8> */
[C---:B---3--:R-:W-:Y:S06]  /*17f90*/  HMMA.16816.F32 R8, R104.reuse, R120, R80 ;  /* 0x000000786808723c */ /* 0x048fec0000001850 */
[C---:B----4-:R-:W-:Y:S01]  /*17fa0*/  HMMA.16816.F32 R124, R104.reuse, R48, R84 ;  /* 0x00000030687c723c */ /* 0x050fe20000001854 */
[----:B------:R-:W-:Y:S05]  /*17fb0*/  LDSM.16.MT88.4 R84, [R189+0xf800] ;  /* 0x00f80000bd54783b */ /* 0x000fea0000004200 */
[C---:B------:R-:W-:Y:S01]  /*17fc0*/  HMMA.16816.F32 R112, R104.reuse, R50, R92 ;  /* 0x000000326870723c */ /* 0x040fe2000000185c */
[----:B------:R-:W-:Y:S05]  /*17fd0*/  LDSM.16.MT88.4 R92, [R188+0xf800] ;  /* 0x00f80000bc5c783b */ /* 0x000fea0000004200 */
[----:B------:R-:W-:Y:S01]  /*17fe0*/  HMMA.16816.F32 R28, R104, R108, R60 ;  /* 0x0000006c681c723c */ /* 0x000fe2000000183c */
[----:B------:R-:W3:Y:S05]  /*17ff0*/  LDSM.16.MT88.4 R60, [R188+0xd800] ;  /* 0x00d80000bc3c783b */ /* 0x000eea0000004200 */
[C---:B------:R-:W-:Y:S06]  /*18000*/  HMMA.16816.F32 R48, R168.reuse, R52, R152 ;  /* 0x00000034a830723c */ /* 0x040fec0000001898 */
[C---:B-1----:R-:W-:Y:S01]  /*18010*/  HMMA.16816.F32 R72, R168.reuse, R76, R116 ;  /* 0x0000004ca848723c */ /* 0x042fe20000001874 */
[----:B------:R-:W1:Y:S05]  /*18020*/  LDSM.16.MT88.4 R116, [R188+0x11800] ;  /* 0x01180000bc74783b */ /* 0x000e6a0000004200 */
[----:B------:R-:W-:Y:S01]  /*18030*/  HMMA.16816.F32 R52, R168, R54, R148 ;  /* 0x00000036a834723c */ /* 0x000fe20000001894 */
[----:B------:R-:W4:Y:S05]  /*18040*/  LDSM.16.MT88.4 R148, [R189+0x11800] ;  /* 0x01180000bd94783b */ /* 0x000f2a0000004200 */
[C---:B------:R-:W-:Y:S06]  /*18050*/  HMMA.16816.F32 R24, R104.reuse, R110, R56 ;  /* 0x0000006e6818723c */ /* 0x040fec0000001838 */
[C---:B------:R-:W-:Y:S06]  /*18060*/  HMMA.16816.F32 R108, R104.reuse, R122, R88 ;  /* 0x0000007a686c723c */ /* 0x040fec0000001858 */
[C---:B--2---:R-:W-:Y:S06]  /*18070*/  HMMA.16816.F32 R120, R104.reuse, R40, R96 ;  /* 0x000000286878723c */ /* 0x044fec0000001860 */
[----:B------:R-:W-:Y:S06]  /*18080*/  HMMA.16816.F32 R4, R104, R42, R4 ;  /* 0x0000002a6804723c */ /* 0x000fec0000001804 */
[C---:B------:R-:W-:Y:S06]  /*18090*/  HMMA.16816.F32 R104, R168.reuse, R172, R8 ;  /* 0x000000aca868723c */ /* 0x040fec0000001808 */
[----:B------:R-:W-:Y:S01]  /*180a0*/  HMMA.16816.F32 R128, R168, R36, R128 ;  /* 0x00000024a880723c */ /* 0x000fe20000001880 */
[----:B------:R-:W-:-:S04]  /*180b0*/  FADD.FTZ R9, R229, R2 ;  /* 0x00000002e5097221 */ /* 0x000fc80000010000 */
[----:B------:R-:W-:Y:S01]  /*180c0*/  FADD.FTZ R9, R230, R9 ;  /* 0x00000009e6097221 */ /* 0x000fe20000010000 */
[----:B------:R-:W-:Y:S03]  /*180d0*/  HMMA.16816.F32 R40, R168, R44, R160 ;  /* 0x0000002ca828723c */ /* 0x000fe600000018a0 */
[----:B------:R-:W-:-:S03]  /*180e0*/  FADD.FTZ R236, R236, R9 ;  /* 0x00000009ecec7221 */ /* 0x000fc60000010000 */
[----:B---3--:R-:W-:Y:S01]  /*180f0*/  HMMA.16816.F32 R56, R168, R60, R144 ;  /* 0x0000003ca838723c */ /* 0x008fe20000001890 */
        /* <DEDUP_REMOVED lines=26> */
.L_x_2411:
[----:B------:R-:W-:-:S13]  /*182a0*/  ISETP.GE.AND P0, PT, R206, 0x1, PT ;  /* 0x00000001ce00780c */ /* 0x000fda0003f06270 */
[----:B------:R-:W-:Y:S05]  /*182b0*/  @!P0 BRA `(.L_x_2417) ;  /* 0x0000003000088947 */ /* 0x000fea0003800000 */
[----:B------:R-:W-:Y:S01]  /*182c0*/  ULDC.64 UR6, c[0x0][0x250] ;  /* 0x0000940000067ab9 */ /* 0x000fe20000000a00 */
[----:B------:R-:W-:Y:S01]  /*182d0*/  ULDC.64 UR4, c[0x0][0x248] ;  /* 0x0000920000047ab9 */ /* 0x000fe20000000a00 */
[----:B------:R-:W-:Y:S01]  /*182e0*/  ULEA UR9, -UR6, URZ, 0x6 ;  /* 0x0000003f06097291 */ /* 0x000fe2000f8e313f */
[----:B------:R-:W-:Y:S01]  /*182f0*/  IMAD.MOV.U32 R0, RZ, RZ, R3 ;  /* 0x000000ffff007224 */ /* 0x000fe200078e0003 */
[----:B------:R-:W-:Y:S01]  /*18300*/  ULEA UR8, -UR4, URZ, 0x6 ;  /* 0x0000003f04087291 */ /* 0x000fe2000f8e313f */
[----:B------:R-:W-:Y:S01]  /*18310*/  IMAD.MOV.U32 R133, RZ, RZ, R132 ;  /* 0x000000ffff857224 */ /* 0x000fe200078e0084 */
[----:B------:R-:W-:Y:S02]  /*18320*/  USHF.L.U64.HI UR5, UR4, 0x5, UR5 ;  /* 0x0000000504057899 */ /* 0x000fe40008010205 */
[----:B------:R-:W-:Y:S01]  /*18330*/  USHF.L.U32 UR11, UR4, 0x5, URZ ;  /* 0x00000005040b7899 */ /* 0x000fe2000800063f */
[----:B------:R-:W-:Y:S01]  /*18340*/  MOV R212, UR9 ;  /* 0x0000000900d47c02 */ /* 0x000fe20008000f00 */
[----:B------:R-:W-:-:S02]  /*18350*/  USHF.R.S32.HI UR4, URZ, 0x1f, UR9 ;  /* 0x0000001f3f047899 */ /* 0x000fc40008011409 */
[----:B------:R-:W-:Y:S02]  /*18360*/  USHF.L.U64.HI UR7, UR6, 0x5, UR7 ;  /* 0x0000000506077899 */ /* 0x000fe40008010207 */
[----:B------:R-:W-:Y:S02]  /*18370*/  USHF.L.U32 UR6, UR6, 0x5, URZ ;  /* 0x0000000506067899 */ /* 0x000fe4000800063f */
[----:B------:R-:W-:Y:S01]  /*18380*/  MOV R210, UR4 ;  /* 0x0000000400d27c02 */ /* 0x000fe20008000f00 */
[----:B------:R-:W-:Y:S01]  /*18390*/  USHF.R.S32.HI UR10, URZ, 0x1f, UR8 ;  /* 0x0000001f3f0a7899 */ /* 0x000fe20008011408 */
[----:B------:R-:W-:Y:S01]  /*183a0*/  ULDC UR4, c[0x0][0x2ec] ;  /* 0x0000bb0000047ab9 */ /* 0x000fe20000000800 */
[----:B------:R-:W-:-:S10]  /*183b0*/  ULDC.64 UR12, c[0x0][0x208] ;  /* 0x00008200000c7ab9 */ /* 0x000fd40000000a00 */
.L_x_2421:
        /* <DEDUP_REMOVED lines=66> */
.L_x_2418:
[C---:B------:R-:W-:Y:S04]  /*187e0*/  LEA R208, P0, R10.reuse, R208, 0x1 ;  /* 0x000000d00ad07211 */ /* 0x040fe800078008ff */
[----:B------:R-:W-:Y:S02]  /*187f0*/  LEA.HI.X R207, R10, R207, R4, 0x1, P0 ;  /* 0x000000cf0acf7211 */ /* 0x000fe400000f0c04 */
[----:B------:R-:W-:Y:S03]  /*18800*/  IADD3 R6, P0, R208, UR6, RZ ;  /* 0x00000006d0067c10 */ /* 0x000fe6000ff1e0ff */
[----:B------:R-:W-:Y:S01]  /*18810*/  IMAD.MOV.U32 R209, RZ, RZ, R207 ;  /* 0x000000ffffd17224 */ /* 0x000fe200078e00cf */
[----:B------:R-:W-:Y:S02]  /*18820*/  IADD3.X R7, R207, UR7, RZ, P0, !PT ;  /* 0x00000007cf077c10 */ /* 0x000fe400087fe4ff */
[----:B------:R-:W-:Y:S02]  /*18830*/  IADD3 R4, P0, R6, UR6, RZ ;  /* 0x0000000606047c10 */ /* 0x000fe4000ff1e0ff */
[----:B------:R-:W-:Y:S01]  /*18840*/  @!PT LDS RZ, [RZ] ;  /* 0x00000000fffff984 */ /* 0x000fe20000000800 */
[----:B------:R-:W-:Y:S01]  /*18850*/  @!PT LDS RZ, [RZ] ;  /* 0x00000000fffff984 */ /* 0x000fe20000000800 */
[----:B------:R-:W-:Y:S01]  /*18860*/  @!PT LDS RZ, [RZ] ;  /* 0x00000000fffff984 */ /* 0x000fe20000000800 */
[----:B------:R-:W-:Y:S02]  /*18870*/  LDGSTS.E.BYPASS.LTC128B.128 [R201+0xc000], desc[UR12][R208.64] ;  /* 0x0c000000d0c97fae */ /* 0x000fe4000b901d4c */
[----:B------:R-:W-:Y:S02]  /*18880*/  IADD3.X R5, R7, UR7, RZ, P0, !PT ;  /* 0x0000000707057c10 */ /* 0x000fe400087fe4ff */
[----:B------:R-:W-:Y:S01]  /*18890*/  LDGSTS.E.BYPASS.LTC128B.128 [R201+0xe000], desc[UR12][R208.64+0x80] ;  /* 0x0e000080d0c97fae */ /* 0x000fe2000b901d4c */
[----:B------:R-:W-:Y:S03]  /*188a0*/  IADD3 R2, P0, R4, UR6, RZ ;  /* 0x0000000604027c10 */ /* 0x000fe6000ff1e0ff */
[----:B------:R-:W-:Y:S01]  /*188b0*/  LDGSTS.E.BYPASS.LTC128B.128 [R201+0x10000], desc[UR12][R208.64+0x100] ;  /* 0x10000100d0c97fae */ /* 0x000fe2000b901d4c */
[----:B------:R-:W-:Y:S02]  /*188c0*/  IADD3.X R3, R5, UR7, RZ, P0, !PT ;  /* 0x0000000705037c10 */ /* 0x000fe400087fe4ff */
[----:B------:R-:W-:Y:S01]  /*188d0*/  ISETP.GE.AND P0, PT, R206, 0x2, PT ;  /* 0x00000002ce00780c */ /* 0x000fe20003f06270 */
[----:B------:R-:W-:Y:S04]  /*188e0*/  LDGSTS.E.BYPASS.LTC128B.128 [R201+0xc800], desc[UR12][R6.64] ;  /* 0x0c80000006c97fae */ /* 0x000fe8000b901d4c */
[----:B------:R-:W-:Y:S04]  /*188f0*/  LDGSTS.E.BYPASS.LTC128B.128 [R201+0xe800], desc[UR12][R6.64+0x80] ;  /* 0x0e80008006c97fae */ /* 0x000fe8000b901d4c */
[----:B------:R-:W-:Y:S04]  /*18900*/  LDGSTS.E.BYPASS.LTC128B.128 [R201+0x10800], desc[UR12][R6.64+0x100] ;  /* 0x1080010006c97fae */ /* 0x000fe8000b901d4c */
[----:B------:R-:W-:Y:S04]  /*18910*/  LDGSTS.E.BYPASS.LTC128B.128 [R201+0xd000], desc[UR12][R4.64] ;  /* 0x0d00000004c97fae */ /* 0x000fe8000b901d4c */
[----:B------:R-:W-:Y:S04]  /*18920*/  LDGSTS.E.BYPASS.LTC128B.128 [R201+0xf000], desc[UR12][R4.64+0x80] ;  /* 0x0f00008004c97fae */ /* 0x000fe8000b901d4c */
[----:B------:R1:W-:Y:S04]  /*18930*/  LDGSTS.E.BYPASS.LTC128B.128 [R201+0x11000], desc[UR12][R4.64+0x100] ;  /* 0x1100010004c97fae */ /* 0x0003e8000b901d4c */
[----:B------:R2:W-:Y:S04]  /*18940*/  LDGSTS.E.BYPASS.LTC128B.128 [R201+0xd800], desc[UR12][R2.64] ;  /* 0x0d80000002c97fae */ /* 0x0005e8000b901d4c */
[----:B------:R2:W-:Y:S04]  /*18950*/  LDGSTS.E.BYPASS.LTC128B.128 [R201+0xf800], desc[UR12][R2.64+0x80] ;  /* 0x0f80008002c97fae */ /* 0x0005e8000b901d4c */
[----:B------:R2:W-:Y:S04]  /*18960*/  LDGSTS.E.BYPASS.LTC128B.128 [R201+0x11800], desc[UR12][R2.64+0x100] ;  /* 0x1180010002c97fae */ /* 0x0005e8000b901d4c */
[----:B------:R-:W-:Y:S04]  /*18970*/  LDSM.16.M88.4 R32, [R198] ;  /* 0x00000000c620783b */ /* 0x000fe80000000200 */
[----:B------:R-:W1:Y:S04]  /*18980*/  LDSM.16.M88.4 R8, [R197+0x6000] ;  /* 0x00600000c508783b */ /* 0x000e680000000200 */
[----:B------:R-:W3:Y:S04]  /*18990*/  LDSM.16.M88.4 R16, [R197+0x6800] ;  /* 0x00680000c510783b */ /* 0x000ee80000000200 */
[----:B------:R-:W4:Y:S04]  /*189a0*/  LDSM.16.M88.4 R24, [R197+0x7000] ;  /* 0x00700000c518783b */ /* 0x000f280000000200 */
[----:B------:R-:W5:Y:S04]  /*189b0*/  LDSM.16.M88.4 R136, [R197+0x7800] ;  /* 0x00780000c588783b */ /* 0x000f680000000200 */
[----:B------:R-:W0:Y:S04]  /*189c0*/  LDGDEPBAR ;  /* 0x00000000000079af */ /* 0x000e280000000000 */
[----:B------:R-:W-:Y:S04]  /*189d0*/  LDSM.16.M88.4 R140, [R196] ;  /* 0x00000000c48c783b */ /* 0x000fe80000000200 */
[----:B------:R-:W2:Y:S04]  /*189e0*/  LDSM.16.M88.4 R144, [R195] ;  /* 0x00000000c390783b */ /* 0x000ea80000000200 */
[----:B------:R-:W2:Y:S04]  /*189f0*/  LDSM.16.M88.4 R148, [R187] ;  /* 0x00000000bb94783b */ /* 0x000ea80000000200 */
[----:B------:R-:W2:Y:S04]  /*18a00*/  LDSM.16.M88.4 R152, [R186] ;  /* 0x00000000ba98783b */ /* 0x000ea80000000200 */
[----:B------:R-:W2:Y:S01]  /*18a10*/  LDSM.16.M88.4 R156, [R185] ;  /* 0x00000000b99c783b */ /* 0x000ea20000000200 */
        /* <DEDUP_REMOVED lines=10> */
[C---:B-----5:R-:W-:Y:S06]  /*18ac0*/  HMMA.16816.F32 R28, R32.reuse, R136, RZ ;  /* 0x00000088201c723c */ /* 0x060fec00000018ff */
[----:B------:R-:W-:Y:S01]  /*18ad0*/  HMMA.16816.F32 R32, R32, R138, RZ ;  /* 0x0000008a2020723c */ /* 0x000fe200000018ff */
[----:B------:R-:W3:Y:S05]  /*18ae0*/  LDSM.16.M88.4 R136, [R191+0x7000] ;  /* 0x00700000bf88783b */ /* 0x000eea0000000200 */
[C---:B--2---:R-:W-:Y:S06]  /*18af0*/  HMMA.16816.F32 R4, R140.reuse, R144, R4 ;  /* 0x000000908c04723c */ /* 0x044fec0000001804 */
[C---:B------:R-:W-:Y:S01]  /*18b00*/  HMMA.16816.F32 R8, R140.reuse, R146, R8 ;  /* 0x000000928c08723c */ /* 0x040fe20000001808 */
[----:B------:R-:W-:Y:S05]  /*18b10*/  LDSM.16.M88.4 R144, [R193] ;  /* 0x00000000c190783b */ /* 0x000fea0000000200 */
[C---:B------:R-:W-:Y:S06]  /*18b20*/  HMMA.16816.F32 R12, R140.reuse, R148, R12 ;  /* 0x000000948c0c723c */ /* 0x040fec000000180c */
[C---:B------:R-:W-:Y:S01]  /*18b30*/  HMMA.16816.F32 R16, R140.reuse, R150, R16 ;  /* 0x000000968c10723c */ /* 0x040fe20000001810 */
[----:B------:R-:W2:Y:S05]  /*18b40*/  LDSM.16.M88.4 R148, [R184] ;  /* 0x00000000b894783b */ /* 0x000eaa0000000200 */
        /* <DEDUP_REMOVED lines=13> */
[C---:B---3--:R-:W-:Y:S06]  /*18c20*/  HMMA.16816.F32 R20, R160.reuse, R136, R20 ;  /* 0x00000088a014723c */ /* 0x048fec0000001814 */
[C---:B------:R-:W-:Y:S01]  /*18c30*/  HMMA.16816.F32 R24, R160.reuse, R138, R24 ;  /* 0x0000008aa018723c */ /* 0x040fe20000001818 */
[----:B------:R-:W1:Y:S05]  /*18c40*/  LDSM.16.M88.4 R136, [R198+0x2000] ;  /* 0x00200000c688783b */ /* 0x000e6a0000000200 */
[C---:B------:R-:W-:Y:S06]  /*18c50*/  HMMA.16816.F32 R28, R160.reuse, R172, R28 ;  /* 0x000000aca01c723c */ /* 0x040fec000000181c */
[----:B------:R-:W-:Y:S01]  /*18c60*/  HMMA.16816.F32 R32, R160, R174, R32 ;  /* 0x000000aea020723c */ /* 0x000fe20000001820 */
[----:B------:R-:W3:Y:S04]  /*18c70*/  LDSM.16.M88.4 R160, [R197+0x9000] ;  /* 0x00900000c5a0783b */ /* 0x000ee80000000200 */
[----:B------:R-:W3:Y:S01]  /*18c80*/  LDSM.16.M88.4 R172, [R197+0x9800] ;  /* 0x00980000c5ac783b */ /* 0x000ee20000000200 */
[C---:B--2---:R-:W-:Y:S06]  /*18c90*/  HMMA.16816.F32 R4, R144.reuse, R148, R4 ;  /* 0x000000949004723c */ /* 0x044fec0000001804 */
[C---:B------:R-:W-:Y:S01]  /*18ca0*/  HMMA.16816.F32 R8, R144.reuse, R150, R8 ;  /* 0x000000969008723c */ /* 0x040fe20000001808 */
[----:B------:R-:W-:Y:S05]  /*18cb0*/  LDSM.16.M88.4 R148, [R183] ;  /* 0x00000000b794783b */ /* 0x000fea0000000200 */
[C---:B----4-:R-:W-:Y:S06]  /*18cc0*/  HMMA.16816.F32 R12, R144.reuse, R152, R12 ;  /* 0x00000098900c723c */ /* 0x050fec000000180c */
[C---:B------:R-:W-:Y:S01]  /*18cd0*/  HMMA.16816.F32 R16, R144.reuse, R154, R16 ;  /* 0x0000009a9010723c */ /* 0x040fe20000001810 */
[----:B------:R-:W-:Y:S05]  /*18ce0*/  LDSM.16.M88.4 R152, [R182] ;  /* 0x00000000b698783b */ /* 0x000fea0000000200 */
[C---:B-----5:R-:W-:Y:S06]  /*18cf0*/  HMMA.16816.F32 R20, R144.reuse, R140, R20 ;  /* 0x0000008c9014723c */ /* 0x060fec0000001814 */
[C---:B------:R-:W-:Y:S01]  /*18d00*/  HMMA.16816.F32 R24, R144.reuse, R142, R24 ;  /* 0x0000008e9018723c */ /* 0x040fe20000001818 */
[----:B------:R-:W2:Y:S05]  /*18d10*/  LDSM.16.M88.4 R140, [R196+0x2000] ;  /* 0x00200000c48c783b */ /* 0x000eaa0000000200 */
        /* <DEDUP_REMOVED lines=19> */
[----:B------:R-:W-:Y:S05]  /*18e50*/  LDSM.16.M88.4 R148, [R184+0x2000] ;  /* 0x00200000b894783b */ /* 0x000fea0000000200 */
[C---:B------:R-:W-:Y:S06]  /*18e60*/  HMMA.16816.F32 R12, R140.reuse, R152, R12 ;  /* 0x000000988c0c723c */ /* 0x040fec000000180c */
[C---:B------:R-:W-:Y:S01]  /*18e70*/  HMMA.16816.F32 R16, R140.reuse, R154, R16 ;  /* 0x0000009a8c10723c */ /* 0x040fe20000001810 */
[----:B------:R-:W-:Y:S05]  /*18e80*/  LDSM.16.M88.4 R152, [R184+0x2800] ;  /* 0x00280000b898783b */ /* 0x000fea0000000200 */
[C---:B----4-:R-:W-:Y:S06]  /*18e90*/  HMMA.16816.F32 R20, R140.reuse, R144, R20 ;  /* 0x000000908c14723c */ /* 0x050fec0000001814 */
[C---:B------:R-:W-:Y:S01]  /*18ea0*/  HMMA.16816.F32 R24, R140.reuse, R146, R24 ;  /* 0x000000928c18723c */ /* 0x040fe20000001818 */
[----:B------:R-:W2:Y:S05]  /*18eb0*/  LDSM.16.M88.4 R144, [R193+0x2000] ;  /* 0x00200000c190783b */ /* 0x000eaa0000000200 */
        /* <DEDUP_REMOVED lines=20> */
[C---:B------:R-:W-:Y:S06]  /*19000*/  HMMA.16816.F32 R12, R144.reuse, R152, R12 ;  /* 0x00000098900c723c */ /* 0x040fec000000180c */
[C---:B------:R-:W-:Y:S01]  /*19010*/  HMMA.16816.F32 R16, R144.reuse, R154, R16 ;  /* 0x0000009a9010723c */ /* 0x040fe20000001810 */
[----:B------:R-:W-:Y:S05]  /*19020*/  LDSM.16.M88.4 R152, [R178] ;  /* 0x00000000b298783b */ /* 0x000fea0000000200 */
[C---:B----4-:R-:W-:Y:S06]  /*19030*/  HMMA.16816.F32 R20, R144.reuse, R140, R20 ;  /* 0x0000008c9014723c */ /* 0x050fec0000001814 */
[C---:B------:R-:W-:Y:S01]  /*19040*/  HMMA.16816.F32 R24, R144.reuse, R142, R24 ;  /* 0x0000008e9018723c */ /* 0x040fe20000001818 */
[----:B------:R-:W2:Y:S05]  /*19050*/  LDSM.16.M88.4 R140, [R196+0x4000] ;  /* 0x00400000c48c783b */ /* 0x000eaa0000000200 */
        /* <DEDUP_REMOVED lines=36> */
[C---:B---3--:R-:W-:Y:S06]  /*192a0*/  HMMA.16816.F32 R20, R160.reuse, R136, R20 ;  /* 0x00000088a014723c */ /* 0x048fec0000001814 */
[C---:B------:R-:W-:Y:S06]  /*192b0*/  HMMA.16816.F32 R24, R160.reuse, R138, R24 ;  /* 0x0000008aa018723c */ /* 0x040fec0000001818 */
[C---:B------:R-:W-:Y:S06]  /*192c0*/  HMMA.16816.F32 R28, R160.reuse, R172, R28 ;  /* 0x000000aca01c723c */ /* 0x040fec000000181c */
[----:B------:R-:W-:Y:S06]  /*192d0*/  HMMA.16816.F32 R32, R160, R174, R32 ;  /* 0x000000aea020723c */ /* 0x000fec0000001820 */
[C---:B--2---:R-:W-:Y:S06]  /*192e0*/  HMMA.16816.F32 R4, R144.reuse, R148, R4 ;  /* 0x000000949004723c */ /* 0x044fec0000001804 */
        /* <DEDUP_REMOVED lines=75> */
.L_x_2420:
[C---:B------:R-:W-:Y:S04]  /*197a0*/  LEA R204, P0, R140.reuse, R204, 0x1 ;  /* 0x000000cc8ccc7211 */ /* 0x040fe800078008ff */
[----:B------:R-:W-:Y:S02]  /*197b0*/  LEA.HI.X R205, R140, R205, R135, 0x1, P0 ;  /* 0x000000cd8ccd7211 */ /* 0x000fe400000f0c87 */
[----:B------:R-:W-:Y:S03]  /*197c0*/  IADD3 R136, P0, R204, UR11, RZ ;  /* 0x0000000bcc887c10 */ /* 0x000fe6000ff1e0ff */
        /* <DEDUP_REMOVED lines=9> */
[----:B------:R-:W-:Y:S03]  /*19860*/  IADD3 R2, P0, R134, UR11, RZ ;  /* 0x0000000b86027c10 */ /* 0x000fe6000ff1e0ff */
[----:B------:R1:W-:Y:S01]  /*19870*/  LDGSTS.E.BYPASS.LTC128B.128 [R201+0x6800], desc[UR12][R136.64] ;  /* 0x0680000088c97fae */ /* 0x0003e2000b901d4c */
[----:B------:R-:W-:Y:S03]  /*19880*/  IADD3.X R3, R135, UR5, RZ, P0, !PT ;  /* 0x0000000587037c10 */ /* 0x000fe600087fe4ff */
        /* <DEDUP_REMOVED lines=9> */
.L_x_2419:
        /* <DEDUP_REMOVED lines=412> */
.L_x_2417:
        /* <DEDUP_REMOVED lines=255> */
[----:B---3--:R-:W1:Y:S01]  /*1c2d0*/  S2R R21, SR_CTAID.Y ;  /* 0x0000000000157919 */ /* 0x008e620000002600 */
[----:B------:R-:W1:Y:S01]  /*1c2e0*/  LDC R2, c[0x0][0x2c4] ;  /* 0x0000b100ff027b82 */ /* 0x000e620000000800 */
[----:B------:R-:W-:Y:S01]  /*1c2f0*/  ISETP.NE.AND P0, PT, R200, -0x1, PT ;  /* 0xffffffffc800780c */ /* 0x000fe20003f05270 */
[----:B------:R-:W2:Y:S06]  /*1c300*/  S2R R34, SR_CTAID.Z ;  /* 0x0000000000227919 */ /* 0x000eac0000002700 */
[----:B------:R-:W2:Y:S01]  /*1c310*/  LDC R3, c[0x0][0x2e4] ;  /* 0x0000b900ff037b82 */ /* 0x000ea20000000800 */
[----:B-1----:R-:W-:-:S05]  /*1c320*/  IMAD R5, R21, R2, RZ ;  /* 0x0000000215057224 */ /* 0x002fca00078e02ff */
[----:B------:R-:W-:-:S05]  /*1c330*/  SEL R2, R5, R200, !P0 ;  /* 0x000000c805027207 */ /* 0x000fca0004000000 */
[----:B--2---:R-:W-:Y:S01]  /*1c340*/  IMAD R3, R34, R3, R2 ;  /* 0x0000000322037224 */ /* 0x004fe200078e0202 */
[----:B------:R-:W-:Y:S06]  /*1c350*/  BRA `(.L_x_2423) ;  /* 0x0000000000187947 */ /* 0x000fec0003800000 */
.L_x_2422:
[----:B------:R-:W1:Y:S01]  /*1c360*/  S2R R34, SR_CTAID.Z ;  /* 0x0000000000227919 */ /* 0x000e620000002700 */
[----:B------:R-:W1:Y:S01]  /*1c370*/  LDC R2, c[0x0][0x270] ;  /* 0x00009c00ff027b82 */ /* 0x000e620000000800 */
[----:B---3--:R-:W1:Y:S07]  /*1c380*/  S2R R21, SR_CTAID.Y ;  /* 0x0000000000157919 */ /* 0x008e6e0000002600 */
[----:B------:R-:W2:Y:S01]  /*1c390*/  LDC R3, c[0x0][0x2c4] ;  /* 0x0000b100ff037b82 */ /* 0x000ea20000000800 */
[----:B-1----:R-:W-:-:S04]  /*1c3a0*/  IMAD R2, R21, R2, R34 ;  /* 0x0000000215027224 */ /* 0x002fc800078e0222 */
[----:B--2---:R-:W-:-:S07]  /*1c3b0*/  IMAD R3, R2, R3, RZ ;  /* 0x0000000302037224 */ /* 0x004fce00078e02ff */
.L_x_2423:
[----:B------:R-:W1:Y:S01]  /*1c3c0*/  S2R R6, SR_TID.X ;  /* 0x0000000000067919 */ /* 0x000e620000002100 */
[----:B------:R-:W-:Y:S01]  /*1c3d0*/  SHF.R.S32.HI R5, RZ, 0x1f, R8 ;  /* 0x0000001fff057819 */ /* 0x000fe20000011408 */
[----:B------:R-:W-:Y:S01]  /*1c3e0*/  ULDC.64 UR6, c[0x0][0x208] ;  /* 0x0000820000067ab9 */ /* 0x000fe20000000a00 */
[----:B------:R-:W-:Y:S01]  /*1c3f0*/  BSSY B0, `(.L_x_2424) ;  /* 0x000001f000007945 */ /* 0x000fe20003800000 */
[----:B------:R-:W-:Y:S01]  /*1c400*/  BAR.SYNC.DEFER_BLOCKING 0x0 ;  /* 0x0000000000007b1d */ /* 0x000fe20000010000 */
[----:B-1----:R-:W-:-:S04]  /*1c410*/  SHF.R.S32.HI R13, RZ, 0x1f, R6 ;  /* 0x0000001fff0d7819 */ /* 0x002fc80000011406 */
[----:B------:R-:W-:-:S04]  /*1c420*/  LEA.HI R13, R13, R6, RZ, 0x5 ;  /* 0x000000060d0d7211 */ /* 0x000fc800078f28ff */
[----:B------:R-:W-:-:S05]  /*1c430*/  LOP3.LUT R13, R13, 0xffffffe0, RZ, 0xc0, !PT ;  /* 0xffffffe00d0d7812 */ /* 0x000fca00078ec0ff */
[----:B------:R-:W-:Y:S01]  /*1c440*/  IMAD.IADD R2, R6, 0x1, -R13 ;  /* 0x0000000106027824 */ /* 0x000fe200078e0a0d */
[----:B------:R-:W-:Y:S02]  /*1c450*/  LOP3.LUT R13, R10, 0xffffffe0, RZ, 0xc0, !PT ;  /* 0xffffffe00a0d7812 */ /* 0x000fe400078ec0ff */
[----:B------:R-:W-:Y:S02]  /*1c460*/  LEA.HI R10, R5, R8, RZ, 0x2 ;  /* 0x00000008050a7211 */ /* 0x000fe400078f10ff */
[----:B------:R-:W-:Y:S01]  /*1c470*/  SHF.R.S32.HI R5, RZ, 0x1f, R2 ;  /* 0x0000001fff057819 */ /* 0x000fe20000011402 */
[----:B------:R-:W-:Y:S01]  /*1c480*/  IMAD.IADD R4, R0, 0x1, -R13 ;  /* 0x0000000100047824 */ /* 0x000fe200078e0a0d */
[----:B------:R-:W-:Y:S02]  /*1c490*/  LOP3.LUT R13, R10, 0xffffffc, RZ, 0xc0, !PT ;  /* 0x0ffffffc0a0d7812 */ /* 0x000fe400078ec0ff */
[----:B------:R-:W-:Y:S02]  /*1c4a0*/  LEA.HI R5, R5, R2, RZ, 0x2 ;  /* 0x0000000205057211 */ /* 0x000fe400078f10ff */
[----:B------:R-:W-:Y:S01]  /*1c4b0*/  LOP3.LUT P0, RZ, R4, 0x3, RZ, 0xc0, !PT ;  /* 0x0000000304ff7812 */ /* 0x000fe2000780c0ff */
[----:B------:R-:W-:Y:S01]  /*1c4c0*/  IMAD.IADD R2, R8, 0x1, -R13 ;  /* 0x0000000108027824 */ /* 0x000fe200078e0a0d */
[----:B------:R-:W-:-:S05]  /*1c4d0*/  SHF.R.S32.HI R5, RZ, 0x2, R5 ;  /* 0x00000002ff057819 */ /* 0x000fca0000011405 */
[----:B------:R-:W-:-:S06]  /*1c4e0*/  IMAD R2, R2, 0x10, R5 ;  /* 0x0000001002027824 */ /* 0x000fcc00078e0205 */
[----:B------:R-:W-:Y:S05]  /*1c4f0*/  @P0 BRA `(.L_x_2425) ;  /* 0x0000000000380947 */ /* 0x000fea0003800000 */
        /* <DEDUP_REMOVED lines=14> */
.L_x_2425:
[----:B------:R-:W-:Y:S05]  /*1c5e0*/  BSYNC B0 ;  /* 0x0000000000007941 */ /* 0x000fea0003800000 */
.L_x_2424:
[----:B------:R-:W2:Y:S01]  /*1c5f0*/  S2UR UR5, SR_CTAID.X ;  /* 0x00000000000579c3 */ /* 0x000ea20000002500 */
[----:B------:R-:W-:Y:S01]  /*1c600*/  LEA.HI R7, R7, R0, RZ, 0x3 ;  /* 0x0000000007077211 */ /* 0x000fe200078f18ff */
[----:B------:R3:W4:Y:S01]  /*1c610*/  LDS.128 R12, [R201+0x1800] ;  /* 0x00180000c90c7984 */ /* 0x0007220000000c00 */
[----:B-1----:R-:W-:Y:S01]  /*1c620*/  SHF.R.S32.HI R9, RZ, 0x1f, R6 ;  /* 0x0000001fff097819 */ /* 0x002fe20000011406 */
[----:B------:R-:W-:Y:S01]  /*1c630*/  BSSY B0, `(.L_x_2426) ;  /* 0x0000039000007945 */ /* 0x000fe20003800000 */
[----:B------:R-:W-:Y:S01]  /*1c640*/  LOP3.LUT R7, R7, 0xfffffff8, RZ, 0xc0, !PT ;  /* 0xfffffff807077812 */ /* 0x000fe200078ec0ff */
[----:B------:R3:W1:Y:S01]  /*1c650*/  LDS.128 R16, [R201+0x5800] ;  /* 0x00580000c9107984 */ /* 0x0006620000000c00 */
[----:B------:R-:W-:Y:S01]  /*1c660*/  LEA.HI R6, R9, R6, RZ, 0x3 ;  /* 0x0000000609067211 */ /* 0x000fe200078f18ff */
[----:B------:R-:W5:Y:S01]  /*1c670*/  LDC.64 R2, c[0x0][0x290] ;  /* 0x0000a400ff027b82 */ /* 0x000f620000000a00 */
[----:B------:R-:W-:Y:S01]  /*1c680*/  SHF.R.S32.HI R23, RZ, 0x1f, R21 ;  /* 0x0000001fff177819 */ /* 0x000fe20000011415 */
[----:B------:R-:W-:Y:S01]  /*1c690*/  IMAD.IADD R7, R0, 0x1, -R7 ;  /* 0x0000000100077824 */ /* 0x000fe200078e0a07 */
[----:B------:R-:W-:Y:S01]  /*1c6a0*/  SHF.R.S32.HI R0, RZ, 0x3, R6 ;  /* 0x00000003ff007819 */ /* 0x000fe20000011406 */
[----:B------:R3:W1:Y:S01]  /*1c6b0*/  LDS.128 R8, [R201+0x3800] ;  /* 0x00380000c9087984 */ /* 0x0006620000000c00 */
[----:B------:R-:W-:Y:S01]  /*1c6c0*/  ISETP.NE.AND P0, PT, R200, -0x1, PT ;  /* 0xffffffffc800780c */ /* 0x000fe20003f05270 */
[----:B------:R-:W-:Y:S01]  /*1c6d0*/  IMAD.SHL.U32 R22, R7, 0x8, RZ ;  /* 0x0000000807167824 */ /* 0x000fe200078e00ff */
[----:B------:R-:W-:Y:S01]  /*1c6e0*/  SHF.R.S32.HI R7, RZ, 0x1f, R34 ;  /* 0x0000001fff077819 */ /* 0x000fe20000011422 */
[----:B------:R-:W3:Y:S01]  /*1c6f0*/  LDC.64 R4, c[0x0][0x298] ;  /* 0x0000a600ff047b82 */ /* 0x000ee20000000a00 */
[----:B------:R-:W-:Y:S01]  /*1c700*/  VIADD R6, R0, 0x10 ;  /* 0x0000001000067836 */ /* 0x000fe20000000000 */
[----:B------:R1:W1:Y:S01]  /*1c710*/  LDS.128 R28, [R201] ;  /* 0x00000000c91c7984 */ /* 0x0002620000000c00 */
[----:B--2---:R-:W-:-:S04]  /*1c720*/  USHF.L.U32 UR5, UR5, 0x6, URZ ;  /* 0x0000000605057899 */ /* 0x004fc8000800063f */
[----:B------:R-:W-:Y:S02]  /*1c730*/  USHF.R.S32.HI UR4, URZ, 0x1f, UR5 ;  /* 0x0000001f3f047899 */ /* 0x000fe40008011405 */
[----:B------:R-:W-:-:S05]  /*1c740*/  VIADD R199, R199, -UR5 ;  /* 0x80000005c7c77c36 */ /* 0x000fca0008000000 */
[----:B------:R-:W-:Y:S01]  /*1c750*/  ISETP.GE.AND P3, PT, R6, R199, PT ;  /* 0x000000c70600720c */ /* 0x000fe20003f66270 */
[----:B-----5:R-:W-:Y:S01]  /*1c760*/  IMAD R6, R23, R2, RZ ;  /* 0x0000000217067224 */ /* 0x020fe200078e02ff */
[----:B------:R-:W-:-:S03]  /*1c770*/  SHF.R.S32.HI R23, RZ, 0x1f, R22 ;  /* 0x0000001fff177819 */ /* 0x000fc60000011416 */
[----:B------:R-:W-:Y:S02]  /*1c780*/  IMAD R3, R21, R3, R6 ;  /* 0x0000000315037224 */ /* 0x000fe400078e0206 */
[----:B---3--:R-:W-:-:S04]  /*1c790*/  IMAD.WIDE.U32 R24, R200, R4, RZ ;  /* 0x00000004c8187225 */ /* 0x008fc800078e00ff */
[----:B------:R-:W-:-:S04]  /*1c7a0*/  IMAD.WIDE.U32 R20, R21, R2, RZ ;  /* 0x0000000215147225 */ /* 0x000fc800078e00ff */
[----:B------:R-:W-:Y:S01]  /*1c7b0*/  IMAD.WIDE.U32 R22, R4, UR5, R22 ;  /* 0x0000000504167c25 */ /* 0x000fe2000f8e0016 */
[----:B------:R-:W-:-:S03]  /*1c7c0*/  SEL R2, R20, R24, !P0 ;  /* 0x0000001814027207 */ /* 0x000fc60004000000 */
[----:B------:R-:W-:Y:S02]  /*1c7d0*/  IMAD R6, R4, UR4, RZ ;  /* 0x0000000404067c24 */ /* 0x000fe4000f8e02ff */
[----:B------:R-:W-:Y:S01]  /*1c7e0*/  IMAD R200, R200, R5, R25 ;  /* 0x00000005c8c87224 */ /* 0x000fe200078e0219 */
[----:B------:R-:W-:Y:S01]  /*1c7f0*/  @!P0 IADD3 R200, R21, R3, RZ ;  /* 0x0000000315c88210 */ /* 0x000fe20007ffe0ff */
[----:B------:R-:W-:Y:S01]  /*1c800*/  IMAD R3, R5, UR5, R6 ;  /* 0x0000000505037c24 */ /* 0x000fe2000f8e0206 */
[----:B------:R-:W-:Y:S01]  /*1c810*/  IADD3 R20, P0, R2, R22, RZ ;  /* 0x0000001602147210 */ /* 0x000fe20007f1e0ff */
[----:B------:R-:W-:Y:S01]  /*1c820*/  ULDC.64 UR4, c[0x0][0x2a0] ;  /* 0x0000a80000047ab9 */ /* 0x000fe20000000a00 */
[----:B------:R2:W3:Y:S01]  /*1c830*/  LDS.128 R24, [R201+0x2000] ;  /* 0x00200000c9187984 */ /* 0x0004e20000000c00 */
[----:B------:R-:W-:Y:S01]  /*1c840*/  IMAD R7, R7, UR4, RZ ;  /* 0x0000000407077c24 */ /* 0x000fe2000f8e02ff */
[----:B------:R-:W-:Y:S01]  /*1c850*/  IADD3.X R21, R200, R3, R23, P0, !PT ;  /* 0x00000003c8157210 */ /* 0x000fe200007fe417 */
[C---:B------:R-:W-:Y:S01]  /*1c860*/  VIADD R6, R0.reuse, 0x20 ;  /* 0x0000002000067836 */ /* 0x040fe20000000000 */
[-C--:B------:R-:W-:Y:S01]  /*1c870*/  ISETP.GE.AND P0, PT, R0, R199.reuse, PT ;  /* 0x000000c70000720c */ /* 0x080fe20003f06270 */
[C---:B------:R-:W-:Y:S01]  /*1c880*/  IMAD R37, R34.reuse, UR5, R7 ;  /* 0x0000000522257c24 */ /* 0x040fe2000f8e0207 */
[----:B------:R-:W-:Y:S01]  /*1c890*/  SHF.R.S32.HI R3, RZ, 0x1f, R0 ;  /* 0x0000001fff037819 */ /* 0x000fe20000011400 */
[----:B------:R-:W-:Y:S01]  /*1c8a0*/  IMAD.WIDE.U32 R34, R34, UR4, R20 ;  /* 0x0000000422227c25 */ /* 0x000fe2000f8e0014 */
[----:B------:R-:W-:Y:S01]  /*1c8b0*/  ISETP.GE.AND P2, PT, R6, R199, PT ;  /* 0x000000c70600720c */ /* 0x000fe20003f46270 */
[----:B------:R2:W1:Y:S02]  /*1c8c0*/  LDS.128 R20, [R201+0x4000] ;  /* 0x00400000c9147984 */ /* 0x0004640000000c00 */
[----:B------:R-:W-:Y:S01]  /*1c8d0*/  VIADD R2, R0, 0x30 ;  /* 0x0000003000027836 */ /* 0x000fe20000000000 */
[----:B------:R-:W-:-:S04]  /*1c8e0*/  IADD3 R37, R37, R35, RZ ;  /* 0x0000002325257210 */ /* 0x000fc80007ffe0ff */
[----:B------:R-:W-:Y:S01]  /*1c8f0*/  ISETP.GE.AND P1, PT, R2, R199, PT ;  /* 0x000000c70200720c */ /* 0x000fe20003f26270 */
[----:B----4-:R-:W-:-:S12]  /*1c900*/  @P0 BRA `(.L_x_2427) ;  /* 0x00000000002c0947 */ /* 0x010fd80003800000 */
        /* <DEDUP_REMOVED lines=11> */
.L_x_2427:
[----:B------:R-:W-:Y:S05]  /*1c9c0*/  BSYNC B0 ;  /* 0x0000000000007941 */ /* 0x000fea0003800000 */
.L_x_2426:
        /* <DEDUP_REMOVED lines=19> */
.L_x_2429:
[----:B------:R-:W-:Y:S05]  /*1cb00*/  BSYNC B0 ;  /* 0x0000000000007941 */ /* 0x000fea0003800000 */
.L_x_2428:
        /* <DEDUP_REMOVED lines=19> */
.L_x_2431:
[----:B------:R-:W-:Y:S05]  /*1cc40*/  BSYNC B0 ;  /* 0x0000000000007941 */ /* 0x000fea0003800000 */
.L_x_2430:
        /* <DEDUP_REMOVED lines=16> */
.L_x_2432:
        /* <DEDUP_REMOVED lines=11> */
.L_x_4170:


//--------------------- .text._ZN5flash24flash_fwd_splitkv_kernelI23Flash_fwd_kernel_traitsILi192ELi64ELi64ELi4ELb0ELb0EN7cutlass6half_tE19Flash_kernel_traitsILi192ELi64ELi64ELi4ES3_EELb1ELb0ELb0ELb0ELb1ELb1ELb0ELb1EEEvNS_16Flash_fwd_paramsE --------------------------
	.section	.text._ZN5flash24flash_fwd_splitkv_kernelI23Flash_fwd_kernel_traitsILi192ELi64ELi64ELi4ELb0ELb0EN7cutlass6half_tE19Flash_kernel_traitsILi192ELi64ELi64ELi4ES3_EELb1ELb0ELb0ELb0ELb1ELb1ELb0ELb1EEEvNS_16Flash_fwd_paramsE,"ax",@progbits
	.align	128
        .global         _ZN5flash24flash_fwd_splitkv_kernelI23Flash_fwd_kernel_traitsILi192ELi64ELi64ELi4ELb0ELb0EN7cutlass6half_tE19Flash_kernel_traitsILi192ELi64ELi64ELi4ES3_EELb1ELb0ELb0ELb0ELb1ELb1ELb0ELb1EEEvNS_16Flash_fwd_paramsE
        .type           _ZN5flash24flash_fwd_splitkv_kernelI23Flash_fwd_kernel_traitsILi192ELi64ELi64ELi4ELb0ELb0EN7cutlass6half_tE19Flash_kernel_traitsILi192ELi64ELi64ELi4ES3_EELb1ELb0ELb0ELb0ELb1ELb1ELb0ELb1EEEvNS_16Flash_fwd_paramsE,@function
        .size           _ZN5flash24flash_fwd_splitkv_kernelI23Flash_fwd_kernel_traitsILi192ELi64ELi64ELi4ELb0ELb0EN7cutlass6half_tE19Flash_kernel_traitsILi192ELi64ELi64ELi4ES3_EELb1ELb0ELb0ELb0ELb1ELb1ELb0ELb1EEEvNS_16Flash_fwd_paramsE,(.L_x_4171 - _ZN5flash24flash_fwd_splitkv_kernelI23Flash_fwd_kernel_traitsILi192ELi64ELi64ELi4ELb0ELb0EN7cutlass6half_tE19Flash_kernel_traitsILi192ELi64ELi64ELi4ES3_EELb1ELb0ELb0ELb0ELb1ELb1ELb0ELb1EEEvNS_16Flash_fwd_paramsE)
        .other          _ZN5flash24flash_fwd_splitkv_kernelI23Flash_fwd_kernel_traitsILi192ELi64ELi64ELi4ELb0ELb0EN7cutlass6half_tE19Flash_kernel_traitsILi192ELi64ELi64ELi4ES3_EELb1ELb0ELb0ELb0ELb1ELb1ELb0ELb1EEEvNS_16Flash_fwd_paramsE,@"STO_CUDA_ENTRY STV_DEFAULT"
_ZN5flash24flash_fwd_splitkv_kernelI23Flash_fwd_kernel_traitsILi192ELi64ELi64ELi4ELb0ELb0EN7cutlass6half_tE19Flash_kernel_traitsILi192ELi64ELi64ELi4ES3_EELb1ELb0ELb0ELb0ELb1ELb1ELb0ELb1EEEvNS_16Flash_fwd_paramsE:
.text._ZN5flash24flash_fwd_splitkv_kernelI23Flash_fwd_kernel_traitsILi192ELi64ELi64ELi4ELb0ELb0EN7cutlass6half_tE19Flash_kernel_traitsILi192ELi64ELi64ELi4ES3_EELb1ELb0ELb0ELb0ELb1ELb1ELb0ELb1EEEvNS_16Flash_fwd_paramsE:
        /* <DEDUP_REMOVED lines=41> */
.L_x_2433:
[----:B------:R-:W1:Y:S02]  /*0290*/  LDC R69, c[0x0][0x2c8] ;  /* 0x0000b200ff457b82 */ /* 0x000e640000000800 */
.L_x_2434:
        /* <DEDUP_REMOVED lines=11> */
[----:B-1----:R-:W1:Y:S01]  /*0350*/  LDC R5, c[0x0][0x398] ;  /* 0x0000e600ff057b82 */ /* 0x002e620000000800 */
[----:B---3--:R-:W-:Y:S01]  /*0360*/  @!P1 ISETP.NE.U32.AND P0, PT, R2, RZ, PT ;  /* 0x000000ff0200920c */ /* 0x008fe20003f05070 */
[--C-:B-----5:R-:W-:Y:S01]  /*0370*/  IMAD.IADD R69, R69, 0x1, -R10.reuse ;  /* 0x0000000145457824 */ /* 0x120fe200078e0a0a */
        /* <DEDUP_REMOVED lines=12> */
[----:B-1----:R-:W-:Y:S02]  /*0440*/  IADD3 R5, R2, R5, R58 ;  /* 0x0000000502057210 */ /* 0x002fe40007ffe03a */
        /* <DEDUP_REMOVED lines=11> */
[--C-:B------:R-:W-:Y:S01]  /*0500*/  IMAD.IADD R207, R207, 0x1, -R62.reuse ;  /* 0x00000001cfcf7824 */ /* 0x100fe200078e0a3e */
[----:B------:R-:W-:Y:S01]  /*0510*/  SHF.R.S32.HI R7, RZ, 0x1f, R62 ;  /* 0x0000001fff077819 */ /* 0x000fe2000001143e */
[----:B------:R-:W-:Y:S01]  /*0520*/  ULDC.64 UR4, c[0x0][0x2a0] ;  /* 0x0000a80000047ab9 */ /* 0x000fe20000000a00 */
[----:B------:R-:W-:Y:S01]  /*0530*/  LEA.HI R6, R6, R59, RZ, 0x3 ;  /* 0x0000003b06067211 */ /* 0x000fe200078f18ff */
[----:B------:R-:W-:Y:S01]  /*0540*/  ULDC UR8, c[0x0][0x270] ;  /* 0x00009c0000087ab9 */ /* 0x000fe20000000800 */
[----:B------:R-:W-:Y:S01]  /*0550*/  LOP3.LUT P6, RZ, R59, 0x7, RZ, 0xc0, !PT ;  /* 0x000000073bff7812 */ /* 0x000fe200078cc0ff */
[----:B------:R-:W-:Y:S01]  /*0560*/  BSSY B0, `(.L_x_2436) ;  /* 0x0000030000007945 */ /* 0x000fe20003800000 */
[----:B------:R-:W-:-:S02]  /*0570*/  LOP3.LUT R0, R6, 0x1ffffff8, RZ, 0xc0, !PT ;  /* 0x1ffffff806007812 */ /* 0x000fc400078ec0ff */
[----:B------:R-:W-:Y:S01]  /*0580*/  SHF.R.S32.HI R6, RZ, 0x3, R6 ;  /* 0x00000003ff067819 */ /* 0x000fe20000011406 */
[----:B------:R-:W2:Y:S02]  /*0590*/  @!P0 LDC.64 R2, c[0x0][0x290] ;  /* 0x0000a400ff028b82 */ /* 0x000ea40000000a00 */
[----:B------:R-:W-:Y:S01]  /*05a0*/  IMAD.IADD R0, R59, 0x1, -R0 ;  /* 0x000000013b007824 */ /* 0x000fe200078e0a00 */
[----:B------:R-:W-:-:S03]  /*05b0*/  ISETP.GE.OR P5, PT, R6, R207, P6 ;  /* 0x000000cf0600720c */ /* 0x000fc600037a6670 */
[----:B------:R-:W-:Y:S02]  /*05c0*/  IMAD.SHL.U32 R16, R0, 0x8, RZ ;  /* 0x0000000800107824 */ /* 0x000fe400078e00ff */
[----:B------:R-:W-:-:S03]  /*05d0*/  VIADD R0, R6, 0x20 ;  /* 0x0000002006007836 */ /* 0x000fc60000000000 */
[--C-:B------:R-:W-:Y:S01]  /*05e0*/  SHF.R.S32.HI R17, RZ, 0x1f, R16.reuse ;  /* 0x0000001fff117819 */ /* 0x100fe20000011410 */
[-C--:B-1----:R-:W-:Y:S01]  /*05f0*/  @P0 IMAD.WIDE.U32 R10, R208, R4.reuse, RZ ;  /* 0x00000004d00a0225 */ /* 0x082fe200078e00ff */
[CC--:B------:R-:W-:Y:S02]  /*0600*/  ISETP.GE.AND P1, PT, R0.reuse, R207.reuse, PT ;  /* 0x000000cf0000720c */ /* 0x0c0fe40003f26270 */
[----:B------:R-:W-:Y:S01]  /*0610*/  ISETP.GE.OR P3, PT, R0, R207, P6 ;  /* 0x000000cf0000720c */ /* 0x000fe20003766670 */
[-C--:B------:R-:W-:Y:S02]  /*0620*/  IMAD R7, R7, R4.reuse, RZ ;  /* 0x0000000407077224 */ /* 0x080fe400078e02ff */
[----:B------:R-:W-:-:S04]  /*0630*/  IMAD.WIDE.U32 R16, R62, R4, R16 ;  /* 0x000000043e107225 */ /* 0x000fc800078e0010 */
[----:B------:R-:W-:Y:S02]  /*0640*/  @P0 IMAD R208, R208, R5, R11 ;  /* 0x00000005d0d00224 */ /* 0x000fe400078e020b */
[-C--:B--2---:R-:W-:Y:S02]  /*0650*/  @!P0 IMAD R8, R9, R2.reuse, RZ ;  /* 0x0000000209088224 */ /* 0x084fe400078e02ff */
[----:B------:R-:W-:Y:S01]  /*0660*/  @!P0 IMAD.WIDE.U32 R14, R13, R2, RZ ;  /* 0x000000020d0e8225 */ /* 0x000fe200078e00ff */
[----:B------:R-:W-:-:S03]  /*0670*/  SHF.R.S32.HI R2, RZ, 0x1f, R144 ;  /* 0x0000001fff027819 */ /* 0x000fc60000011490 */
[----:B------:R-:W-:Y:S01]  /*0680*/  @!P0 IMAD R3, R13, R3, R8 ;  /* 0x000000030d038224 */ /* 0x000fe200078e0208 */
[----:B------:R-:W-:Y:S01]  /*0690*/  IADD3 R8, R6, 0x10, RZ ;  /* 0x0000001006087810 */ /* 0x000fe20007ffe0ff */
[----:B------:R-:W-:Y:S02]  /*06a0*/  @!P0 IMAD.MOV.U32 R10, RZ, RZ, R14 ;  /* 0x000000ffff0a8224 */ /* 0x000fe400078e000e */
[----:B------:R-:W-:Y:S01]  /*06b0*/  IMAD R7, R62, R5, R7 ;  /* 0x000000053e077224 */ /* 0x000fe200078e0207 */
[----:B------:R-:W-:Y:S01]  /*06c0*/  @!P0 IADD3 R208, R15, R3, RZ ;  /* 0x000000030fd08210 */ /* 0x000fe20007ffe0ff */
[----:B------:R-:W-:Y:S01]  /*06d0*/  IMAD R3, R2, UR4, RZ ;  /* 0x0000000402037c24 */ /* 0x000fe2000f8e02ff */
[----:B------:R-:W-:Y:S01]  /*06e0*/  IADD3 R10, P0, R10, R16, RZ ;  /* 0x000000100a0a7210 */ /* 0x000fe20007f1e0ff */
[----:B------:R-:W-:Y:S01]  /*06f0*/  IMAD R13, R13, UR8, R144 ;  /* 0x000000080d0d7c24 */ /* 0x000fe2000f8e0290 */
[----:B------:R-:W-:Y:S01]  /*0700*/  ISETP.GE.AND P2, PT, R8, R207, PT ;  /* 0x000000cf0800720c */ /* 0x000fe20003f46270 */
[----:B------:R-:W-:Y:S01]  /*0710*/  IMAD R15, R144, UR5, R3 ;  /* 0x00000005900f7c24 */ /* 0x000fe2000f8e0203 */
[----:B------:R-:W-:-:S02]  /*0720*/  IADD3.X R11, R208, R17, R7, P0, !PT ;  /* 0x00000011d00b7210 */ /* 0x000fc400007fe407 */
[-C--:B------:R-:W-:Y:S02]  /*0730*/  ISETP.GE.AND P0, PT, R6, R207.reuse, PT ;  /* 0x000000cf0600720c */ /* 0x080fe40003f06270 */
[----:B------:R-:W-:Y:S01]  /*0740*/  ISETP.GE.OR P4, PT, R8, R207, P6 ;  /* 0x000000cf0800720c */ /* 0x000fe20003786670 */
[----:B------:R-:W-:Y:S01]  /*0750*/  IMAD.WIDE.U32 R144, R144, UR4, R10 ;  /* 0x0000000490907c25 */ /* 0x000fe2000f8e000a */
[----:B------:R-:W-:Y:S01]  /*0760*/  ULDC UR4, c[0x0][0x2c4] ;  /* 0x0000b10000047ab9 */ /* 0x000fe20000000800 */
[----:B------:R-:W-:Y:S02]  /*0770*/  SHF.R.S32.HI R8, RZ, 0x1f, R6 ;  /* 0x0000001fff087819 */ /* 0x000fe40000011406 */
[----:B------:R-:W-:Y:S01]  /*0780*/  IMAD R3, R13, UR4, R62 ;  /* 0x000000040d037c24 */ /* 0x000fe2000f8e023e */
[----:B------:R-:W-:-:S05]  /*0790*/  IADD3 R15, R145, R15, RZ ;  /* 0x0000000f910f7210 */ /* 0x000fca0007ffe0ff */
[----:B------:R-:W-:Y:S05]  /*07a0*/  @P0 BRA `(.L_x_2437) ;  /* 0x00000000002c0947 */ /* 0x000fea0003800000 */
        /* <DEDUP_REMOVED lines=11> */
.L_x_2437:
[----:B------:R-:W-:Y:S05]  /*0860*/  BSYNC B0 ;  /* 0x0000000000007941 */ /* 0x000fea0003800000 */
.L_x_2436:
[----:B------:R-:W-:Y:S01]  /*0870*/  BSSY B0, `(.L_x_2438) ;  /* 0x0000012000007945 */ /* 0x000fe20003800000 */
[----:B------:R-:W-:Y:S02]  /*0880*/  IADD3 R2, P0, R3, R6, RZ ;  /* 0x0000000603027210 */ /* 0x000fe40007f1e0ff */
[----:B------:R-:W-:Y:S01]  /*0890*/  IADD3 R10, R6, 0x30, RZ ;  /* 0x00000030060a7810 */ /* 0x000fe20007ffe0ff */
[----:B------:R-:W-:Y:S05]  /*08a0*/  @P2 BRA `(.L_x_2439) ;  /* 0x0000000000382947 */ /* 0x000fea0003800000 */
[----:B------:R-:W-:Y:S01]  /*08b0*/  IADD3 R7, P2, R6, 0x10, RZ ;  /* 0x0000001006077810 */ /* 0x000fe20007f5e0ff */
[----:B-1----:R-:W-:Y:S01]  /*08c0*/  IMAD.MOV.U32 R12, RZ, RZ, R144 ;  /* 0x000000ffff0c7224 */ /* 0x002fe200078e0090 */
        /* <DEDUP_REMOVED lines=12> */
.L_x_2439:
[----:B------:R-:W-:Y:S05]  /*0990*/  BSYNC B0 ;  /* 0x0000000000007941 */ /* 0x000fea0003800000 */
.L_x_2438:
[----:B------:R-:W-:Y:S01]  /*09a0*/  BSSY B0, `(.L_x_2440) ;  /* 0x0000011000007945 */ /* 0x000fe20003800000 */
[----:B------:R-:W-:-:S03]  /*09b0*/  ISETP.GE.AND P2, PT, R10, R207, PT ;  /* 0x000000cf0a00720c */ /* 0x000fc60003f46270 */
[----:B------:R-:W-:Y:S10]  /*09c0*/  @P1 BRA `(.L_x_2441) ;  /* 0x0000000000381947 */ /* 0x000ff40003800000 */
[----:B------:R-:W-:Y:S01]  /*09d0*/  IADD3 R7, P1, R6, 0x20, RZ ;  /* 0x0000002006077810 */ /* 0x000fe20007f3e0ff */
[----:B-1----:R-:W-:Y:S01]  /*09e0*/  IMAD.MOV.U32 R12, RZ, RZ, R144 ;  /* 0x000000ffff0c7224 */ /* 0x002fe200078e0090 */
[----:B------:R-:W-:Y:S01]  /*09f0*/  MOV R13, R15 ;  /* 0x0000000f000d7202 */ /* 0x000fe20000000f00 */
[----:B------:R-:W-:Y:S02]  /*0a00*/  ULDC.64 UR4, c[0x0][0x280] ;  /* 0x0000a00000047ab9 */ /* 0x000fe40000000a00 */
[----:B------:R-:W-:Y:S02]  /*0a10*/  IMAD.X R9, RZ, RZ, R8, P1 ;  /* 0x000000ffff097224 */ /* 0x000fe400008e0608 */
[----:B------:R-:W-:-:S04]  /*0a20*/  IMAD.WIDE.U32 R12, R7, R4, R12 ;  /* 0x00000004070c7225 */ /* 0x000fc800078e000c */
[----:B------:R-:W-:Y:S01]  /*0a30*/  IMAD R0, R9, R4, RZ ;  /* 0x0000000409007224 */ /* 0x000fe200078e02ff */
[----:B--2---:R-:W-:-:S03]  /*0a40*/  LEA R16, P1, R12, UR4, 0x1 ;  /* 0x000000040c107c11 */ /* 0x004fc6000f8208ff */
[----:B------:R-:W-:-:S05]  /*0a50*/  IMAD R0, R7, R5, R0 ;  /* 0x0000000507007224 */ /* 0x000fca00078e0200 */
[----:B------:R-:W-:-:S04]  /*0a60*/  IADD3 R7, R13, R0, RZ ;  /* 0x000000000d077210 */ /* 0x000fc80007ffe0ff */
[----:B------:R-:W-:-:S05]  /*0a70*/  LEA.HI.X R17, R12, UR5, R7, 0x1, P1 ;  /* 0x000000050c117c11 */ /* 0x000fca00088f0c07 */
[----:B------:R3:W-:Y:S04]  /*0a80*/  STG.E.128 desc[UR6][R16.64], RZ ;  /* 0x000000ff10007986 */ /* 0x0007e8000c101d06 */
[----:B------:R3:W-:Y:S04]  /*0a90*/  STG.E.128 desc[UR6][R16.64+0x80], RZ ;  /* 0x000080ff10007986 */ /* 0x0007e8000c101d06 */
[----:B------:R3:W-:Y:S02]  /*0aa0*/  STG.E.128 desc[UR6][R16.64+0x100], RZ ;  /* 0x000100ff10007986 */ /* 0x0007e4000c101d06 */
.L_x_2441:
[----:B------:R-:W-:Y:S05]  /*0ab0*/  BSYNC B0 ;  /* 0x0000000000007941 */ /* 0x000fea0003800000 */
.L_x_2440:
        /* <DEDUP_REMOVED lines=15> */
.L_x_2443:
[----:B------:R-:W-:Y:S05]  /*0bb0*/  BSYNC B0 ;  /* 0x0000000000007941 */ /* 0x000fea0003800000 */
.L_x_2442:
        /* <DEDUP_REMOVED lines=15> */
.L_x_2435:
        /* <DEDUP_REMOVED lines=22> */
.L_x_2444:
        /* <DEDUP_REMOVED lines=82> */
.L_x_2445:
        /* <DEDUP_REMOVED lines=49> */
.L_x_2447:
        /* <DEDUP_REMOVED lines=32> */
.L_x_2446:
        /* <DEDUP_REMOVED lines=20> */
[----:B------:R-:W-:Y:S01]  /*1980*/  IMAD.SHL.U32 R18, R61, 0x8, RZ ;  /* 0x000000083d127824 */ /* 0x000fe200078e00ff */
[----:B------:R-:W-:-:S02]  /*1990*/  LOP3.LUT R130, R131, 0xfffffff0, RZ, 0xc0, !PT ;  /* 0xfffffff083827812 */ /* 0x000fc400078ec0ff */
[----:B------:R-:W-:Y:S01]  /*19a0*/  SHF.R.U32.HI R132, RZ, 0x3, R27 ;  /* 0x00000003ff847819 */ /* 0x000fe2000001161b */
[----:B------:R-:W1:Y:S01]  /*19b0*/  LDC.64 R150, c[0x0][0x250] ;  /* 0x00009400ff967b82 */ /* 0x000e620000000a00 */
[----:B------:R-:W-:Y:S01]  /*19c0*/  LOP3.LUT R25, R27, 0x38, R18, 0xf8, !PT ;  /* 0x000000381b197812 */ /* 0x000fe200078ef812 */
[----:B--2---:R-:W-:Y:S01]  /*19d0*/  @P0 IMAD.WIDE.U32 R26, R208, R2, RZ ;  /* 0x00000002d01a0225 */ /* 0x004fe200078e00ff */
[----:B------:R-:W-:Y:S02]  /*19e0*/  IADD3 R130, -R130, R59, RZ ;  /* 0x0000003b82827210 */ /* 0x000fe40007ffe1ff */
[----:B------:R-:W-:Y:S01]  /*19f0*/  LOP3.LUT R132, R25, R132, RZ, 0x3c, !PT ;  /* 0x0000008419847212 */ /* 0x000fe200078e3cff */
[----:B------:R-:W-:Y:S01]  /*1a00*/  @P0 IMAD.MOV.U32 R10, RZ, RZ, R26 ;  /* 0x000000ffff0a0224 */ /* 0x000fe200078e001a */
[----:B------:R-:W-:Y:S01]  /*1a10*/  SHF.R.S32.HI R63, RZ, 0x1f, R130 ;  /* 0x0000001fff3f7819 */ /* 0x000fe20000011482 */
[----:B------:R-:W-:Y:S01]  /*1a20*/  @P0 IMAD R25, R208, R3, R27 ;  /* 0x00000003d0190224 */ /* 0x000fe200078e021b */
[----:B------:R-:W-:Y:S01]  /*1a30*/  LOP3.LUT R132, R132, 0xfffffe00, R29, 0xf8, !PT ;  /* 0xfffffe0084847812 */ /* 0x000fe200078ef81d */
[----:B------:R-:W-:Y:S01]  /*1a40*/  IMAD.WIDE R26, R19, 0x40, R142 ;  /* 0x00000040131a7825 */ /* 0x000fe200078e028e */
[----:B------:R-:W-:-:S02]  /*1a50*/  SHF.R.S32.HI R19, RZ, 0x1f, R18 ;  /* 0x0000001fff137819 */ /* 0x000fc40000011412 */
[----:B------:R-:W-:Y:S01]  /*1a60*/  LEA.HI R63, R63, R130, RZ, 0x3 ;  /* 0x000000823f3f7211 */ /* 0x000fe200078f18ff */
[-C--:B----4-:R-:W-:Y:S01]  /*1a70*/  @!P0 IMAD.WIDE.U32 R30, R11, R6.reuse, RZ ;  /* 0x000000060b1e8225 */ /* 0x090fe200078e00ff */
[----:B---3--:R-:W-:Y:S02]  /*1a80*/  LEA.HI R129, R129, R129, RZ, 0x1 ;  /* 0x0000008181817211 */ /* 0x008fe400078f08ff */
[----:B------:R-:W-:Y:S01]  /*1a90*/  SHF.L.U32 R125, R61, 0x2, RZ ;  /* 0x000000023d7d7819 */ /* 0x000fe200000006ff */
[----:B------:R-:W-:Y:S01]  /*1aa0*/  @!P0 IMAD R12, R9, R6, RZ ;  /* 0x00000006090c8224 */ /* 0x000fe200078e02ff */
[----:B------:R-:W-:Y:S01]  /*1ab0*/  SHF.R.S32.HI R127, RZ, 0x1, R129 ;  /* 0x00000001ff7f7819 */ /* 0x000fe20000011481 */
[----:B------:R-:W-:Y:S01]  /*1ac0*/  @!P0 IMAD.MOV.U32 R10, RZ, RZ, R30 ;  /* 0x000000ffff0a8224 */ /* 0x000fe200078e001e */
[----:B------:R-:W-:Y:S01]  /*1ad0*/  LEA.HI R60, R60, R59, RZ, 0x5 ;  /* 0x0000003b3c3c7211 */ /* 0x000fe200078f28ff */
[----:B------:R-:W-:Y:S01]  /*1ae0*/  @!P0 IMAD R7, R11, R7, R12 ;  /* 0x000000070b078224 */ /* 0x000fe200078e020c */
[----:B------:R-:W-:Y:S01]  /*1af0*/  SHF.L.U64.HI R57, R152, 0x4, R153 ;  /* 0x0000000498397819 */ /* 0x000fe20000010299 */
[----:B------:R-:W-:Y:S01]  /*1b00*/  IMAD R6, R27, R2, RZ ;  /* 0x000000021b067224 */ /* 0x000fe200078e02ff */
[C---:B------:R-:W-:Y:S01]  /*1b10*/  IADD3 R28, P1, R18.reuse, R10, RZ ;  /* 0x0000000a121c7210 */ /* 0x040fe20007f3e0ff */
[----:B------:R-:W-:Y:S01]  /*1b20*/  @!P0 IMAD.IADD R25, R31, 0x1, R7 ;  /* 0x000000011f198824 */ /* 0x000fe200078e0207 */
[----:B------:R-:W-:Y:S01]  /*1b30*/  IADD3 R24, P0, R18, R8, RZ ;  /* 0x0000000812187210 */ /* 0x000fe20007f1e0ff */
[----:B------:R-:W-:Y:S01]  /*1b40*/  IMAD R7, R5, UR4, RZ ;  /* 0x0000000405077c24 */ /* 0x000fe2000f8e02ff */
[----:B-1----:R-:W-:Y:S01]  /*1b50*/  SHF.L.U64.HI R136, R150, 0x4, R151 ;  /* 0x0000000496887819 */ /* 0x002fe20000010297 */
[C---:B------:R-:W-:Y:S01]  /*1b60*/  IMAD.X R29, R19.reuse, 0x1, R25, P1 ;  /* 0x00000001131d7824 */ /* 0x040fe200008e0619 */
[----:B------:R-:W-:Y:S01]  /*1b70*/  SHF.R.S32.HI R60, RZ, 0x5, R60 ;  /* 0x00000005ff3c7819 */ /* 0x000fe2000001143c */
[----:B------:R-:W-:Y:S01]  /*1b80*/  IMAD.X R25, R19, 0x1, R23, P0 ;  /* 0x0000000113197824 */ /* 0x000fe200000e0617 */
[----:B------:R-:W-:Y:S01]  /*1b90*/  IADD3 R138, P0, R142, R21, RZ ;  /* 0x000000158e8a7210 */ /* 0x000fe20007f1e0ff */
[----:B------:R-:W-:Y:S01]  /*1ba0*/  IMAD.WIDE.U32 R22, R26, R2, R28 ;  /* 0x000000021a167225 */ /* 0x000fe200078e001c */
[----:B------:R-:W-:-:S03]  /*1bb0*/  SHF.R.S32.HI R2, RZ, 0x1f, R144 ;  /* 0x0000001fff027819 */ /* 0x000fc60000011490 */
[C---:B------:R-:W-:Y:S01]  /*1bc0*/  IMAD R20, R0.reuse, UR5, R7 ;  /* 0x0000000500147c24 */ /* 0x040fe2000f8e0207 */
[----:B------:R-:W-:Y:S01]  /*1bd0*/  LOP3.LUT R7, R63, 0xfffffff8, RZ, 0xc0, !PT ;  /* 0xfffffff83f077812 */ /* 0x000fe200078ec0ff */
[----:B------:R-:W-:Y:S01]  /*1be0*/  IMAD.WIDE.U32 R24, R0, UR4, R24 ;  /* 0x0000000400187c25 */ /* 0x000fe2000f8e0018 */
[----:B------:R-:W-:-:S03]  /*1bf0*/  ULDC.64 UR4, c[0x0][0x258] ;  /* 0x0000960000047ab9 */ /* 0x000fc60000000a00 */
[----:B------:R-:W-:Y:S01]  /*1c00*/  IMAD R147, R2, UR4, RZ ;  /* 0x0000000402937c24 */ /* 0x000fe2000f8e02ff */
[----:B------:R-:W-:Y:S01]  /*1c10*/  SHF.R.S32.HI R2, RZ, 0x1f, R69 ;  /* 0x0000001fff027819 */ /* 0x000fe20000011445 */
[----:B------:R-:W-:Y:S01]  /*1c20*/  IMAD.X R17, R143, 0x1, R17, P0 ;  /* 0x000000018f117824 */ /* 0x000fe200000e0611 */
[----:B------:R-:W-:Y:S01]  /*1c30*/  IADD3 R140, P0, R18, R4, RZ ;  /* 0x00000004128c7210 */ /* 0x000fe20007f1e0ff */
[----:B------:R-:W-:Y:S01]  /*1c40*/  IMAD R3, R26, R3, R6 ;  /* 0x000000031a037224 */ /* 0x000fe200078e0206 */
[----:B------:R-:W-:Y:S01]  /*1c50*/  LEA.HI R67, R2, R69, RZ, 0x6 ;  /* 0x0000004502437211 */ /* 0x000fe200078f30ff */
[----:B------:R-:W-:Y:S02]  /*1c60*/  IMAD.IADD R130, R130, 0x1, -R7 ;  /* 0x0000000182827824 */ /* 0x000fe400078e0a07 */
[----:B------:R-:W-:Y:S01]  /*1c70*/  IMAD.X R141, R19, 0x1, R15, P0 ;  /* 0x00000001138d7824 */ /* 0x000fe200000e060f */
[----:B------:R-:W-:Y:S01]  /*1c80*/  SHF.R.S32.HI R67, RZ, 0x6, R67 ;  /* 0x00000006ff437819 */ /* 0x000fe20000011443 */
[----:B------:R-:W-:Y:S01]  /*1c90*/  IMAD.IADD R21, R25, 0x1, R20 ;  /* 0x0000000119157824 */ /* 0x000fe200078e0214 */
[----:B------:R-:W-:Y:S01]  /*1ca0*/  IADD3 R23, R23, R3, RZ ;  /* 0x0000000317177210 */ /* 0x000fe20007ffe0ff */
[----:B------:R-:W-:Y:S01]  /*1cb0*/  IMAD R17, R17, R150, RZ ;  /* 0x0000009611117224 */ /* 0x000fe200078e02ff */
        /* <DEDUP_REMOVED lines=170> */
.L_x_2494:
        /* <DEDUP_REMOVED lines=216> */
.L_x_2452:
[----:B------:R-:W-:Y:S05]  /*34e0*/  BSYNC B0 ;  /* 0x0000000000007941 */ /* 0x000fea0003800000 */
.L_x_2451:
        /* <DEDUP_REMOVED lines=159> */
.L_x_2454:
[----:B------:R-:W-:Y:S05]  /*3ee0*/  BSYNC B0 ;  /* 0x0000000000007941 */ /* 0x000fea0003800000 */
.L_x_2453:
        /* <DEDUP_REMOVED lines=167> */
.L_x_2456:
[----:B------:R-:W-:Y:S05]  /*4960*/  BSYNC B0 ;  /* 0x0000000000007941 */ /* 0x000fea0003800000 */
.L_x_2455:
        /* <DEDUP_REMOVED lines=171> */
.L_x_2458:
[----:B------:R-:W-:Y:S05]  /*5420*/  BSYNC B0 ;  /* 0x0000000000007941 */ /* 0x000fea0003800000 */
.L_x_2457:
[----:B----4-:R-:W-:Y:S01]  /*5430*/  MOV R20, R53 ;  /* 0x0000003500147202 */ /* 0x010fe20000000f00 */
[----:B------:R-:W-:Y:S01]  /*5440*/  IMAD.MOV.U32 R48, RZ, RZ, R55 ;  /* 0x000000ffff307224 */ /* 0x000fe200078e0037 */
[----:B------:R-:W-:Y:S01]  /*5450*/  MOV R21, R44 ;  /* 0x0000002c00157202 */ /* 0x000fe20000000f00 */
[----:B------:R-:W-:Y:S01]  /*5460*/  IMAD.MOV.U32 R49, RZ, RZ, R52 ;  /* 0x000000ffff317224 */ /* 0x000fe200078e0034 */
[----:B------:R-:W-:Y:S01]  /*5470*/  UMOV UR4, UR21 ;  /* 0x0000001500047c82 */ /* 0x000fe20008000000 */
[----:B------:R-:W-:Y:S05]  /*5480*/  BRA `(.L_x_2459) ;  /* 0x0000004c00787947 */ /* 0x000fea0003800000 */
.L_x_2450:
        /* <DEDUP_REMOVED lines=93> */
.L_x_2463:
[----:B------:R-:W-:Y:S05]  /*5a60*/  BSYNC B0 ;  /* 0x0000000000007941 */ /* 0x000fea0003800000 */
.L_x_2462:
        /* <DEDUP_REMOVED lines=88> */
.L_x_2465:
[----:B------:R-:W-:Y:S05]  /*5ff0*/  BSYNC B0 ;  /* 0x0000000000007941 */ /* 0x000fea0003800000 */
.L_x_2464:
        /* <DEDUP_REMOVED lines=91> */
.L_x_2467:
[----:B------:R-:W-:Y:S05]  /*65b0*/  BSYNC B0 ;  /* 0x0000000000007941 */ /* 0x000fea0003800000 */
.L_x_2466:
[----:B-----5:R1:W-:Y:S02]  /*65c0*/  STG.E.128 desc[UR6][R94.64+0x100], R52 ;  /* 0x000100345e007986 */ /* 0x0203e4000c101d06 */
.L_x_2461:
[----:B------:R-:W-:Y:S05]  /*65d0*/  BSYNC B1 ;  /* 0x0000000000017941 */ /* 0x000fea0003800000 */
.L_x_2460:
        /* <DEDUP_REMOVED lines=101> */
.L_x_2471:
[----:B------:R-:W-:Y:S05]  /*6c30*/  BSYNC B0 ;  /* 0x0000000000007941 */ /* 0x000fea0003800000 */
.L_x_2470:
        /* <DEDUP_REMOVED lines=92> */
.L_x_2473:
[----:B------:R-:W-:Y:S05]  /*7200*/  BSYNC B0 ;  /* 0x0000000000007941 */ /* 0x000fea0003800000 */
.L_x_2472:
        /* <DEDUP_REMOVED lines=97> */
.L_x_2475:
[----:B------:R-:W-:Y:S05]  /*7820*/  BSYNC B0 ;  /* 0x0000000000007941 */ /* 0x000fea0003800000 */
.L_x_2474:
[----:B-----5:R4:W-:Y:S02]  /*7830*/  STG.E.128 desc[UR6][R160.64+0x100], R24 ;  /* 0x00010018a0007986 */ /* 0x0209e4000c101d06 */
.L_x_2469:
[----:B------:R-:W-:Y:S05]  /*7840*/  BSYNC B1 ;  /* 0x0000000000017941 */ /* 0x000fea0003800000 */
.L_x_2468:
        /* <DEDUP_REMOVED lines=104> */
.L_x_2479:
[----:B------:R-:W-:Y:S05]  /*7ed0*/  BSYNC B0 ;  /* 0x0000000000007941 */ /* 0x000fea0003800000 */
.L_x_2478:
        /* <DEDUP_REMOVED lines=101> */
.L_x_2481:
[----:B------:R-:W-:Y:S05]  /*8530*/  BSYNC B0 ;  /* 0x0000000000007941 */ /* 0x000fea0003800000 */
.L_x_2480:
        /* <DEDUP_REMOVED lines=98> */
.L_x_2483:
[----:B------:R-:W-:Y:S05]  /*8b60*/  BSYNC B0 ;  /* 0x0000000000007941 */ /* 0x000fea0003800000 */
.L_x_2482:
[----:B-----5:R4:W-:Y:S02]  /*8b70*/  STG.E.128 desc[UR6][R50.64], R8 ;  /* 0x0000000832007986 */ /* 0x0209e4000c101d06 */
.L_x_2477:
[----:B------:R-:W-:Y:S05]  /*8b80*/  BSYNC B1 ;  /* 0x0000000000017941 */ /* 0x000fea0003800000 */
.L_x_2476:
        /* <DEDUP_REMOVED lines=107> */
.L_x_2487:
[----:B------:R-:W-:Y:S05]  /*9240*/  BSYNC B0 ;  /* 0x0000000000007941 */ /* 0x000fea0003800000 */
.L_x_2486:
        /* <DEDUP_REMOVED lines=102> */
.L_x_2489:
[----:B------:R-:W-:Y:S05]  /*98b0*/  BSYNC B0 ;  /* 0x0000000000007941 */ /* 0x000fea0003800000 */
.L_x_2488:
        /* <DEDUP_REMOVED lines=98> */
.L_x_2491:
[----:B------:R-:W-:Y:S05]  /*9ee0*/  BSYNC B0 ;  /* 0x0000000000007941 */ /* 0x000fea0003800000 */
.L_x_2490:
[----:B-----5:R4:W-:Y:S02]  /*9ef0*/  STG.E.128 desc[UR6][R50.64], R8 ;  /* 0x0000000832007986 */ /* 0x0209e4000c101d06 */
.L_x_2485:
[----:B------:R-:W-:Y:S05]  /*9f00*/  BSYNC B1 ;  /* 0x0000000000017941 */ /* 0x000fea0003800000 */
.L_x_2484:
        /* <DEDUP_REMOVED lines=8> */
.L_x_2449:
        /* <DEDUP_REMOVED lines=46> */
.L_x_2459:
        /* <DEDUP_REMOVED lines=82> */
.L_x_2492:
        /* <DEDUP_REMOVED lines=10> */
.L_x_2493:
[----:B------:R-:W-:Y:S04]  /*a830*/  IADD3 R13, R13, -0x1, RZ ;  /* 0xffffffff0d0d7810 */ /* 0x000fe80007ffe0ff */
[----:B------:R-:W-:Y:S11]  /*a840*/  ISETP.GT.AND P0, PT, R13, R67, PT ;  /* 0x000000430d00720c */ /* 0x000ff60003f04270 */
[----:B------:R-:W-:Y:S02]  /*a850*/  @!UPT UIADD3 URZ, URZ, URZ, URZ ;  /* 0x0000003f3f3ff290 */ /* 0x000fe4000fffe03f */
[----:B------:R-:W-:Y:S05]  /*a860*/  @P0 BRA `(.L_x_2494) ;  /* 0xffffff7c00bc0947 */ /* 0x000fea000383ffff */
.L_x_2448:
        /* <DEDUP_REMOVED lines=102> */
.L_x_2501:
[----:B------:R-:W-:Y:S05]  /*aed0*/  BSYNC B0 ;  /* 0x0000000000007941 */ /* 0x000fea0003800000 */
.L_x_2500:
        /* <DEDUP_REMOVED lines=45> */
.L_x_2503:
[----:B------:R-:W-:Y:S05]  /*b1b0*/  BSYNC B0 ;  /* 0x0000000000007941 */ /* 0x000fea0003800000 */
.L_x_2502:
        /* <DEDUP_REMOVED lines=46> */
.L_x_2505:
[----:B------:R-:W-:Y:S05]  /*b4a0*/  BSYNC B0 ;  /* 0x0000000000007941 */ /* 0x000fea0003800000 */
.L_x_2504:
[----:B------:R4:W-:Y:S02]  /*b4b0*/  STS.128 [R209+0x4000], R8 ;  /* 0x00400008d1007388 */ /* 0x0009e40000000c00 */
.L_x_2499:
[----:B------:R-:W-:Y:S05]  /*b4c0*/  BSYNC B1 ;  /* 0x0000000000017941 */ /* 0x000fea0003800000 */
.L_x_2498:
        /* <DEDUP_REMOVED lines=61> */
.L_x_2509:
[----:B------:R-:W-:Y:S05]  /*b8a0*/  BSYNC B0 ;  /* 0x0000000000007941 */ /* 0x000fea0003800000 */
.L_x_2508:
        /* <DEDUP_REMOVED lines=44> */
.L_x_2511:
[----:B------:R-:W-:Y:S05]  /*bb70*/  BSYNC B0 ;  /* 0x0000000000007941 */ /* 0x000fea0003800000 */
.L_x_2510:
        /* <DEDUP_REMOVED lines=46> */
.L_x_2513:
[----:B------:R-:W-:Y:S05]  /*be60*/  BSYNC B0 ;  /* 0x0000000000007941 */ /* 0x000fea0003800000 */
.L_x_2512:
[----:B------:R1:W-:Y:S02]  /*be70*/  STS.128 [R209+0x4800], R8 ;  /* 0x00480008d1007388 */ /* 0x0003e40000000c00 */
.L_x_2507:
[----:B------:R-:W-:Y:S05]  /*be80*/  BSYNC B1 ;  /* 0x0000000000017941 */ /* 0x000fea0003800000 */
.L_x_2506:
        /* <DEDUP_REMOVED lines=60> */
.L_x_2517:
[----:B------:R-:W-:Y:S05]  /*c250*/  BSYNC B0 ;  /* 0x0000000000007941 */ /* 0x000fea0003800000 */
.L_x_2516:
        /* <DEDUP_REMOVED lines=43> */
.L_x_2519:
[----:B------:R-:W-:Y:S05]  /*c510*/  BSYNC B0 ;  /* 0x0000000000007941 */ /* 0x000fea0003800000 */
.L_x_2518:
        /* <DEDUP_REMOVED lines=47> */
.L_x_2521:
[----:B------:R-:W-:Y:S05]  /*c810*/  BSYNC B0 ;  /* 0x0000000000007941 */ /* 0x000fea0003800000 */
.L_x_2520:
[----:B------:R4:W-:Y:S02]  /*c820*/  STS.128 [R209+0x5000], R20 ;  /* 0x00500014d1007388 */ /* 0x0009e40000000c00 */
.L_x_2515:
[----:B------:R-:W-:Y:S05]  /*c830*/  BSYNC B1 ;  /* 0x0000000000017941 */ /* 0x000fea0003800000 */
.L_x_2514:
        /* <DEDUP_REMOVED lines=63> */
.L_x_2524:
[----:B------:R-:W-:Y:S05]  /*cc30*/  BSYNC B0 ;  /* 0x0000000000007941 */ /* 0x000fea0003800000 */
.L_x_2523:
        /* <DEDUP_REMOVED lines=47> */
.L_x_2526:
[----:B------:R-:W-:Y:S05]  /*cf30*/  BSYNC B0 ;  /* 0x0000000000007941 */ /* 0x000fea0003800000 */
.L_x_2525:
        /* <DEDUP_REMOVED lines=46> */
.L_x_2528:
[----:B------:R-:W-:Y:S05]  /*d220*/  BSYNC B0 ;  /* 0x0000000000007941 */ /* 0x000fea0003800000 */
.L_x_2527:
[----:B------:R3:W-:Y:S01]  /*d230*/  STS.128 [R209+0x5800], R8 ;  /* 0x00580008d1007388 */ /* 0x0007e20000000c00 */
[----:B------:R-:W-:Y:S05]  /*d240*/  BRA `(.L_x_2522) ;  /* 0x0000004800287947 */ /* 0x000fea0003800000 */
.L_x_2497:
        /* <DEDUP_REMOVED lines=90> */
.L_x_2532:
[----:B------:R-:W-:Y:S05]  /*d7f0*/  BSYNC B0 ;  /* 0x0000000000007941 */ /* 0x000fea0003800000 */
.L_x_2531:
        /* <DEDUP_REMOVED lines=88> */
.L_x_2534:
[----:B------:R-:W-:Y:S05]  /*dd80*/  BSYNC B0 ;  /* 0x0000000000007941 */ /* 0x000fea0003800000 */
.L_x_2533:
        /* <DEDUP_REMOVED lines=88> */
.L_x_2536:
[----:B------:R-:W-:Y:S05]  /*e310*/  BSYNC B0 ;  /* 0x0000000000007941 */ /* 0x000fea0003800000 */
.L_x_2535:
[----:B------:R4:W-:Y:S02]  /*e320*/  STS.128 [R209+0x4000], R20 ;  /* 0x00400014d1007388 */ /* 0x0009e40000000c00 */
.L_x_2530:
[----:B------:R-:W-:Y:S05]  /*e330*/  BSYNC B1 ;  /* 0x0000000000017941 */ /* 0x000fea0003800000 */
.L_x_2529:
        /* <DEDUP_REMOVED lines=95> */
.L_x_2540:
[----:B------:R-:W-:Y:S05]  /*e930*/  BSYNC B0 ;  /* 0x0000000000007941 */ /* 0x000fea0003800000 */
.L_x_2539:
        /* <DEDUP_REMOVED lines=91> */
.L_x_2542:
[----:B------:R-:W-:Y:S05]  /*eef0*/  BSYNC B0 ;  /* 0x0000000000007941 */ /* 0x000fea0003800000 */
.L_x_2541:
        /* <DEDUP_REMOVED lines=91> */
.L_x_2544:
[----:B------:R-:W-:Y:S05]  /*f4b0*/  BSYNC B0 ;  /* 0x0000000000007941 */ /* 0x000fea0003800000 */
.L_x_2543:
[----:B------:R1:W-:Y:S02]  /*f4c0*/  STS.128 [R209+0x4800], R20 ;  /* 0x00480014d1007388 */ /* 0x0003e40000000c00 */
.L_x_2538:
[----:B------:R-:W-:Y:S05]  /*f4d0*/  BSYNC B1 ;  /* 0x0000000000017941 */ /* 0x000fea0003800000 */
.L_x_2537:
        /* <DEDUP_REMOVED lines=96> */
.L_x_2548:
[----:B------:R-:W-:Y:S05]  /*fae0*/  BSYNC B0 ;  /* 0x0000000000007941 */ /* 0x000fea0003800000 */
.L_x_2547:
        /* <DEDUP_REMOVED lines=90> */
.L_x_2550:
[----:B------:R-:W-:Y:S05]  /*10090*/  BSYNC B0 ;  /* 0x0000000000007941 */ /* 0x000fea0003800000 */
.L_x_2549:
        /* <DEDUP_REMOVED lines=90> */
.L_x_2552:
[----:B------:R-:W-:Y:S05]  /*10640*/  BSYNC B0 ;  /* 0x0000000000007941 */ /* 0x000fea0003800000 */
.L_x_2551:
[----:B------:R4:W-:Y:S02]  /*10650*/  STS.128 [R209+0x5000], R20 ;  /* 0x00500014d1007388 */ /* 0x0009e40000000c00 */
.L_x_2546:
[----:B------:R-:W-:Y:S05]  /*10660*/  BSYNC B1 ;  /* 0x0000000000017941 */ /* 0x000fea0003800000 */
.L_x_2545:
        /* <DEDUP_REMOVED lines=95> */
.L_x_2554:
[----:B------:R-:W-:Y:S05]  /*10c60*/  BSYNC B0 ;  /* 0x0000000000007941 */ /* 0x000fea0003800000 */
.L_x_2553:
        /* <DEDUP_REMOVED lines=91> */
.L_x_2556:
[----:B------:R-:W-:Y:S05]  /*11220*/  BSYNC B0 ;  /* 0x0000000000007941 */ /* 0x000fea0003800000 */
.L_x_2555:
        /* <DEDUP_REMOVED lines=93> */
.L_x_2558:
[----:B------:R-:W-:Y:S05]  /*11800*/  BSYNC B0 ;  /* 0x0000000000007941 */ /* 0x000fea0003800000 */
.L_x_2557:
[----:B------:R1:W-:Y:S01]  /*11810*/  STS.128 [R209+0x5800], R20 ;  /* 0x00580014d1007388 */ /* 0x0003e20000000c00 */
[----:B------:R-:W-:Y:S05]  /*11820*/  BRA `(.L_x_2522) ;  /* 0x0000000000b07947 */ /* 0x000fea0003800000 */
.L_x_2496:
        /* <DEDUP_REMOVED lines=44> */
.L_x_2522:
[----:B------:R-:W-:Y:S05]  /*11af0*/  BSYNC B2 ;  /* 0x0000000000027941 */ /* 0x000fea0003800000 */
.L_x_2495:
[----:B------:R-:W-:Y:S01]  /*11b00*/  VIADD R214, R134, 0xffffffff ;  /* 0xffffffff86d67836 */ /* 0x000fe20000000000 */
[----:B------:R-:W-:Y:S01]  /*11b10*/  ULDC.64 UR10, c[0x0][0x218] ;  /* 0x00008600000a7ab9 */ /* 0x000fe20000000a00 */
[----:B------:R-:W-:Y:S01]  /*11b20*/  IMAD.SHL.U32 R130, R130, 0x40, RZ ;  /* 0x0000004082827824 */ /* 0x000fe200078e00ff */
[----:B------:R-:W-:Y:S01]  /*11b30*/  LEA R212, P4, R140, UR10, 0x1 ;  /* 0x0000000a8cd47c11 */ /* 0x000fe2000f8808ff */
[----:B------:R-:W-:Y:S01]  /*11b40*/  IMAD.SHL.U32 R3, R214, 0x40, RZ ;  /* 0x00000040d6037824 */ /* 0x000fe200078e00ff */
[----:B------:R-:W-:Y:S01]  /*11b50*/  ULDC.64 UR8, c[0x0][0x220] ;  /* 0x0000880000087ab9 */ /* 0x000fe20000000a00 */
[----:B------:R-:W-:Y:S01]  /*11b60*/  IMAD.SHL.U32 R63, R63, 0x40, RZ ;  /* 0x000000403f3f7824 */ /* 0x000fe200078e00ff */
[----:B------:R-:W-:Y:S01]  /*11b70*/  LEA.HI.X R213, R140, UR11, R46, 0x1, P4 ;  /* 0x0000000b8cd57c11 */ /* 0x000fe2000a0f0c2e */
[----:B-1234-:R-:W-:Y:S01]  /*11b80*/  IMAD.IADD R9, R58, 0x1, -R3 ;  /* 0x000000013a097824 */ /* 0x01efe200078e0a03 */
[----:B------:R-:W-:Y:S01]  /*11b90*/  LOP3.LUT R130, R130, 0x1c0, RZ, 0xc0, !PT ;  /* 0x000001c082827812 */ /* 0x000fe200078ec0ff */
[----:B------:R-:W-:Y:S01]  /*11ba0*/  ULDC.64 UR14, c[0x0][0x398] ;  /* 0x0000e600000e7ab9 */ /* 0x000fe20000000a00 */
[----:B------:R-:W-:-:S02]  /*11bb0*/  LOP3.LUT R63, R63, 0xfffffe00, RZ, 0xc0, !PT ;  /* 0xfffffe003f3f7812 */ /* 0x000fc400078ec0ff */
[-C--:B------:R-:W-:Y:S02]  /*11bc0*/  ISETP.GE.AND P1, PT, R2, R9.reuse, PT ;  /* 0x000000090200720c */ /* 0x080fe40003f26270 */
[-C--:B------:R-:W-:Y:S02]  /*11bd0*/  ISETP.GE.AND P0, PT, R12, R9.reuse, PT ;  /* 0x000000090c00720c */ /* 0x080fe40003f06270 */
[-C--:B------:R-:W-:Y:S02]  /*11be0*/  ISETP.GE.AND P6, PT, R0, R9.reuse, PT ;  /* 0x000000090000720c */ /* 0x080fe40003fc6270 */
[-C--:B------:R-:W-:Y:S02]  /*11bf0*/  ISETP.GE.AND P2, PT, R142, R9.reuse, PT ;  /* 0x000000098e00720c */ /* 0x080fe40003f46270 */
[----:B------:R-:W-:Y:S02]  /*11c00*/  ISETP.GE.AND P5, PT, R0, R9, PT ;  /* 0x000000090000720c */ /* 0x000fe40003fa6270 */
[----:B------:R-:W-:-:S03]  /*11c10*/  SHF.R.S32.HI R0, RZ, 0x4, R131 ;  /* 0x00000004ff007819 */ /* 0x000fc60000011483 */
[----:B------:R-:W1:Y:S01]  /*11c20*/  @!P1 LDC.64 R6, c[0x0][0x248] ;  /* 0x00009200ff069b82 */ /* 0x000e620000000a00 */
[----:B------:R-:W-:-:S03]  /*11c30*/  LEA.HI R131, R131, R0, RZ, 0x1 ;  /* 0x0000000083837211 */ /* 0x000fc600078f08ff */
[C---:B------:R-:W-:Y:S02]  /*11c40*/  @!P6 LEA R14, P4, R56.reuse, R212, 0x1 ;  /* 0x000000d4380ee211 */ /* 0x040fe400078808ff */
[----:B------:R-:W-:Y:S01]  /*11c50*/  @!PT LDS RZ, [RZ] ;  /* 0x00000000fffff984 */ /* 0x000fe20000000800 */
[----:B------:R-:W-:Y:S01]  /*11c60*/  @!PT LDS RZ, [RZ] ;  /* 0x00000000fffff984 */ /* 0x000fe20000000800 */
[----:B------:R-:W-:Y:S01]  /*11c70*/  @!PT LDS RZ, [RZ] ;  /* 0x00000000fffff984 */ /* 0x000fe20000000800 */
[----:B------:R-:W-:Y:S01]  /*11c80*/  @!P2 LDGSTS.E.BYPASS.LTC128B.128 [R209+0x6000], desc[UR6][R212.64] ;  /* 0x06000000d4d1afae */ /* 0x000fe2000b901d46 */
[----:B------:R-:W-:Y:S01]  /*11c90*/  LOP3.LUT R131, R131, 0xfffffffe, RZ, 0xc0, !PT ;  /* 0xfffffffe83837812 */ /* 0x000fe200078ec0ff */
[----:B------:R-:W2:Y:S01]  /*11ca0*/  @!P0 LDC.64 R4, c[0x0][0x248] ;  /* 0x00009200ff048b82 */ /* 0x000ea20000000a00 */
[----:B------:R-:W-:Y:S01]  /*11cb0*/  @!P6 LEA.HI.X R15, R56, R213, R57, 0x1, P4 ;  /* 0x000000d5380fe211 */ /* 0x000fe200020f0c39 */
[----:B------:R-:W-:Y:S01]  /*11cc0*/  @!P2 LDGSTS.E.BYPASS.LTC128B.128 [R209+0x8000], desc[UR6][R212.64+0x80] ;  /* 0x08000080d4d1afae */ /* 0x000fe2000b901d46 */
[----:B------:R-:W-:Y:S01]  /*11cd0*/  ISETP.GE.AND P4, PT, R2, R9, PT ;  /* 0x000000090200720c */ /* 0x000fe20003f86270 */
[----:B------:R-:W-:Y:S02]  /*11ce0*/  IMAD.SHL.U32 R2, R61, 0x40, RZ ;  /* 0x000000403d027824 */ /* 0x000fe400078e00ff */
[----:B------:R-:W-:Y:S01]  /*11cf0*/  @!P2 LDGSTS.E.BYPASS.LTC128B.128 [R209+0xa000], desc[UR6][R212.64+0x100] ;  /* 0x0a000100d4d1afae */ /* 0x000fe2000b901d46 */
[----:B------:R-:W-:-:S03]  /*11d00*/  IMAD.IADD R0, R0, 0x1, -R131 ;  /* 0x0000000100007824 */ /* 0x000fc600078e0a83 */
[----:B------:R-:W-:Y:S04]  /*11d10*/  @!P6 LDGSTS.E.BYPASS.LTC128B.128 [R209+0x6800], desc[UR6][R14.64] ;  /* 0x068000000ed1efae */ /* 0x000fe8000b901d46 */
[----:B------:R-:W-:Y:S01]  /*11d20*/  @!P6 LDGSTS.E.BYPASS.LTC128B.128 [R209+0x8800], desc[UR6][R14.64+0x80] ;  /* 0x088000800ed1efae */ /* 0x000fe2000b901d46 */
[----:B-1----:R-:W-:-:S03]  /*11d30*/  @!P1 LEA R10, P2, R6, R212, 0x6 ;  /* 0x000000d4060a9211 */ /* 0x002fc600078430ff */
[----:B------:R-:W-:Y:S01]  /*11d40*/  @!P6 LDGSTS.E.BYPASS.LTC128B.128 [R209+0xa800], desc[UR6][R14.64+0x100] ;  /* 0x0a8001000ed1efae */ /* 0x000fe2000b901d46 */
[C---:B------:R-:W-:Y:S01]  /*11d50*/  ISETP.GE.AND P6, PT, R142.reuse, R9, PT ;  /* 0x000000098e00720c */ /* 0x040fe20003fc6270 */
[----:B------:R-:W-:Y:S01]  /*11d60*/  IMAD.SHL.U32 R142, R142, 0x8, RZ ;  /* 0x000000088e8e7824 */ /* 0x000fe200078e00ff */
[----:B------:R-:W-:Y:S02]  /*11d70*/  @!P1 LEA.HI.X R11, R6, R213, R7, 0x6, P2 ;  /* 0x000000d5060b9211 */ /* 0x000fe400010f3407 */
[----:B------:R-:W-:Y:S01]  /*11d80*/  ISETP.GE.AND P2, PT, R12, R9, PT ;  /* 0x000000090c00720c */ /* 0x000fe20003f46270 */
[----:B--2---:R-:W-:Y:S02]  /*11d90*/  @!P0 IMAD.WIDE.U32 R6, R4, 0x60, R212 ;  /* 0x0000006004068825 */ /* 0x004fe400078e00d4 */
[----:B------:R-:W-:Y:S02]  /*11da0*/  @!P1 LDGSTS.E.BYPASS.LTC128B.128 [R209+0x7000], desc[UR6][R10.64] ;  /* 0x070000000ad19fae */ /* 0x000fe4000b901d46 */
[----:B------:R-:W-:-:S02]  /*11db0*/  @!P0 IMAD R5, R5, 0x60, RZ ;  /* 0x0000006005058824 */ /* 0x000fc400078e02ff */
[----:B------:R-:W-:Y:S01]  /*11dc0*/  @!P0 IMAD.MOV.U32 R8, RZ, RZ, R6 ;  /* 0x000000ffff088224 */ /* 0x000fe200078e0006 */
[----:B------:R-:W-:Y:S01]  /*11dd0*/  @!P1 LDGSTS.E.BYPASS.LTC128B.128 [R209+0x9000], desc[UR6][R10.64+0x80] ;  /* 0x090000800ad19fae */ /* 0x000fe2000b901d46 */
[----:B------:R-:W-:Y:S01]  /*11de0*/  @!P0 IMAD.IADD R9, R5, 0x1, R7 ;  /* 0x0000000105098824 */ /* 0x000fe200078e0207 */
[----:B------:R-:W-:Y:S01]  /*11df0*/  LOP3.LUT R7, R2, 0x1c0, RZ, 0xc0, !PT ;  /* 0x000001c002077812 */ /* 0x000fe200078ec0ff */
[----:B------:R-:W1:Y:S01]  /*11e00*/  @!P4 LDC.64 R4, c[0x0][0x250] ;  /* 0x00009400ff04cb82 */ /* 0x000e620000000a00 */
[----:B------:R2:W-:Y:S02]  /*11e10*/  @!P1 LDGSTS.E.BYPASS.LTC128B.128 [R209+0xb000], desc[UR6][R10.64+0x100] ;  /* 0x0b0001000ad19fae */ /* 0x0005e4000b901d46 */
[----:B------:R-:W-:Y:S02]  /*11e20*/  LOP3.LUT R142, R7, 0x8, R142, 0xf8, !PT ;  /* 0x00000008078e7812 */ /* 0x000fe400078ef88e */
[----:B------:R-:W-:Y:S01]  /*11e30*/  @!P0 LDGSTS.E.BYPASS.LTC128B.128 [R209+0x7800], desc[UR6][R8.64] ;  /* 0x0780000008d18fae */ /* 0x000fe2000b901d46 */
[----:B------:R-:W-:Y:S01]  /*11e40*/  SHF.R.U32.HI R205, RZ, 0x3, R7 ;  /* 0x00000003ffcd7819 */ /* 0x000fe20000011607 */
[----:B------:R-:W-:-:S02]  /*11e50*/  IMAD.SHL.U32 R7, R0, 0x8, RZ ;  /* 0x0000000800077824 */ /* 0x000fc400078e00ff */
[----:B------:R-:W-:Y:S01]  /*11e60*/  @!P0 LDGSTS.E.BYPASS.LTC128B.128 [R209+0x9800], desc[UR6][R8.64+0x80] ;  /* 0x0980008008d18fae */ /* 0x000fe2000b901d46 */
[----:B------:R-:W-:Y:S02]  /*11e70*/  LOP3.LUT R205, R142, R205, RZ, 0x3c, !PT ;  /* 0x000000cd8ecd7212 */ /* 0x000fe400078e3cff */
[----:B------:R-:W-:Y:S01]  /*11e80*/  LOP3.LUT R2, R130, 0x8, R7, 0xf8, !PT ;  /* 0x0000000882027812 */ /* 0x000fe200078ef807 */
[----:B------:R3:W-:Y:S01]  /*11e90*/  @!P0 LDGSTS.E.BYPASS.LTC128B.128 [R209+0xb800], desc[UR6][R8.64+0x100] ;  /* 0x0b80010008d18fae */ /* 0x0007e2000b901d46 */
[----:B------:R-:W4:Y:S01]  /*11ea0*/  @!P2 LDC.64 R6, c[0x0][0x250] ;  /* 0x00009400ff06ab82 */ /* 0x000f220000000a00 */
[----:B------:R-:W-:Y:S01]  /*11eb0*/  LEA R216, P0, R138, UR8, 0x1 ;  /* 0x000000088ad87c11 */ /* 0x000fe2000f8008ff */
[----:B------:R-:W-:Y:S01]  /*11ec0*/  IMAD R205, R0, 0x200, R205 ;  /* 0x0000020000cd7824 */ /* 0x000fe200078e02cd */
[----:B------:R-:W0:Y:S02]  /*11ed0*/  LDGDEPBAR ;  /* 0x00000000000079af */ /* 0x000e240000000000 */
[----:B------:R-:W-:-:S02]  /*11ee0*/  LEA.HI.X R215, R138, UR9, R133, 0x1, P0 ;  /* 0x000000098ad77c11 */ /* 0x000fc400080f0c85 */
[----:B------:R-:W-:-:S03]  /*11ef0*/  LEA R205, R205, UR4, 0x1 ;  /* 0x00000004cdcd7c11 */ /* 0x000fc6000f8e08ff */
[----:B------:R-:W-:Y:S02]  /*11f00*/  @!P6 IMAD.MOV.U32 R217, RZ, RZ, R215 ;  /* 0x000000ffffd9e224 */ /* 0x000fe400078e00d7 */
[----:B------:R-:W-:Y:S01]  /*11f10*/  VIADD R0, R205, 0x6000 ;  /* 0x00006000cd007836 */ /* 0x000fe20000000000 */
[----:B--2---:R-:W-:Y:S01]  /*11f20*/  @!P5 LEA R10, P1, R135, R216, 0x1 ;  /* 0x000000d8870ad211 */ /* 0x004fe200078208ff */
[----:B------:R-:W-:-:S03]  /*11f30*/  VIADD R203, R205, 0x6020 ;  /* 0x00006020cdcb7836 */ /* 0x000fc60000000000 */
[----:B------:R-:W-:Y:S01]  /*11f40*/  @!P5 LEA.HI.X R11, R135, R215, R136, 0x1, P1 ;  /* 0x000000d7870bd211 */ /* 0x000fe200008f0c88 */
[----:B----4-:R-:W-:Y:S01]  /*11f50*/  @!P2 IMAD R7, R7, 0x60, RZ ;  /* 0x000000600707a824 */ /* 0x010fe200078e02ff */
[----:B---3--:R-:W-:Y:S01]  /*11f60*/  SHF.R.U32.HI R9, RZ, 0x3, R130 ;  /* 0x00000003ff097819 */ /* 0x008fe20000011682 */
[----:B------:R-:W-:-:S04]  /*11f70*/  DEPBAR.LE SB0, 0x0 ;  /* 0x000080000000791a */ /* 0x000fc80000000000 */
[----:B------:R-:W-:Y:S01]  /*11f80*/  BAR.SYNC.DEFER_BLOCKING 0x0 ;  /* 0x0000000000007b1d */ /* 0x000fe20000010000 */
[----:B-1----:R-:W-:Y:S02]  /*11f90*/  @!P4 LEA R8, P0, R4, R216, 0x6 ;  /* 0x000000d80408c211 */ /* 0x002fe400078030ff */
[----:B------:R-:W-:Y:S02]  /*11fa0*/  LOP3.LUT R2, R2, R9, RZ, 0x3c, !PT ;  /* 0x0000000902027212 */ /* 0x000fe400078e3cff */
[----:B------:R-:W-:Y:S01]  /*11fb0*/  @!P4 LEA.HI.X R9, R4, R215, R5, 0x6, P0 ;  /* 0x000000d70409c211 */ /* 0x000fe200000f3405 */
[C---:B------:R-:W-:Y:S02]  /*11fc0*/  IMAD R5, R60.reuse, 0x400, R63 ;  /* 0x000004003c057824 */ /* 0x040fe400078e023f */
[----:B------:R-:W-:Y:S02]  /*11fd0*/  IMAD R60, R60, 0x10, R62 ;  /* 0x000000103c3c7824 */ /* 0x000fe400078e023e */
[----:B------:R-:W-:-:S05]  /*11fe0*/  IMAD.IADD R206, R2, 0x1, R5 ;  /* 0x0000000102ce7824 */ /* 0x000fca00078e0205 */
[----:B------:R-:W-:-:S05]  /*11ff0*/  LEA R206, R206, UR4, 0x1 ;  /* 0x00000004cece7c11 */ /* 0x000fca000f8e08ff */
[--C-:B------:R-:W-:Y:S02]  /*12000*/  IMAD R204, R47, 0x2, R206.reuse ;  /* 0x000000022fcc7824 */ /* 0x100fe400078e02ce */
[C---:B------:R-:W-:Y:S01]  /*12010*/  IMAD R202, R45.reuse, 0x2, R206 ;  /* 0x000000022dca7824 */ /* 0x040fe200078e02ce */
[----:B------:R-:W-:Y:S01]  /*12020*/  @P6 STS.128 [R209+0xc000], RZ ;  /* 0x00c000ffd1006388 */ /* 0x000fe20000000c00 */
[----:B------:R-:W-:-:S03]  /*12030*/  IMAD R201, R45, 0x2, R204 ;  /* 0x000000022dc97824 */ /* 0x000fc600078e02cc */
        /* <DEDUP_REMOVED lines=40> */
[----:B------:R-:W2:Y:S04]  /*122c0*/  LDSM.16.M88.4 R24, [R205+0x6000] ;  /* 0x00600000cd18783b */ /* 0x000ea80000000200 */
[----:B------:R-:W-:Y:S02]  /*122d0*/  LDSM.16.M88.4 R48, [R204] ;  /* 0x00000000cc30783b */ /* 0x000fe40000000200 */
[----:B------:R-:W-:-:S02]  /*122e0*/  @P1 VIADD R203, R0, 0xffffffe0 ;  /* 0xffffffe000cb1836 */ /* 0x000fc40000000000 */
[----:B------:R-:W-:Y:S01]  /*122f0*/  IMAD.MOV.U32 R0, RZ, RZ, 0x40 ;  /* 0x00000040ff007424 */ /* 0x000fe200078e00ff */
[----:B------:R-:W-:Y:S01]  /*12300*/  LDSM.16.M88.4 R96, [R202] ;  /* 0x00000000ca60783b */ /* 0x000fe20000000200 */
[C---:B------:R-:W-:Y:S02]  /*12310*/  VIADD R195, R203.reuse, 0x800 ;  /* 0x00000800cbc37836 */ /* 0x040fe40000000000 */
[C---:B------:R-:W-:Y:S01]  /*12320*/  VIADD R194, R203.reuse, 0x1000 ;  /* 0x00001000cbc27836 */ /* 0x040fe20000000000 */
[----:B------:R-:W-:Y:S01]  /*12330*/  LDSM.16.M88.4 R4, [R203] ;  /* 0x00000000cb04783b */ /* 0x000fe20000000200 */
[----:B------:R-:W-:Y:S01]  /*12340*/  SEL R0, R0, 0xffffffc0, !P2 ;  /* 0xffffffc000007807 */ /* 0x000fe20005000000 */
[C---:B------:R-:W-:Y:S02]  /*12350*/  VIADD R193, R203.reuse, 0x1800 ;  /* 0x00001800cbc17836 */ /* 0x040fe40000000000 */
[----:B------:R-:W3:Y:S01]  /*12360*/  LDSM.16.M88.4 R36, [R205+0x6800] ;  /* 0x00680000cd24783b */ /* 0x000ee20000000200 */
[----:B------:R-:W-:-:S02]  /*12370*/  VIADD R191, R203, 0x2000 ;  /* 0x00002000cbbf7836 */ /* 0x000fc40000000000 */
[----:B------:R-:W-:Y:S01]  /*12380*/  IMAD.IADD R199, R205, 0x1, R0 ;  /* 0x00000001cdc77824 */ /* 0x000fe200078e0200 */
[----:B------:R-:W4:Y:S01]  /*12390*/  LDSM.16.M88.4 R76, [R205+0x7000] ;  /* 0x00700000cd4c783b */ /* 0x000f220000000200 */
[----:B------:R-:W-:Y:S01]  /*123a0*/  IMAD.IADD R192, R0, 0x1, R203 ;  /* 0x0000000100c07824 */ /* 0x000fe200078e02cb */
[----:B------:R-:W-:Y:S01]  /*123b0*/  SHF.R.S32.HI R0, RZ, 0x1f, R59 ;  /* 0x0000001fff007819 */ /* 0x000fe2000001143b */
[C---:B------:R-:W-:Y:S01]  /*123c0*/  VIADD R190, R203.reuse, 0x2800 ;  /* 0x00002800cbbe7836 */ /* 0x040fe20000000000 */
[----:B------:R-:W5:Y:S01]  /*123d0*/  LDSM.16.M88.4 R68, [R199+0x6000] ;  /* 0x00600000c744783b */ /* 0x000f620000000200 */
[C---:B------:R-:W-:Y:S01]  /*123e0*/  VIADD R189, R203.reuse, 0x3000 ;  /* 0x00003000cbbd7836 */ /* 0x040fe20000000000 */
[----:B------:R-:W-:Y:S01]  /*123f0*/  LEA.HI R0, R0, R59, RZ, 0x5 ;  /* 0x0000003b00007211 */ /* 0x000fe200078f28ff */
[C---:B------:R-:W-:Y:S01]  /*12400*/  VIADD R188, R203.reuse, 0x3800 ;  /* 0x00003800cbbc7836 */ /* 0x040fe20000000000 */
[----:B-1----:R-:W-:Y:S01]  /*12410*/  LDSM.16.M88.4 R12, [R201] ;  /* 0x00000000c90c783b */ /* 0x002fe20000000200 */
[C---:B------:R-:W-:Y:S01]  /*12420*/  VIADD R187, R203.reuse, 0x4000 ;  /* 0x00004000cbbb7836 */ /* 0x040fe20000000000 */
[----:B------:R-:W-:Y:S01]  /*12430*/  LOP3.LUT R0, R0, 0xffffffe0, RZ, 0xc0, !PT ;  /* 0xffffffe000007812 */ /* 0x000fe200078ec0ff */
[C---:B------:R-:W-:Y:S01]  /*12440*/  VIADD R186, R203.reuse, 0x4800 ;  /* 0x00004800cbba7836 */ /* 0x040fe20000000000 */
[----:B------:R-:W-:Y:S01]  /*12450*/  LDSM.16.M88.4 R92, [R192] ;  /* 0x00000000c05c783b */ /* 0x000fe20000000200 */
[----:B------:R-:W-:-:S02]  /*12460*/  VIADD R185, R203, 0x5000 ;  /* 0x00005000cbb97836 */ /* 0x000fc40000000000 */
[C---:B------:R-:W-:Y:S01]  /*12470*/  IMAD.IADD R0, R59.reuse, 0x1, -R0 ;  /* 0x000000013b007824 */ /* 0x040fe200078e0a00 */
[----:B------:R-:W1:Y:S01]  /*12480*/  LDSM.16.M88.4 R20, [R203+0x800] ;  /* 0x00080000cb14783b */ /* 0x000e620000000200 */
[----:B------:R-:W-:Y:S01]  /*12490*/  IMAD.SHL.U32 R59, R59, 0x2, RZ ;  /* 0x000000023b3b7824 */ /* 0x000fe200078e00ff */
[----:B--2---:R-:W-:Y:S02]  /*124a0*/  HMMA.16816.F32 R16, R28, R24, RZ ;  /* 0x000000181c10723c */ /* 0x004fe400000018ff */
[----:B------:R-:W2:Y:S01]  /*124b0*/  LDSM.16.M88.4 R32, [R205+0x7800] ;  /* 0x00780000cd20783b */ /* 0x000ea20000000200 */
[----:B------:R-:W-:-:S03]  /*124c0*/  VIADD R184, R203, 0x5800 ;  /* 0x00005800cbb87836 */ /* 0x000fc60000000000 */
[----:B------:R-:W2:Y:S01]  /*124d0*/  LDSM.16.M88.4 R52, [R203+0x1000] ;  /* 0x00100000cb34783b */ /* 0x000ea20000000200 */
[C---:B------:R-:W-:Y:S03]  /*124e0*/  HMMA.16816.F32 R24, R28.reuse, R26, RZ ;  /* 0x0000001a1c18723c */ /* 0x040fe600000018ff */
[----:B------:R-:W-:Y:S04]  /*124f0*/  LDSM.16.M88.4 R8, [R206+0x2000] ;  /* 0x00200000ce08783b */ /* 0x000fe80000000200 */
[----:B------:R-:W2:Y:S01]  /*12500*/  LDSM.16.M88.4 R84, [R205+0x8000] ;  /* 0x00800000cd54783b */ /* 0x000ea20000000200 */
[C---:B---3--:R-:W-:Y:S03]  /*12510*/  HMMA.16816.F32 R40, R28.reuse, R36, RZ ;  /* 0x000000241c28723c */ /* 0x048fe600000018ff */
[----:B------:R-:W-:Y:S04]  /*12520*/  LDSM.16.M88.4 R88, [R203+0x1800] ;  /* 0x00180000cb58783b */ /* 0x000fe80000000200 */
[----:B------:R-:W-:Y:S01]  /*12530*/  LDSM.16.M88.4 R64, [R199+0x7000] ;  /* 0x00700000c740783b */ /* 0x000fe20000000200 */
[----:B------:R-:W-:Y:S03]  /*12540*/  HMMA.16816.F32 R36, R28, R38, RZ ;  /* 0x000000261c24723c */ /* 0x000fe600000018ff */
[----:B------:R-:W-:Y:S03]  /*12550*/  LDSM.16.M88.4 R100, [R204+0x2000] ;  /* 0x00200000cc64783b */ /* 0x000fe60000000200 */
[C---:B------:R-:W-:Y:S01]  /*12560*/  HMMA.16816.F32 R16, R48.reuse, R4, R16 ;  /* 0x000000043010723c */ /* 0x040fe20000001810 */
[----:B------:R-:W-:Y:S04]  /*12570*/  LDSM.16.M88.4 R108, [R203+0x4000] ;  /* 0x00400000cb6c783b */ /* 0x000fe80000000200 */
[----:B------:R-:W-:Y:S01]  /*12580*/  LDSM.16.M88.4 R104, [R203+0x3800] ;  /* 0x00380000cb68783b */ /* 0x000fe20000000200 */
[----:B------:R-:W-:Y:S03]  /*12590*/  HMMA.16816.F32 R24, R48, R6, R24 ;  /* 0x000000063018723c */ /* 0x000fe60000001818 */
[----:B------:R-:W3:Y:S03]  /*125a0*/  LDSM.16.M88.4 R4, [R199+0x6800] ;  /* 0x00680000c704783b */ /* 0x000ee60000000200 */
[C---:B----4-:R-:W-:Y:S01]  /*125b0*/  HMMA.16816.F32 R80, R28.reuse, R76, RZ ;  /* 0x0000004c1c50723c */ /* 0x050fe200000018ff */
[----:B------:R-:W0:Y:S05]  /*125c0*/  LDGDEPBAR ;  /* 0x00000000000079af */ /* 0x000e2a0000000000 */
[----:B------:R-:W-:Y:S06]  /*125d0*/  HMMA.16816.F32 R76, R28, R78, RZ ;  /* 0x0000004e1c4c723c */ /* 0x000fec00000018ff */
[C---:B-----5:R-:W-:Y:S06]  /*125e0*/  HMMA.16816.F32 R16, R96.reuse, R68, R16 ;  /* 0x000000446010723c */ /* 0x060fec0000001810 */
[----:B------:R-:W-:Y:S01]  /*125f0*/  HMMA.16816.F32 R24, R96, R70, R24 ;  /* 0x000000466018723c */ /* 0x000fe20000001818 */
[----:B------:R-:W-:Y:S05]  /*12600*/  LDSM.16.M88.4 R68, [R199+0x7800] ;  /* 0x00780000c744783b */ /* 0x000fea0000000200 */
[C---:B-1----:R-:W-:Y:S06]  /*12610*/  HMMA.16816.F32 R40, R48.reuse, R20, R40 ;  /* 0x000000143028723c */ /* 0x042fec0000001828 */
[----:B------:R-:W-:Y:S01]  /*12620*/  HMMA.16816.F32 R36, R48, R22, R36 ;  /* 0x000000163024723c */ /* 0x000fe20000001824 */
[----:B------:R-:W-:Y:S05]  /*12630*/  LDSM.16.M88.4 R20, [R192+0x1000] ;  /* 0x00100000c014783b */ /* 0x000fea0000000200 */
[C---:B------:R-:W-:Y:S06]  /*12640*/  HMMA.16816.F32 R16, R12.reuse, R92, R16 ;  /* 0x0000005c0c10723c */ /* 0x040fec0000001810 */
[----:B------:R-:W-:Y:S01]  /*12650*/  HMMA.16816.F32 R24, R12, R94, R24 ;  /* 0x0000005e0c18723c */ /* 0x000fe20000001818 */
[----:B------:R-:W-:Y:S05]  /*12660*/  LDSM.16.M88.4 R92, [R202+0x2000] ;  /* 0x00200000ca5c783b */ /* 0x000fea0000000200 */
[C---:B--2---:R-:W-:Y:S06]  /*12670*/  HMMA.16816.F32 R72, R28.reuse, R32, RZ ;  /* 0x000000201c48723c */ /* 0x044fec00000018ff */
[----:B------:R-:W-:Y:S01]  /*12680*/  HMMA.16816.F32 R28, R28, R34, RZ ;  /* 0x000000221c1c723c */ /* 0x000fe200000018ff */
[----:B------:R-:W-:Y:S05]  /*12690*/  LDSM.16.M88.4 R32, [R192+0x800] ;  /* 0x00080000c020783b */ /* 0x000fea0000000200 */
[C---:B------:R-:W-:Y:S06]  /*126a0*/  HMMA.16816.F32 R80, R48.reuse, R52, R80 ;  /* 0x000000343050723c */ /* 0x040fec0000001850 */
[----:B------:R-:W-:Y:S01]  /*126b0*/  HMMA.16816.F32 R76, R48, R54, R76 ;  /* 0x00000036304c723c */ /* 0x000fe2000000184c */
[----:B------:R-:W1:Y:S05]  /*126c0*/  LDSM.16.M88.4 R52, [R203+0x2000] ;  /* 0x00200000cb34783b */ /* 0x000e6a0000000200 */
[----:B------:R-:W-:Y:S06]  /*126d0*/  HMMA.16816.F32 R16, R8, R84, R16 ;  /* 0x000000540810723c */ /* 0x000fec0000001810 */
[C---:B---3--:R-:W-:Y:S06]  /*126e0*/  HMMA.16816.F32 R40, R96.reuse, R4, R40 ;  /* 0x000000046028723c */ /* 0x048fec0000001828 */
[----:B------:R-:W-:Y:S01]  /*126f0*/  HMMA.16816.F32 R36, R96, R6, R36 ;  /* 0x000000066024723c */ /* 0x000fe20000001824 */
[----:B------:R-:W-:Y:S05]  /*12700*/  LDSM.16.M88.4 R4, [R205+0x8800] ;  /* 0x00880000cd04783b */ /* 0x000fea0000000200 */
        /* <DEDUP_REMOVED lines=9> */
[----:B-1----:R-:W-:Y:S06]  /*127a0*/  HMMA.16816.F32 R16, R100, R52, R16 ;  /* 0x000000346410723c */ /* 0x002fec0000001810 */
[C---:B------:R-:W-:Y:S06]  /*127b0*/  HMMA.16816.F32 R40, R12.reuse, R32, R40 ;  /* 0x000000200c28723c */ /* 0x040fec0000001828 */
        /* <DEDUP_REMOVED lines=10> */
[----:B------:R-:W1:Y:S05]  /*12860*/  LDSM.16.M88.4 R20, [R192+0x2000] ;  /* 0x00200000c014783b */ /* 0x000e6a0000000200 */
[----:B--2---:R-:W-:Y:S06]  /*12870*/  HMMA.16816.F32 R16, R92, R64, R16 ;  /* 0x000000405c10723c */ /* 0x004fec0000001810 */
[C---:B------:R-:W-:Y:S06]  /*12880*/  HMMA.16816.F32 R40, R8.reuse, R4, R40 ;  /* 0x000000040828723c */ /* 0x040fec0000001828 */
[----:B------:R-:W-:Y:S01]  /*12890*/  HMMA.16816.F32 R36, R8, R6, R36 ;  /* 0x000000060824723c */ /* 0x000fe20000001824 */
[----:B------:R-:W2:Y:S05]  /*128a0*/  LDSM.16.M88.4 R4, [R205+0xa000] ;  /* 0x00a00000cd04783b */ /* 0x000eaa0000000200 */
        /* <DEDUP_REMOVED lines=14> */
[----:B------:R-:W1:Y:S05]  /*12990*/  LDSM.16.M88.4 R32, [R204+0x4000] ;  /* 0x00400000cc20783b */ /* 0x000e6a0000000200 */
[----:B--2---:R-:W-:Y:S06]  /*129a0*/  HMMA.16816.F32 R16, R52, R4, R16 ;  /* 0x000000043410723c */ /* 0x004fec0000001810 */
[C---:B---3--:R-:W-:Y:S06]  /*129b0*/  HMMA.16816.F32 R40, R92.reuse, R28, R40 ;  /* 0x0000001c5c28723c */ /* 0x048fec0000001828 */
[----:B------:R-:W-:Y:S01]  /*129c0*/  HMMA.16816.F32 R36, R92, R30, R36 ;  /* 0x0000001e5c24723c */ /* 0x000fe20000001824 */
[----:B------:R-:W-:Y:S05]  /*129d0*/  LDSM.16.M88.4 R28, [R203+0x4800] ;  /* 0x00480000cb1c783b */ /* 0x000fea0000000200 */
[----:B------:R-:W-:Y:S01]  /*129e0*/  HMMA.16816.F32 R24, R52, R6, R24 ;  /* 0x000000063418723c */ /* 0x000fe20000001818 */
[----:B------:R-:W-:Y:S05]  /*129f0*/  LDSM.16.M88.4 R4, [R201+0x4000] ;  /* 0x00400000c904783b */ /* 0x000fea0000000200 */
[C---:B------:R-:W-:Y:S06]  /*12a00*/  HMMA.16816.F32 R72, R8.reuse, R48, R72 ;  /* 0x000000300848723c */ /* 0x040fec0000001848 */
[----:B------:R-:W-:Y:S01]  /*12a10*/  HMMA.16816.F32 R96, R8, R50, R96 ;  /* 0x000000320860723c */ /* 0x000fe20000001860 */
[----:B------:R-:W2:Y:S04]  /*12a20*/  LDSM.16.M88.4 R8, [R202+0x4000] ;  /* 0x00400000ca08783b */ /* 0x000ea80000000200 */
[----:B------:R-:W3:Y:S01]  /*12a30*/  LDSM.16.M88.4 R48, [R205+0xa800] ;  /* 0x00a80000cd30783b */ /* 0x000ee20000000200 */
[----:B-1----:R-:W-:Y:S06]  /*12a40*/  HMMA.16816.F32 R16, R32, R108, R16 ;  /* 0x0000006c2010723c */ /* 0x002fec0000001810 */
[C---:B------:R-:W-:Y:S06]  /*12a50*/  HMMA.16816.F32 R40, R68.reuse, R64, R40 ;  /* 0x000000404428723c */ /* 0x040fec0000001828 */
[----:B------:R-:W-:Y:S01]  /*12a60*/  HMMA.16816.F32 R36, R68, R66, R36 ;  /* 0x000000424424723c */ /* 0x000fe20000001824 */
[----:B------:R-:W-:Y:S05]  /*12a70*/  LDSM.16.M88.4 R64, [R192+0x3000] ;  /* 0x00300000c040783b */ /* 0x000fea0000000200 */
[----:B------:R-:W-:Y:S06]  /*12a80*/  HMMA.16816.F32 R24, R32, R110, R24 ;  /* 0x0000006e2018723c */ /* 0x000fec0000001818 */
        /* <DEDUP_REMOVED lines=17> */
[----:B------:R-:W1:Y:S05]  /*12ba0*/  LDSM.16.M88.4 R12, [R192+0x3800] ;  /* 0x00380000c00c783b */ /* 0x000e6a0000000200 */
[----:B------:R-:W-:Y:S01]  /*12bb0*/  HMMA.16816.F32 R80, R92, R88, R80 ;  /* 0x000000585c50723c */ /* 0x000fe20000001850 */
[----:B------:R-:W-:Y:S01]  /*12bc0*/  FMUL.FTZ R16, R16, UR15 ;  /* 0x0000000f10107c20 */ /* 0x000fe20008410000 */
[----:B------:R-:W-:Y:S01]  /*12bd0*/  FMUL.FTZ R17, R17, UR15 ;  /* 0x0000000f11117c20 */ /* 0x000fe20008410000 */
[----:B------:R-:W-:-:S02]  /*12be0*/  FMUL.FTZ R18, R18, UR15 ;  /* 0x0000000f12127c20 */ /* 0x000fc40008410000 */
[----:B------:R-:W-:Y:S01]  /*12bf0*/  MUFU.TANH R44, R16 ;  /* 0x00000010002c7308 */ /* 0x000fe20000002400 */
[C---:B------:R-:W-:Y:S06]  /*12c00*/  HMMA.16816.F32 R76, R92.reuse, R90, R76 ;  /* 0x0000005a5c4c723c */ /* 0x040fec000000184c */
[C---:B------:R-:W-:Y:S01]  /*12c10*/  HMMA.16816.F32 R96, R92.reuse, R86, R96 ;  /* 0x000000565c60723c */ /* 0x040fe20000001860 */
[----:B------:R-:W-:Y:S05]  /*12c20*/  MUFU.TANH R61, R18 ;  /* 0x00000012003d7308 */ /* 0x000fea0000002400 */
[----:B------:R-:W-:Y:S01]  /*12c30*/  HMMA.16816.F32 R72, R92, R84, R72 ;  /* 0x000000545c48723c */ /* 0x000fe20000001848 */
[----:B------:R-:W-:Y:S01]  /*12c40*/  FMUL.FTZ R25, R25, UR15 ;  /* 0x0000000f19197c20 */ /* 0x000fe20008410000 */
[----:B------:R-:W-:Y:S01]  /*12c50*/  FMUL.FTZ R27, R27, UR15 ;  /* 0x0000000f1b1b7c20 */ /* 0x000fe20008410000 */
[----:B------:R3:W4:Y:S01]  /*12c60*/  MUFU.TANH R84, R17 ;  /* 0x0000001100547308 */ /* 0x0007220000002400 */
[----:B------:R-:W-:Y:S01]  /*12c70*/  FMUL.FTZ R24, R24, UR15 ;  /* 0x0000000f18187c20 */ /* 0x000fe20008410000 */
[----:B------:R-:W-:Y:S01]  /*12c80*/  FMUL.FTZ R26, R26, UR15 ;  /* 0x0000000f1a1a7c20 */ /* 0x000fe20008410000 */
[----:B--2---:R-:W-:Y:S01]  /*12c90*/  HMMA.16816.F32 R40, R8, R100, R40 ;  /* 0x000000640828723c */ /* 0x004fe20000001828 */
[----:B------:R-:W-:-:S04]  /*12ca0*/  FMUL.FTZ R85, R19, UR15 ;  /* 0x0000000f13557c20 */ /* 0x000fc80008410000 */
[----:B------:R-:W-:Y:S01]  /*12cb0*/  MUFU.TANH R25, R25 ;  /* 0x0000001900197308 */ /* 0x000fe20000002400 */
[----:B------:R-:W-:Y:S06]  /*12cc0*/  HMMA.16816.F32 R36, R8, R102, R36 ;  /* 0x000000660824723c */ /* 0x000fec0000001824 */
[C---:B------:R-:W-:Y:S01]  /*12cd0*/  HMMA.16816.F32 R80, R68.reuse, R64, R80 ;  /* 0x000000404450723c */ /* 0x040fe20000001850 */
[----:B------:R-:W2:Y:S01]  /*12ce0*/  MUFU.TANH R85, R85 ;  /* 0x0000005500557308 */ /* 0x000ea20000002400 */
[----:B---3--:R-:W3:Y:S04]  /*12cf0*/  LDSM.16.M88.4 R16, [R205+0xb800] ;  /* 0x00b80000cd10783b */ /* 0x008ee80000000200 */
[C---:B------:R-:W-:Y:S01]  /*12d00*/  HMMA.16816.F32 R76, R68.reuse, R66, R76 ;  /* 0x00000042444c723c */ /* 0x040fe2000000184c */
[----:B------:R-:W-:Y:S02]  /*12d10*/  LDSM.16.M88.4 R64, [R199+0xb000] ;  /* 0x00b00000c740783b */ /* 0x000fe40000000200 */
[----:B------:R-:W5:Y:S03]  /*12d20*/  MUFU.TANH R27, R27 ;  /* 0x0000001b001b7308 */ /* 0x000f660000002400 */
[----:B-1----:R-:W-:Y:S05]  /*12d30*/  HMMA.16816.F32 R96, R68, R14, R96 ;  /* 0x0000000e4460723c */ /* 0x002fea0000001860 */
[----:B------:R-:W1:Y:S01]  /*12d40*/  MUFU.TANH R24, R24 ;  /* 0x0000001800187308 */ /* 0x000e620000002400 */
[C---:B------:R-:W-:Y:S06]  /*12d50*/  HMMA.16816.F32 R40, R4.reuse, R20, R40 ;  /* 0x000000140428723c */ /* 0x040fec0000001828 */
[----:B------:R-:W-:Y:S01]  /*12d60*/  HMMA.16816.F32 R36, R4, R22, R36 ;  /* 0x000000160424723c */ /* 0x000fe20000001824 */
[----:B------:R-:W4:Y:S01]  /*12d70*/  LDSM.16.M88.4 R20, [R203+0x5800] ;  /* 0x00580000cb14783b */ /* 0x000f220000000200 */
[----:B------:R-:W1:Y:S04]  /*12d80*/  MUFU.TANH R26, R26 ;  /* 0x0000001a001a7308 */ /* 0x000e680000002400 */
[----:B------:R-:W-:Y:S01]  /*12d90*/  HMMA.16816.F32 R72, R68, R12, R72 ;  /* 0x0000000c4448723c */ /* 0x000fe20000001848 */
[----:B------:R-:W2:Y:S05]  /*12da0*/  LDSM.16.M88.4 R12, [R199+0xb800] ;  /* 0x00b80000c70c783b */ /* 0x000eaa0000000200 */
[C---:B------:R-:W-:Y:S06]  /*12db0*/  HMMA.16816.F32 R80, R52.reuse, R48, R80 ;  /* 0x000000303450723c */ /* 0x040fec0000001850 */
[C---:B------:R-:W-:Y:S01]  /*12dc0*/  HMMA.16816.F32 R76, R52.reuse, R50, R76 ;  /* 0x00000032344c723c */ /* 0x040fe2000000184c */
[----:B------:R-:W5:Y:S05]  /*12dd0*/  LDSM.16.M88.4 R48, [R192+0x5000] ;  /* 0x00500000c030783b */ /* 0x000f6a0000000200 */
[----:B---3--:R-:W-:Y:S01]  /*12de0*/  HMMA.16816.F32 R96, R52, R18, R96 ;  /* 0x000000123460723c */ /* 0x008fe20000001860 */
[----:B------:R-:W-:Y:S01]  /*12df0*/  FMUL.FTZ R36, R36, UR15 ;  /* 0x0000000f24247c20 */ /* 0x000fe20008410000 */
[----:B------:R-:W-:Y:S01]  /*12e00*/  FMUL.FTZ R38, R38, UR15 ;  /* 0x0000000f26267c20 */ /* 0x000fe20008410000 */
[----:B------:R-:W-:Y:S01]  /*12e10*/  FMUL.FTZ R37, R37, UR15 ;  /* 0x0000000f25257c20 */ /* 0x000fe20008410000 */
[----:B------:R-:W-:-:S02]  /*12e20*/  FMUL.FTZ R39, R39, UR15 ;  /* 0x0000000f27277c20 */ /* 0x000fc40008410000 */
[----:B------:R-:W-:Y:S01]  /*12e30*/  HMMA.16816.F32 R72, R52, R16, R72 ;  /* 0x000000103448723c */ /* 0x000fe20000001848 */
[----:B------:R-:W-:Y:S05]  /*12e40*/  MUFU.TANH R36, R36 ;  /* 0x0000002400247308 */ /* 0x000fea0000002400 */
[C---:B------:R-:W-:Y:S01]  /*12e50*/  HMMA.16816.F32 R80, R32.reuse, R28, R80 ;  /* 0x0000001c2050723c */ /* 0x040fe20000001850 */
[----:B------:R-:W-:Y:S02]  /*12e60*/  SHF.R.S32.HI R17, RZ, 0x1f, R0 ;  /* 0x0000001fff117819 */ /* 0x000fe40000011400 */
[----:B------:R-:W-:Y:S02]  /*12e70*/  MUFU.TANH R38, R38 ;  /* 0x0000002600267308 */ /* 0x000fe40000002400 */
[----:B------:R-:W-:Y:S01]  /*12e80*/  LEA.HI R0, R17, R0, RZ, 0x2 ;  /* 0x0000000011007211 */ /* 0x000fe200078f10ff */
[----:B------:R-:W-:Y:S01]  /*12e90*/  HMMA.16816.F32 R76, R32, R30, R76 ;  /* 0x0000001e204c723c */ /* 0x000fe2000000184c */
[----:B------:R-:W3:Y:S01]  /*12ea0*/  LDSM.16.M88.4 R16, [R192+0x5800] ;  /* 0x00580000c010783b */ /* 0x000ee20000000200 */
[----:B------:R-:W-:Y:S01]  /*12eb0*/  FMUL.FTZ R28, R40, UR15 ;  /* 0x0000000f281c7c20 */ /* 0x000fe20008410000 */
[----:B------:R-:W-:Y:S01]  /*12ec0*/  FMUL.FTZ R29, R41, UR15 ;  /* 0x0000000f291d7c20 */ /* 0x000fe20008410000 */
[----:B------:R-:W-:-:S04]  /*12ed0*/  DEPBAR.LE SB0, 0x0 ;  /* 0x000080000000791a */ /* 0x000fc80000000000 */
[C---:B----4-:R-:W-:Y:S01]  /*12ee0*/  HMMA.16816.F32 R96, R32.reuse, R22, R96 ;  /* 0x000000162060723c */ /* 0x050fe20000001860 */
[----:B------:R-:W-:Y:S01]  /*12ef0*/  FMUL.FTZ R30, R42, UR15 ;  /* 0x0000000f2a1e7c20 */ /* 0x000fe20008410000 */
[----:B------:R-:W-:Y:S01]  /*12f00*/  FMUL.FTZ R31, R43, UR15 ;  /* 0x0000000f2b1f7c20 */ /* 0x000fe20008410000 */
[----:B------:R-:W4:Y:S03]  /*12f10*/  MUFU.TANH R28, R28 ;  /* 0x0000001c001c7308 */ /* 0x000f260000002400 */
[----:B------:R-:W-:Y:S01]  /*12f20*/  HMMA.16816.F32 R72, R32, R20, R72 ;  /* 0x000000142048723c */ /* 0x000fe20000001848 */
[----:B------:R-:W-:-:S04]  /*12f30*/  LOP3.LUT R22, R59, 0x6, RZ, 0xc0, !PT ;  /* 0x000000063b167812 */ /* 0x000fc800078ec0ff */
[----:B------:R-:W4:Y:S01]  /*12f40*/  MUFU.TANH R30, R30 ;  /* 0x0000001e001e7308 */ /* 0x000f220000002400 */
[C---:B------:R-:W-:Y:S01]  /*12f50*/  HMMA.16816.F32 R80, R8.reuse, R64, R80 ;  /* 0x000000400850723c */ /* 0x040fe20000001850 */
[----:B------:R-:W-:Y:S02]  /*12f60*/  SHF.R.S32.HI R21, RZ, 0x2, R0 ;  /* 0x00000002ff157819 */ /* 0x000fe40000011400 */
[----:B------:R-:W-:Y:S02]  /*12f70*/  LOP3.LUT R0, R2, R63, RZ, 0xfc, !PT ;  /* 0x0000003f02007212 */ /* 0x000fe400078efcff */
[----:B------:R-:W-:Y:S01]  /*12f80*/  IADD3 R60, R60, 0x1, R21 ;  /* 0x000000013c3c7810 */ /* 0x000fe20007ffe015 */
[----:B------:R-:W-:Y:S01]  /*12f90*/  HMMA.16816.F32 R76, R8, R66, R76 ;  /* 0x00000042084c723c */ /* 0x000fe2000000184c */
[----:B------:R-:W-:Y:S01]  /*12fa0*/  IMAD.IADD R21, R3, 0x1, R22 ;  /* 0x0000000103157824 */ /* 0x000fe200078e0216 */
[----:B------:R-:W4:Y:S01]  /*12fb0*/  MUFU.TANH R29, R29 ;  /* 0x0000001d001d7308 */ /* 0x000f220000002400 */
[----:B------:R-:W-:-:S03]  /*12fc0*/  IADD3 R60, R58, R60, -R207 ;  /* 0x0000003c3a3c7210 */ /* 0x000fc60007ffe8cf */
[C---:B--2---:R-:W-:Y:S02]  /*12fd0*/  HMMA.16816.F32 R96, R8.reuse, R14, R96 ;  /* 0x0000000e0860723c */ /* 0x044fe40000001860 */
[----:B------:R-:W-:Y:S02]  /*12fe0*/  VIADD R217, R60, UR14 ;  /* 0x0000000e3cd97c36 */ /* 0x000fe40008000000 */
[----:B------:R-:W2:Y:S02]  /*12ff0*/  MUFU.TANH R31, R31 ;  /* 0x0000001f001f7308 */ /* 0x000ea40000002400 */
[----:B------:R-:W-:Y:S01]  /*13000*/  HMMA.16816.F32 R72, R8, R12, R72 ;  /* 0x0000000c0848723c */ /* 0x000fe20000001848 */
[----:B------:R-:W-:Y:S01]  /*13010*/  VIMNMX R2, R217, R58, PT ;  /* 0x0000003ad9027248 */ /* 0x000fe20003fe0100 */
[----:B------:R-:W-:Y:S01]  /*13020*/  VIADD R14, R21, 0x20 ;  /* 0x00000020150e7836 */ /* 0x000fe20000000000 */
[----:B------:R-:W-:Y:S01]  /*13030*/  VIADDMNMX R217, R217, 0x8, R58, PT ;  /* 0x00000008d9d97846 */ /* 0x000fe2000380013a */
[----:B------:R-:W-:-:S02]  /*13040*/  VIADD R15, R21, 0x29 ;  /* 0x00000029150f7836 */ /* 0x000fc40000000000 */
[C---:B-----5:R-:W-:Y:S01]  /*13050*/  HMMA.16816.F32 R80, R4.reuse, R48, R80 ;  /* 0x000000300450723c */ /* 0x060fe20000001850 */
[C---:B------:R-:W-:Y:S01]  /*13060*/  VIADD R12, R21.reuse, 0x1 ;  /* 0x00000001150c7836 */ /* 0x040fe20000000000 */
[----:B------:R-:W5:Y:S01]  /*13070*/  MUFU.TANH R37, R37 ;  /* 0x0000002500257308 */ /* 0x000f620000002400 */
[C---:B------:R-:W-:Y:S02]  /*13080*/  VIADD R13, R21.reuse, 0x8 ;  /* 0x00000008150d7836 */ /* 0x040fe40000000000 */
[C---:B------:R-:W-:Y:S01]  /*13090*/  VIADD R8, R21.reuse, 0x18 ;  /* 0x0000001815087836 */ /* 0x040fe20000000000 */
[C---:B------:R-:W-:Y:S01]  /*130a0*/  HMMA.16816.F32 R76, R4.reuse, R50, R76 ;  /* 0x00000032044c723c */ /* 0x040fe2000000184c */
[C---:B------:R-:W-:Y:S01]  /*130b0*/  ISETP.GE.AND P5, PT, R12.reuse, R2, PT ;  /* 0x000000020c00720c */ /* 0x040fe20003fa6270 */
[C---:B------:R-:W-:Y:S01]  /*130c0*/  VIADD R9, R21.reuse, 0x11 ;  /* 0x0000001115097836 */ /* 0x040fe20000000000 */
[----:B------:R-:W-:Y:S01]  /*130d0*/  ISETP.GE.AND P1, PT, R12, R217, PT ;  /* 0x000000d90c00720c */ /* 0x000fe20003f26270 */
[----:B------:R-:W-:Y:S01]  /*130e0*/  VIADD R12, R21, 0x9 ;  /* 0x00000009150c7836 */ /* 0x000fe20000000000 */
[----:B------:R-:W5:Y:S01]  /*130f0*/  MUFU.TANH R20, R39 ;  /* 0x0000002700147308 */ /* 0x000f620000002400 */
[----:B---3--:R-:W-:Y:S01]  /*13100*/  HMMA.16816.F32 R96, R4, R18, R96 ;  /* 0x000000120460723c */ /* 0x008fe20000001860 */
[----:B------:R-:W-:-:S02]  /*13110*/  FSEL R84, R84, -INF , !P5 ;  /* 0xff80000054547808 */ /* 0x000fc40006800000 */
[CC--:B------:R-:W-:Y:S02]  /*13120*/  ISETP.GE.AND P6, PT, R12.reuse, R2.reuse, PT ;  /* 0x000000020c00720c */ /* 0x0c0fe40003fc6270 */
[-C--:B------:R-:W-:Y:S01]  /*13130*/  ISETP.GE.AND P4, PT, R12, R217.reuse, PT ;  /* 0x000000d90c00720c */ /* 0x080fe20003f86270 */
[----:B------:R-:W-:Y:S01]  /*13140*/  VIADD R12, R21, 0x10 ;  /* 0x00000010150c7836 */ /* 0x000fe20000000000 */
[----:B------:R-:W-:Y:S01]  /*13150*/  HMMA.16816.F32 R72, R4, R16, R72 ;  /* 0x000000100448723c */ /* 0x000fe20000001848 */
[----:B------:R-:W-:Y:S02]  /*13160*/  FSEL R85, R85, -INF , !P1 ;  /* 0xff80000055557808 */ /* 0x000fe40004800000 */
[-C--:B------:R-:W-:Y:S02]  /*13170*/  ISETP.GE.AND P0, PT, R13, R2.reuse, PT ;  /* 0x000000020d00720c */ /* 0x080fe40003f06270 */
[----:B------:R-:W-:Y:S01]  /*13180*/  FMUL.FTZ R81, R81, UR15 ;  /* 0x0000000f51517c20 */ /* 0x000fe20008410000 */
[----:B------:R-:W-:Y:S01]  /*13190*/  FMUL.FTZ R83, R83, UR15 ;  /* 0x0000000f53537c20 */ /* 0x000fe20008410000 */
[-C--:B------:R-:W-:Y:S01]  /*131a0*/  ISETP.GE.AND P2, PT, R13, R217.reuse, PT ;  /* 0x000000d90d00720c */ /* 0x080fe20003f46270 */
[----:B------:R-:W-:Y:S01]  /*131b0*/  FMUL.FTZ R80, R80, UR15 ;  /* 0x0000000f50507c20 */ /* 0x000fe20008410000 */
[CC--:B------:R-:W-:Y:S01]  /*131c0*/  ISETP.GE.AND P5, PT, R12.reuse, R2.reuse, PT ;  /* 0x000000020c00720c */ /* 0x0c0fe20003fa6270 */
[----:B------:R-:W3:Y:S01]  /*131d0*/  MUFU.TANH R172, R81 ;  /* 0x0000005100ac7308 */ /* 0x000ee20000002400 */
[-C--:B------:R-:W-:Y:S01]  /*131e0*/  ISETP.GE.AND P1, PT, R12, R217.reuse, PT ;  /* 0x000000d90c00720c */ /* 0x080fe20003f26270 */
[----:B------:R-:W-:Y:S01]  /*131f0*/  FMUL.FTZ R77, R77, UR15 ;  /* 0x0000000f4d4d7c20 */ /* 0x000fe20008410000 */
[----:B------:R-:W-:Y:S01]  /*13200*/  FSEL R12, R25, -INF , !P6 ;  /* 0xff800000190c7808 */ /* 0x000fe20007000000 */
[----:B------:R-:W-:Y:S01]  /*13210*/  VIADD R4, R21, 0x21 ;  /* 0x0000002115047836 */ /* 0x000fe20000000000 */
[----:B------:R-:W-:Y:S01]  /*13220*/  FSEL R27, R27, -INF , !P4 ;  /* 0xff8000001b1b7808 */ /* 0x000fe20006000000 */
[----:B------:R-:W-:Y:S01]  /*13230*/  FMUL.FTZ R82, R82, UR15 ;  /* 0x0000000f52527c20 */ /* 0x000fe20008410000 */
[CC--:B------:R-:W-:Y:S01]  /*13240*/  ISETP.GE.AND P6, PT, R8.reuse, R2.reuse, PT ;  /* 0x000000020800720c */ /* 0x0c0fe20003fc6270 */
[----:B------:R-:W3:Y:S01]  /*13250*/  MUFU.TANH R181, R83 ;  /* 0x0000005300b57308 */ /* 0x000ee20000002400 */
[-C--:B------:R-:W-:Y:S01]  /*13260*/  ISETP.GE.AND P4, PT, R8, R217.reuse, PT ;  /* 0x000000d90800720c */ /* 0x080fe20003f86270 */
[----:B------:R-:W-:Y:S01]  /*13270*/  VIADD R8, R21, 0x19 ;  /* 0x0000001915087836 */ /* 0x000fe20000000000 */
[----:B-1----:R-:W-:Y:S01]  /*13280*/  FSEL R24, R24, -INF , !P0 ;  /* 0xff80000018187808 */ /* 0x002fe20004000000 */
[----:B------:R-:W-:Y:S01]  /*13290*/  FMUL.FTZ R96, R96, UR15 ;  /* 0x0000000f60607c20 */ /* 0x000fe20008410000 */
[----:B------:R-:W-:Y:S01]  /*132a0*/  FSEL R13, R26, -INF , !P2 ;  /* 0xff8000001a0d7808 */ /* 0x000fe20005000000 */
[----:B------:R-:W-:Y:S01]  /*132b0*/  FMUL.FTZ R79, R79, UR15 ;  /* 0x0000000f4f4f7c20 */ /* 0x000fe20008410000 */
[CC--:B------:R-:W-:Y:S01]  /*132c0*/  ISETP.GE.AND P0, PT, R9.reuse, R2.reuse, PT ;  /* 0x000000020900720c */ /* 0x0c0fe20003f06270 */
[----:B------:R-:W1:Y:S01]  /*132d0*/  MUFU.TANH R162, R80 ;  /* 0x0000005000a27308 */ /* 0x000e620000002400 */
[-C--:B------:R-:W-:Y:S01]  /*132e0*/  ISETP.GE.AND P2, PT, R9, R217.reuse, PT ;  /* 0x000000d90900720c */ /* 0x080fe20003f46270 */
[----:B------:R-:W-:Y:S01]  /*132f0*/  FMUL.FTZ R76, R76, UR15 ;  /* 0x0000000f4c4c7c20 */ /* 0x000fe20008410000 */
[----:B----4-:R-:W-:Y:S01]  /*13300*/  FSEL R10, R28, -INF , !P5 ;  /* 0xff8000001c0a7808 */ /* 0x010fe20006800000 */
[----:B------:R-:W-:Y:S01]  /*13310*/  FMUL.FTZ R78, R78, UR15 ;  /* 0x0000000f4e4e7c20 */ /* 0x000fe20008410000 */
[----:B------:R-:W-:Y:S01]  /*13320*/  FSEL R11, R30, -INF , !P1 ;  /* 0xff8000001e0b7808 */ /* 0x000fe20004800000 */
[----:B------:R-:W-:Y:S01]  /*13330*/  FMUL.FTZ R72, R72, UR15 ;  /* 0x0000000f48487c20 */ /* 0x000fe20008410000 */
[CC--:B------:R-:W-:Y:S01]  /*13340*/  ISETP.GE.AND P5, PT, R8.reuse, R2.reuse, PT ;  /* 0x000000020800720c */ /* 0x0c0fe20003fa6270 */
[----:B------:R-:W-:Y:S01]  /*13350*/  MUFU.TANH R168, R77 ;  /* 0x0000004d00a87308 */ /* 0x000fe20000002400 */
[-C--:B------:R-:W-:Y:S01]  /*13360*/  ISETP.GE.AND P1, PT, R8, R217.reuse, PT ;  /* 0x000000d90800720c */ /* 0x080fe20003f26270 */
[----:B------:R-:W-:Y:S01]  /*13370*/  FMUL.FTZ R73, R73, UR15 ;  /* 0x0000000f49497c20 */ /* 0x000fe20008410000 */
[----:B------:R-:W-:Y:S01]  /*13380*/  FSEL R8, R29, -INF , !P0 ;  /* 0xff8000001d087808 */ /* 0x000fe20004000000 */
[----:B------:R-:W-:Y:S01]  /*13390*/  FMUL.FTZ R74, R74, UR15 ;  /* 0x0000000f4a4a7c20 */ /* 0x000fe20008410000 */
[----:B--2---:R-:W-:Y:S01]  /*133a0*/  FSEL R9, R31, -INF , !P2 ;  /* 0xff8000001f097808 */ /* 0x004fe20005000000 */
[----:B------:R-:W-:Y:S01]  /*133b0*/  FMUL.FTZ R75, R75, UR15 ;  /* 0x0000000f4b4b7c20 */ /* 0x000fe20008410000 */
[CC--:B------:R-:W-:Y:S01]  /*133c0*/  ISETP.GE.AND P0, PT, R14.reuse, R2.reuse, PT ;  /* 0x000000020e00720c */ /* 0x0c0fe20003f06270 */
[----:B------:R-:W2:Y:S01]  /*133d0*/  MUFU.TANH R167, R82 ;  /* 0x0000005200a77308 */ /* 0x000ea20000002400 */
[-C--:B------:R-:W-:Y:S01]  /*133e0*/  ISETP.GE.AND P2, PT, R14, R217.reuse, PT ;  /* 0x000000d90e00720c */ /* 0x080fe20003f46270 */
[----:B------:R-:W-:Y:S01]  /*133f0*/  VIADD R14, R21, 0x28 ;  /* 0x00000028150e7836 */ /* 0x000fe20000000000 */
[----:B------:R-:W-:Y:S01]  /*13400*/  FSEL R6, R36, -INF , !P6 ;  /* 0xff80000024067808 */ /* 0x000fe20007000000 */
[----:B------:R-:W-:Y:S01]  /*13410*/  FMUL.FTZ R97, R97, UR15 ;  /* 0x0000000f61617c20 */ /* 0x000fe20008410000 */
[----:B------:R-:W-:Y:S01]  /*13420*/  FSEL R7, R38, -INF , !P4 ;  /* 0xff80000026077808 */ /* 0x000fe20006000000 */
[----:B------:R-:W-:Y:S01]  /*13430*/  FMUL.FTZ R98, R98, UR15 ;  /* 0x0000000f62627c20 */ /* 0x000fe20008410000 */
[C---:B------:R-:W-:Y:S01]  /*13440*/  ISETP.GE.AND P6, PT, R4.reuse, R2, PT ;  /* 0x000000020400720c */ /* 0x040fe20003fc6270 */
[----:B------:R-:W4:Y:S01]  /*13450*/  MUFU.TANH R176, R96 ;  /* 0x0000006000b07308 */ /* 0x000f220000002400 */
[----:B------:R-:W-:Y:S01]  /*13460*/  ISETP.GE.AND P4, PT, R4, R217, PT ;  /* 0x000000d90400720c */ /* 0x000fe20003f86270 */
[----:B------:R-:W-:Y:S01]  /*13470*/  FMUL.FTZ R99, R99, UR15 ;  /* 0x0000000f63637c20 */ /* 0x000fe20008410000 */
[----:B-----5:R-:W-:-:S02]  /*13480*/  FSEL R4, R37, -INF , !P5 ;  /* 0xff80000025047808 */ /* 0x020fc40006800000 */
[----:B------:R-:W-:Y:S02]  /*13490*/  FSEL R5, R20, -INF , !P1 ;  /* 0xff80000014057808 */ /* 0x000fe40004800000 */
[CC--:B------:R-:W-:Y:S01]  /*134a0*/  ISETP.GE.AND P5, PT, R14.reuse, R2.reuse, PT ;  /* 0x000000020e00720c */ /* 0x0c0fe20003fa6270 */
[----:B------:R-:W5:Y:S01]  /*134b0*/  MUFU.TANH R173, R79 ;  /* 0x0000004f00ad7308 */ /* 0x000f620000002400 */
[----:B------:R-:W-:Y:S01]  /*134c0*/  ISETP.GE.AND P1, PT, R14, R217, PT ;  /* 0x000000d90e00720c */ /* 0x000fe20003f26270 */
[----:B------:R-:W-:Y:S01]  /*134d0*/  VIADD R14, R21, 0x30 ;  /* 0x00000030150e7836 */ /* 0x000fe20000000000 */
[----:B---3--:R-:W-:Y:S02]  /*134e0*/  FSEL R172, R172, -INF , !P6 ;  /* 0xff800000acac7808 */ /* 0x008fe40007000000 */
[----:B------:R-:W-:Y:S02]  /*134f0*/  FSEL R181, R181, -INF , !P4 ;  /* 0xff800000b5b57808 */ /* 0x000fe40006000000 */
[----:B-1----:R-:W-:Y:S01]  /*13500*/  FSEL R162, R162, -INF , !P0 ;  /* 0xff800000a2a27808 */ /* 0x002fe20004000000 */
[----:B------:R-:W1:Y:S01]  /*13510*/  MUFU.TANH R164, R76 ;  /* 0x0000004c00a47308 */ /* 0x000e620000002400 */
[----:B------:R-:W-:-:S02]  /*13520*/  ISETP.GE.AND P6, PT, R14, R2, PT ;  /* 0x000000020e00720c */ /* 0x000fc40003fc6270 */
[-C--:B------:R-:W-:Y:S01]  /*13530*/  ISETP.GE.AND P4, PT, R14, R217.reuse, PT ;  /* 0x000000d90e00720c */ /* 0x080fe20003f86270 */
[----:B------:R-:W-:Y:S01]  /*13540*/  VIADD R14, R21, 0x38 ;  /* 0x00000038150e7836 */ /* 0x000fe20000000000 */
[-C--:B------:R-:W-:Y:S02]  /*13550*/  ISETP.GE.AND P0, PT, R15, R2.reuse, PT ;  /* 0x000000020f00720c */ /* 0x080fe40003f06270 */
[----:B--2---:R-:W-:Y:S01]  /*13560*/  FSEL R167, R167, -INF , !P2 ;  /* 0xff800000a7a77808 */ /* 0x004fe20005000000 */
[----:B------:R-:W2:Y:S01]  /*13570*/  MUFU.TANH R179, R78 ;  /* 0x0000004e00b37308 */ /* 0x000ea20000002400 */
[----:B------:R-:W-:Y:S02]  /*13580*/  FSEL R168, R168, -INF , !P0 ;  /* 0xff800000a8a87808 */ /* 0x000fe40004000000 */
[----:B------:R-:W-:Y:S02]  /*13590*/  ISETP.GE.AND P0, PT, R14, R2, PT ;  /* 0x000000020e00720c */ /* 0x000fe40003f06270 */
[----:B------:R-:W-:Y:S01]  /*135a0*/  ISETP.GE.AND P2, PT, R15, R217, PT ;  /* 0x000000d90f00720c */ /* 0x000fe20003f46270 */
[----:B------:R-:W-:Y:S01]  /*135b0*/  VIADD R15, R21, 0x31 ;  /* 0x00000031150f7836 */ /* 0x000fe20000000000 */
[----:B----4-:R-:W-:Y:S01]  /*135c0*/  FSEL R176, R176, -INF , !P0 ;  /* 0xff800000b0b07808 */ /* 0x010fe20004000000 */
[----:B------:R-:W3:Y:S01]  /*135d0*/  MUFU.TANH R180, R72 ;  /* 0x0000004800b47308 */ /* 0x000ee20000002400 */
[----:B------:R-:W-:-:S02]  /*135e0*/  ISETP.GE.AND P0, PT, R134, 0x2, PT ;  /* 0x000000028600780c */ /* 0x000fc40003f06270 */
[----:B-----5:R-:W-:Y:S02]  /*135f0*/  FSEL R173, R173, -INF , !P2 ;  /* 0xff800000adad7808 */ /* 0x020fe40005000000 */
[----:B-1----:R-:W-:Y:S02]  /*13600*/  FSEL R164, R164, -INF , !P5 ;  /* 0xff800000a4a47808 */ /* 0x002fe40006800000 */
[-C--:B------:R-:W-:Y:S01]  /*13610*/  ISETP.GE.AND P2, PT, R14, R217.reuse, PT ;  /* 0x000000d90e00720c */ /* 0x080fe20003f46270 */
[----:B------:R-:W1:Y:S01]  /*13620*/  MUFU.TANH R178, R73 ;  /* 0x0000004900b27308 */ /* 0x000e620000002400 */
[----:B--2---:R-:W-:Y:S01]  /*13630*/  FSEL R179, R179, -INF , !P1 ;  /* 0xff800000b3b37808 */ /* 0x004fe20004800000 */
[----:B------:R-:W-:Y:S01]  /*13640*/  VIADD R14, R21, 0x39 ;  /* 0x00000039150e7836 */ /* 0x000fe20000000000 */
[C---:B------:R-:W-:Y:S02]  /*13650*/  ISETP.GE.AND P5, PT, R15.reuse, R2, PT ;  /* 0x000000020f00720c */ /* 0x040fe40003fa6270 */
[----:B------:R-:W-:-:S03]  /*13660*/  ISETP.GE.AND P1, PT, R15, R217, PT ;  /* 0x000000d90f00720c */ /* 0x000fc60003f26270 */
[----:B------:R-:W2:Y:S01]  /*13670*/  MUFU.TANH R175, R74 ;  /* 0x0000004a00af7308 */ /* 0x000ea20000002400 */
[----:B---3--:R-:W-:Y:S01]  /*13680*/  FSEL R180, R180, -INF , !P6 ;  /* 0xff800000b4b47808 */ /* 0x008fe20007000000 */
[----:B------:R-:W-:Y:S01]  /*13690*/  BAR.SYNC.DEFER_BLOCKING 0x0 ;  /* 0x0000000000007b1d */ /* 0x000fe20000010000 */
[----:B------:R-:W-:-:S04]  /*136a0*/  ISETP.GE.AND P6, PT, R21, R2, PT ;  /* 0x000000021500720c */ /* 0x000fc80003fc6270 */
[----:B------:R-:W-:Y:S01]  /*136b0*/  FSEL R44, R44, -INF , !P6 ;  /* 0xff8000002c2c7808 */ /* 0x000fe20007000000 */
[----:B------:R-:W3:Y:S01]  /*136c0*/  MUFU.TANH R171, R75 ;  /* 0x0000004b00ab7308 */ /* 0x000ee20000002400 */
[----:B-1----:R-:W-:Y:S02]  /*136d0*/  FSEL R178, R178, -INF , !P5 ;  /* 0xff800000b2b27808 */ /* 0x002fe40006800000 */
[----:B------:R-:W-:-:S05]  /*136e0*/  ISETP.GE.AND P5, PT, R14, R2, PT ;  /* 0x000000020e00720c */ /* 0x000fca0003fa6270 */
[----:B------:R-:W1:Y:S01]  /*136f0*/  MUFU.TANH R174, R97 ;  /* 0x0000006100ae7308 */ /* 0x000e620000002400 */
[----:B--2---:R-:W-:Y:S02]  /*13700*/  FSEL R175, R175, -INF , !P4 ;  /* 0xff800000afaf7808 */ /* 0x004fe40006000000 */
[----:B------:R-:W-:-:S04]  /*13710*/  ISETP.GE.AND P4, PT, R21, R217, PT ;  /* 0x000000d91500720c */ /* 0x000fc80003f86270 */
[----:B------:R-:W-:Y:S01]  /*13720*/  FSEL R61, R61, -INF , !P4 ;  /* 0xff8000003d3d7808 */ /* 0x000fe20006000000 */
[----:B------:R-:W2:Y:S01]  /*13730*/  MUFU.TANH R169, R98 ;  /* 0x0000006200a97308 */ /* 0x000ea20000002400 */
[----:B---3--:R-:W-:Y:S02]  /*13740*/  FSEL R171, R171, -INF , !P1 ;  /* 0xff800000abab7808 */ /* 0x008fe40004800000 */
[----:B------:R-:W-:-:S05]  /*13750*/  ISETP.GE.AND P1, PT, R14, R217, PT ;  /* 0x000000d90e00720c */ /* 0x000fca0003f26270 */
[----:B------:R-:W3:Y:S01]  /*13760*/  MUFU.TANH R166, R99 ;  /* 0x0000006300a67308 */ /* 0x000ee20000002400 */
[----:B-1----:R-:W-:Y:S02]  /*13770*/  FSEL R174, R174, -INF , !P5 ;  /* 0xff800000aeae7808 */ /* 0x002fe40006800000 */
[----:B--2---:R-:W-:Y:S02]  /*13780*/  FSEL R169, R169, -INF , !P2 ;  /* 0xff800000a9a97808 */ /* 0x004fe40005000000 */
[----:B---3--:R-:W-:Y:S01]  /*13790*/  FSEL R166, R166, -INF , !P1 ;  /* 0xff800000a6a67808 */ /* 0x008fe20004800000 */
        /* <DEDUP_REMOVED lines=62> */
.L_x_2560:
[----:B------:R-:W-:Y:S02]  /*13b80*/  ULDC UR12, c[0x0][0x248] ;  /* 0x00009200000c7ab9 */ /* 0x000fe40000000800 */
[----:B------:R-:W-:-:S06]  /*13b90*/  USHF.L.U32 UR5, UR12, 0x6, URZ ;  /* 0x000000060c057899 */ /* 0x000fcc000800063f */
[----:B------:R-:W-:-:S04]  /*13ba0*/  IADD3 R3, RZ, -UR5, RZ ;  /* 0x80000005ff037c10 */ /* 0x000fc8000fffe0ff */
[----:B------:R-:W-:-:S07]  /*13bb0*/  SHF.R.S32.HI R15, RZ, 0x1f, R3 ;  /* 0x0000001fff0f7819 */ /* 0x000fce0000011403 */
.L_x_2561:
        /* <DEDUP_REMOVED lines=39> */
.L_x_2559:
[----:B------:R-:W-:Y:S01]  /*13e30*/  FMNMX.FTZ R3, R44, R84, !PT ;  /* 0x000000542c037209 */ /* 0x000fe20007810000 */
[----:B------:R-:W-:Y:S01]  /*13e40*/  ULDC UR10, c[0x0][0x2ec] ;  /* 0x0000bb00000a7ab9 */ /* 0x000fe20000000800 */
[----:B-1----:R-:W-:Y:S02]  /*13e50*/  FMNMX.FTZ R14, R61, R85, !PT ;  /* 0x000000553d0e7209 */ /* 0x002fe40007810000 */
        /* <DEDUP_REMOVED lines=91> */
[----:B------:R-:W5:Y:S01]  /*14410*/  MUFU.EX2 R154, R154 ;  /* 0x0000009a009a7308 */ /* 0x000f620000000800 */
        /* <DEDUP_REMOVED lines=12> */
[----:B------:R-:W-:-:S03]  /*144e0*/  FADD.FTZ R158, R159, R158 ;  /* 0x0000009e9f9e7221 */ /* 0x000fc60000010000 */
[----:B------:R-:W2:Y:S01]  /*144f0*/  MUFU.EX2 R161, R161 ;  /* 0x000000a100a17308 */ /* 0x000ea20000000800 */
[----:B-----5:R-:W-:Y:S01]  /*14500*/  F2FP.F16.F32.PACK_AB R98, R154, R157 ;  /* 0x0000009d9a62723e */ /* 0x020fe200000000ff */
[----:B------:R-:W-:-:S04]  /*14510*/  FADD.FTZ R157, R157, R158 ;  /* 0x0000009e9d9d7221 */ /* 0x000fc80000010000 */
[----:B------:R-:W-:Y:S02]  /*14520*/  FADD.FTZ R154, R154, R157 ;  /* 0x0000009d9a9a7221 */ /* 0x000fe40000010000 */
[----:B------:R-:W-:Y:S08]  /*14530*/  MUFU.EX2 R156, R156 ;  /* 0x0000009c009c7308 */ /* 0x000ff00000000800 */
[----:B------:R-:W5:Y:S01]  /*14540*/  MUFU.EX2 R155, R155 ;  /* 0x0000009b009b7308 */ /* 0x000f620000000800 */
[----:B--2---:R-:W-:Y:S01]  /*14550*/  F2FP.F16.F32.PACK_AB R97, R161, R160 ;  /* 0x000000a0a161723e */ /* 0x004fe200000000ff */
[----:B------:R-:W-:-:S06]  /*14560*/  FADD.FTZ R161, R160, R161 ;  /* 0x000000a1a0a17221 */ /* 0x000fcc0000010000 */
[----:B------:R-:W-:Y:S08]  /*14570*/  MUFU.EX2 R153, R153 ;  /* 0x0000009900997308 */ /* 0x000ff00000000800 */
[----:B------:R-:W2:Y:S01]  /*14580*/  MUFU.EX2 R150, R150 ;  /* 0x0000009600967308 */ /* 0x000ea20000000800 */
[----:B-----5:R-:W-:Y:S01]  /*14590*/  F2FP.F16.F32.PACK_AB R99, R155, R156 ;  /* 0x0000009c9b63723e */ /* 0x020fe200000000ff */
[----:B------:R-:W-:-:S04]  /*145a0*/  FADD.FTZ R156, R156, R161 ;  /* 0x000000a19c9c7221 */ /* 0x000fc80000010000 */
[----:B------:R-:W-:Y:S02]  /*145b0*/  FADD.FTZ R155, R155, R156 ;  /* 0x0000009c9b9b7221 */ /* 0x000fe40000010000 */
[C---:B------:R-:W-:Y:S01]  /*145c0*/  HMMA.16816.F32 R120, R96.reuse, R116, RZ ;  /* 0x000000746078723c */ /* 0x040fe200000018ff */
[----:B------:R-:W-:Y:S05]  /*145d0*/  MUFU.EX2 R151, R151 ;  /* 0x0000009700977308 */ /* 0x000fea0000000800 */
[C---:B------:R-:W-:Y:S03]  /*145e0*/  HMMA.16816.F32 R36, R96.reuse, R40, RZ ;  /* 0x000000286024723c */ /* 0x040fe600000018ff */
[----:B------:R-:W5:Y:S01]  /*145f0*/  MUFU.EX2 R0, R0 ;  /* 0x0000000000007308 */ /* 0x000f620000000800 */
        /* <DEDUP_REMOVED lines=8> */
[----:B-----5:R-:W-:Y:S01]  /*14680*/  F2FP.F16.F32.PACK_AB R6, R0, R151 ;  /* 0x000000970006723e */ /* 0x020fe200000000ff */
[----:B------:R-:W-:-:S03]  /*14690*/  FADD.FTZ R151, R151, R150 ;  /* 0x0000009697977221 */ /* 0x000fc60000010000 */
[C---:B------:R-:W-:Y:S01]  /*146a0*/  HMMA.16816.F32 R60, R96.reuse, R64, RZ ;  /* 0x00000040603c723c */ /* 0x040fe200000018ff */
[----:B------:R-:W-:Y:S02]  /*146b0*/  FADD.FTZ R151, R0, R151 ;  /* 0x0000009700977221 */ /* 0x000fe40000010000 */
[----:B------:R-:W-:Y:S03]  /*146c0*/  MUFU.EX2 R148, R148 ;  /* 0x0000009400947308 */ /* 0x000fe60000000800 */
[C---:B------:R-:W-:Y:S05]  /*146d0*/  HMMA.16816.F32 R56, R96.reuse, R58, RZ ;  /* 0x0000003a6038723c */ /* 0x040fea00000018ff */
[----:B------:R-:W5:Y:S01]  /*146e0*/  MUFU.EX2 R137, R137 ;  /* 0x0000008900897308 */ /* 0x000f620000000800 */
[----:B--2---:R-:W-:Y:S01]  /*146f0*/  F2FP.F16.F32.PACK_AB R5, R149, R152 ;  /* 0x000000989505723e */ /* 0x004fe200000000ff */
[----:B------:R-:W-:Y:S01]  /*14700*/  HMMA.16816.F32 R64, R96, R66, RZ ;  /* 0x000000426040723c */ /* 0x000fe200000018ff */
[----:B------:R-:W-:-:S04]  /*14710*/  FADD.FTZ R152, R152, R155 ;  /* 0x0000009b98987221 */ /* 0x000fc80000010000 */
[----:B------:R-:W-:Y:S01]  /*14720*/  FADD.FTZ R149, R149, R152 ;  /* 0x0000009895957221 */ /* 0x000fe20000010000 */
[C---:B------:R-:W-:Y:S01]  /*14730*/  HMMA.16816.F32 R68, R96.reuse, R72, RZ ;  /* 0x000000486044723c */ /* 0x040fe200000018ff */
[----:B------:R-:W-:Y:S05]  /*14740*/  MUFU.EX2 R162, R162 ;  /* 0x000000a200a27308 */ /* 0x000fea0000000800 */
[----:B---3--:R-:W-:Y:S01]  /*14750*/  HMMA.16816.F32 R76, R96, R80, RZ ;  /* 0x00000050604c723c */ /* 0x008fe200000018ff */
[----:B-----5:R-:W-:Y:S02]  /*14760*/  F2FP.F16.F32.PACK_AB R7, R137, R148 ;  /* 0x000000948907723e */ /* 0x020fe400000000ff */
        /* <DEDUP_REMOVED lines=222> */
.L_x_2563:
[----:B------:R-:W-:Y:S02]  /*15550*/  ULDC UR8, c[0x0][0x250] ;  /* 0x0000940000087ab9 */ /* 0x000fe40000000800 */
[----:B------:R-:W-:-:S06]  /*15560*/  USHF.L.U32 UR4, UR8, 0x6, URZ ;  /* 0x0000000608047899 */ /* 0x000fcc000800063f */
[----:B------:R-:W-:-:S04]  /*15570*/  IADD3 R5, RZ, -UR4, RZ ;  /* 0x80000004ff057c10 */ /* 0x000fc8000fffe0ff */
[----:B------:R-:W-:-:S07]  /*15580*/  SHF.R.S32.HI R0, RZ, 0x1f, R5 ;  /* 0x0000001fff007819 */ /* 0x000fce0000011405 */
.L_x_2564:
[----:B------:R-:W-:Y:S01]  /*15590*/  IADD3 R135, P1, P0, R138, R5, R135 ;  /* 0x000000058a877210 */ /* 0x000fe2000783e087 */
[----:B------:R-:W-:Y:S01]  /*155a0*/  ULDC.64 UR4, c[0x0][0x220] ;  /* 0x0000880000047ab9 */ /* 0x000fe20000000a00 */
        /* <DEDUP_REMOVED lines=12> */
[----:B------:R-:W-:Y:S02]  /*15670*/  IADD3 R8, P1, R216, UR11, RZ ;  /* 0x0000000bd8087c10 */ /* 0x000fe4000ff3e0ff */
        /* <DEDUP_REMOVED lines=17> */
[----:B------:R1:W-:Y:S01]  /*15790*/  LDGSTS.E.BYPASS.LTC128B.128 [R209+0xc800], desc[UR6][R8.64] ;  /* 0x0c80000008d17fae */ /* 0x0003e2000b901d46 */
[----:B------:R-:W-:-:S03]  /*157a0*/  ISETP.GE.AND P0, PT, R134, 0x3, PT ;  /* 0x000000038600780c */ /* 0x000fc60003f06270 */
[----:B------:R-:W-:Y:S04]  /*157b0*/  LDGSTS.E.BYPASS.LTC128B.128 [R209+0xe800], desc[UR6][R4.64+0x80] ;  /* 0x0e80008004d17fae */ /* 0x000fe8000b901d46 */
        /* <DEDUP_REMOVED lines=13> */
[----:B------:R-:W5:Y:S04]  /*15890*/  LDSM.16.M88.4 R32, [R205+0x7800] ;  /* 0x00780000cd20783b */ /* 0x000f680000000200 */
[----:B------:R-:W-:Y:S04]  /*158a0*/  LDSM.16.M88.4 R164, [R202] ;  /* 0x00000000caa4783b */ /* 0x000fe80000000200 */
[----:B------:R-:W5:Y:S04]  /*158b0*/  LDSM.16.M88.4 R224, [R199+0x6000] ;  /* 0x00600000c7e0783b */ /* 0x000f680000000200 */
[----:B------:R-:W5:Y:S04]  /*158c0*/  LDSM.16.M88.4 R20, [R195] ;  /* 0x00000000c314783b */ /* 0x000f680000000200 */
[----:B------:R-:W5:Y:S01]  /*158d0*/  LDSM.16.M88.4 R28, [R194] ;  /* 0x00000000c21c783b */ /* 0x000f620000000200 */
[C---:B--2---:R-:W-:Y:S03]  /*158e0*/  HMMA.16816.F32 R12, R172.reuse, R24, RZ ;  /* 0x00000018ac0c723c */ /* 0x044fe600000018ff */
[----:B------:R-:W2:Y:S04]  /*158f0*/  LDSM.16.M88.4 R144, [R193] ;  /* 0x00000000c190783b */ /* 0x000ea80000000200 */
[----:B---3--:R-:W-:Y:S01]  /*15900*/  LDSM.16.M88.4 R16, [R201] ;  /* 0x00000000c910783b */ /* 0x008fe20000000200 */
[C---:B------:R-:W-:Y:S03]  /*15910*/  HMMA.16816.F32 R24, R172.reuse, R26, RZ ;  /* 0x0000001aac18723c */ /* 0x040fe600000018ff */
[----:B------:R-:W3:Y:S03]  /*15920*/  LDSM.16.M88.4 R180, [R192] ;  /* 0x00000000c0b4783b */ /* 0x000ee60000000200 */
[C---:B-1----:R-:W-:Y:S01]  /*15930*/  HMMA.16816.F32 R136, R172.reuse, R156, RZ ;  /* 0x0000009cac88723c */ /* 0x042fe200000018ff */
[----:B------:R-:W1:Y:S04]  /*15940*/  LDSM.16.M88.4 R4, [R199+0x6800] ;  /* 0x00680000c704783b */ /* 0x000e680000000200 */
[----:B------:R-:W1:Y:S01]  /*15950*/  LDSM.16.M88.4 R140, [R199+0x7000] ;  /* 0x00700000c78c783b */ /* 0x000e620000000200 */
[----:B----4-:R-:W-:Y:S03]  /*15960*/  HMMA.16816.F32 R152, R172, R148, RZ ;  /* 0x00000094ac98723c */ /* 0x010fe600000018ff */
[----:B------:R-:W4:Y:S03]  /*15970*/  LDSM.16.M88.4 R168, [R199+0x7800] ;  /* 0x00780000c7a8783b */ /* 0x000f260000000200 */
[C---:B------:R-:W-:Y:S01]  /*15980*/  HMMA.16816.F32 R12, R8.reuse, R160, R12 ;  /* 0x000000a0080c723c */ /* 0x040fe2000000180c */
[----:B------:R-:W-:Y:S04]  /*15990*/  LDSM.16.M88.4 R232, [R199+0x8800] ;  /* 0x00880000c7e8783b */ /* 0x000fe80000000200 */
[----:B------:R-:W-:Y:S01]  /*159a0*/  LDSM.16.M88.4 R228, [R205+0xa000] ;  /* 0x00a00000cde4783b */ /* 0x000fe20000000200 */
[----:B------:R-:W-:Y:S03]  /*159b0*/  HMMA.16816.F32 R24, R8, R162, R24 ;  /* 0x000000a20818723c */ /* 0x000fe60000001818 */
[----:B------:R-:W-:Y:S03]  /*159c0*/  LDSM.16.M88.4 R160, [R205+0x8000] ;  /* 0x00800000cda0783b */ /* 0x000fe60000000200 */
[C---:B------:R-:W-:Y:S01]  /*159d0*/  HMMA.16816.F32 R156, R172.reuse, R158, RZ ;  /* 0x0000009eac9c723c */ /* 0x040fe200000018ff */
[----:B------:R-:W0:Y:S05]  /*159e0*/  LDGDEPBAR ;  /* 0x00000000000079af */ /* 0x000e2a0000000000 */
[C---:B------:R-:W-:Y:S06]  /*159f0*/  HMMA.16816.F32 R148, R172.reuse, R150, RZ ;  /* 0x00000096ac94723c */ /* 0x040fec00000018ff */
[C---:B-----5:R-:W-:Y:S06]  /*15a00*/  HMMA.16816.F32 R176, R172.reuse, R32, RZ ;  /* 0x00000020acb0723c */ /* 0x060fec00000018ff */
[----:B------:R-:W-:Y:S01]  /*15a10*/  HMMA.16816.F32 R172, R172, R34, RZ ;  /* 0x00000022acac723c */ /* 0x000fe200000018ff */
[----:B------:R-:W-:Y:S05]  /*15a20*/  LDSM.16.M88.4 R32, [R192+0x800] ;  /* 0x00080000c020783b */ /* 0x000fea0000000200 */
[C---:B------:R-:W-:Y:S06]  /*15a30*/  HMMA.16816.F32 R12, R164.reuse, R224, R12 ;  /* 0x000000e0a40c723c */ /* 0x040fec000000180c */
[----:B------:R-:W-:Y:S01]  /*15a40*/  HMMA.16816.F32 R24, R164, R226, R24 ;  /* 0x000000e2a418723c */ /* 0x000fe20000001818 */
[----:B------:R-:W-:Y:S05]  /*15a50*/  LDSM.16.M88.4 R224, [R204+0x2000] ;  /* 0x00200000cce0783b */ /* 0x000fea0000000200 */
[C---:B------:R-:W-:Y:S06]  /*15a60*/  HMMA.16816.F32 R136, R8.reuse, R20, R136 ;  /* 0x000000140888723c */ /* 0x040fec0000001888 */
[C---:B------:R-:W-:Y:S01]  /*15a70*/  HMMA.16816.F32 R156, R8.reuse, R22, R156 ;  /* 0x00000016089c723c */ /* 0x040fe2000000189c */
[----:B------:R-:W-:Y:S05]  /*15a80*/  LDSM.16.M88.4 R20, [R192+0x1000] ;  /* 0x00100000c014783b */ /* 0x000fea0000000200 */
[C---:B------:R-:W-:Y:S06]  /*15a90*/  HMMA.16816.F32 R152, R8.reuse, R28, R152 ;  /* 0x0000001c0898723c */ /* 0x040fec0000001898 */
[C---:B------:R-:W-:Y:S01]  /*15aa0*/  HMMA.16816.F32 R148, R8.reuse, R30, R148 ;  /* 0x0000001e0894723c */ /* 0x040fe20000001894 */
[----:B------:R-:W5:Y:S05]  /*15ab0*/  LDSM.16.M88.4 R28, [R206+0x2000] ;  /* 0x00200000ce1c783b */ /* 0x000f6a0000000200 */
[C---:B--2---:R-:W-:Y:S06]  /*15ac0*/  HMMA.16816.F32 R176, R8.reuse, R144, R176 ;  /* 0x0000009008b0723c */ /* 0x044fec00000018b0 */
[----:B------:R-:W-:Y:S01]  /*15ad0*/  HMMA.16816.F32 R172, R8, R146, R172 ;  /* 0x0000009208ac723c */ /* 0x000fe200000018ac */
[----:B------:R-:W2:Y:S04]  /*15ae0*/  LDSM.16.M88.4 R144, [R192+0x1800] ;  /* 0x00180000c090783b */ /* 0x000ea80000000200 */
[----:B------:R-:W-:Y:S01]  /*15af0*/  LDSM.16.M88.4 R8, [R205+0x8800] ;  /* 0x00880000cd08783b */ /* 0x000fe20000000200 */
[C---:B---3--:R-:W-:Y:S06]  /*15b00*/  HMMA.16816.F32 R12, R16.reuse, R180, R12 ;  /* 0x000000b4100c723c */ /* 0x048fec000000180c */
[----:B------:R-:W-:Y:S01]  /*15b10*/  HMMA.16816.F32 R24, R16, R182, R24 ;  /* 0x000000b61018723c */ /* 0x000fe20000001818 */
[----:B------:R-:W-:Y:S05]  /*15b20*/  LDSM.16.M88.4 R180, [R188] ;  /* 0x00000000bcb4783b */ /* 0x000fea0000000200 */
[C---:B-1----:R-:W-:Y:S06]  /*15b30*/  HMMA.16816.F32 R136, R164.reuse, R4, R136 ;  /* 0x00000004a488723c */ /* 0x042fec0000001888 */
[C---:B------:R-:W-:Y:S01]  /*15b40*/  HMMA.16816.F32 R156, R164.reuse, R6, R156 ;  /* 0x00000006a49c723c */ /* 0x040fe2000000189c */
[----:B------:R-:W-:Y:S05]  /*15b50*/  LDSM.16.M88.4 R4, [R205+0x9000] ;  /* 0x00900000cd04783b */ /* 0x000fea0000000200 */
[C---:B------:R-:W-:Y:S06]  /*15b60*/  HMMA.16816.F32 R152, R164.reuse, R140, R152 ;  /* 0x0000008ca498723c */ /* 0x040fec0000001898 */
[C---:B------:R-:W-:Y:S01]  /*15b70*/  HMMA.16816.F32 R148, R164.reuse, R142, R148 ;  /* 0x0000008ea494723c */ /* 0x040fe20000001894 */
[----:B------:R-:W1:Y:S05]  /*15b80*/  LDSM.16.M88.4 R140, [R191] ;  /* 0x00000000bf8c783b */ /* 0x000e6a0000000200 */
[C---:B----4-:R-:W-:Y:S06]  /*15b90*/  HMMA.16816.F32 R176, R164.reuse, R168, R176 ;  /* 0x000000a8a4b0723c */ /* 0x050fec00000018b0 */
[----:B------:R-:W-:Y:S01]  /*15ba0*/  HMMA.16816.F32 R172, R164, R170, R172 ;  /* 0x000000aaa4ac723c */ /* 0x000fe200000018ac */
[----:B------:R-:W-:Y:S04]  /*15bb0*/  LDSM.16.M88.4 R168, [R202+0x2000] ;  /* 0x00200000caa8783b */ /* 0x000fe80000000200 */
[----:B------:R-:W-:Y:S01]  /*15bc0*/  LDSM.16.M88.4 R164, [R199+0x9000] ;  /* 0x00900000c7a4783b */ /* 0x000fe20000000200 */
[C---:B-----5:R-:W-:Y:S06]  /*15bd0*/  HMMA.16816.F32 R12, R28.reuse, R160, R12 ;  /* 0x000000a01c0c723c */ /* 0x060fec000000180c */
[----:B------:R-:W-:Y:S01]  /*15be0*/  HMMA.16816.F32 R24, R28, R162, R24 ;  /* 0x000000a21c18723c */ /* 0x000fe20000001818 */
[----:B------:R-:W-:Y:S05]  /*15bf0*/  LDSM.16.M88.4 R160, [R199+0x9800] ;  /* 0x00980000c7a0783b */ /* 0x000fea0000000200 */
[C---:B------:R-:W-:Y:S06]  /*15c00*/  HMMA.16816.F32 R136, R16.reuse, R32, R136 ;  /* 0x000000201088723c */ /* 0x040fec0000001888 */
[C---:B------:R-:W-:Y:S01]  /*15c10*/  HMMA.16816.F32 R156, R16.reuse, R34, R156 ;  /* 0x00000022109c723c */ /* 0x040fe2000000189c */
[----:B------:R-:W-:Y:S05]  /*15c20*/  LDSM.16.M88.4 R32, [R205+0x9800] ;  /* 0x00980000cd20783b */ /* 0x000fea0000000200 */
[C---:B------:R-:W-:Y:S06]  /*15c30*/  HMMA.16816.F32 R152, R16.reuse, R20, R152 ;  /* 0x000000141098723c */ /* 0x040fec0000001898 */
[C---:B------:R-:W-:Y:S01]  /*15c40*/  HMMA.16816.F32 R148, R16.reuse, R22, R148 ;  /* 0x000000161094723c */ /* 0x040fe20000001894 */
[----:B------:R-:W3:Y:S05]  /*15c50*/  LDSM.16.M88.4 R20, [R199+0x8000] ;  /* 0x00800000c714783b */ /* 0x000eea0000000200 */
[C---:B--2---:R-:W-:Y:S06]  /*15c60*/  HMMA.16816.F32 R176, R16.reuse, R144, R176 ;  /* 0x0000009010b0723c */ /* 0x044fec00000018b0 */
[----:B------:R-:W-:Y:S01]  /*15c70*/  HMMA.16816.F32 R172, R16, R146, R172 ;  /* 0x0000009210ac723c */ /* 0x000fe200000018ac */
[----:B------:R-:W2:Y:S04]  /*15c80*/  LDSM.16.M88.4 R16, [R190] ;  /* 0x00000000be10783b */ /* 0x000ea80000000200 */
[----:B------:R-:W-:Y:S01]  /*15c90*/  LDSM.16.M88.4 R144, [R201+0x2000] ;  /* 0x00200000c990783b */ /* 0x000fe20000000200 */
        /* <DEDUP_REMOVED lines=8> */
[----:B------:R-:W4:Y:S05]  /*15d20*/  LDSM.16.M88.4 R4, [R189] ;  /* 0x00000000bd04783b */ /* 0x000f2a0000000200 */
[C---:B---3--:R-:W-:Y:S06]  /*15d30*/  HMMA.16816.F32 R12, R168.reuse, R20, R12 ;  /* 0x00000014a80c723c */ /* 0x048fec000000180c */
[----:B------:R-:W-:Y:S01]  /*15d40*/  HMMA.16816.F32 R24, R168, R22, R24 ;  /* 0x00000016a818723c */ /* 0x000fe20000001818 */
[----:B------:R-:W-:Y:S05]  /*15d50*/  LDSM.16.M88.4 R20, [R204+0x4000] ;  /* 0x00400000cc14783b */ /* 0x000fea0000000200 */
[C---:B------:R-:W-:Y:S06]  /*15d60*/  HMMA.16816.F32 R176, R28.reuse, R32, R176 ;  /* 0x000000201cb0723c */ /* 0x040fec00000018b0 */
[----:B------:R-:W-:Y:S01]  /*15d70*/  HMMA.16816.F32 R172, R28, R34, R172 ;  /* 0x000000221cac723c */ /* 0x000fe200000018ac */
[----:B------:R-:W3:Y:S04]  /*15d80*/  LDSM.16.M88.4 R32, [R206+0x4000] ;  /* 0x00400000ce20783b */ /* 0x000ee80000000200 */
[----:B------:R-:W-:Y:S01]  /*15d90*/  LDSM.16.M88.4 R28, [R205+0xa800] ;  /* 0x00a80000cd1c783b */ /* 0x000fe20000000200 */
[----:B--2---:R-:W-:Y:S06]  /*15da0*/  HMMA.16816.F32 R136, R224, R16, R136 ;  /* 0x00000010e088723c */ /* 0x004fec0000001888 */
[C---:B-1----:R-:W-:Y:S06]  /*15db0*/  HMMA.16816.F32 R12, R144.reuse, R8, R12 ;  /* 0x00000008900c723c */ /* 0x042fec000000180c */
[----:B------:R-:W-:Y:S01]  /*15dc0*/  HMMA.16816.F32 R24, R144, R10, R24 ;  /* 0x0000000a9018723c */ /* 0x000fe20000001818 */
[----:B------:R-:W-:Y:S05]  /*15dd0*/  LDSM.16.M88.4 R8, [R202+0x4000] ;  /* 0x00400000ca08783b */ /* 0x000fea0000000200 */
[----:B------:R-:W-:Y:S01]  /*15de0*/  HMMA.16816.F32 R156, R224, R18, R156 ;  /* 0x00000012e09c723c */ /* 0x000fe2000000189c */
[----:B------:R-:W1:Y:S05]  /*15df0*/  LDSM.16.M88.4 R16, [R187] ;  /* 0x00000000bb10783b */ /* 0x000e6a0000000200 */
[----:B------:R-:W-:Y:S06]  /*15e00*/  HMMA.16816.F32 R136, R168, R232, R136 ;  /* 0x000000e8a888723c */ /* 0x000fec0000001888 */
[C---:B----4-:R-:W-:Y:S06]  /*15e10*/  HMMA.16816.F32 R152, R224.reuse, R4, R152 ;  /* 0x00000004e098723c */ /* 0x050fec0000001898 */
[----:B------:R-:W-:Y:S01]  /*15e20*/  HMMA.16816.F32 R148, R224, R6, R148 ;  /* 0x00000006e094723c */ /* 0x000fe20000001894 */
[----:B------:R-:W-:Y:S05]  /*15e30*/  LDSM.16.M88.4 R4, [R199+0xa000] ;  /* 0x00a00000c704783b */ /* 0x000fea0000000200 */
[----:B---3--:R-:W-:Y:S06]  /*15e40*/  HMMA.16816.F32 R12, R32, R228, R12 ;  /* 0x000000e4200c723c */ /* 0x008fec000000180c */
[C---:B------:R-:W-:Y:S06]  /*15e50*/  HMMA.16816.F32 R176, R224.reuse, R180, R176 ;  /* 0x000000b4e0b0723c */ /* 0x040fec00000018b0 */
[----:B------:R-:W-:Y:S01]  /*15e60*/  HMMA.16816.F32 R172, R224, R182, R172 ;  /* 0x000000b6e0ac723c */ /* 0x000fe200000018ac */
[----:B------:R-:W2:Y:S04]  /*15e70*/  LDSM.16.M88.4 R180, [R192+0x3000] ;  /* 0x00300000c0b4783b */ /* 0x000ea80000000200 */
[----:B------:R-:W3:Y:S01]  /*15e80*/  LDSM.16.M88.4 R224, [R186] ;  /* 0x00000000bae0783b */ /* 0x000ee20000000200 */
[----:B------:R-:W-:Y:S03]  /*15e90*/  HMMA.16816.F32 R24, R32, R230, R24 ;  /* 0x000000e62018723c */ /* 0x000fe60000001818 */
[----:B------:R-:W-:Y:S03]  /*15ea0*/  LDSM.16.M88.4 R228, [R201+0x4000] ;  /* 0x00400000c9e4783b */ /* 0x000fe60000000200 */
[----:B------:R-:W-:Y:S06]  /*15eb0*/  HMMA.16816.F32 R156, R168, R234, R156 ;  /* 0x000000eaa89c723c */ /* 0x000fec000000189c */
[----:B------:R-:W-:Y:S06]  /*15ec0*/  HMMA.16816.F32 R136, R144, R140, R136 ;  /* 0x0000008c9088723c */ /* 0x000fec0000001888 */
[C---:B------:R-:W-:Y:S01]  /*15ed0*/  HMMA.16816.F32 R232, R168.reuse, R164, R152 ;  /* 0x000000a4a8e8723c */ /* 0x040fe20000001898 */
[----:B------:R-:W-:Y:S05]  /*15ee0*/  LDSM.16.M88.4 R152, [R192+0x4000] ;  /* 0x00400000c098783b */ /* 0x000fea0000000200 */
[----:B------:R-:W-:Y:S06]  /*15ef0*/  HMMA.16816.F32 R148, R168, R166, R148 ;  /* 0x000000a6a894723c */ /* 0x000fec0000001894 */
[C---:B-1----:R-:W-:Y:S06]  /*15f00*/  HMMA.16816.F32 R12, R20.reuse, R16, R12 ;  /* 0x00000010140c723c */ /* 0x042fec000000180c */
[----:B------:R-:W-:Y:S01]  /*15f10*/  HMMA.16816.F32 R24, R20, R18, R24 ;  /* 0x000000121418723c */ /* 0x000fe20000001818 */
[----:B------:R-:W1:Y:S05]  /*15f20*/  LDSM.16.M88.4 R16, [R205+0xb000] ;  /* 0x00b00000cd10783b */ /* 0x000e6a0000000200 */
[----:B------:R-:W-:Y:S01]  /*15f30*/  HMMA.16816.F32 R156, R144, R142, R156 ;  /* 0x0000008e909c723c */ /* 0x000fe2000000189c */
[----:B------:R-:W4:Y:S05]  /*15f40*/  LDSM.16.M88.4 R140, [R199+0xa800] ;  /* 0x00a80000c78c783b */ /* 0x000f2a0000000200 */
[----:B------:R-:W-:Y:S06]  /*15f50*/  HMMA.16816.F32 R136, R32, R28, R136 ;  /* 0x0000001c2088723c */ /* 0x000fec0000001888 */
[C---:B------:R-:W-:Y:S06]  /*15f60*/  HMMA.16816.F32 R176, R168.reuse, R160, R176 ;  /* 0x000000a0a8b0723c */ /* 0x040fec00000018b0 */
[----:B------:R-:W-:Y:S01]  /*15f70*/  HMMA.16816.F32 R172, R168, R162, R172 ;  /* 0x000000a2a8ac723c */ /* 0x000fe200000018ac */
[----:B------:R-:W5:Y:S05]  /*15f80*/  LDSM.16.M88.4 R160, [R192+0x3800] ;  /* 0x00380000c0a0783b */ /* 0x000f6a0000000200 */
[C---:B--2---:R-:W-:Y:S06]  /*15f90*/  HMMA.16816.F32 R232, R144.reuse, R180, R232 ;  /* 0x000000b490e8723c */ /* 0x044fec00000018e8 */
[----:B------:R-:W-:Y:S06]  /*15fa0*/  HMMA.16816.F32 R148, R144, R182, R148 ;  /* 0x000000b69094723c */ /* 0x000fec0000001894 */
[C---:B------:R-:W-:Y:S06]  /*15fb0*/  HMMA.16816.F32 R12, R8.reuse, R4, R12 ;  /* 0x00000004080c723c */ /* 0x040fec000000180c */
[----:B------:R-:W-:Y:S01]  /*15fc0*/  HMMA.16816.F32 R24, R8, R6, R24 ;  /* 0x000000060818723c */ /* 0x000fe20000001818 */
[----:B------:R-:W2:Y:S05]  /*15fd0*/  LDSM.16.M88.4 R4, [R185] ;  /* 0x00000000b904783b */ /* 0x000eaa0000000200 */
[----:B------:R-:W-:Y:S01]  /*15fe0*/  HMMA.16816.F32 R156, R32, R30, R156 ;  /* 0x0000001e209c723c */ /* 0x000fe2000000189c */
[----:B------:R-:W2:Y:S05]  /*15ff0*/  LDSM.16.M88.4 R28, [R192+0x4800] ;  /* 0x00480000c01c783b */ /* 0x000eaa0000000200 */
[----:B---3--:R-:W-:Y:S06]  /*16000*/  HMMA.16816.F32 R136, R20, R224, R136 ;  /* 0x000000e01488723c */ /* 0x008fec0000001888 */
[C---:B-1----:R-:W-:Y:S06]  /*16010*/  HMMA.16816.F32 R232, R32.reuse, R16, R232 ;  /* 0x0000001020e8723c */ /* 0x042fec00000018e8 */
[----:B------:R-:W-:Y:S01]  /*16020*/  HMMA.16816.F32 R148, R32, R18, R148 ;  /* 0x000000122094723c */ /* 0x000fe20000001894 */
[----:B------:R-:W1:Y:S05]  /*16030*/  LDSM.16.M88.4 R16, [R205+0xb800] ;  /* 0x00b80000cd10783b */ /* 0x000e6a0000000200 */
[----:B------:R-:W-:Y:S06]  /*16040*/  HMMA.16816.F32 R156, R20, R226, R156 ;  /* 0x000000e2149c723c */ /* 0x000fec000000189c */
[----:B----4-:R-:W-:Y:S06]  /*16050*/  HMMA.16816.F32 R136, R8, R140, R136 ;  /* 0x0000008c0888723c */ /* 0x010fec0000001888 */
[----:B-----5:R-:W-:Y:S06]  /*16060*/  HMMA.16816.F32 R176, R144, R160, R176 ;  /* 0x000000a090b0723c */ /* 0x020fec00000018b0 */
[----:B------:R-:W-:Y:S06]  /*16070*/  HMMA.16816.F32 R24, R228, R154, R24 ;  /* 0x0000009ae418723c */ /* 0x000fec0000001818 */
[----:B------:R-:W-:Y:S06]  /*16080*/  HMMA.16816.F32 R172, R144, R162, R172 ;  /* 0x000000a290ac723c */ /* 0x000fec00000018ac */
[C---:B--2---:R-:W-:Y:S06]  /*16090*/  HMMA.16816.F32 R232, R20.reuse, R4, R232 ;  /* 0x0000000414e8723c */ /* 0x044fec00000018e8 */
[----:B------:R-:W-:Y:S01]  /*160a0*/  HMMA.16816.F32 R148, R20, R6, R148 ;  /* 0x000000061494723c */ /* 0x000fe20000001894 */
[----:B------:R-:W-:Y:S05]  /*160b0*/  LDSM.16.M88.4 R4, [R184] ;  /* 0x00000000b804783b */ /* 0x000fea0000000200 */
[----:B------:R-:W-:Y:S01]  /*160c0*/  HMMA.16816.F32 R12, R228, R152, R12 ;  /* 0x00000098e40c723c */ /* 0x000fe2000000180c */
[----:B------:R-:W2:Y:S01]  /*160d0*/  LDSM.16.M88.4 R152, [R199+0xb000] ;  /* 0x00b00000c798783b */ /* 0x000ea20000000200 */
[----:B------:R-:W-:Y:S01]  /*160e0*/  FMUL.FTZ R24, R24, UR15 ;  /* 0x0000000f18187c20 */ /* 0x000fe20008410000 */
[----:B------:R-:W-:Y:S01]  /*160f0*/  FMUL.FTZ R25, R25, UR15 ;  /* 0x0000000f19197c20 */ /* 0x000fe20008410000 */
[----:B------:R-:W-:Y:S01]  /*16100*/  FMUL.FTZ R26, R26, UR15 ;  /* 0x0000000f1a1a7c20 */ /* 0x000fe20008410000 */
[----:B------:R-:W-:Y:S01]  /*16110*/  FMUL.FTZ R141, R27, UR15 ;  /* 0x0000000f1b8d7c20 */ /* 0x000fe20008410000 */
[----:B------:R-:W-:Y:S02]  /*16120*/  HMMA.16816.F32 R156, R8, R142, R156 ;  /* 0x0000008e089c723c */ /* 0x000fe4000000189c */
[----:B------:R-:W-:Y:S04]  /*16130*/  MUFU.TANH R140, R26 ;  /* 0x0000001a008c7308 */ /* 0x000fe80000002400 */
[----:B------:R-:W-:Y:S04]  /*16140*/  HMMA.16816.F32 R136, R228, R28, R136 ;  /* 0x0000001ce488723c */ /* 0x000fe80000001888 */
[----:B------:R-:W-:Y:S02]  /*16150*/  MUFU.TANH R28, R24 ;  /* 0x00000018001c7308 */ /* 0x000fe40000002400 */
[C---:B-1----:R-:W-:Y:S06]  /*16160*/  HMMA.16816.F32 R176, R32.reuse, R16, R176 ;  /* 0x0000001020b0723c */ /* 0x042fec00000018b0 */
[----:B------:R-:W-:Y:S01]  /*16170*/  HMMA.16816.F32 R172, R32, R18, R172 ;  /* 0x0000001220ac723c */ /* 0x000fe200000018ac */
[----:B------:R1:W-:Y:S01]  /*16180*/  MUFU.TANH R29, R25 ;  /* 0x00000019001d7308 */ /* 0x0003e20000002400 */
[----:B------:R-:W-:Y:S01]  /*16190*/  FMUL.FTZ R13, R13, UR15 ;  /* 0x0000000f0d0d7c20 */ /* 0x000fe20008410000 */
[----:B------:R-:W-:Y:S01]  /*161a0*/  FMUL.FTZ R0, R12, UR15 ;  /* 0x0000000f0c007c20 */ /* 0x000fe20008410000 */
[----:B------:R-:W-:Y:S01]  /*161b0*/  FMUL.FTZ R169, R14, UR15 ;  /* 0x0000000f0ea97c20 */ /* 0x000fe20008410000 */
[----:B------:R-:W-:Y:S01]  /*161c0*/  FMUL.FTZ R135, R15, UR15 ;  /* 0x0000000f0f877c20 */ /* 0x000fe20008410000 */
[----:B------:R-:W-:Y:S01]  /*161d0*/  HMMA.16816.F32 R156, R228, R30, R156 ;  /* 0x0000001ee49c723c */ /* 0x000fe2000000189c */
[----:B------:R-:W-:Y:S02]  /*161e0*/  LDSM.16.M88.4 R16, [R192+0x5800] ;  /* 0x00580000c010783b */ /* 0x000fe40000000200 */
[----:B------:R3:W4:Y:S04]  /*161f0*/  MUFU.TANH R133, R13 ;  /* 0x0000000d00857308 */ /* 0x0007280000002400 */
[----:B------:R-:W-:Y:S01]  /*16200*/  FMUL.FTZ R30, R136, UR15 ;  /* 0x0000000f881e7c20 */ /* 0x000fe20008410000 */
[----:B------:R-:W-:Y:S01]  /*16210*/  FMUL.FTZ R136, R138, UR15 ;  /* 0x0000000f8a887c20 */ /* 0x000fe20008410000 */
[----:B------:R-:W-:Y:S01]  /*16220*/  FMUL.FTZ R31, R137, UR15 ;  /* 0x0000000f891f7c20 */ /* 0x000fe20008410000 */
[----:B------:R-:W5:Y:S01]  /*16230*/  S2R R138, SR_TID.X ;  /* 0x00000000008a7919 */ /* 0x000f620000002100 */
[----:B--2---:R-:W-:Y:S01]  /*16240*/  HMMA.16816.F32 R232, R8, R152, R232 ;  /* 0x0000009808e8723c */ /* 0x004fe200000018e8 */
[----:B------:R-:W2:Y:S01]  /*16250*/  MUFU.TANH R135, R135 ;  /* 0x0000008700877308 */ /* 0x000ea20000002400 */
[----:B------:R-:W-:Y:S01]  /*16260*/  FMUL.FTZ R137, R139, UR15 ;  /* 0x0000000f8b897c20 */ /* 0x000fe20008410000 */
[----:B-1----:R-:W1:Y:S03]  /*16270*/  LDSM.16.M88.4 R24, [R199+0xb800] ;  /* 0x00b80000c718783b */ /* 0x002e660000000200 */
[----:B------:R-:W-:Y:S01]  /*16280*/  HMMA.16816.F32 R176, R20, R4, R176 ;  /* 0x0000000414b0723c */ /* 0x000fe200000018b0 */
[----:B---3--:R-:W3:Y:S02]  /*16290*/  LDSM.16.M88.4 R12, [R192+0x5000] ;  /* 0x00500000c00c783b */ /* 0x008ee40000000200 */
[----:B------:R-:W2:Y:S01]  /*162a0*/  MUFU.TANH R141, R141 ;  /* 0x0000008d008d7308 */ /* 0x000ea20000002400 */
[----:B------:R-:W-:-:S04]  /*162b0*/  DEPBAR.LE SB0, 0x0 ;  /* 0x000080000000791a */ /* 0x000fc80000000000 */
[----:B------:R-:W-:Y:S01]  /*162c0*/  HMMA.16816.F32 R172, R20, R6, R172 ;  /* 0x0000000614ac723c */ /* 0x000fe200000018ac */
[----:B------:R-:W-:Y:S01]  /*162d0*/  FMUL.FTZ R4, R157, UR15 ;  /* 0x0000000f9d047c20 */ /* 0x000fe20008410000 */
[----:B------:R-:W-:Y:S01]  /*162e0*/  FMUL.FTZ R5, R159, UR15 ;  /* 0x0000000f9f057c20 */ /* 0x000fe20008410000 */
[----:B------:R-:W2:Y:S03]  /*162f0*/  MUFU.TANH R30, R30 ;  /* 0x0000001e001e7308 */ /* 0x000ea60000002400 */
[----:B------:R-:W-:Y:S05]  /*16300*/  HMMA.16816.F32 R148, R8, R154, R148 ;  /* 0x0000009a0894723c */ /* 0x000fea0000001894 */
[----:B------:R-:W2:Y:S01]  /*16310*/  MUFU.TANH R136, R136 ;  /* 0x0000008800887308 */ /* 0x000ea20000002400 */
[----:B-----5:R-:W-:-:S07]  /*16320*/  IMAD.SHL.U32 R7, R138, 0x2, RZ ;  /* 0x000000028a077824 */ /* 0x020fce00078e00ff */
[----:B------:R-:W-:Y:S01]  /*16330*/  MUFU.TANH R4, R4 ;  /* 0x0000000400047308 */ /* 0x000fe20000002400 */
[----:B------:R-:W-:-:S05]  /*16340*/  LOP3.LUT R7, R7, 0x6, RZ, 0xc0, !PT ;  /* 0x0000000607077812 */ /* 0x000fca00078ec0ff */
[----:B------:R-:W-:Y:S02]  /*16350*/  IMAD R6, R214, 0x40, R7 ;  /* 0x00000040d6067824 */ /* 0x000fe400078e0207 */
[----:B------:R-:W-:Y:S01]  /*16360*/  MUFU.TANH R31, R31 ;  /* 0x0000001f001f7308 */ /* 0x000fe20000002400 */
[----:B-1----:R-:W-:Y:S01]  /*16370*/  HMMA.16816.F32 R176, R8, R24, R176 ;  /* 0x0000001808b0723c */ /* 0x002fe200000018b0 */
[----:B------:R-:W-:-:S05]  /*16380*/  VIADD R7, R6, 0x1 ;  /* 0x0000000106077836 */ /* 0x000fca0000000000 */
[----:B------:R-:W-:Y:S01]  /*16390*/  HMMA.16816.F32 R172, R8, R26, R172 ;  /* 0x0000001a08ac723c */ /* 0x000fe200000018ac */
[CC--:B------:R-:W-:Y:S01]  /*163a0*/  ISETP.GE.AND P5, PT, R7.reuse, R2.reuse, PT ;  /* 0x000000020700720c */ /* 0x0c0fe20003fa6270 */
[----:B------:R-:W-:Y:S01]  /*163b0*/  MUFU.TANH R137, R137 ;  /* 0x0000008900897308 */ /* 0x000fe20000002400 */
[-C--:B------:R-:W-:Y:S01]  /*163c0*/  ISETP.GE.AND P6, PT, R7, R217.reuse, PT ;  /* 0x000000d90700720c */ /* 0x080fe20003fc6270 */
[----:B------:R-:W-:Y:S02]  /*163d0*/  VIADD R7, R6, 0x9 ;  /* 0x0000000906077836 */ /* 0x000fe40000000000 */
[C---:B---3--:R-:W-:Y:S01]  /*163e0*/  HMMA.16816.F32 R232, R228.reuse, R12, R232 ;  /* 0x0000000ce4e8723c */ /* 0x048fe200000018e8 */
[----:B----4-:R-:W-:Y:S02]  /*163f0*/  FSEL R8, R133, -INF , !P5 ;  /* 0xff80000085087808 */ /* 0x010fe40006800000 */
[C---:B------:R-:W-:Y:S01]  /*16400*/  ISETP.GE.AND P2, PT, R7.reuse, R2, PT ;  /* 0x000000020700720c */ /* 0x040fe20003f46270 */
[----:B------:R-:W-:Y:S01]  /*16410*/  MUFU.TANH R5, R5 ;  /* 0x0000000500057308 */ /* 0x000fe20000002400 */
[----:B------:R-:W-:Y:S01]  /*16420*/  ISETP.GE.AND P5, PT, R7, R217, PT ;  /* 0x000000d90700720c */ /* 0x000fe20003fa6270 */
[----:B------:R-:W-:Y:S01]  /*16430*/  HMMA.16816.F32 R148, R228, R14, R148 ;  /* 0x0000000ee494723c */ /* 0x000fe20000001894 */
[----:B------:R-:W-:Y:S01]  /*16440*/  FMUL.FTZ R12, R156, UR15 ;  /* 0x0000000f9c0c7c20 */ /* 0x000fe20008410000 */
[----:B------:R-:W-:Y:S01]  /*16450*/  FMUL.FTZ R13, R158, UR15 ;  /* 0x0000000f9e0d7c20 */ /* 0x000fe20008410000 */
[----:B------:R-:W-:Y:S01]  /*16460*/  VIADD R7, R6, 0x10 ;  /* 0x0000001006077836 */ /* 0x000fe20000000000 */
[----:B--2---:R-:W-:-:S02]  /*16470*/  FSEL R9, R135, -INF , !P6 ;  /* 0xff80000087097808 */ /* 0x004fc40007000000 */
[C---:B------:R-:W-:Y:S01]  /*16480*/  HMMA.16816.F32 R176, R228.reuse, R16, R176 ;  /* 0x00000010e4b0723c */ /* 0x040fe200000018b0 */
[C---:B------:R-:W-:Y:S01]  /*16490*/  VIADD R15, R6.reuse, 0x8 ;  /* 0x00000008060f7836 */ /* 0x040fe20000000000 */
[----:B------:R-:W1:Y:S01]  /*164a0*/  MUFU.TANH R12, R12 ;  /* 0x0000000c000c7308 */ /* 0x000e620000002400 */
[-C--:B------:R-:W-:Y:S02]  /*164b0*/  ISETP.GE.AND P6, PT, R7, R2.reuse, PT ;  /* 0x000000020700720c */ /* 0x080fe40003fc6270 */
[----:B------:R-:W-:Y:S01]  /*164c0*/  FSEL R10, R29, -INF , !P2 ;  /* 0xff8000001d0a7808 */ /* 0x000fe20005000000 */
[----:B------:R-:W-:Y:S01]  /*164d0*/  HMMA.16816.F32 R172, R228, R18, R172 ;  /* 0x00000012e4ac723c */ /* 0x000fe200000018ac */
[C---:B------:R-:W-:Y:S01]  /*164e0*/  ISETP.GE.AND P4, PT, R15.reuse, R2, PT ;  /* 0x000000020f00720c */ /* 0x040fe20003f86270 */
[----:B------:R-:W-:Y:S01]  /*164f0*/  VIADD R17, R6, 0x18 ;  /* 0x0000001806117836 */ /* 0x000fe20000000000 */
[-C--:B------:R-:W-:Y:S01]  /*16500*/  ISETP.GE.AND P1, PT, R15, R217.reuse, PT ;  /* 0x000000d90f00720c */ /* 0x080fe20003f26270 */
[----:B------:R-:W2:Y:S01]  /*16510*/  MUFU.TANH R13, R13 ;  /* 0x0000000d000d7308 */ /* 0x000ea20000002400 */
[----:B------:R-:W-:Y:S01]  /*16520*/  FSEL R28, R28, -INF , !P4 ;  /* 0xff8000001c1c7808 */ /* 0x000fe20006000000 */
[----:B------:R-:W-:Y:S01]  /*16530*/  FMUL.FTZ R144, R233, UR15 ;  /* 0x0000000fe9907c20 */ /* 0x000fe20008410000 */
[----:B------:R-:W-:Y:S01]  /*16540*/  FMUL.FTZ R147, R234, UR15 ;  /* 0x0000000fea937c20 */ /* 0x000fe20008410000 */
[----:B------:R-:W-:Y:S01]  /*16550*/  FMUL.FTZ R146, R232, UR15 ;  /* 0x0000000fe8927c20 */ /* 0x000fe20008410000 */
[----:B------:R-:W-:Y:S01]  /*16560*/  ISETP.GE.AND P4, PT, R7, R217, PT ;  /* 0x000000d90700720c */ /* 0x000fe20003f86270 */
[----:B------:R-:W-:-:S02]  /*16570*/  VIADD R7, R6, 0x11 ;  /* 0x0000001106077836 */ /* 0x000fc40000000000 */
[----:B------:R-:W-:Y:S01]  /*16580*/  FMUL.FTZ R145, R235, UR15 ;  /* 0x0000000feb917c20 */ /* 0x000fe20008410000 */
[----:B------:R-:W-:Y:S01]  /*16590*/  MUFU.TANH R144, R144 ;  /* 0x0000009000907308 */ /* 0x000fe20000002400 */
[----:B------:R-:W-:Y:S01]  /*165a0*/  FMUL.FTZ R14, R149, UR15 ;  /* 0x0000000f950e7c20 */ /* 0x000fe20008410000 */
[----:B------:R-:W-:Y:S01]  /*165b0*/  FMUL.FTZ R143, R150, UR15 ;  /* 0x0000000f968f7c20 */ /* 0x000fe20008410000 */
[----:B------:R-:W-:Y:S01]  /*165c0*/  FSEL R11, R140, -INF , !P1 ;  /* 0xff8000008c0b7808 */ /* 0x000fe20004800000 */
[----:B------:R-:W-:Y:S01]  /*165d0*/  FMUL.FTZ R142, R148, UR15 ;  /* 0x0000000f948e7c20 */ /* 0x000fe20008410000 */
[CC--:B------:R-:W-:Y:S01]  /*165e0*/  ISETP.GE.AND P1, PT, R7.reuse, R2.reuse, PT ;  /* 0x000000020700720c */ /* 0x0c0fe20003f26270 */
[----:B------:R-:W-:Y:S01]  /*165f0*/  VIADD R18, R6, 0x19 ;  /* 0x0000001906127836 */ /* 0x000fe20000000000 */
[-C--:B------:R-:W-:Y:S01]  /*16600*/  ISETP.GE.AND P2, PT, R7, R217.reuse, PT ;  /* 0x000000d90700720c */ /* 0x080fe20003f46270 */
[----:B------:R-:W3:Y:S01]  /*16610*/  MUFU.TANH R147, R147 ;  /* 0x0000009300937308 */ /* 0x000ee20000002400 */
[----:B------:R-:W-:Y:S01]  /*16620*/  FSEL R7, R141, -INF , !P5 ;  /* 0xff8000008d077808 */ /* 0x000fe20006800000 */
[----:B------:R-:W-:Y:S01]  /*16630*/  FMUL.FTZ R15, R151, UR15 ;  /* 0x0000000f970f7c20 */ /* 0x000fe20008410000 */
[CC--:B------:R-:W-:Y:S01]  /*16640*/  ISETP.GE.AND P5, PT, R17.reuse, R2.reuse, PT ;  /* 0x000000021100720c */ /* 0x0c0fe20003fa6270 */
[----:B------:R-:W-:Y:S01]  /*16650*/  FMUL.FTZ R16, R176, UR15 ;  /* 0x0000000fb0107c20 */ /* 0x000fe20008410000 */
[----:B------:R-:W-:Y:S01]  /*16660*/  FSEL R148, R30, -INF , !P6 ;  /* 0xff8000001e947808 */ /* 0x000fe20007000000 */
[----:B------:R-:W-:Y:S01]  /*16670*/  FMUL.FTZ R167, R178, UR15 ;  /* 0x0000000fb2a77c20 */ /* 0x000fe20008410000 */
[----:B------:R-:W-:Y:S01]  /*16680*/  FSEL R135, R136, -INF , !P4 ;  /* 0xff80000088877808 */ /* 0x000fe20006000000 */
[----:B------:R-:W4:Y:S01]  /*16690*/  MUFU.TANH R146, R146 ;  /* 0x0000009200927308 */ /* 0x000f220000002400 */
[-C--:B------:R-:W-:Y:S01]  /*166a0*/  ISETP.GE.AND P6, PT, R17, R217.reuse, PT ;  /* 0x000000d91100720c */ /* 0x080fe20003fc6270 */
[----:B------:R-:W-:Y:S01]  /*166b0*/  VIADD R17, R6, 0x20 ;  /* 0x0000002006117836 */ /* 0x000fe20000000000 */
[----:B-1----:R-:W-:Y:S01]  /*166c0*/  FSEL R136, R12, -INF , !P5 ;  /* 0xff8000000c887808 */ /* 0x002fe20006800000 */
[----:B------:R-:W-:Y:S01]  /*166d0*/  VIADD R12, R6, 0x21 ;  /* 0x00000021060c7836 */ /* 0x000fe20000000000 */
[----:B------:R-:W-:Y:S01]  /*166e0*/  ISETP.GE.AND P4, PT, R18, R2, PT ;  /* 0x000000021200720c */ /* 0x000fe20003f86270 */
[----:B------:R-:W-:Y:S01]  /*166f0*/  FMUL.FTZ R168, R177, UR15 ;  /* 0x0000000fb1a87c20 */ /* 0x000fe20008410000 */
[----:B------:R-:W-:Y:S01]  /*16700*/  FMUL.FTZ R165, R179, UR15 ;  /* 0x0000000fb3a57c20 */ /* 0x000fe20008410000 */
[----:B------:R-:W1:Y:S01]  /*16710*/  MUFU.TANH R145, R145 ;  /* 0x0000009100917308 */ /* 0x000e620000002400 */
[----:B------:R-:W-:Y:S01]  /*16720*/  FMUL.FTZ R166, R172, UR15 ;  /* 0x0000000faca67c20 */ /* 0x000fe20008410000 */
[----:B--2---:R-:W-:Y:S01]  /*16730*/  FSEL R151, R13, -INF , !P6 ;  /* 0xff8000000d977808 */ /* 0x004fe20007000000 */
[----:B------:R-:W-:Y:S01]  /*16740*/  FMUL.FTZ R164, R173, UR15 ;  /* 0x0000000fada47c20 */ /* 0x000fe20008410000 */
[----:B------:R-:W-:Y:S01]  /*16750*/  FSEL R134, R4, -INF , !P4 ;  /* 0xff80000004867808 */ /* 0x000fe20006000000 */
[----:B------:R-:W-:Y:S01]  /*16760*/  VIADD R4, R6, 0x29 ;  /* 0x0000002906047836 */ /* 0x000fe20000000000 */
[----:B------:R-:W-:Y:S01]  /*16770*/  FSEL R138, R31, -INF , !P1 ;  /* 0xff8000001f8a7808 */ /* 0x000fe20004800000 */
[----:B------:R-:W-:Y:S01]  /*16780*/  FMUL.FTZ R163, R174, UR15 ;  /* 0x0000000faea37c20 */ /* 0x000fe20008410000 */
[----:B------:R-:W-:Y:S01]  /*16790*/  MUFU.TANH R14, R14 ;  /* 0x0000000e000e7308 */ /* 0x000fe20000002400 */
[----:B------:R-:W-:Y:S01]  /*167a0*/  FSEL R133, R137, -INF , !P2 ;  /* 0xff80000089857808 */ /* 0x000fe20005000000 */
[----:B------:R-:W-:Y:S01]  /*167b0*/  FMUL.FTZ R161, R175, UR15 ;  /* 0x0000000fafa17c20 */ /* 0x000fe20008410000 */
[----:B------:R-:W-:-:S02]  /*167c0*/  ISETP.GE.AND P5, PT, R17, R217, PT ;  /* 0x000000d91100720c */ /* 0x000fc40003fa6270 */
[CC--:B------:R-:W-:Y:S02]  /*167d0*/  ISETP.GE.AND P6, PT, R12.reuse, R2.reuse, PT ;  /* 0x000000020c00720c */ /* 0x0c0fe40003fc6270 */
[-C--:B------:R-:W-:Y:S01]  /*167e0*/  ISETP.GE.AND P4, PT, R12, R217.reuse, PT ;  /* 0x000000d90c00720c */ /* 0x080fe20003f86270 */
[----:B------:R-:W2:Y:S01]  /*167f0*/  MUFU.TANH R143, R143 ;  /* 0x0000008f008f7308 */ /* 0x000ea20000002400 */
[----:B------:R-:W-:Y:S01]  /*16800*/  ISETP.GE.AND P1, PT, R18, R217, PT ;  /* 0x000000d91200720c */ /* 0x000fe20003f26270 */
[----:B------:R-:W-:Y:S01]  /*16810*/  VIADD R12, R6, 0x28 ;  /* 0x00000028060c7836 */ /* 0x000fe20000000000 */
[----:B------:R-:W-:Y:S02]  /*16820*/  ISETP.GE.AND P2, PT, R17, R2, PT ;  /* 0x000000021100720c */ /* 0x000fe40003f46270 */
[----:B---3--:R-:W-:Y:S02]  /*16830*/  FSEL R147, R147, -INF , !P5 ;  /* 0xff80000093937808 */ /* 0x008fe40006800000 */
[----:B------:R-:W-:Y:S01]  /*16840*/  FSEL R144, R144, -INF , !P6 ;  /* 0xff80000090907808 */ /* 0x000fe20007000000 */
[----:B------:R-:W3:Y:S01]  /*16850*/  MUFU.TANH R142, R142 ;  /* 0x0000008e008e7308 */ /* 0x000ee20000002400 */
[----:B------:R-:W-:Y:S01]  /*16860*/  FSEL R149, R5, -INF , !P1 ;  /* 0xff80000005957808 */ /* 0x000fe20004800000 */
[----:B------:R-:W-:Y:S01]  /*16870*/  VIADD R5, R6, 0x30 ;  /* 0x0000003006057836 */ /* 0x000fe20000000000 */
[----:B----4-:R-:W-:-:S02]  /*16880*/  FSEL R146, R146, -INF , !P2 ;  /* 0xff80000092927808 */ /* 0x010fc40005000000 */
[CC--:B------:R-:W-:Y:S02]  /*16890*/  ISETP.GE.AND P5, PT, R4.reuse, R2.reuse, PT ;  /* 0x000000020400720c */ /* 0x0c0fe40003fa6270 */
[-C--:B------:R-:W-:Y:S01]  /*168a0*/  ISETP.GE.AND P6, PT, R4, R217.reuse, PT ;  /* 0x000000d90400720c */ /* 0x080fe20003fc6270 */
[----:B------:R-:W4:Y:S01]  /*168b0*/  MUFU.TANH R15, R15 ;  /* 0x0000000f000f7308 */ /* 0x000f220000002400 */
[----:B------:R-:W-:Y:S01]  /*168c0*/  ISETP.GE.AND P2, PT, R12, R217, PT ;  /* 0x000000d90c00720c */ /* 0x000fe20003f46270 */
[----:B------:R-:W-:Y:S01]  /*168d0*/  VIADD R4, R6, 0x31 ;  /* 0x0000003106047836 */ /* 0x000fe20000000000 */
[----:B------:R-:W-:Y:S02]  /*168e0*/  ISETP.GE.AND P1, PT, R12, R2, PT ;  /* 0x000000020c00720c */ /* 0x000fe40003f26270 */
[----:B-1----:R-:W-:Y:S02]  /*168f0*/  FSEL R145, R145, -INF , !P4 ;  /* 0xff80000091917808 */ /* 0x002fe40006000000 */
[----:B--2---:R-:W-:Y:S01]  /*16900*/  FSEL R143, R143, -INF , !P2 ;  /* 0xff8000008f8f7808 */ /* 0x004fe20005000000 */
[----:B------:R-:W1:Y:S01]  /*16910*/  MUFU.TANH R16, R16 ;  /* 0x0000001000107308 */ /* 0x000e620000002400 */
[----:B------:R-:W-:-:S02]  /*16920*/  FSEL R140, R14, -INF , !P5 ;  /* 0xff8000000e8c7808 */ /* 0x000fc40006800000 */
[CC--:B------:R-:W-:Y:S02]  /*16930*/  ISETP.GE.AND P4, PT, R5.reuse, R2.reuse, PT ;  /* 0x000000020500720c */ /* 0x0c0fe40003f86270 */
[----:B---3--:R-:W-:Y:S02]  /*16940*/  FSEL R142, R142, -INF , !P1 ;  /* 0xff8000008e8e7808 */ /* 0x008fe40004800000 */
[C---:B------:R-:W-:Y:S01]  /*16950*/  ISETP.GE.AND P2, PT, R4.reuse, R2, PT ;  /* 0x000000020400720c */ /* 0x040fe20003f46270 */
[----:B------:R-:W2:Y:S01]  /*16960*/  MUFU.TANH R167, R167 ;  /* 0x000000a700a77308 */ /* 0x000ea20000002400 */
[-C--:B------:R-:W-:Y:S01]  /*16970*/  ISETP.GE.AND P5, PT, R4, R217.reuse, PT ;  /* 0x000000d90400720c */ /* 0x080fe20003fa6270 */
[----:B------:R-:W-:Y:S01]  /*16980*/  VIADD R4, R6, 0x38 ;  /* 0x0000003806047836 */ /* 0x000fe20000000000 */
[----:B------:R-:W-:Y:S02]  /*16990*/  ISETP.GE.AND P1, PT, R5, R217, PT ;  /* 0x000000d90500720c */ /* 0x000fe40003f26270 */
[----:B----4-:R-:W-:-:S02]  /*169a0*/  FSEL R141, R15, -INF , !P6 ;  /* 0xff8000000f8d7808 */ /* 0x010fc40007000000 */
[----:B------:R-:W-:Y:S01]  /*169b0*/  ISETP.GE.AND P6, PT, R6, R2, PT ;  /* 0x000000020600720c */ /* 0x000fe20003fc6270 */
[----:B------:R-:W3:Y:S01]  /*169c0*/  MUFU.TANH R168, R168 ;  /* 0x000000a800a87308 */ /* 0x000ee20000002400 */
[----:B-1----:R-:W-:Y:S02]  /*169d0*/  FSEL R172, R16, -INF , !P4 ;  /* 0xff80000010ac7808 */ /* 0x002fe40006000000 */
[C---:B------:R-:W-:Y:S01]  /*169e0*/  ISETP.GE.AND P4, PT, R6.reuse, R217, PT ;  /* 0x000000d90600720c */ /* 0x040fe20003f86270 */
        /* <DEDUP_REMOVED lines=8> */
[----:B-1----:R-:W-:Y:S01]  /*16a70*/  FSEL R165, R165, -INF , !P5 ;  /* 0xff800000a5a57808 */ /* 0x002fe20006800000 */
[----:B------:R-:W-:Y:S01]  /*16a80*/  BAR.SYNC.DEFER_BLOCKING 0x0 ;  /* 0x0000000000007b1d */ /* 0x000fe20000010000 */
[----:B------:R-:W-:-:S05]  /*16a90*/  ISETP.GE.AND P5, PT, R6, R2, PT ;  /* 0x000000020600720c */ /* 0x000fca0003fa6270 */
[----:B------:R-:W1:Y:S01]  /*16aa0*/  MUFU.TANH R169, R169 ;  /* 0x000000a900a97308 */ /* 0x000e620000002400 */
[----:B--2---:R-:W-:Y:S02]  /*16ab0*/  FSEL R166, R166, -INF , !P1 ;  /* 0xff800000a6a67808 */ /* 0x004fe40004800000 */
[----:B------:R-:W-:-:S05]  /*16ac0*/  ISETP.GE.AND P1, PT, R6, R217, PT ;  /* 0x000000d90600720c */ /* 0x000fca0003f26270 */
[----:B------:R-:W2:Y:S01]  /*16ad0*/  MUFU.TANH R164, R164 ;  /* 0x000000a400a47308 */ /* 0x000ea20000002400 */
[----:B---3--:R-:W-:-:S07]  /*16ae0*/  FSEL R0, R0, -INF , !P6 ;  /* 0xff80000000007808 */ /* 0x008fce0007000000 */
[----:B------:R-:W3:Y:S01]  /*16af0*/  MUFU.TANH R163, R163 ;  /* 0x000000a300a37308 */ /* 0x000ee20000002400 */
[----:B-1----:R-:W-:-:S07]  /*16b00*/  FSEL R5, R169, -INF , !P4 ;  /* 0xff800000a9057808 */ /* 0x002fce0006000000 */
[----:B------:R-:W1:Y:S01]  /*16b10*/  MUFU.TANH R161, R161 ;  /* 0x000000a100a17308 */ /* 0x000e620000002400 */
[----:B--2---:R-:W-:Y:S02]  /*16b20*/  FSEL R164, R164, -INF , !P5 ;  /* 0xff800000a4a47808 */ /* 0x004fe40006800000 */
[----:B---3--:R-:W-:Y:S02]  /*16b30*/  FSEL R163, R163, -INF , !P2 ;  /* 0xff800000a3a37808 */ /* 0x008fe40005000000 */
[----:B-1----:R-:W-:Y:S01]  /*16b40*/  FSEL R161, R161, -INF , !P1 ;  /* 0xff800000a1a17808 */ /* 0x002fe20004800000 */
        /* <DEDUP_REMOVED lines=62> */
.L_x_2566:
[----:B------:R-:W-:Y:S02]  /*16f30*/  ULDC UR8, c[0x0][0x248] ;  /* 0x0000920000087ab9 */ /* 0x000fe40000000800 */
[----:B------:R-:W-:-:S06]  /*16f40*/  USHF.L.U32 UR4, UR8, 0x6, URZ ;  /* 0x0000000608047899 */ /* 0x000fcc000800063f */
[----:B------:R-:W-:-:S04]  /*16f50*/  IADD3 R14, RZ, -UR4, RZ ;  /* 0x80000004ff0e7c10 */ /* 0x000fc8000fffe0ff */
[----:B------:R-:W-:-:S07]  /*16f60*/  SHF.R.S32.HI R2, RZ, 0x1f, R14 ;  /* 0x0000001fff027819 */ /* 0x000fce000001140e */
.L_x_2567:
        /* <DEDUP_REMOVED lines=27> */
.L_x_2565:
        /* <DEDUP_REMOVED lines=41> */
[----:B-1----:R-:W-:-:S04]  /*173b0*/  FMNMX.FTZ R157, R2, R157, !PT ;  /* 0x0000009d029d7209 */ /* 0x002fc80007810000 */
[C---:B------:R-:W-:Y:S01]  /*173c0*/  FSETP.NEU.FTZ.AND P0, PT, R157.reuse, -INF , PT ;  /* 0xff8000009d00780b */ /* 0x040fe20003f1d000 */
[----:B------:R-:W-:Y:S01]  /*173d0*/  FMUL.FTZ R162, R157, UR10 ;  /* 0x0000000a9da27c20 */ /* 0x000fe20008410000 */
[----:B--2---:R-:W-:Y:S02]  /*173e0*/  FMNMX.FTZ R158, R13, R158, !PT ;  /* 0x0000009e0d9e7209 */ /* 0x004fe40007810000 */
[----:B------:R-:W-:Y:S02]  /*173f0*/  FSEL R6, R157, RZ, P0 ;  /* 0x000000ff9d067208 */ /* 0x000fe40000000000 */
[----:B------:R-:W-:Y:S01]  /*17400*/  FSEL R162, R162, RZ, P0 ;  /* 0x000000ffa2a27208 */ /* 0x000fe20000000000 */
[C---:B------:R-:W-:Y:S01]  /*17410*/  FMUL.FTZ R169, R158.reuse, UR10 ;  /* 0x0000000a9ea97c20 */ /* 0x040fe20008410000 */
[C---:B------:R-:W-:Y:S01]  /*17420*/  FSETP.NEU.FTZ.AND P1, PT, R158.reuse, -INF , PT ;  /* 0xff8000009e00780b */ /* 0x040fe20003f3d000 */
[----:B------:R-:W-:Y:S02]  /*17430*/  FADD.FTZ R6, R3, -R6 ;  /* 0x8000000603067221 */ /* 0x000fe40000010000 */
[--C-:B------:R-:W-:Y:S01]  /*17440*/  FFMA.FTZ R152, R5, UR10, -R162.reuse ;  /* 0x0000000a05987c23 */ /* 0x100fe200080108a2 */
[----:B------:R-:W-:Y:S01]  /*17450*/  FSEL R5, R158, RZ, P1 ;  /* 0x000000ff9e057208 */ /* 0x000fe20000800000 */
[--C-:B------:R-:W-:Y:S01]  /*17460*/  FFMA.FTZ R2, R9, UR10, -R162.reuse ;  /* 0x0000000a09027c23 */ /* 0x100fe200080108a2 */
[----:B------:R-:W-:Y:S01]  /*17470*/  FSEL R169, R169, RZ, P1 ;  /* 0x000000ffa9a97208 */ /* 0x000fe20000800000 */
[--C-:B------:R-:W-:Y:S01]  /*17480*/  FFMA.FTZ R159, R7, UR10, -R162.reuse ;  /* 0x0000000a079f7c23 */ /* 0x100fe200080108a2 */
[----:B------:R-:W-:Y:S01]  /*17490*/  FMUL.FTZ R3, R6, UR10 ;  /* 0x0000000a06037c20 */ /* 0x000fe20008410000 */
[----:B------:R-:W-:Y:S01]  /*174a0*/  FADD.FTZ R4, R132, -R5 ;  /* 0x8000000584047221 */ /* 0x000fe20000010000 */
[----:B------:R-:W-:Y:S01]  /*174b0*/  MUFU.EX2 R152, R152 ;  /* 0x0000009800987308 */ /* 0x000fe20000000800 */
[--C-:B------:R-:W-:Y:S01]  /*174c0*/  FFMA.FTZ R156, R0, UR10, -R169.reuse ;  /* 0x0000000a009c7c23 */ /* 0x100fe200080108a9 */
[--C-:B------:R-:W-:Y:S01]  /*174d0*/  FFMA.FTZ R155, R8, UR10, -R169.reuse ;  /* 0x0000000a089b7c23 */ /* 0x100fe200080108a9 */
[--C-:B------:R-:W-:Y:S01]  /*174e0*/  FFMA.FTZ R154, R28, UR10, -R169.reuse ;  /* 0x0000000a1c9a7c23 */ /* 0x100fe200080108a9 */
[--C-:B------:R-:W-:Y:S01]  /*174f0*/  FFMA.FTZ R153, R10, UR10, -R169.reuse ;  /* 0x0000000a0a997c23 */ /* 0x100fe200080108a9 */
[--C-:B------:R-:W-:Y:S01]  /*17500*/  FFMA.FTZ R0, R11, UR10, -R162.reuse ;  /* 0x0000000a0b007c23 */ /* 0x100fe200080108a2 */
[----:B------:R-:W-:Y:S01]  /*17510*/  FMUL.FTZ R160, R4, UR10 ;  /* 0x0000000a04a07c20 */ /* 0x000fe20008410000 */
[----:B------:R-:W1:Y:S01]  /*17520*/  LDSM.16.MT88.4 R8, [R200+0xc000] ;  /* 0x00c00000c808783b */ /* 0x000e620000004200 */
[----:B------:R-:W-:Y:S01]  /*17530*/  MUFU.EX2 R156, R156 ;  /* 0x0000009c009c7308 */ /* 0x000fe20000000800 */
[--C-:B------:R-:W-:Y:S01]  /*17540*/  FFMA.FTZ R173, R138, UR10, -R169.reuse ;  /* 0x0000000a8aad7c23 */ /* 0x100fe200080108a9 */
[--C-:B------:R-:W-:Y:S01]  /*17550*/  FFMA.FTZ R171, R136, UR10, -R169.reuse ;  /* 0x0000000a88ab7c23 */ /* 0x100fe200080108a9 */
[--C-:B------:R-:W-:Y:S01]  /*17560*/  FFMA.FTZ R170, R148, UR10, -R169.reuse ;  /* 0x0000000a94aa7c23 */ /* 0x100fe200080108a9 */
[----:B------:R-:W2:Y:S01]  /*17570*/  LDSM.16.MT88.4 R136, [R196+0x10000] ;  /* 0x01000000c488783b */ /* 0x000ea20000004200 */
        /* <DEDUP_REMOVED lines=12> */
[----:B------:R-:W-:Y:S01]  /*17640*/  LDSM.16.MT88.4 R144, [R200+0xf000] ;  /* 0x00f00000c890783b */ /* 0x000fe20000004200 */
[--C-:B------:R-:W-:Y:S01]  /*17650*/  FFMA.FTZ R181, R142, UR10, -R169.reuse ;  /* 0x0000000a8eb57c23 */ /* 0x100fe200080108a9 */
[----:B------:R-:W-:Y:S01]  /*17660*/  FFMA.FTZ R182, R140, UR10, -R169 ;  /* 0x0000000a8cb67c23 */ /* 0x000fe200080108a9 */
[--C-:B------:R-:W-:Y:S01]  /*17670*/  FFMA.FTZ R217, R143, UR10, -R162.reuse ;  /* 0x0000000a8fd97c23 */ /* 0x100fe200080108a2 */
[--C-:B------:R-:W-:Y:S01]  /*17680*/  FFMA.FTZ R220, R141, UR10, -R162.reuse ;  /* 0x0000000a8ddc7c23 */ /* 0x100fe200080108a2 */
[----:B------:R-:W-:Y:S01]  /*17690*/  LDSM.16.MT88.4 R148, [R196+0xd000] ;  /* 0x00d00000c494783b */ /* 0x000fe20000004200 */
[--C-:B------:R-:W-:Y:S01]  /*176a0*/  FFMA.FTZ R165, R165, UR10, -R162.reuse ;  /* 0x0000000aa5a57c23 */ /* 0x100fe200080108a2 */
[----:B------:R-:W4:Y:S01]  /*176b0*/  MUFU.EX2 R153, R153 ;  /* 0x0000009900997308 */ /* 0x000f220000000800 */
[----:B---3--:R-:W-:Y:S01]  /*176c0*/  F2FP.F16.F32.PACK_AB R4, R155, R156 ;  /* 0x0000009c9b04723e */ /* 0x008fe200000000ff */
[----:B------:R-:W-:Y:S01]  /*176d0*/  LDSM.16.MT88.4 R140, [R198+0xf000] ;  /* 0x00f00000c68c783b */ /* 0x000fe20000004200 */
[----:B------:R-:W-:-:S05]  /*176e0*/  FFMA.FTZ R163, R163, UR10, -R162 ;  /* 0x0000000aa3a37c23 */ /* 0x000fca00080108a2 */
[----:B------:R-:W3:Y:S08]  /*176f0*/  MUFU.EX2 R2, R2 ;  /* 0x0000000200027308 */ /* 0x000ef00000000800 */
[----:B------:R-:W-:Y:S01]  /*17700*/  MUFU.EX2 R0, R0 ;  /* 0x0000000000007308 */ /* 0x000fe20000000800 */
[----:B----4-:R-:W-:-:S07]  /*17710*/  F2FP.F16.F32.PACK_AB R6, R153, R154 ;  /* 0x0000009a9906723e */ /* 0x010fce00000000ff */
        /* <DEDUP_REMOVED lines=214> */
[----:B------:R-:W-:-:S04]  /*18480*/  FADD.FTZ R3, R181, R180 ;  /* 0x000000b4b5037221 */ /* 0x000fc80000010000 */
[----:B------:R-:W-:Y:S01]  /*18490*/  FADD.FTZ R3, R182, R3 ;  /* 0x00000003b6037221 */ /* 0x000fe20000010000 */
[C---:B-1----:R-:W-:Y:S06]  /*184a0*/  HMMA.16816.F32 R92, R104.reuse, R112, R92 ;  /* 0x00000070685c723c */ /* 0x042fec000000185c */
        /* <DEDUP_REMOVED lines=60> */
[----:B----4-:R-:W-:Y:S02]  /*18870*/  F2FP.F16.F32.PACK_AB R97, R165, R164 ;  /* 0x000000a4a561723e */ /* 0x010fe400000000ff */
[----:B-1----:R-:W-:-:S07]  /*18880*/  F2FP.F16.F32.PACK_AB R99, R162, R163 ;  /* 0x000000a3a263723e */ /* 0x002fce00000000ff */
        /* <DEDUP_REMOVED lines=15> */
[C---:B---3--:R-:W-:Y:S06]  /*18980*/  HMMA.16816.F32 R76, R96.reuse, R80, R76 ;  /* 0x00000050604c723c */ /* 0x048fec000000184c */
        /* <DEDUP_REMOVED lines=11> */
[----:B------:R-:W-:Y:S01]  /*18a40*/  HMMA.16816.F32 R72, R96, R134, R72 ;  /* 0x000000866048723c */ /* 0x000fe20000001848 */
[----:B------:R-:W-:-:S05]  /*18a50*/  MOV R132, R158 ;  /* 0x0000009e00847202 */ /* 0x000fca0000000f00 */
[C---:B-1----:R-:W-:Y:S06]  /*18a60*/  HMMA.16816.F32 R84, R96.reuse, R136, R84 ;  /* 0x000000886054723c */ /* 0x042fec0000001854 */
[C---:B------:R-:W-:Y:S06]  /*18a70*/  HMMA.16816.F32 R88, R96.reuse, R138, R88 ;  /* 0x0000008a6058723c */ /* 0x040fec0000001858 */
[C---:B--2---:R-:W-:Y:S06]  /*18a80*/  HMMA.16816.F32 R92, R96.reuse, R16, R92 ;  /* 0x00000010605c723c */ /* 0x044fec000000185c */
[----:B------:R-:W-:-:S15]  /*18a90*/  HMMA.16816.F32 R96, R96, R18, R4 ;  /* 0x000000126060723c */ /* 0x000fde0000001804 */
[----:B------:R-:W-:-:S09]  /*18aa0*/  NOP ;  /* 0x0000000000007918 */ /* 0x000fd20000000000 */
.L_x_2562:
        /* <DEDUP_REMOVED lines=8> */
[----:B------:R-:W-:Y:S02]  /*18b30*/  USHF.R.S32.HI UR12, URZ, 0x1f, UR9 ;  /* 0x0000001f3f0c7899 */ /* 0x000fe40008011409 */
[----:B------:R-:W-:Y:S01]  /*18b40*/  USHF.L.U64.HI UR7, UR6, 0x5, UR7 ;  /* 0x0000000506077899 */ /* 0x000fe20008010207 */
[----:B------:R-:W-:Y:S01]  /*18b50*/  MOV R220, UR9 ;  /* 0x0000000900dc7c02 */ /* 0x000fe20008000f00 */
[----:B------:R-:W-:-:S02]  /*18b60*/  USHF.L.U64.HI UR5, UR4, 0x5, UR5 ;  /* 0x0000000504057899 */ /* 0x000fc40008010205 */
[----:B------:R-:W-:Y:S01]  /*18b70*/  USHF.L.U32 UR11, UR4, 0x5, URZ ;  /* 0x00000005040b7899 */ /* 0x000fe2000800063f */
[----:B------:R-:W-:Y:S01]  /*18b80*/  MOV R218, UR12 ;  /* 0x0000000c00da7c02 */ /* 0x000fe20008000f00 */
[----:B------:R-:W-:Y:S02]  /*18b90*/  USHF.L.U32 UR6, UR6, 0x5, URZ ;  /* 0x0000000506067899 */ /* 0x000fe4000800063f */
[----:B------:R-:W-:Y:S01]  /*18ba0*/  USHF.R.S32.HI UR10, URZ, 0x1f, UR8 ;  /* 0x0000001f3f0a7899 */ /* 0x000fe20008011408 */
[----:B------:R-:W-:Y:S01]  /*18bb0*/  ULDC UR4, c[0x0][0x2ec] ;  /* 0x0000bb0000047ab9 */ /* 0x000fe20000000800 */
[----:B------:R-:W-:Y:S01]  /*18bc0*/  ULDC UR9, c[0x0][0x39c] ;  /* 0x0000e70000097ab9 */ /* 0x000fe20000000800 */
[----:B------:R-:W-:-:S09]  /*18bd0*/  ULDC.64 UR12, c[0x0][0x208] ;  /* 0x00008200000c7ab9 */ /* 0x000fd20000000a00 */
.L_x_2572:
        /* <DEDUP_REMOVED lines=66> */
.L_x_2569:
[C---:B------:R-:W-:Y:S04]  /*19000*/  LEA R216, P0, R10.reuse, R216, 0x1 ;  /* 0x000000d80ad87211 */ /* 0x040fe800078008ff */
[----:B------:R-:W-:Y:S02]  /*19010*/  LEA.HI.X R215, R10, R215, R4, 0x1, P0 ;  /* 0x000000d70ad77211 */ /* 0x000fe400000f0c04 */
[----:B------:R-:W-:Y:S02]  /*19020*/  IADD3 R6, P0, R216, UR6, RZ ;  /* 0x00000006d8067c10 */ /* 0x000fe4000ff1e0ff */
[----:B------:R-:W-:Y:S02]  /*19030*/  MOV R217, R215 ;  /* 0x000000d700d97202 */ /* 0x000fe40000000f00 */
[----:B------:R-:W-:Y:S02]  /*19040*/  IADD3.X R7, R215, UR7, RZ, P0, !PT ;  /* 0x00000007d7077c10 */ /* 0x000fe400087fe4ff */
[----:B------:R-:W-:Y:S01]  /*19050*/  IADD3 R4, P0, R6, UR6, RZ ;  /* 0x0000000606047c10 */ /* 0x000fe2000ff1e0ff */
[----:B------:R-:W-:Y:S01]  /*19060*/  @!PT LDS RZ, [RZ] ;  /* 0x00000000fffff984 */ /* 0x000fe20000000800 */
[----:B------:R-:W-:Y:S01]  /*19070*/  @!PT LDS RZ, [RZ] ;  /* 0x00000000fffff984 */ /* 0x000fe20000000800 */
[----:B------:R-:W-:Y:S01]  /*19080*/  @!PT LDS RZ, [RZ] ;  /* 0x00000000fffff984 */ /* 0x000fe20000000800 */
[----:B------:R-:W-:Y:S03]  /*19090*/  LDGSTS.E.BYPASS.LTC128B.128 [R209+0xc000], desc[UR12][R216.64] ;  /* 0x0c000000d8d17fae */ /* 0x000fe6000b901d4c */
[----:B------:R-:W-:Y:S02]  /*190a0*/  IADD3.X R5, R7, UR7, RZ, P0, !PT ;  /* 0x0000000707057c10 */ /* 0x000fe400087fe4ff */
[----:B------:R-:W-:Y:S01]  /*190b0*/  LDGSTS.E.BYPASS.LTC128B.128 [R209+0xe000], desc[UR12][R216.64+0x80] ;  /* 0x0e000080d8d17fae */ /* 0x000fe2000b901d4c */
[----:B------:R-:W-:Y:S04]  /*190c0*/  IADD3 R2, P0, R4, UR6, RZ ;  /* 0x0000000604027c10 */ /* 0x000fe8000ff1e0ff */
[----:B------:R-:W-:Y:S01]  /*190d0*/  LDGSTS.E.BYPASS.LTC128B.128 [R209+0x10000], desc[UR12][R216.64+0x100] ;  /* 0x10000100d8d17fae */ /* 0x000fe2000b901d4c */
[----:B------:R-:W-:Y:S02]  /*190e0*/  IADD3.X R3, R5, UR7, RZ, P0, !PT ;  /* 0x0000000705037c10 */ /* 0x000fe400087fe4ff */
[----:B------:R-:W-:Y:S02]  /*190f0*/  ISETP.GE.AND P0, PT, R214, 0x2, PT ;  /* 0x00000002d600780c */ /* 0x000fe40003f06270 */
[----:B------:R-:W-:Y:S05]  /*19100*/  LDGSTS.E.BYPASS.LTC128B.128 [R209+0xc800], desc[UR12][R6.64] ;  /* 0x0c80000006d17fae */ /* 0x000fea000b901d4c */
[----:B------:R-:W-:Y:S05]  /*19110*/  LDGSTS.E.BYPASS.LTC128B.128 [R209+0xe800], desc[UR12][R6.64+0x80] ;  /* 0x0e80008006d17fae */ /* 0x000fea000b901d4c */
[----:B------:R-:W-:Y:S05]  /*19120*/  LDGSTS.E.BYPASS.LTC128B.128 [R209+0x10800], desc[UR12][R6.64+0x100] ;  /* 0x1080010006d17fae */ /* 0x000fea000b901d4c */
[----:B------:R-:W-:Y:S05]  /*19130*/  LDGSTS.E.BYPASS.LTC128B.128 [R209+0xd000], desc[UR12][R4.64] ;  /* 0x0d00000004d17fae */ /* 0x000fea000b901d4c */
[----:B------:R-:W-:Y:S05]  /*19140*/  LDGSTS.E.BYPASS.LTC128B.128 [R209+0xf000], desc[UR12][R4.64+0x80] ;  /* 0x0f00008004d17fae */ /* 0x000fea000b901d4c */
[----:B------:R1:W-:Y:S05]  /*19150*/  LDGSTS.E.BYPASS.LTC128B.128 [R209+0x11000], desc[UR12][R4.64+0x100] ;  /* 0x1100010004d17fae */ /* 0x0003ea000b901d4c */
[----:B------:R2:W-:Y:S05]  /*19160*/  LDGSTS.E.BYPASS.LTC128B.128 [R209+0xd800], desc[UR12][R2.64] ;  /* 0x0d80000002d17fae */ /* 0x0005ea000b901d4c */
[----:B------:R2:W-:Y:S05]  /*19170*/  LDGSTS.E.BYPASS.LTC128B.128 [R209+0xf800], desc[UR12][R2.64+0x80] ;  /* 0x0f80008002d17fae */ /* 0x0005ea000b901d4c */
[----:B------:R2:W-:Y:S05]  /*19180*/  LDGSTS.E.BYPASS.LTC128B.128 [R209+0x11800], desc[UR12][R2.64+0x100] ;  /* 0x1180010002d17fae */ /* 0x0005ea000b901d4c */
[----:B------:R-:W-:Y:S05]  /*19190*/  LDSM.16.M88.4 R32, [R206] ;  /* 0x00000000ce20783b */ /* 0x000fea0000000200 */
[----:B------:R-:W1:Y:S05]  /*191a0*/  LDSM.16.M88.4 R8, [R205+0x6000] ;  /* 0x00600000cd08783b */ /* 0x000e6a0000000200 */
[----:B------:R-:W3:Y:S05]  /*191b0*/  LDSM.16.M88.4 R16, [R205+0x6800] ;  /* 0x00680000cd10783b */ /* 0x000eea0000000200 */
[----:B------:R-:W4:Y:S05]  /*191c0*/  LDSM.16.M88.4 R24, [R205+0x7000] ;  /* 0x00700000cd18783b */ /* 0x000f2a0000000200 */
[----:B------:R-:W5:Y:S05]  /*191d0*/  LDSM.16.M88.4 R136, [R205+0x7800] ;  /* 0x00780000cd88783b */ /* 0x000f6a0000000200 */
[----:B------:R-:W0:Y:S05]  /*191e0*/  LDGDEPBAR ;  /* 0x00000000000079af */ /* 0x000e2a0000000000 */
[----:B------:R-:W-:Y:S05]  /*191f0*/  LDSM.16.M88.4 R140, [R204] ;  /* 0x00000000cc8c783b */ /* 0x000fea0000000200 */
[----:B------:R-:W2:Y:S05]  /*19200*/  LDSM.16.M88.4 R144, [R203] ;  /* 0x00000000cb90783b */ /* 0x000eaa0000000200 */
[----:B------:R-:W2:Y:S05]  /*19210*/  LDSM.16.M88.4 R148, [R195] ;  /* 0x00000000c394783b */ /* 0x000eaa0000000200 */
[----:B------:R-:W2:Y:S01]  /*19220*/  LDSM.16.M88.4 R152, [R194] ;  /* 0x00000000c298783b */ /* 0x000ea20000000200 */
[C---:B-1----:R-:W-:Y:S04]  /*19230*/  HMMA.16816.F32 R4, R32.reuse, R8, RZ ;  /* 0x000000082004723c */ /* 0x042fe800000018ff */
[----:B------:R-:W1:Y:S02]  /*19240*/  LDSM.16.M88.4 R156, [R193] ;  /* 0x00000000c19c783b */ /* 0x000e640000000200 */
[C---:B------:R-:W-:Y:S03]  /*19250*/  HMMA.16816.F32 R8, R32.reuse, R10, RZ ;  /* 0x0000000a2008723c */ /* 0x040fe600000018ff */
[----:B------:R-:W-:Y:S03]  /*19260*/  LDSM.16.M88.4 R160, [R202] ;  /* 0x00000000caa0783b */ /* 0x000fe60000000200 */
[C---:B---3--:R-:W-:Y:S02]  /*19270*/  HMMA.16816.F32 R12, R32.reuse, R16, RZ ;  /* 0x00000010200c723c */ /* 0x048fe400000018ff */
[----:B------:R-:W3:Y:S04]  /*19280*/  LDSM.16.M88.4 R164, [R199+0x6000] ;  /* 0x00600000c7a4783b */ /* 0x000ee80000000200 */
[C---:B------:R-:W-:Y:S01]  /*19290*/  HMMA.16816.F32 R16, R32.reuse, R18, RZ ;  /* 0x000000122010723c */ /* 0x040fe200000018ff */
[----:B------:R-:W-:Y:S05]  /*192a0*/  LDSM.16.M88.4 R168, [R199+0x7000] ;  /* 0x00700000c7a8783b */ /* 0x000fea0000000200 */
[C---:B----4-:R-:W-:Y:S01]  /*192b0*/  HMMA.16816.F32 R20, R32.reuse, R24, RZ ;  /* 0x000000182014723c */ /* 0x050fe200000018ff */
[----:B------:R-:W-:Y:S05]  /*192c0*/  LDSM.16.M88.4 R172, [R199+0x7800] ;  /* 0x00780000c7ac783b */ /* 0x000fea0000000200 */
[C---:B------:R-:W-:Y:S01]  /*192d0*/  HMMA.16816.F32 R24, R32.reuse, R26, RZ ;  /* 0x0000001a2018723c */ /* 0x040fe200000018ff */
[----:B------:R-:W-:Y:S05]  /*192e0*/  LDSM.16.M88.4 R176, [R201] ;  /* 0x00000000c9b0783b */ /* 0x000fea0000000200 */
[C---:B-----5:R-:W-:Y:S01]  /*192f0*/  HMMA.16816.F32 R28, R32.reuse, R136, RZ ;  /* 0x00000088201c723c */ /* 0x060fe200000018ff */
[----:B------:R-:W-:Y:S05]  /*19300*/  LDSM.16.M88.4 R180, [R192] ;  /* 0x00000000c0b4783b */ /* 0x000fea0000000200 */
[----:B------:R-:W-:Y:S01]  /*19310*/  HMMA.16816.F32 R32, R32, R138, RZ ;  /* 0x0000008a2020723c */ /* 0x000fe200000018ff */
[----:B------:R-:W4:Y:S05]  /*19320*/  LDSM.16.M88.4 R136, [R199+0x6800] ;  /* 0x00680000c788783b */ /* 0x000f2a0000000200 */
[C---:B--2---:R-:W-:Y:S06]  /*19330*/  HMMA.16816.F32 R4, R140.reuse, R144, R4 ;  /* 0x000000908c04723c */ /* 0x044fec0000001804 */
        /* <DEDUP_REMOVED lines=8> */
[C---:B-1----:R-:W-:Y:S06]  /*193c0*/  HMMA.16816.F32 R28, R140.reuse, R156, R28 ;  /* 0x0000009c8c1c723c */ /* 0x042fec000000181c */
[----:B------:R-:W-:Y:S01]  /*193d0*/  HMMA.16816.F32 R32, R140, R158, R32 ;  /* 0x0000009e8c20723c */ /* 0x000fe20000001820 */
[----:B------:R-:W1:Y:S05]  /*193e0*/  LDSM.16.M88.4 R140, [R192+0x800] ;  /* 0x00080000c08c783b */ /* 0x000e6a0000000200 */
[C---:B---3--:R-:W-:Y:S01]  /*193f0*/  HMMA.16816.F32 R4, R160.reuse, R164, R4 ;  /* 0x000000a4a004723c */ /* 0x048fe20000001804 */
[----:B------:R-:W2:Y:S05]  /*19400*/  LDSM.16.M88.4 R156, [R205+0x8000] ;  /* 0x00800000cd9c783b */ /* 0x000eaa0000000200 */
[C---:B------:R-:W-:Y:S01]  /*19410*/  HMMA.16816.F32 R8, R160.reuse, R166, R8 ;  /* 0x000000a6a008723c */ /* 0x040fe20000001808 */
[----:B------:R-:W-:Y:S05]  /*19420*/  LDSM.16.M88.4 R164, [R205+0x9800] ;  /* 0x00980000cda4783b */ /* 0x000fea0000000200 */
[C---:B----4-:R-:W-:Y:S06]  /*19430*/  HMMA.16816.F32 R12, R160.reuse, R136, R12 ;  /* 0x00000088a00c723c */ /* 0x050fec000000180c */
[C---:B------:R-:W-:Y:S01]  /*19440*/  HMMA.16816.F32 R16, R160.reuse, R138, R16 ;  /* 0x0000008aa010723c */ /* 0x040fe20000001810 */
[----:B------:R-:W3:Y:S05]  /*19450*/  LDSM.16.M88.4 R136, [R205+0x8800] ;  /* 0x00880000cd88783b */ /* 0x000eea0000000200 */
        /* <DEDUP_REMOVED lines=18> */
[----:B------:R-:W1:Y:S05]  /*19580*/  LDSM.16.M88.4 R148, [R188] ;  /* 0x00000000bc94783b */ /* 0x000e6a0000000200 */
[C---:B--2---:R-:W-:Y:S01]  /*19590*/  HMMA.16816.F32 R4, R152.reuse, R156, R4 ;  /* 0x0000009c9804723c */ /* 0x044fe20000001804 */
[----:B------:R-:W2:Y:S05]  /*195a0*/  LDSM.16.M88.4 R176, [R202+0x2000] ;  /* 0x00200000cab0783b */ /* 0x000eaa0000000200 */
[C---:B------:R-:W-:Y:S01]  /*195b0*/  HMMA.16816.F32 R8, R152.reuse, R158, R8 ;  /* 0x0000009e9808723c */ /* 0x040fe20000001808 */
[----:B------:R-:W-:Y:S05]  /*195c0*/  LDSM.16.M88.4 R156, [R199+0x9800] ;  /* 0x00980000c79c783b */ /* 0x000fea0000000200 */
[C---:B---3--:R-:W-:Y:S06]  /*195d0*/  HMMA.16816.F32 R12, R152.reuse, R136, R12 ;  /* 0x00000088980c723c */ /* 0x048fec000000180c */
[C---:B------:R-:W-:Y:S01]  /*195e0*/  HMMA.16816.F32 R16, R152.reuse, R138, R16 ;  /* 0x0000008a9810723c */ /* 0x040fe20000001810 */
[----:B------:R-:W3:Y:S05]  /*195f0*/  LDSM.16.M88.4 R136, [R199+0x8800] ;  /* 0x00880000c788783b */ /* 0x000eea0000000200 */
        /* <DEDUP_REMOVED lines=18> */
[----:B------:R-:W1:Y:S05]  /*19720*/  LDSM.16.M88.4 R148, [R192+0x3800] ;  /* 0x00380000c094783b */ /* 0x000e6a0000000200 */
[C---:B--2---:R-:W-:Y:S01]  /*19730*/  HMMA.16816.F32 R4, R176.reuse, R180, R4 ;  /* 0x000000b4b004723c */ /* 0x044fe20000001804 */
[----:B------:R-:W2:Y:S05]  /*19740*/  LDSM.16.M88.4 R168, [R206+0x4000] ;  /* 0x00400000cea8783b */ /* 0x000eaa0000000200 */
[C---:B------:R-:W-:Y:S01]  /*19750*/  HMMA.16816.F32 R8, R176.reuse, R182, R8 ;  /* 0x000000b6b008723c */ /* 0x040fe20000001808 */
[----:B------:R-:W-:Y:S05]  /*19760*/  LDSM.16.M88.4 R180, [R187] ;  /* 0x00000000bbb4783b */ /* 0x000fea0000000200 */
        /* <DEDUP_REMOVED lines=44> */
[C---:B--2---:R-:W-:Y:S06]  /*19a30*/  HMMA.16816.F32 R4, R160.reuse, R164, R4 ;  /* 0x000000a4a004723c */ /* 0x044fec0000001804 */
[C---:B------:R-:W-:Y:S06]  /*19a40*/  HMMA.16816.F32 R8, R160.reuse, R166, R8 ;  /* 0x000000a6a008723c */ /* 0x040fec0000001808 */
[C---:B---3--:R-:W-:Y:S06]  /*19a50*/  HMMA.16816.F32 R12, R160.reuse, R136, R12 ;  /* 0x00000088a00c723c */ /* 0x048fec000000180c */
[C---:B------:R-:W-:Y:S01]  /*19a60*/  HMMA.16816.F32 R16, R160.reuse, R138, R16 ;  /* 0x0000008aa010723c */ /* 0x040fe20000001810 */
[----:B------:R-:W1:Y:S05]  /*19a70*/  LDSM.16.M88.4 R136, [R192+0x4800] ;  /* 0x00480000c088783b */ /* 0x000e6a0000000200 */
[C---:B----4-:R-:W-:Y:S06]  /*19a80*/  HMMA.16816.F32 R20, R160.reuse, R152, R20 ;  /* 0x00000098a014723c */ /* 0x050fec0000001814 */
        /* <DEDUP_REMOVED lines=145> */
.L_x_2571:
        /* <DEDUP_REMOVED lines=24> */
.L_x_2570:
[----:B-12---:R-:W-:Y:S01]  /*1a520*/  FMNMX.FTZ R2, R173, R135, !PT ;  /* 0x00000087ad027209 */ /* 0x006fe20007810000 */
        /* <DEDUP_REMOVED lines=93> */
[--C-:B------:R-:W-:Y:S01]  /*1ab00*/  FFMA.FTZ R183, R163, UR4, -R144.reuse ;  /* 0x00000004a3b77c23 */ /* 0x100fe20008010890 */
[----:B------:R-:W-:Y:S03]  /*1ab10*/  FFMA.FTZ R222, R157, UR4, -R144 ;  /* 0x000000049dde7c23 */ /* 0x000fe60008010890 */
[----:B------:R-:W4:Y:S01]  /*1ab20*/  MUFU.EX2 R166, R166 ;  /* 0x000000a600a67308 */ /* 0x000f220000000800 */
[----:B-1----:R-:W-:Y:S01]  /*1ab30*/  F2FP.F16.F32.PACK_AB R128, R169, R173 ;  /* 0x000000ada980723e */ /* 0x002fe200000000ff */
[----:B------:R-:W1:Y:S01]  /*1ab40*/  LDSM.16.MT88.4 R104, [R198+0xe000] ;  /* 0x00e00000c668783b */ /* 0x000e620000004200 */
[----:B------:R-:W-:Y:S01]  /*1ab50*/  FFMA.FTZ R224, R153, UR4, -R148 ;  /* 0x0000000499e07c23 */ /* 0x000fe20008010894 */
[--C-:B------:R-:W-:Y:S01]  /*1ab60*/  FFMA.FTZ R226, R149, UR4, -R144.reuse ;  /* 0x0000000495e27c23 */ /* 0x100fe20008010890 */
[----:B------:R-:W-:Y:S01]  /*1ab70*/  FFMA.FTZ R229, R147, UR4, -R144 ;  /* 0x0000000493e57c23 */ /* 0x000fe20008010890 */
[----:B------:R-:W-:Y:S01]  /*1ab80*/  FFMA.FTZ R228, R146, UR4, -R148 ;  /* 0x0000000492e47c23 */ /* 0x000fe20008010894 */
[--C-:B------:R-:W-:Y:S03]  /*1ab90*/  FFMA.FTZ R134, R134, UR4, -R144.reuse ;  /* 0x0000000486867c23 */ /* 0x100fe60008010890 */
[----:B------:R-:W-:Y:S01]  /*1aba0*/  MUFU.EX2 R168, R168 ;  /* 0x000000a800a87308 */ /* 0x000fe20000000800 */
[----:B------:R-:W-:Y:S01]  /*1abb0*/  FFMA.FTZ R133, R133, UR4, -R144 ;  /* 0x0000000485857c23 */ /* 0x000fe20008010890 */
[----:B------:R-:W-:Y:S01]  /*1abc0*/  LDSM.16.MT88.4 R112, [R200+0x10000] ;  /* 0x01000000c870783b */ /* 0x000fe20000004200 */
[C---:B------:R-:W-:Y:S01]  /*1abd0*/  FMUL.FTZ R36, R2.reuse, R36 ;  /* 0x0000002402247220 */ /* 0x040fe20000410000 */
[----:B------:R-:W-:Y:S01]  /*1abe0*/  FMUL.FTZ R37, R2, R37 ;  /* 0x0000002502257220 */ /* 0x000fe20000410000 */
[C---:B------:R-:W-:Y:S01]  /*1abf0*/  FMUL.FTZ R38, R0.reuse, R38 ;  /* 0x0000002600267220 */ /* 0x040fe20000410000 */
[----:B------:R-:W-:Y:S01]  /*1ac00*/  FMUL.FTZ R39, R0, R39 ;  /* 0x0000002700277220 */ /* 0x000fe20000410000 */
[----:B------:R-:W-:Y:S03]  /*1ac10*/  FMUL.FTZ R40, R2, R40 ;  /* 0x0000002802287220 */ /* 0x000fe60000410000 */
[----:B------:R-:W5:Y:S01]  /*1ac20*/  MUFU.EX2 R167, R167 ;  /* 0x000000a700a77308 */ /* 0x000f620000000800 */
        /* <DEDUP_REMOVED lines=15> */
[----:B------:R-:W4:Y:S01]  /*1ad20*/  MUFU.EX2 R164, R164 ;  /* 0x000000a400a47308 */ /* 0x000f220000000800 */
[----:B-----5:R-:W-:Y:S01]  /*1ad30*/  F2FP.F16.F32.PACK_AB R130, R167, R168 ;  /* 0x000000a8a782723e */ /* 0x020fe200000000ff */
        /* <DEDUP_REMOVED lines=36> */
[----:B------:R-:W-:Y:S01]  /*1af80*/  FMUL.FTZ R25, R2, R109 ;  /* 0x0000006d02197220 */ /* 0x000fe20000410000 */
[C---:B------:R-:W-:Y:S01]  /*1af90*/  FMUL.FTZ R74, R0.reuse, R74 ;  /* 0x0000004a004a7220 */ /* 0x040fe20000410000 */
[----:B------:R-:W-:Y:S01]  /*1afa0*/  FMUL.FTZ R75, R0, R75 ;  /* 0x0000004b004b7220 */ /* 0x000fe20000410000 */
[C---:B------:R-:W-:Y:S03]  /*1afb0*/  HMMA.16816.F32 R16, R128.reuse, R26, R16 ;  /* 0x0000001a8010723c */ /* 0x040fe60000001810 */
[C---:B------:R-:W-:Y:S01]  /*1afc0*/  FMUL.FTZ R76, R2.reuse, R76 ;  /* 0x0000004c024c7220 */ /* 0x040fe20000410000 */
[----:B------:R-:W-:Y:S01]  /*1afd0*/  FMUL.FTZ R77, R2, R77 ;  /* 0x0000004d024d7220 */ /* 0x000fe20000410000 */
        /* <DEDUP_REMOVED lines=9> */
[----:B------:R-:W-:Y:S01]  /*1b070*/  FMUL.FTZ R79, R0, R79 ;  /* 0x0000004f004f7220 */ /* 0x000fe20000410000 */
[C---:B------:R-:W-:Y:S03]  /*1b080*/  HMMA.16816.F32 R24, R128.reuse, R34, R24 ;  /* 0x000000228018723c */ /* 0x040fe60000001818 */
[C---:B------:R-:W-:Y:S01]  /*1b090*/  FMUL.FTZ R80, R2.reuse, R80 ;  /* 0x0000005002507220 */ /* 0x040fe20000410000 */
[----:B------:R-:W-:Y:S01]  /*1b0a0*/  FMUL.FTZ R81, R2, R81 ;  /* 0x0000005102517220 */ /* 0x000fe20000410000 */
[C---:B------:R-:W-:Y:S01]  /*1b0b0*/  FMUL.FTZ R82, R0.reuse, R82 ;  /* 0x0000005200527220 */ /* 0x040fe20000410000 */
[C---:B---3--:R-:W-:Y:S01]  /*1b0c0*/  HMMA.16816.F32 R28, R128.reuse, R136, R28 ;  /* 0x00000088801c723c */ /* 0x048fe2000000181c */
[----:B------:R-:W-:Y:S04]  /*1b0d0*/  MUFU.EX2 R182, R182 ;  /* 0x000000b600b67308 */ /* 0x000fe80000000800 */
[C---:B------:R-:W-:Y:S01]  /*1b0e0*/  FMUL.FTZ R34, R0.reuse, R102 ;  /* 0x0000006600227220 */ /* 0x040fe20000410000 */
[C---:B------:R-:W-:Y:S01]  /*1b0f0*/  FMUL.FTZ R35, R0.reuse, R103 ;  /* 0x0000006700237220 */ /* 0x040fe20000410000 */
[----:B------:R-:W-:Y:S01]  /*1b100*/  FMUL.FTZ R83, R0, R83 ;  /* 0x0000005300537220 */ /* 0x000fe20000410000 */
[----:B------:R-:W3:Y:S03]  /*1b110*/  LDSM.16.MT88.4 R100, [R196+0xe000] ;  /* 0x00e00000c464783b */ /* 0x000ee60000004200 */
[----:B------:R-:W-:Y:S01]  /*1b120*/  MUFU.EX2 R222, R222 ;  /* 0x000000de00de7308 */ /* 0x000fe20000000800 */
[----:B------:R-:W-:Y:S01]  /*1b130*/  FFMA.FTZ R174, R181, UR4, -R148 ;  /* 0x00000004b5ae7c23 */ /* 0x000fe20008010894 */
[----:B------:R-:W-:Y:S01]  /*1b140*/  FFMA.FTZ R181, R141, UR4, -R144 ;  /* 0x000000048db57c23 */ /* 0x000fe20008010890 */
        /* <DEDUP_REMOVED lines=9> */
[C---:B------:R-:W-:Y:S01]  /*1b1e0*/  FMUL.FTZ R86, R0.reuse, R86 ;  /* 0x0000005600567220 */ /* 0x040fe20000410000 */
[C---:B-1----:R-:W-:Y:S01]  /*1b1f0*/  HMMA.16816.F32 R44, R128.reuse, R104, R44 ;  /* 0x00000068802c723c */ /* 0x042fe2000000182c */
[----:B------:R-:W-:Y:S03]  /*1b200*/  LDSM.16.MT88.4 R120, [R196+0xc800] ;  /* 0x00c80000c478783b */ /* 0x000fe60000004200 */
[----:B------:R-:W-:Y:S02]  /*1b210*/  FMUL.FTZ R87, R0, R87 ;  /* 0x0000005700577220 */ /* 0x000fe40000410000 */
[C---:B------:R-:W-:Y:S02]  /*1b220*/  HMMA.16816.F32 R48, R128.reuse, R106, R48 ;  /* 0x0000006a8030723c */ /* 0x040fe40000001830 */
[----:B------:R-:W-:Y:S01]  /*1b230*/  MUFU.EX2 R224, R224 ;  /* 0x000000e000e07308 */ /* 0x000fe20000000800 */
[----:B------:R-:W1:Y:S02]  /*1b240*/  LDSM.16.MT88.4 R104, [R198+0x10000] ;  /* 0x01000000c668783b */ /* 0x000e640000004200 */
[--C-:B------:R-:W-:Y:S01]  /*1b250*/  FFMA.FTZ R170, R227, UR4, -R148.reuse ;  /* 0x00000004e3aa7c23 */ /* 0x100fe20008010894 */
[C---:B----4-:R-:W-:Y:S06]  /*1b260*/  HMMA.16816.F32 R52, R128.reuse, R108, R52 ;  /* 0x0000006c8034723c */ /* 0x050fec0000001834 */
[----:B------:R-:W-:Y:S01]  /*1b270*/  MUFU.EX2 R226, R226 ;  /* 0x000000e200e27308 */ /* 0x000fe20000000800 */
[--C-:B------:R-:W-:Y:S01]  /*1b280*/  FFMA.FTZ R227, R151, UR4, -R148.reuse ;  /* 0x0000000497e37c23 */ /* 0x100fe20008010894 */
[C---:B------:R-:W-:Y:S01]  /*1b290*/  HMMA.16816.F32 R56, R128.reuse, R110, R56 ;  /* 0x0000006e8038723c */ /* 0x040fe20000001838 */
[----:B------:R-:W-:Y:S02]  /*1b2a0*/  LDSM.16.MT88.4 R108, [R200+0xc800] ;  /* 0x00c80000c86c783b */ /* 0x000fe40000004200 */
[--C-:B------:R-:W-:Y:S03]  /*1b2b0*/  FFMA.FTZ R179, R179, UR4, -R148.reuse ;  /* 0x00000004b3b37c23 */ /* 0x100fe60008010894 */
[C---:B---3--:R-:W-:Y:S02]  /*1b2c0*/  HMMA.16816.F32 R60, R128.reuse, R100, R60 ;  /* 0x00000064803c723c */ /* 0x048fe4000000183c */
[----:B------:R-:W-:Y:S03]  /*1b2d0*/  MUFU.EX2 R170, R170 ;  /* 0x000000aa00aa7308 */ /* 0x000fe60000000800 */
[----:B------:R-:W-:Y:S01]  /*1b2e0*/  FFMA.FTZ R225, R225, UR4, -R148 ;  /* 0x00000004e1e17c23 */ /* 0x000fe20008010894 */
[C---:B------:R-:W-:Y:S01]  /*1b2f0*/  HMMA.16816.F32 R64, R128.reuse, R102, R64 ;  /* 0x000000668040723c */ /* 0x040fe20000001840 */
[----:B------:R-:W2:Y:S05]  /*1b300*/  LDSM.16.MT88.4 R100, [R197+0x10000] ;  /* 0x01000000c564783b */ /* 0x000eaa0000004200 */
[----:B------:R3:W4:Y:S01]  /*1b310*/  MUFU.EX2 R175, R225 ;  /* 0x000000e100af7308 */ /* 0x0007220000000800 */
[C---:B------:R-:W-:Y:S01]  /*1b320*/  FMUL.FTZ R88, R2.reuse, R88 ;  /* 0x0000005802587220 */ /* 0x040fe20000410000 */
[C---:B------:R-:W-:Y:S03]  /*1b330*/  HMMA.16816.F32 R68, R128.reuse, R112, R68 ;  /* 0x000000708044723c */ /* 0x040fe60000001844 */
[----:B------:R-:W-:Y:S03]  /*1b340*/  FMUL.FTZ R89, R2, R89 ;  /* 0x0000005902597220 */ /* 0x000fe60000410000 */
[C---:B------:R-:W-:Y:S01]  /*1b350*/  HMMA.16816.F32 R72, R128.reuse, R114, R72 ;  /* 0x000000728048723c */ /* 0x040fe20000001848 */
[----:B------:R-:W-:Y:S01]  /*1b360*/  LDSM.16.MT88.4 R112, [R198+0xc800] ;  /* 0x00c80000c670783b */ /* 0x000fe20000004200 */
[----:B------:R-:W5:Y:S03]  /*1b370*/  MUFU.EX2 R179, R179 ;  /* 0x000000b300b37308 */ /* 0x000f660000000800 */
[C---:B------:R-:W-:Y:S01]  /*1b380*/  FMUL.FTZ R90, R0.reuse, R90 ;  /* 0x0000005a005a7220 */ /* 0x040fe20000410000 */
[----:B------:R-:W-:Y:S01]  /*1b390*/  FMUL.FTZ R91, R0, R91 ;  /* 0x0000005b005b7220 */ /* 0x000fe20000410000 */
[C---:B-1----:R-:W-:Y:S05]  /*1b3a0*/  HMMA.16816.F32 R76, R128.reuse, R104, R76 ;  /* 0x00000068804c723c */ /* 0x042fea000000184c */
[----:B------:R-:W-:Y:S01]  /*1b3b0*/  MUFU.EX2 R227, R227 ;  /* 0x000000e300e37308 */ /* 0x000fe20000000800 */
[----:B---3--:R-:W-:Y:S01]  /*1b3c0*/  FFMA.FTZ R225, R155, UR4, -R144 ;  /* 0x000000049be17c23 */ /* 0x008fe20008010890 */
[C---:B------:R-:W-:Y:S01]  /*1b3d0*/  FMUL.FTZ R92, R2.reuse, R92 ;  /* 0x0000005c025c7220 */ /* 0x040fe20000410000 */
[C---:B------:R-:W-:Y:S01]  /*1b3e0*/  HMMA.16816.F32 R80, R128.reuse, R106, R80 ;  /* 0x0000006a8050723c */ /* 0x040fe20000001850 */
[----:B------:R-:W1:Y:S02]  /*1b3f0*/  LDSM.16.MT88.4 R104, [R196+0x10000] ;  /* 0x01000000c468783b */ /* 0x000e640000004200 */
[----:B------:R-:W-:Y:S01]  /*1b400*/  FMUL.FTZ R93, R2, R93 ;  /* 0x0000005d025d7220 */ /* 0x000fe20000410000 */
[C---:B------:R-:W-:Y:S01]  /*1b410*/  FMUL.FTZ R94, R0.reuse, R94 ;  /* 0x0000005e005e7220 */ /* 0x040fe20000410000 */
[----:B------:R-:W-:Y:S01]  /*1b420*/  FMUL.FTZ R95, R0, R95 ;  /* 0x0000005f005f7220 */ /* 0x000fe20000410000 */
[C---:B------:R-:W-:Y:S03]  /*1b430*/  FMUL.FTZ R96, R2.reuse, R96 ;  /* 0x0000006002607220 */ /* 0x040fe60000410000 */
[----:B------:R-:W-:Y:S01]  /*1b440*/  LDSM.16.MT88.4 R152, [R197+0xf800] ;  /* 0x00f80000c598783b */ /* 0x000fe20000004200 */
[----:B------:R-:W-:Y:S01]  /*1b450*/  MUFU.EX2 R225, R225 ;  /* 0x000000e100e17308 */ /* 0x000fe20000000800 */
[----:B------:R-:W-:Y:S01]  /*1b460*/  FMUL.FTZ R97, R2, R97 ;  /* 0x0000006102617220 */ /* 0x000fe20000410000 */
[C---:B------:R-:W-:Y:S01]  /*1b470*/  FMUL.FTZ R98, R0.reuse, R98 ;  /* 0x0000006200627220 */ /* 0x040fe20000410000 */
[----:B------:R-:W-:Y:S01]  /*1b480*/  FMUL.FTZ R99, R0, R99 ;  /* 0x0000006300637220 */ /* 0x000fe20000410000 */
[--C-:B------:R-:W-:Y:S01]  /*1b490*/  FFMA.FTZ R178, R223, UR4, -R148.reuse ;  /* 0x00000004dfb27c23 */ /* 0x100fe20008010894 */
[--C-:B------:R-:W-:Y:S01]  /*1b4a0*/  FFMA.FTZ R223, R159, UR4, -R148.reuse ;  /* 0x000000049fdf7c23 */ /* 0x100fe20008010894 */
[C---:B--2---:R-:W-:Y:S01]  /*1b4b0*/  HMMA.16816.F32 R84, R128.reuse, R100, R84 ;  /* 0x000000648054723c */ /* 0x044fe20000001854 */
[----:B------:R-:W-:Y:S03]  /*1b4c0*/  LDSM.16.MT88.4 R156, [R196+0xf800] ;  /* 0x00f80000c49c783b */ /* 0x000fe60000004200 */
[----:B------:R-:W-:Y:S01]  /*1b4d0*/  MUFU.EX2 R229, R229 ;  /* 0x000000e500e57308 */ /* 0x000fe20000000800 */
[--C-:B------:R-:W-:Y:S01]  /*1b4e0*/  FFMA.FTZ R217, R217, UR4, -R148.reuse ;  /* 0x00000004d9d97c23 */ /* 0x100fe20008010894 */
[----:B------:R-:W-:Y:S01]  /*1b4f0*/  FFMA.FTZ R148, R145, UR4, -R148 ;  /* 0x0000000491947c23 */ /* 0x000fe20008010894 */
[----:B------:R-:W-:Y:S01]  /*1b500*/  FFMA.FTZ R173, R2, R221, R173 ;  /* 0x000000dd02ad7223 */ /* 0x000fe200000100ad */
[C---:B------:R-:W-:Y:S01]  /*1b510*/  HMMA.16816.F32 R88, R128.reuse, R102, R88 ;  /* 0x000000668058723c */ /* 0x040fe20000001858 */
[----:B------:R-:W-:Y:S05]  /*1b520*/  LDSM.16.MT88.4 R144, [R200+0xf800] ;  /* 0x00f80000c890783b */ /* 0x000fea0000004200 */
[----:B------:R2:W-:Y:S01]  /*1b530*/  MUFU.EX2 R231, R148 ;  /* 0x0000009400e77308 */ /* 0x0005e20000000800 */
[----:B----4-:R-:W-:Y:S01]  /*1b540*/  F2FP.F16.F32.PACK_AB R100, R175, R170 ;  /* 0x000000aaaf64723e */ /* 0x010fe200000000ff */
[----:B------:R-:W-:Y:S03]  /*1b550*/  FFMA.FTZ R171, R0, R219, R171 ;  /* 0x000000db00ab7223 */ /* 0x000fe600000100ab */
[----:B------:R-:W-:Y:S01]  /*1b560*/  F2FP.F16.F32.PACK_AB R101, R177, R172 ;  /* 0x000000acb165723e */ /* 0x000fe200000000ff */
[----:B------:R-:W-:Y:S01]  /*1b570*/  FADD.FTZ R173, R169, R173 ;  /* 0x000000ada9ad7221 */ /* 0x000fe20000010000 */
[----:B-----5:R-:W-:Y:S03]  /*1b580*/  F2FP.F16.F32.PACK_AB R102, R179, R174 ;  /* 0x000000aeb366723e */ /* 0x020fe600000000ff */
[----:B------:R-:W-:Y:S01]  /*1b590*/  MUFU.EX2 R178, R178 ;  /* 0x000000b200b27308 */ /* 0x000fe20000000800 */
[----:B------:R-:W-:Y:S01]  /*1b5a0*/  F2FP.F16.F32.PACK_AB R103, R181, R176 ;  /* 0x000000b0b567723e */ /* 0x000fe200000000ff */
[----:B------:R-:W-:Y:S01]  /*1b5b0*/  FADD.FTZ R166, R166, R171 ;  /* 0x000000aba6a67221 */ /* 0x000fe20000010000 */
[----:B------:R-:W-:Y:S01]  /*1b5c0*/  IADD3 R0, R214, -0x1, RZ ;  /* 0xffffffffd6007810 */ /* 0x000fe20007ffe0ff */
[----:B------:R-:W-:Y:S02]  /*1b5d0*/  FADD.FTZ R168, R168, R173 ;  /* 0x000000ada8a87221 */ /* 0x000fe40000010000 */
[----:B------:R-:W-:Y:S01]  /*1b5e0*/  FADD.FTZ R165, R165, R166 ;  /* 0x000000a6a5a57221 */ /* 0x000fe20000010000 */
[C---:B-1----:R-:W-:Y:S03]  /*1b5f0*/  HMMA.16816.F32 R92, R128.reuse, R104, R92 ;  /* 0x00000068805c723c */ /* 0x042fe6000000185c */
[----:B------:R-:W1:Y:S01]  /*1b600*/  MUFU.EX2 R217, R217 ;  /* 0x000000d900d97308 */ /* 0x000e620000000800 */
[----:B--2---:R-:W-:Y:S01]  /*1b610*/  LDSM.16.MT88.4 R148, [R198+0xf800] ;  /* 0x00f80000c694783b */ /* 0x004fe20000004200 */
[----:B------:R-:W-:Y:S01]  /*1b620*/  FADD.FTZ R167, R167, R168 ;  /* 0x000000a8a7a77221 */ /* 0x000fe20000010000 */
[----:B------:R-:W-:Y:S01]  /*1b630*/  FADD.FTZ R165, R164, R165 ;  /* 0x000000a5a4a57221 */ /* 0x000fe20000010000 */
[----:B------:R-:W-:Y:S01]  /*1b640*/  MOV R214, R0 ;  /* 0x0000000000d67202 */ /* 0x000fe20000000f00 */
[----:B------:R-:W-:Y:S05]  /*1b650*/  HMMA.16816.F32 R96, R128, R106, R96 ;  /* 0x0000006a8060723c */ /* 0x000fea0000001860 */
[----:B------:R-:W2:Y:S01]  /*1b660*/  MUFU.EX2 R223, R223 ;  /* 0x000000df00df7308 */ /* 0x000ea20000000800 */
[----:B------:R-:W3:Y:S01]  /*1b670*/  LDSM.16.MT88.4 R104, [R196+0xe800] ;  /* 0x00e80000c468783b */ /* 0x000ee20000004200 */
[----:B------:R-:W-:Y:S01]  /*1b680*/  FADD.FTZ R170, R170, R167 ;  /* 0x000000a7aaaa7221 */ /* 0x000fe20000010000 */
[C---:B------:R-:W-:Y:S07]  /*1b690*/  HMMA.16816.F32 R4, R100.reuse, R108, R4 ;  /* 0x0000006c6404723c */ /* 0x040fee0000001804 */
[----:B------:R-:W4:Y:S01]  /*1b6a0*/  MUFU.EX2 R228, R228 ;  /* 0x000000e400e47308 */ /* 0x000f220000000800 */
[C---:B------:R-:W-:Y:S01]  /*1b6b0*/  HMMA.16816.F32 R8, R100.reuse, R110, R8 ;  /* 0x0000006e6408723c */ /* 0x040fe20000001808 */
[----:B------:R-:W5:Y:S02]  /*1b6c0*/  LDSM.16.MT88.4 R108, [R200+0x10800] ;  /* 0x01080000c86c783b */ /* 0x000f640000004200 */
[----:B------:R-:W-:Y:S03]  /*1b6d0*/  FADD.FTZ R172, R172, R165 ;  /* 0x000000a5acac7221 */ /* 0x000fe60000010000 */
[C---:B------:R-:W-:Y:S03]  /*1b6e0*/  HMMA.16816.F32 R12, R100.reuse, R112, R12 ;  /* 0x00000070640c723c */ /* 0x040fe6000000180c */
[----:B------:R-:W-:Y:S01]  /*1b6f0*/  MUFU.EX2 R134, R134 ;  /* 0x0000008600867308 */ /* 0x000fe20000000800 */
[----:B------:R-:W-:Y:S01]  /*1b700*/  LDSM.16.MT88.4 R128, [R196+0xd000] ;  /* 0x00d00000c480783b */ /* 0x000fe20000004200 */
[----:B------:R-:W-:Y:S01]  /*1b710*/  FADD.FTZ R175, R175, R170 ;  /* 0x000000aaafaf7221 */ /* 0x000fe20000010000 */
[C---:B------:R-:W-:Y:S07]  /*1b720*/  HMMA.16816.F32 R16, R100.reuse, R114, R16 ;  /* 0x000000726410723c */ /* 0x040fee0000001810 */
[----:B------:R-:W4:Y:S01]  /*1b730*/  MUFU.EX2 R133, R133 ;  /* 0x0000008500857308 */ /* 0x000f220000000800 */
[----:B------:R-:W2:Y:S01]  /*1b740*/  LDSM.16.MT88.4 R112, [R198+0x10800] ;  /* 0x01080000c670783b */ /* 0x000ea20000004200 */
        /* <DEDUP_REMOVED lines=24> */
[C---:B-----5:R-:W-:Y:S06]  /*1b8d0*/  HMMA.16816.F32 R68, R100.reuse, R108, R68 ;  /* 0x0000006c6444723c */ /* 0x060fec0000001844 */
[C---:B------:R-:W-:Y:S05]  /*1b8e0*/  HMMA.16816.F32 R72, R100.reuse, R110, R72 ;  /* 0x0000006e6448723c */ /* 0x040fea0000001848 */
[----:B-1----:R-:W-:Y:S01]  /*1b8f0*/  F2FP.F16.F32.PACK_AB R108, R217, R178 ;  /* 0x000000b2d96c723e */ /* 0x002fe200000000ff */
[C---:B--2---:R-:W-:Y:S05]  /*1b900*/  HMMA.16816.F32 R76, R100.reuse, R112, R76 ;  /* 0x00000070644c723c */ /* 0x044fea000000184c */
[----:B------:R-:W-:Y:S01]  /*1b910*/  F2FP.F16.F32.PACK_AB R109, R183, R180 ;  /* 0x000000b4b76d723e */ /* 0x000fe200000000ff */
[C---:B------:R-:W-:Y:S01]  /*1b920*/  HMMA.16816.F32 R80, R100.reuse, R114, R80 ;  /* 0x000000726450723c */ /* 0x040fe20000001850 */
[----:B------:R-:W1:Y:S04]  /*1b930*/  LDSM.16.MT88.4 R112, [R197+0xd000] ;  /* 0x00d00000c570783b */ /* 0x000e680000004200 */
[----:B------:R-:W-:Y:S01]  /*1b940*/  F2FP.F16.F32.PACK_AB R110, R223, R182 ;  /* 0x000000b6df6e723e */ /* 0x000fe200000000ff */
[C---:B----4-:R-:W-:Y:S05]  /*1b950*/  HMMA.16816.F32 R84, R100.reuse, R116, R84 ;  /* 0x000000746454723c */ /* 0x050fea0000001854 */
[----:B------:R-:W-:Y:S01]  /*1b960*/  F2FP.F16.F32.PACK_AB R111, R225, R222 ;  /* 0x000000dee16f723e */ /* 0x000fe200000000ff */
[C---:B------:R-:W-:Y:S01]  /*1b970*/  HMMA.16816.F32 R88, R100.reuse, R118, R88 ;  /* 0x000000766458723c */ /* 0x040fe20000001858 */
[----:B------:R-:W2:Y:S04]  /*1b980*/  LDSM.16.MT88.4 R116, [R198+0xf000] ;  /* 0x00f00000c674783b */ /* 0x000ea80000004200 */
[----:B------:R-:W-:Y:S01]  /*1b990*/  FADD.FTZ R178, R178, R179 ;  /* 0x000000b3b2b27221 */ /* 0x000fe20000010000 */
[C---:B---3--:R-:W-:Y:S05]  /*1b9a0*/  HMMA.16816.F32 R92, R100.reuse, R104, R92 ;  /* 0x00000068645c723c */ /* 0x048fea000000185c */
[----:B------:R-:W-:Y:S01]  /*1b9b0*/  FADD.FTZ R180, R180, R181 ;  /* 0x000000b5b4b47221 */ /* 0x000fe20000010000 */
[----:B------:R-:W-:Y:S01]  /*1b9c0*/  HMMA.16816.F32 R96, R100, R106, R96 ;  /* 0x0000006a6460723c */ /* 0x000fe20000001860 */
[----:B------:R-:W3:Y:S04]  /*1b9d0*/  LDSM.16.MT88.4 R100, [R196+0xf000] ;  /* 0x00f00000c464783b */ /* 0x000ee80000004200 */
        /* <DEDUP_REMOVED lines=21> */
[C---:B--2---:R-:W-:Y:S05]  /*1bb30*/  HMMA.16816.F32 R44, R108.reuse, R116, R44 ;  /* 0x000000746c2c723c */ /* 0x044fea000000182c */
[----:B------:R-:W-:Y:S01]  /*1bb40*/  F2FP.F16.F32.PACK_AB R137, R229, R226 ;  /* 0x000000e2e589723e */ /* 0x000fe200000000ff */
[C---:B------:R-:W-:Y:S01]  /*1bb50*/  HMMA.16816.F32 R48, R108.reuse, R118, R48 ;  /* 0x000000766c30723c */ /* 0x040fe20000001830 */
[----:B------:R-:W2:Y:S04]  /*1bb60*/  LDSM.16.MT88.4 R116, [R197+0x11000] ;  /* 0x01100000c574783b */ /* 0x000ea80000004200 */
[----:B------:R-:W-:Y:S01]  /*1bb70*/  F2FP.F16.F32.PACK_AB R138, R231, R228 ;  /* 0x000000e4e78a723e */ /* 0x000fe200000000ff */
[C---:B------:R-:W-:Y:S05]  /*1bb80*/  HMMA.16816.F32 R52, R108.reuse, R140, R52 ;  /* 0x0000008c6c34723c */ /* 0x040fea0000001834 */
[----:B------:R-:W-:Y:S01]  /*1bb90*/  F2FP.F16.F32.PACK_AB R139, R133, R134 ;  /* 0x00000086858b723e */ /* 0x000fe200000000ff */
        /* <DEDUP_REMOVED lines=17> */
[C---:B--2---:R-:W-:Y:S05]  /*1bcb0*/  HMMA.16816.F32 R84, R108.reuse, R116, R84 ;  /* 0x000000746c54723c */ /* 0x044fea0000001854 */
[----:B------:R-:W-:Y:S01]  /*1bcc0*/  FADD.FTZ R219, R133, R134 ;  /* 0x0000008685db7221 */ /* 0x000fe20000010000 */
[C---:B------:R-:W-:Y:S06]  /*1bcd0*/  HMMA.16816.F32 R88, R108.reuse, R118, R88 ;  /* 0x000000766c58723c */ /* 0x040fec0000001858 */
[C---:B------:R-:W-:Y:S06]  /*1bce0*/  HMMA.16816.F32 R92, R108.reuse, R120, R92 ;  /* 0x000000786c5c723c */ /* 0x040fec000000185c */
        /* <DEDUP_REMOVED lines=27> */
[----:B------:R-:W-:Y:S01]  /*1bea0*/  HMMA.16816.F32 R96, R136, R14, R96 ;  /* 0x0000000e8860723c */ /* 0x000fe20000001860 */
[----:B------:R-:W-:Y:S11]  /*1beb0*/  @!UPT UIADD3 URZ, URZ, URZ, URZ ;  /* 0x0000003f3f3ff290 */ /* 0x000ff6000fffe03f */
[----:B------:R-:W-:Y:S01]  /*1bec0*/  @!UPT UIADD3 URZ, URZ, URZ, URZ ;  /* 0x0000003f3f3ff290 */ /* 0x000fe2000fffe03f */
[----:B------:R-:W-:Y:S11]  /*1bed0*/  @P0 BRA `(.L_x_2572) ;  /* 0xffffffcc00400947 */ /* 0x000ff6000383ffff */
.L_x_2568:
        /* <DEDUP_REMOVED lines=264> */
.L_x_2573:
[----:B------:R-:W1:Y:S01]  /*1cf60*/  S2R R34, SR_CTAID.Z ;  /* 0x0000000000227919 */ /* 0x000e620000002700 */
[----:B------:R-:W1:Y:S01]  /*1cf70*/  LDC R2, c[0x0][0x270] ;  /* 0x00009c00ff027b82 */ /* 0x000e620000000800 */
[----:B---3--:R-:W1:Y:S07]  /*1cf80*/  S2R R21, SR_CTAID.Y ;  /* 0x0000000000157919 */ /* 0x008e6e0000002600 */
[----:B------:R-:W2:Y:S01]  /*1cf90*/  LDC R3, c[0x0][0x2c4] ;  /* 0x0000b100ff037b82 */ /* 0x000ea20000000800 */
[----:B-1----:R-:W-:-:S04]  /*1cfa0*/  IMAD R2, R21, R2, R34 ;  /* 0x0000000215027224 */ /* 0x002fc800078e0222 */
[----:B--2---:R-:W-:-:S07]  /*1cfb0*/  IMAD R3, R2, R3, RZ ;  /* 0x0000000302037224 */ /* 0x004fce00078e02ff */
.L_x_2574:
        /* <DEDUP_REMOVED lines=34> */
.L_x_2576:
[----:B------:R-:W-:Y:S05]  /*1d1e0*/  BSYNC B0 ;  /* 0x0000000000007941 */ /* 0x000fea0003800000 */
.L_x_2575:
        /* <DEDUP_REMOVED lines=61> */
.L_x_2578:
[----:B------:R-:W-:Y:S05]  /*1d5c0*/  BSYNC B0 ;  /* 0x0000000000007941 */ /* 0x000fea0003800000 */
.L_x_2577:
        /* <DEDUP_REMOVED lines=19> */
.L_x_2580:
[----:B------:R-:W-:Y:S05]  /*1d700*/  BSYNC B0 ;  /* 0x0000000000007941 */ /* 0x000fea0003800000 */
.L_x_2579:
        /* <DEDUP_REMOVED lines=19> */
.L_x_2582:
[----:B------:R-:W-:Y:S05]  /*1d840*/  BSYNC B0 ;  /* 0x0000000000007941 */ /* 0x000fea0003800000 */
.L_x_2581:
        /* <DEDUP_REMOVED lines=16> */
.L_x_2583:
        /* <DEDUP_REMOVED lines=11> */
.L_x_4171:


//--------------------- .text._ZN5flash24flash_fwd_splitkv_kernelI23Flash_fwd_kernel_traitsILi192ELi64ELi64ELi4ELb0ELb0EN7cutlass6half_tE19Flash_kernel_traitsILi192ELi64ELi64ELi4ES3_EELb1ELb0ELb1ELb0ELb0ELb0ELb0ELb1EEEvNS_16Flash_fwd_paramsE --------------------------
	.section	.text._ZN5flash24flash_fwd_splitkv_kernelI23Flash_fwd_kernel_traitsILi192ELi64ELi64ELi4ELb0ELb0EN7cutlass6half_tE19Flash_kernel_traitsILi192ELi64ELi64ELi4ES3_EELb1ELb0ELb1ELb0ELb0ELb0ELb0ELb1EEEvNS_16Flash_fwd_paramsE,"ax",@progbits
	.align	128
        .global         _ZN5flash24flash_fwd_splitkv_kernelI23Flash_fwd_kernel_traitsILi192ELi64ELi64ELi4ELb0ELb0EN7cutlass6half_tE19Flash_kernel_traitsILi192ELi64ELi64ELi4ES3_EELb1ELb0ELb1ELb0ELb0ELb0ELb0ELb1EEEvNS_16Flash_fwd_paramsE
        .type           _ZN5flash24flash_fwd_splitkv_kernelI23Flash_fwd_kernel_traitsILi192ELi64ELi64ELi4ELb0ELb0EN7cutlass6half_tE19Flash_kernel_traitsILi192ELi64ELi64ELi4ES3_EELb1ELb0ELb1ELb0ELb0ELb0ELb0ELb1EEEvNS_16Flash_fwd_paramsE,@function
        .size           _ZN5flash24flash_fwd_splitkv_kernelI23Flash_fwd_kernel_traitsILi192ELi64ELi64ELi4ELb0ELb0EN7cutlass6half_tE19Flash_kernel_traitsILi192ELi64ELi64ELi4ES3_EELb1ELb0ELb1ELb0ELb0ELb0ELb0ELb1EEEvNS_16Flash_fwd_paramsE,(.L_x_4172 - _ZN5flash24flash_fwd_splitkv_kernelI23Flash_fwd_kernel_traitsILi192ELi64ELi64ELi4ELb0ELb0EN7cutlass6half_tE19Flash_kernel_traitsILi192ELi64ELi64ELi4ES3_EELb1ELb0ELb1ELb0ELb0ELb0ELb0ELb1EEEvNS_16Flash_fwd_paramsE)
        .other          _ZN5flash24flash_fwd_splitkv_kernelI23Flash_fwd_kernel_traitsILi192ELi64ELi64ELi4ELb0ELb0EN7cutlass6half_tE19Flash_kernel_traitsILi192ELi64ELi64ELi4ES3_EELb1ELb0ELb1ELb0ELb0ELb0ELb0ELb1EEEvNS_16Flash_fwd_paramsE,@"STO_CUDA_ENTRY STV_DEFAULT"
_ZN5flash24flash_fwd_splitkv_kernelI23Flash_fwd_kernel_traitsILi192ELi64ELi64ELi4ELb0ELb0EN7cutlass6half_tE19Flash_kernel_traitsILi192ELi64ELi64ELi4ES3_EELb1ELb0ELb1ELb0ELb0ELb0ELb0ELb1EEEvNS_16Flash_fwd_paramsE:
.text._ZN5flash24flash_fwd_splitkv_kernelI23Flash_fwd_kernel_traitsILi192ELi64ELi64ELi4ELb0ELb0EN7cutlass6half_tE19Flash_kernel_traitsILi192ELi64ELi64ELi4ES3_EELb1ELb0ELb1ELb0ELb0ELb0ELb0ELb1EEEvNS_16Flash_fwd_paramsE:
        /* <DEDUP_REMOVED lines=40> */
.L_x_2584:
[----:B------:R-:W1:Y:S02]  /*0280*/  LDC R69, c[0x0][0x2c8] ;  /* 0x0000b200ff457b82 */ /* 0x000e640000000800 */
.L_x_2585:
        /* <DEDUP_REMOVED lines=40> */
[----:B------:R-:W-:Y:S01]  /*0510*/  SHF.R.S32.HI R7, RZ, 0x1f, R62 ;  /* 0x0000001fff077819 */ /* 0x000fe2000001143e */
[----:B------:R-:W-:Y:S01]  /*0520*/  BSSY B0, `(.L_x_2587) ;  /* 0x0000037000007945 */ /* 0x000fe20003800000 */
[----:B------:R-:W-:Y:S02]  /*0530*/  LEA.HI R6, R6, R127, RZ, 0x3 ;  /* 0x0000007f06067211 */ /* 0x000fe400078f18ff */
[----:B------:R-:W-:Y:S02]  /*0540*/  IADD3 R201, -R62, R201, RZ ;  /* 0x000000c93ec97210 */ /* 0x000fe40007ffe1ff */
[----:B------:R-:W-:-:S02]  /*0550*/  LOP3.LUT R0, R6, 0xfffffff8, RZ, 0xc0, !PT ;  /* 0xfffffff806007812 */ /* 0x000fc400078ec0ff */
[----:B------:R-:W-:Y:S01]  /*0560*/  SHF.R.S32.HI R6, RZ, 0x3, R6 ;  /* 0x00000003ff067819 */ /* 0x000fe20000011406 */
[----:B------:R-:W2:Y:S02]  /*0570*/  @!P0 LDC.64 R2, c[0x0][0x290] ;  /* 0x0000a400ff028b82 */ /* 0x000ea40000000a00 */
[----:B------:R-:W-:-:S05]  /*0580*/  IMAD.IADD R0, R127, 0x1, -R0 ;  /* 0x000000017f007824 */ /* 0x000fca00078e0a00 */
[----:B------:R-:W-:Y:S01]  /*0590*/  ISETP.NE.AND P6, PT, R0, RZ, PT ;  /* 0x000000ff0000720c */ /* 0x000fe20003fc5270 */
[----:B-1----:R-:W-:-:S04]  /*05a0*/  @P0 IMAD.WIDE.U32 R10, R202, R4, RZ ;  /* 0x00000004ca0a0225 */ /* 0x002fc800078e00ff */
[----:B------:R-:W-:Y:S02]  /*05b0*/  @P0 IMAD R202, R202, R5, R11 ;  /* 0x00000005caca0224 */ /* 0x000fe400078e020b */
[----:B------:R-:W-:Y:S01]  /*05c0*/  IMAD R11, R9, UR4, R156 ;  /* 0x00000004090b7c24 */ /* 0x000fe2000f8e029c */
[----:B------:R-:W-:Y:S01]  /*05d0*/  ULDC UR4, c[0x0][0x2c4] ;  /* 0x0000b10000047ab9 */ /* 0x000fe20000000800 */
[----:B------:R-:W-:Y:S02]  /*05e0*/  IMAD R7, R7, R4, RZ ;  /* 0x0000000407077224 */ /* 0x000fe400078e02ff */
[----:B------:R-:W-:Y:S01]  /*05f0*/  IMAD R11, R11, UR4, R62 ;  /* 0x000000040b0b7c24 */ /* 0x000fe2000f8e023e */
[----:B------:R-:W-:Y:S01]  /*0600*/  ULDC.64 UR4, c[0x0][0x2a0] ;  /* 0x0000a80000047ab9 */ /* 0x000fe20000000a00 */
[-C--:B--2---:R-:W-:Y:S02]  /*0610*/  @!P0 IMAD R8, R71, R2.reuse, RZ ;  /* 0x0000000247088224 */ /* 0x084fe400078e02ff */
[----:B------:R-:W-:Y:S01]  /*0620*/  @!P0 IMAD.WIDE.U32 R12, R9, R2, RZ ;  /* 0x00000002090c8225 */ /* 0x000fe200078e00ff */
[----:B------:R-:W-:-:S03]  /*0630*/  SHF.R.S32.HI R2, RZ, 0x1f, R156 ;  /* 0x0000001fff027819 */ /* 0x000fc6000001149c */
[----:B------:R-:W-:Y:S02]  /*0640*/  @!P0 IMAD R3, R9, R3, R8 ;  /* 0x0000000309038224 */ /* 0x000fe400078e0208 */
[----:B------:R-:W-:Y:S02]  /*0650*/  IMAD.SHL.U32 R8, R0, 0x8, RZ ;  /* 0x0000000800087824 */ /* 0x000fe400078e00ff */
[----:B------:R-:W-:Y:S01]  /*0660*/  IMAD R7, R62, R5, R7 ;  /* 0x000000053e077224 */ /* 0x000fe200078e0207 */
[----:B------:R-:W-:Y:S01]  /*0670*/  @!P0 IADD3 R202, R13, R3, RZ ;  /* 0x000000030dca8210 */ /* 0x000fe20007ffe0ff */
[----:B------:R-:W-:Y:S01]  /*0680*/  @!P0 IMAD.MOV.U32 R10, RZ, RZ, R12 ;  /* 0x000000ffff0a8224 */ /* 0x000fe200078e000c */
[----:B------:R-:W-:Y:S01]  /*0690*/  SHF.R.S32.HI R9, RZ, 0x1f, R8 ;  /* 0x0000001fff097819 */ /* 0x000fe20000011408 */
[----:B------:R-:W-:Y:S01]  /*06a0*/  IMAD R17, R2, UR4, RZ ;  /* 0x0000000402117c24 */ /* 0x000fe2000f8e02ff */
[----:B------:R-:W-:Y:S01]  /*06b0*/  SHF.R.S32.HI R2, RZ, 0x1f, R6 ;  /* 0x0000001fff027819 */ /* 0x000fe20000011406 */
[----:B------:R-:W-:-:S02]  /*06c0*/  VIADD R0, R6, 0x10 ;  /* 0x0000001006007836 */ /* 0x000fc40000000000 */
[----:B------:R-:W-:-:S03]  /*06d0*/  IMAD.WIDE.U32 R62, R62, R4, R8 ;  /* 0x000000043e3e7225 */ /* 0x000fc600078e0008 */
[-C--:B------:R-:W-:Y:S01]  /*06e0*/  ISETP.GE.AND P1, PT, R0, R201.reuse, PT ;  /* 0x000000c90000720c */ /* 0x080fe20003f26270 */
[----:B------:R-:W-:Y:S01]  /*06f0*/  IMAD R17, R156, UR5, R17 ;  /* 0x000000059c117c24 */ /* 0x000fe2000f8e0211 */
[----:B------:R-:W-:Y:S02]  /*0700*/  IADD3 R12, P0, R10, R62, RZ ;  /* 0x0000003e0a0c7210 */ /* 0x000fe40007f1e0ff */
[----:B------:R-:W-:Y:S02]  /*0710*/  ISETP.GE.OR P4, PT, R0, R201, P6 ;  /* 0x000000c90000720c */ /* 0x000fe40003786670 */
[----:B------:R-:W-:Y:S02]  /*0720*/  IADD3.X R13, R202, R63, R7, P0, !PT ;  /* 0x0000003fca0d7210 */ /* 0x000fe400007fe407 */
[C---:B------:R-:W-:Y:S02]  /*0730*/  ISETP.GE.AND P0, PT, R6.reuse, R201, PT ;  /* 0x000000c90600720c */ /* 0x040fe40003f06270 */
[----:B------:R-:W-:Y:S01]  /*0740*/  IADD3 R10, R6, 0x20, RZ ;  /* 0x00000020060a7810 */ /* 0x000fe20007ffe0ff */
[----:B------:R-:W-:Y:S01]  /*0750*/  IMAD.WIDE.U32 R156, R156, UR4, R12 ;  /* 0x000000049c9c7c25 */ /* 0x000fe2000f8e000c */
[----:B------:R-:W-:-:S03]  /*0760*/  IADD3 R7, R8, 0x80, RZ ;  /* 0x0000008008077810 */ /* 0x000fc60007ffe0ff */
[----:B------:R-:W-:Y:S02]  /*0770*/  VIADD R12, R8, 0x40 ;  /* 0x00000040080c7836 */ /* 0x000fe40000000000 */
        /* <DEDUP_REMOVED lines=17> */
.L_x_2588:
[----:B------:R-:W-:Y:S05]  /*0890*/  BSYNC B0 ;  /* 0x0000000000007941 */ /* 0x000fea0003800000 */
.L_x_2587:
        /* <DEDUP_REMOVED lines=21> */
.L_x_2590:
[----:B------:R-:W-:Y:S05]  /*09f0*/  BSYNC B0 ;  /* 0x0000000000007941 */ /* 0x000fea0003800000 */
.L_x_2589:
        /* <DEDUP_REMOVED lines=22> */
.L_x_2592:
[----:B------:R-:W-:Y:S05]  /*0b60*/  BSYNC B0 ;  /* 0x0000000000007941 */ /* 0x000fea0003800000 */
.L_x_2591:
        /* <DEDUP_REMOVED lines=22> */
.L_x_2594:
[----:B------:R-:W-:Y:S05]  /*0cd0*/  BSYNC B0 ;  /* 0x0000000000007941 */ /* 0x000fea0003800000 */
.L_x_2593:
[----:B------:R-:W-:Y:S01]  /*0ce0*/  ISETP.GE.OR P6, PT, R10, R201, P6 ;  /* 0x000000c90a00720c */ /* 0x000fe200037c6670 */
[----:B------:R-:W-:Y:S01]  /*0cf0*/  ULDC.64 UR4, c[0x0][0x2b0] ;  /* 0x0000ac0000047ab9 */ /* 0x000fe20000000a00 */
[----:B------:R-:W-:Y:S01]  /*0d00*/  LEA.HI.X.SX32 R11, R11, R2, 0x1, P2 ;  /* 0x000000020b0b7211 */ /* 0x000fe200010f0eff */
[----:B------:R-:W-:Y:S01]  /*0d10*/  @!P5 IMAD.MOV.U32 R9, RZ, RZ, 0x7f800000 ;  /* 0x7f800000ff09d424 */ /* 0x000fe200078e00ff */
[C---:B------:R-:W-:Y:S01]  /*0d20*/  LEA R2, P0, R0.reuse, UR4, 0x2 ;  /* 0x0000000400027c11 */ /* 0x040fe2000f8010ff */
[----:B------:R-:W-:Y:S02]  /*0d30*/  @!P4 IMAD.MOV.U32 R7, RZ, RZ, 0x7f800000 ;  /* 0x7f800000ff07c424 */ /* 0x000fe400078e00ff */
[----:B----4-:R-:W-:Y:S01]  /*0d40*/  @!P3 IMAD.MOV.U32 R5, RZ, RZ, 0x7f800000 ;  /* 0x7f800000ff05b424 */ /* 0x010fe200078e00ff */
        /* <DEDUP_REMOVED lines=8> */
.L_x_2586:
        /* <DEDUP_REMOVED lines=22> */
.L_x_2595:
        /* <DEDUP_REMOVED lines=75> */
[C---:B------:R-:W-:Y:S02]  /*13e0*/  IMAD R9, R0.reuse, UR5, R9 ;  /* 0x0000000500097c24 */ /* 0x040fe4000f8e0209 */
[----:B------:R-:W-:Y:S01]  /*13f0*/  IMAD.WIDE.U32 R12, R0, UR4, R10 ;  /* 0x00000004000c7c25 */ /* 0x000fe2000f8e000a */
[----:B------:R-:W-:-:S03]  /*1400*/  MOV R10, R6 ;  /* 0x00000006000a7202 */ /* 0x000fc60000000f00 */
[----:B------:R-:W-:Y:S01]  /*1410*/  IMAD.IADD R21, R7, 0x1, R3 ;  /* 0x0000000107157824 */ /* 0x000fe200078e0203 */
[----:B------:R-:W-:Y:S02]  /*1420*/  IADD3 R11, R13, R9, RZ ;  /* 0x000000090d0b7210 */ /* 0x000fe40007ffe0ff */
[----:B------:R-:W-:Y:S01]  /*1430*/  MOV R4, R12 ;  /* 0x0000000c00047202 */ /* 0x000fe20000000f00 */
[----:B------:R-:W-:Y:S06]  /*1440*/  BRA `(.L_x_2597) ;  /* 0x0000000400407947 */ /* 0x000fec0003800000 */
.L_x_2596:
[----:B------:R-:W1:Y:S01]  /*1450*/  LDC R13, c[0x0][0x278] ;  /* 0x00009e00ff0d7b82 */ /* 0x000e620000000800 */
[----:B------:R-:W-:Y:S02]  /*1460*/  IABS R4, R156 ;  /* 0x0000009c00047213 */ /* 0x000fe40000000000 */
        /* <DEDUP_REMOVED lines=12> */
[----:B------:R-:W-:-:S04]  /*1530*/  IMAD R5, R0, R3, RZ ;  /* 0x0000000300057224 */ /* 0x000fc800078e02ff */
[----:B------:R-:W-:Y:S02]  /*1540*/  IMAD.HI.U32 R5, R7, R5, R6 ;  /* 0x0000000507057227 */ /* 0x000fe400078e0006 */
[----:B------:R-:W1:Y:S04]  /*1550*/  @P4 LDC.64 R6, c[0x0][0x250] ;  /* 0x00009400ff064b82 */ /* 0x000e680000000a00 */
        /* <DEDUP_REMOVED lines=31> */
.L_x_2598:
        /* <DEDUP_REMOVED lines=32> */
.L_x_2597:
[----:B------:R1:W5:Y:S01]  /*1950*/  @P5 LDG.E R7, desc[UR6][R162.64] ;  /* 0x00000006a2075981 */ /* 0x000362000c1e1900 */
[----:B------:R-:W-:Y:S01]  /*1960*/  SHF.R.S32.HI R6, RZ, 0x1f, R127 ;  /* 0x0000001fff067819 */ /* 0x000fe2000001147f */
[----:B------:R-:W-:Y:S01]  /*1970*/  ULDC.64 UR10, c[0x0][0x268] ;  /* 0x00009a00000a7ab9 */ /* 0x000fe20000000a00 */
[----:B------:R-:W-:Y:S01]  /*1980*/  ISETP.NE.AND P0, PT, R202, -0x1, PT ;  /* 0xffffffffca00780c */ /* 0x000fe20003f05270 */
[----:B------:R-:W-:Y:S01]  /*1990*/  ULDC UR5, c[0x0][0x2d0] ;  /* 0x0000b40000057ab9 */ /* 0x000fe20000000800 */
[CC--:B------:R-:W-:Y:S01]  /*19a0*/  LEA.HI R14, R6.reuse, R127.reuse, RZ, 0x4 ;  /* 0x0000007f060e7211 */ /* 0x0c0fe200078f20ff */
[----:B------:R-:W2:Y:S01]  /*19b0*/  LDC R146, c[0x0][0x2e0] ;  /* 0x0000b800ff927b82 */ /* 0x000ea20000000800 */
[----:B------:R-:W-:Y:S01]  /*19c0*/  LEA.HI R2, R6, R127, RZ, 0x3 ;  /* 0x0000007f06027211 */ /* 0x000fe200078f18ff */
[----:B------:R-:W-:Y:S01]  /*19d0*/  IMAD.MOV.U32 R46, RZ, RZ, 0x10 ;  /* 0x00000010ff2e7424 */ /* 0x000fe200078e00ff */
[----:B------:R-:W-:Y:S01]  /*19e0*/  SHF.R.S32.HI R3, RZ, 0x4, R14 ;  /* 0x00000004ff037819 */ /* 0x000fe2000001140e */
[----:B------:R-:W-:Y:S01]  /*19f0*/  IMAD.MOV.U32 R45, RZ, RZ, 0x20 ;  /* 0x00000020ff2d7424 */ /* 0x000fe200078e00ff */
[----:B------:R-:W-:Y:S01]  /*1a00*/  SHF.R.S32.HI R154, RZ, 0x3, R2 ;  /* 0x00000003ff9a7819 */ /* 0x000fe20000011402 */
[----:B------:R-:W-:Y:S01]  /*1a10*/  IMAD.SHL.U32 R200, R166, 0x10, RZ ;  /* 0x00000010a6c87824 */ /* 0x000fe200078e00ff */
[----:B------:R-:W-:Y:S01]  /*1a20*/  LEA.HI R64, R14, R3, RZ, 0x1 ;  /* 0x000000030e407211 */ /* 0x000fe200078f08ff */
[----:B------:R-:W3:Y:S01]  /*1a30*/  LDC.64 R164, c[0x0][0x250] ;  /* 0x00009400ffa47b82 */ /* 0x000ee20000000a00 */
[----:B------:R-:W-:Y:S01]  /*1a40*/  LOP3.LUT R2, R2, 0xfffffff8, RZ, 0xc0, !PT ;  /* 0xfffffff802027812 */ /* 0x000fe200078ec0ff */
[----:B------:R-:W-:Y:S01]  /*1a50*/  IMAD.SHL.U32 R13, R154, 0x40, RZ ;  /* 0x000000409a0d7824 */ /* 0x000fe200078e00ff */
[----:B------:R-:W-:-:S02]  /*1a60*/  LOP3.LUT R64, R64, 0xfffffffe, RZ, 0xc0, !PT ;  /* 0xfffffffe40407812 */ /* 0x000fc400078ec0ff */
[----:B------:R-:W-:Y:S01]  /*1a70*/  LOP3.LUT R14, R14, 0xfffffff0, RZ, 0xc0, !PT ;  /* 0xfffffff00e0e7812 */ /* 0x000fe200078ec0ff */
[----:B------:R-:W-:Y:S01]  /*1a80*/  IMAD.IADD R63, R127, 0x1, -R2 ;  /* 0x000000017f3f7824 */ /* 0x000fe200078e0a02 */
[----:B------:R-:W-:Y:S01]  /*1a90*/  LOP3.LUT R13, R13, 0x1c0, RZ, 0xc0, !PT ;  /* 0x000001c00d0d7812 */ /* 0x000fe200078ec0ff */
[----:B------:R-:W-:Y:S01]  /*1aa0*/  IMAD.IADD R64, R3, 0x1, -R64 ;  /* 0x0000000103407824 */ /* 0x000fe200078e0a40 */
[----:B-----5:R-:W4:Y:S01]  /*1ab0*/  @!P0 LDC.64 R8, c[0x0][0x228] ;  /* 0x00008a00ff088b82 */ /* 0x020f220000000a00 */
[----:B------:R-:W-:Y:S01]  /*1ac0*/  IMAD.SHL.U32 R12, R63, 0x8, RZ ;  /* 0x000000083f0c7824 */ /* 0x000fe200078e00ff */
[----:B------:R-:W-:Y:S01]  /*1ad0*/  SHF.R.U32.HI R150, RZ, 0x3, R13 ;  /* 0x00000003ff967819 */ /* 0x000fe2000001160d */
[----:B------:R-:W-:Y:S01]  /*1ae0*/  IMAD.IADD R19, R127, 0x1, -R14 ;  /* 0x000000017f137824 */ /* 0x000fe200078e0a0e */
[----:B------:R-:W-:Y:S01]  /*1af0*/  SHF.R.S32.HI R68, RZ, 0x1f, R69 ;  /* 0x0000001fff447819 */ /* 0x000fe20000011445 */
[----:B------:R-:W-:Y:S01]  /*1b00*/  IMAD.SHL.U32 R143, R63, 0x4, RZ ;  /* 0x000000043f8f7824 */ /* 0x000fe200078e00ff */
[----:B------:R-:W-:-:S02]  /*1b10*/  LOP3.LUT R23, R13, 0x38, R12, 0xf8, !PT ;  /* 0x000000380d177812 */ /* 0x000fc400078ef80c */
[----:B------:R-:W1:Y:S01]  /*1b20*/  LDC.64 R2, c[0x0][0x240] ;  /* 0x00009000ff027b82 */ /* 0x000e620000000a00 */
[C---:B------:R-:W-:Y:S01]  /*1b30*/  IADD3 R20, P1, R12.reuse, R10, RZ ;  /* 0x0000000a0c147210 */ /* 0x040fe20007f3e0ff */
[----:B------:R-:W-:Y:S01]  /*1b40*/  VIADD R10, R12, 0x40 ;  /* 0x000000400c0a7836 */ /* 0x000fe20000000000 */
[----:B------:R-:W-:Y:S02]  /*1b50*/  SHF.R.S32.HI R13, RZ, 0x1f, R12 ;  /* 0x0000001fff0d7819 */ /* 0x000fe4000001140c */
[----:B------:R-:W-:Y:S01]  /*1b60*/  LOP3.LUT R150, R23, R150, RZ, 0x3c, !PT ;  /* 0x0000009617967212 */ /* 0x000fe200078e3cff */
[----:B------:R-:W-:Y:S01]  /*1b70*/  IMAD R23, R5, UR10, RZ ;  /* 0x0000000a05177c24 */ /* 0x000fe2000f8e02ff */
[----:B------:R-:W-:Y:S01]  /*1b80*/  SHF.R.S32.HI R14, RZ, 0x1f, R19 ;  /* 0x0000001fff0e7819 */ /* 0x000fe20000011413 */
[----:B------:R-:W-:Y:S01]  /*1b90*/  IMAD.X R21, R13, 0x1, R21, P1 ;  /* 0x000000010d157824 */ /* 0x000fe200008e0615 */
[----:B------:R-:W-:Y:S01]  /*1ba0*/  ISETP.GE.AND P1, PT, R10, UR5, PT ;  /* 0x000000050a007c0c */ /* 0x000fe2000bf26270 */
[----:B------:R-:W-:Y:S01]  /*1bb0*/  IMAD R136, R0, UR11, R23 ;  /* 0x0000000b00887c24 */ /* 0x000fe2000f8e0217 */
[----:B------:R-:W-:Y:S01]  /*1bc0*/  LEA.HI R14, R14, R19, RZ, 0x3 ;  /* 0x000000130e0e7211 */ /* 0x000fe200078f18ff */
[----:B------:R-:W-:Y:S01]  /*1bd0*/  IMAD.WIDE.U32 R22, R0, UR10, R20 ;  /* 0x0000000a00167c25 */ /* 0x000fe2000f8e0014 */
[----:B------:R-:W-:Y:S01]  /*1be0*/  SEL R148, RZ, 0xffffffff, P1 ;  /* 0xffffffffff947807 */ /* 0x000fe20000800000 */
[----:B------:R-:W-:Y:S01]  /*1bf0*/  ULDC.64 UR10, c[0x0][0x258] ;  /* 0x00009600000a7ab9 */ /* 0x000fe20000000a00 */
[----:B------:R-:W-:Y:S01]  /*1c00*/  LOP3.LUT R20, R14, 0xfffffff8, RZ, 0xc0, !PT ;  /* 0xfffffff80e147812 */ /* 0x000fe200078ec0ff */
[----:B------:R-:W-:Y:S01]  /*1c10*/  IMAD.IADD R137, R23, 0x1, R136 ;  /* 0x0000000117897824 */ /* 0x000fe200078e0288 */
[----:B------:R-:W-:Y:S01]  /*1c20*/  ISETP.GE.AND P2, PT, R12, UR5, PT ;  /* 0x000000050c007c0c */ /* 0x000fe2000bf46270 */
[----:B------:R-:W-:Y:S01]  /*1c30*/  IMAD.MOV.U32 R136, RZ, RZ, R22 ;  /* 0x000000ffff887224 */ /* 0x000fe200078e0016 */
[----:B------:R-:W-:Y:S01]  /*1c40*/  LEA.HI R21, R6, R127, RZ, 0x6 ;  /* 0x0000007f06157211 */ /* 0x000fe200078f30ff */
[-C--:B----4-:R-:W-:Y:S01]  /*1c50*/  @!P0 IMAD R18, R71, R8.reuse, RZ ;  /* 0x0000000847128224 */ /* 0x090fe200078e02ff */
[----:B------:R-:W-:Y:S01]  /*1c60*/  SHF.R.S32.HI R155, RZ, 0x1f, R154 ;  /* 0x0000001fff9b7819 */ /* 0x000fe2000001149a */
[----:B------:R-:W-:Y:S01]  /*1c70*/  @!P0 IMAD.WIDE.U32 R22, R73, R8, RZ ;  /* 0x0000000849168225 */ /* 0x000fe200078e00ff */
[----:B------:R-:W-:-:S02]  /*1c80*/  LEA.HI R68, R68, R69, RZ, 0x6 ;  /* 0x0000004544447211 */ /* 0x000fc400078f30ff */
[----:B--2---:R-:W-:Y:S01]  /*1c90*/  LEA.HI R146, R146, R146, RZ, 0x1 ;  /* 0x0000009292927211 */ /* 0x004fe200078f08ff */
[----:B-1----:R-:W-:Y:S01]  /*1ca0*/  @P0 IMAD.WIDE.U32 R26, R202, R2, RZ ;  /* 0x00000002ca1a0225 */ /* 0x002fe200078e00ff */
[----:B------:R-:W-:Y:S02]  /*1cb0*/  SHF.R.S32.HI R68, RZ, 0x6, R68 ;  /* 0x00000006ff447819 */ /* 0x000fe40000011444 */
[----:B------:R-:W-:Y:S01]  /*1cc0*/  SHF.R.S32.HI R147, RZ, 0x1, R146 ;  /* 0x00000001ff937819 */ /* 0x000fe20000011492 */
[----:B------:R-:W-:Y:S01]  /*1cd0*/  IMAD.IADD R20, R19, 0x1, -R20 ;  /* 0x0000000113147824 */ /* 0x000fe200078e0a14 */
[----:B------:R-:W-:Y:S01]  /*1ce0*/  SEL R19, RZ, 0x1, P2 ;  /* 0x00000001ff137807 */ /* 0x000fe20001000000 */
[----:B------:R-:W-:Y:S01]  /*1cf0*/  IMAD.SHL.U32 R148, R148, 0x2, RZ ;  /* 0x0000000294947824 */ /* 0x000fe200078e00ff */
[----:B------:R-:W-:Y:S01]  /*1d00*/  VIMNMX R68, RZ, R68, !PT ;  /* 0x00000044ff447248 */ /* 0x000fe20007fe0100 */
[----:B------:R-:W-:Y:S01]  /*1d10*/  @P0 IMAD.MOV.U32 R16, RZ, RZ, R26 ;  /* 0x000000ffff100224 */ /* 0x000fe200078e001a */
[----:B------:R-:W-:Y:S01]  /*1d20*/  SHF.R.S32.HI R157, RZ, 0x1f, R156 ;  /* 0x0000001fff9d7819 */ /* 0x000fe2000001149c */
[----:B------:R-:W-:Y:S01]  /*1d30*/  @!P0 IMAD R18, R73, R9, R18 ;  /* 0x0000000949128224 */ /* 0x000fe200078e0212 */
[----:B------:R-:W-:Y:S01]  /*1d40*/  LOP3.LUT R148, R148, 0x2, R19, 0xe2, !PT ;  /* 0x0000000294947812 */ /* 0x000fe200078ee213 */
[----:B------:R-:W-:Y:S01]  /*1d50*/  @!P0 IMAD.MOV.U32 R16, RZ, RZ, R22 ;  /* 0x000000ffff108224 */ /* 0x000fe200078e0016 */
[----:B------:R-:W-:Y:S01]  /*1d60*/  LOP3.LUT P4, RZ, R20, 0x4, RZ, 0xc0, !PT ;  /* 0x0000000414ff7812 */ /* 0x000fe2000788c0ff */
[----:B------:R-:W-:Y:S01]  /*1d70*/  @P0 IMAD R19, R202, R3, R27 ;  /* 0x00000003ca130224 */ /* 0x000fe200078e021b */
[----:B------:R-:W-:Y:S01]  /*1d80*/  LOP3.LUT P2, RZ, R20, 0x2, RZ, 0xc0, !PT ;  /* 0x0000000214ff7812 */ /* 0x000fe2000784c0ff */
[----:B------:R-:W-:Y:S01]  /*1d90*/  @!P0 IMAD.IADD R19, R23, 0x1, R18 ;  /* 0x0000000117138824 */ /* 0x000fe200078e0212 */
[----:B------:R-:W-:Y:S01]  /*1da0*/  IADD3 R18, P0, R12, R16, RZ ;  /* 0x000000100c127210 */ /* 0x000fe20007f1e0ff */
[----:B------:R-:W-:Y:S01]  /*1db0*/  IMAD.SHL.U32 R21, R21, 0x8, RZ ;  /* 0x0000000815157824 */ /* 0x000fe200078e00ff */
[----:B------:R-:W-:Y:S01]  /*1dc0*/  SHF.L.U64.HI R199, R166, 0x4, R167 ;  /* 0x00000004a6c77819 */ /* 0x000fe200000102a7 */
[----:B------:R-:W-:Y:S01]  /*1dd0*/  IMAD.SHL.U32 R8, R20, 0x40, RZ ;  /* 0x0000004014087824 */ /* 0x000fe200078e00ff */
[----:B---3--:R-:W-:Y:S01]  /*1de0*/  SHF.L.U64.HI R197, R164, 0x4, R165 ;  /* 0x00000004a4c57819 */ /* 0x008fe200000102a5 */
[----:B------:R-:W-:Y:S01]  /*1df0*/  IMAD.X R19, R13, 0x1, R19, P0 ;  /* 0x000000010d137824 */ /* 0x000fe200000e0613 */
[----:B------:R-:W-:Y:S01]  /*1e00*/  IADD3 R17, P0, R154, R17, RZ ;  /* 0x000000119a117210 */ /* 0x000fe20007f1e0ff */
[----:B------:R-:W-:Y:S01]  /*1e10*/  IMAD.WIDE R24, R25, 0x40, R154 ;  /* 0x0000004019187825 */ /* 0x000fe200078e029a */
[----:B------:R-:W-:-:S02]  /*1e20*/  LOP3.LUT R150, R150, 0xfffffe00, R21, 0xf8, !PT ;  /* 0xfffffe0096967812 */ /* 0x000fc400078ef815 */
[----:B------:R-:W-:Y:S01]  /*1e30*/  LOP3.LUT R8, R8, 0x1c0, RZ, 0xc0, !PT ;  /* 0x000001c008087812 */ /* 0x000fe200078ec0ff */
[----:B------:R-:W-:Y:S01]  /*1e40*/  IMAD.SHL.U32 R21, R64, 0x8, RZ ;  /* 0x0000000840157824 */ /* 0x000fe200078e00ff */
[----:B------:R-:W-:Y:S01]  /*1e50*/  SEL R46, R46, 0xfffffff0, !P2 ;  /* 0xfffffff02e2e7807 */ /* 0x000fe20005000000 */
[----:B------:R-:W-:Y:S01]  /*1e60*/  IMAD.X R15, R155, 0x1, R15, P0 ;  /* 0x000000019b0f7824 */ /* 0x000fe200000e060f */
[----:B------:R-:W-:Y:S01]  /*1e70*/  IADD3 R152, P0, R12, R4, RZ ;  /* 0x000000040c987210 */ /* 0x000fe20007f1e0ff */
[-C--:B------:R-:W-:Y:S01]  /*1e80*/  IMAD.WIDE.U32 R158, R24, R2.reuse, R18 ;  /* 0x00000002189e7225 */ /* 0x080fe200078e0012 */
[----:B------:R-:W-:Y:S02]  /*1e90*/  LOP3.LUT R21, R8, 0x8, R21, 0xf8, !PT ;  /* 0x0000000808157812 */ /* 0x000fe400078ef815 */
[----:B------:R-:W-:Y:S01]  /*1ea0*/  SHF.R.U32.HI R16, RZ, 0x3, R8 ;  /* 0x00000003ff107819 */ /* 0x000fe20000011608 */
[----:B------:R-:W-:Y:S01]  /*1eb0*/  IMAD R8, R25, R2, RZ ;  /* 0x0000000219087224 */ /* 0x000fe200078e02ff */
[----:B------:R-:W-:Y:S01]  /*1ec0*/  SEL R45, R45, 0xffffffe0, !P4 ;  /* 0xffffffe02d2d7807 */ /* 0x000fe20006000000 */
[----:B------:R-:W-:Y:S01]  /*1ed0*/  IMAD.X R153, R13, 0x1, R11, P0 ;  /* 0x000000010d997824 */ /* 0x000fe200000e060b */
[----:B------:R-:W-:Y:S01]  /*1ee0*/  ISETP.GT.AND P0, PT, R135, R68, PT ;  /* 0x000000448700720c */ /* 0x000fe20003f04270 */
[----:B------:R-:W-:Y:S01]  /*1ef0*/  IMAD R2, R15, R164, RZ ;  /* 0x000000a40f027224 */ /* 0x000fe200078e02ff */
[----:B------:R-:W-:Y:S01]  /*1f00*/  LOP3.LUT R16, R21, R16, RZ, 0x3c, !PT ;  /* 0x0000001015107212 */ /* 0x000fe200078e3cff */
[----:B------:R-:W-:-:S02]  /*1f10*/  VIADD R9, R12, 0x80 ;  /* 0x000000800c097836 */ /* 0x000fc40000000000 */
[----:B------:R-:W-:Y:S02]  /*1f20*/  IMAD R8, R24, R3, R8 ;  /* 0x0000000318087224 */ /* 0x000fe400078e0208 */
[----:B------:R-:W-:Y:S01]  /*1f30*/  IMAD R3, R17, R165, R2 ;  /* 0x000000a511037224 */ /* 0x000fe200078e0202 */
[----:B------:R-:W-:Y:S01]  /*1f40*/  LEA.HI R2, R6, R127, RZ, 0x5 ;  /* 0x0000007f06027211 */ /* 0x000fe200078f28ff */
[----:B------:R-:W-:Y:S01]  /*1f50*/  IMAD R144, R154, R147, R143 ;  /* 0x000000939a907224 */ /* 0x000fe200078e028f */
[----:B------:R-:W-:Y:S01]  /*1f60*/  ISETP.GE.AND P1, PT, R9, UR5, PT ;  /* 0x0000000509007c0c */ /* 0x000fe2000bf26270 */
[----:B------:R-:W-:Y:S01]  /*1f70*/  IMAD.IADD R159, R159, 0x1, R8 ;  /* 0x000000019f9f7824 */ /* 0x000fe200078e0208 */
[----:B------:R-:W-:Y:S01]  /*1f80*/  SHF.R.S32.HI R60, RZ, 0x5, R2 ;  /* 0x00000005ff3c7819 */ /* 0x000fe20000011402 */
[----:B------:R-:W-:Y:S01]  /*1f90*/  IMAD R161, R157, UR10, RZ ;  /* 0x0000000a9da17c24 */ /* 0x000fe2000f8e02ff */
[----:B------:R-:W-:Y:S01]  /*1fa0*/  LOP3.LUT R2, R2, 0xffffffe0, RZ, 0xc0, !PT ;  /* 0xffffffe002027812 */ /* 0x000fe200078ec0ff */
[----:B------:R-:W-:Y:S01]  /*1fb0*/  IMAD R151, R155, R166, RZ ;  /* 0x000000a69b977224 */ /* 0x000fe200078e02ff */
[----:B------:R-:W-:Y:S01]  /*1fc0*/  SEL R23, RZ, 0x4, P1 ;  /* 0x00000004ff177807 */ /* 0x000fe20000800000 */
[----:B------:R-:W-:Y:S01]  /*1fd0*/  IMAD.SHL.U32 R47, R14, 0x40, RZ ;  /* 0x000000400e2f7824 */ /* 0x000fe200078e00ff */
[--C-:B------:R-:W-:Y:S01]  /*1fe0*/  SHF.R.S32.HI R126, RZ, 0x1f, R144.reuse ;  /* 0x0000001fff7e7819 */ /* 0x100fe20000011490 */
[----:B------:R-:W-:Y:S01]  /*1ff0*/  IMAD.IADD R143, R143, 0x1, R144 ;  /* 0x000000018f8f7824 */ /* 0x000fe200078e0290 */
[----:B------:R-:W-:Y:S01]  /*2000*/  LOP3.LUT R148, R148, R23, RZ, 0xfc, !PT ;  /* 0x0000001794947212 */ /* 0x000fe200078efcff */
[----:B------:R-:W-:Y:S01]  /*2010*/  IMAD.WIDE.U32 R136, R17, R164, R136 ;  /* 0x000000a411887225 */ /* 0x000fe200078e0088 */
[----:B------:R-:W-:-:S02]  /*2020*/  LOP3.LUT R47, R16, 0xfffffe00, R47, 0xf8, !PT ;  /* 0xfffffe00102f7812 */ /* 0x000fc400078ef82f */
[----:B------:R-:W-:Y:S01]  /*2030*/  SHF.R.S32.HI R125, RZ, 0x1f, R143 ;  /* 0x0000001fff7d7819 */ /* 0x000fe2000001148f */
[C---:B------:R-:W-:Y:S02]  /*2040*/  IMAD R161, R156.reuse, UR11, R161 ;  /* 0x0000000b9ca17c24 */ /* 0x040fe4000f8e02a1 */
[----:B------:R-:W-:-:S04]  /*2050*/  IMAD.WIDE.U32 R158, R156, UR10, R158 ;  /* 0x0000000a9c9e7c25 */ /* 0x000fc8000f8e009e */
        /* <DEDUP_REMOVED lines=22> */
[----:B------:R-:W-:Y:S01]  /*21c0*/  LOP3.LUT R139, R148, 0xffff, RZ, 0xc0, !PT ;  /* 0x0000ffff948b7812 */ /* 0x000fe200078ec0ff */
[C---:B------:R-:W-:Y:S01]  /*21d0*/  IMAD R4, R73.reuse, UR11, R4 ;  /* 0x0000000b49047c24 */ /* 0x040fe2000f8e0204 */
[----:B------:R-:W-:Y:S01]  /*21e0*/  ULDC.64 UR10, c[0x0][0x340] ;  /* 0x0000d000000a7ab9 */ /* 0x000fe20000000a00 */
[----:B------:R-:W-:Y:S01]  /*21f0*/  IMAD.WIDE.U32 R16, R73, UR12, R12 ;  /* 0x0000000c49107c25 */ /* 0x000fe2000f8e000c */
        /* <DEDUP_REMOVED lines=9> */
[CC--:B-1----:R-:W-:Y:S01]  /*2290*/  IMAD R4, R11.reuse, R2.reuse, RZ ;  /* 0x000000020b047224 */ /* 0x0c2fe200078e02ff */
[----:B------:R-:W-:Y:S01]  /*22a0*/  SHF.L.U64.HI R70, R2, 0x4, R3 ;  /* 0x0000000402467819 */ /* 0x000fe20000010203 */
[----:B------:R-:W-:Y:S01]  /*22b0*/  IMAD R15, R11, UR10, RZ ;  /* 0x0000000a0b0f7c24 */ /* 0x000fe2000f8e02ff */
[C---:B------:R-:W-:Y:S01]  /*22c0*/  LOP3.LUT R141, R139.reuse, 0x2, RZ, 0xc0, !PT ;  /* 0x000000028b8d7812 */ /* 0x040fe200078ec0ff */
[----:B------:R-:W-:Y:S01]  /*22d0*/  IMAD.WIDE.U32 R18, R8, R2, R18 ;  /* 0x0000000208127225 */ /* 0x000fe200078e0012 */
[----:B------:R-:W-:Y:S01]  /*22e0*/  SHF.L.U64.HI R72, R2, 0x5, R3 ;  /* 0x0000000502487819 */ /* 0x000fe20000010203 */
[----:B------:R-:W-:Y:S01]  /*22f0*/  USHF.L.U64.HI UR21, UR22, 0x1, UR21 ;  /* 0x0000000116157899 */ /* 0x000fe20008010215 */
[----:B------:R-:W-:Y:S01]  /*2300*/  IADD3 R65, R154, 0x30, RZ ;  /* 0x000000309a417810 */ /* 0x000fe20007ffe0ff */
[C---:B------:R-:W-:Y:S01]  /*2310*/  IMAD R4, R8.reuse, R3, R4 ;  /* 0x0000000308047224 */ /* 0x040fe200078e0204 */
[----:B------:R-:W-:Y:S01]  /*2320*/  MOV R6, R18 ;  /* 0x0000001200067202 */ /* 0x000fe20000000f00 */
[C---:B------:R-:W-:Y:S01]  /*2330*/  IMAD R15, R8.reuse, UR11, R15 ;  /* 0x0000000b080f7c24 */ /* 0x040fe2000f8e020f */
[----:B------:R-:W-:Y:S01]  /*2340*/  SHF.R.S32.HI R124, RZ, 0x1f, R145 ;  /* 0x0000001fff7c7819 */ /* 0x000fe20000011491 */
[----:B------:R-:W-:Y:S01]  /*2350*/  IMAD.WIDE.U32 R16, R8, UR10, R16 ;  /* 0x0000000a08107c25 */ /* 0x000fe2000f8e0010 */
[----:B------:R-:W-:Y:S01]  /*2360*/  LOP3.LUT R139, R139, 0x4, RZ, 0xc0, !PT ;  /* 0x000000048b8b7812 */ /* 0x000fe200078ec0ff */
[----:B------:R-:W-:Y:S01]  /*2370*/  ULDC.U8 UR25, c[0x0][0x3c3] ;  /* 0x0000f0c000197ab9 */ /* 0x000fe20000000000 */
[----:B------:R-:W-:Y:S01]  /*2380*/  ULDC UR24, c[0x0][0x2e0] ;  /* 0x0000b80000187ab9 */ /* 0x000fe20000000800 */
[----:B------:R-:W-:Y:S01]  /*2390*/  IMAD.IADD R48, R7, 0x1, R48 ;  /* 0x0000000107307824 */ /* 0x000fe200078e0230 */
[----:B------:R-:W-:Y:S01]  /*23a0*/  ULDC UR23, c[0x0][0x2e0] ;  /* 0x0000b80000177ab9 */ /* 0x000fe20000000800 */
[----:B------:R-:W-:Y:S01]  /*23b0*/  IMAD.IADD R7, R19, 0x1, R4 ;  /* 0x0000000113077824 */ /* 0x000fe200078e0204 */
[----:B------:R-:W-:Y:S01]  /*23c0*/  ULDC.64 UR16, c[0x0][0x250] ;  /* 0x0000940000107ab9 */ /* 0x000fe20000000a00 */
[----:B------:R-:W-:Y:S01]  /*23d0*/  IMAD R111, R5, UR12, RZ ;  /* 0x0000000c056f7c24 */ /* 0x000fe2000f8e02ff */
[----:B------:R-:W-:Y:S01]  /*23e0*/  USHF.L.U32 UR22, UR22, 0x1, URZ ;  /* 0x0000000116167899 */ /* 0x000fe2000800063f */
[----:B------:R-:W-:-:S02]  /*23f0*/  IMAD.IADD R17, R17, 0x1, R15 ;  /* 0x0000000111117824 */ /* 0x000fc400078e020f */
[----:B------:R-:W-:Y:S02]  /*2400*/  IMAD R109, R5, UR14, RZ ;  /* 0x0000000e056d7c24 */ /* 0x000fe4000f8e02ff */
[C---:B------:R-:W-:Y:S02]  /*2410*/  IMAD R111, R0.reuse, UR13, R111 ;  /* 0x0000000d006f7c24 */ /* 0x040fe4000f8e026f */
[----:B------:R-:W-:Y:S01]  /*2420*/  IMAD.WIDE.U32 R6, R0, UR12, R6 ;  /* 0x0000000c00067c25 */ /* 0x000fe2000f8e0006 */
[----:B------:R-:W-:-:S03]  /*2430*/  ULDC.64 UR12, c[0x0][0x318] ;  /* 0x0000c600000c7ab9 */ /* 0x000fc60000000a00 */
[----:B------:R-:W-:Y:S01]  /*2440*/  IMAD R48, R147, R48, RZ ;  /* 0x0000003093307224 */ /* 0x000fe200078e02ff */
[----:B------:R-:W-:Y:S01]  /*2450*/  LEA R110, P0, R6, UR12, 0x1 ;  /* 0x0000000c066e7c11 */ /* 0x000fe2000f8008ff */
[C---:B------:R-:W-:Y:S02]  /*2460*/  IMAD R109, R0.reuse, UR15, R109 ;  /* 0x0000000f006d7c24 */ /* 0x040fe4000f8e026d */
[----:B------:R-:W-:Y:S01]  /*2470*/  IMAD.WIDE.U32 R4, R0, UR14, R16 ;  /* 0x0000000e00047c25 */ /* 0x000fe2000f8e0010 */
[----:B------:R-:W-:Y:S01]  /*2480*/  ULDC.64 UR14, c[0x0][0x320] ;  /* 0x0000c800000e7ab9 */ /* 0x000fe20000000a00 */
[-C--:B------:R-:W-:Y:S02]  /*2490*/  IADD3 R114, P2, R143, R48.reuse, RZ ;  /* 0x000000308f727210 */ /* 0x080fe40007f5e0ff */
[----:B------:R-:W-:Y:S01]  /*24a0*/  IMAD.IADD R111, R7, 0x1, R111 ;  /* 0x00000001076f7824 */ /* 0x000fe200078e026f */
[----:B------:R-:W-:Y:S01]  /*24b0*/  SHF.R.S32.HI R7, RZ, 0x1f, R48 ;  /* 0x0000001fff077819 */ /* 0x000fe20000011430 */
[----:B------:R-:W-:Y:S01]  /*24c0*/  IMAD.IADD R109, R5, 0x1, R109 ;  /* 0x00000001056d7824 */ /* 0x000fe200078e026d */
[----:B------:R-:W-:Y:S01]  /*24d0*/  IADD3 R48, P4, R144, R48, RZ ;  /* 0x0000003090307210 */ /* 0x000fe20007f9e0ff */
[----:B------:R-:W-:Y:S01]  /*24e0*/  IMAD.SHL.U32 R75, R2, 0x10, RZ ;  /* 0x00000010024b7824 */ /* 0x000fe200078e00ff */
        /* <DEDUP_REMOVED lines=14> */
[C---:B------:R-:W-:Y:S01]  /*25d0*/  VIADD R132, R145.reuse, 0x80 ;  /* 0x0000008091847836 */ /* 0x040fe20000000000 */
[----:B------:R-:W-:Y:S01]  /*25e0*/  SHF.L.U32 R48, R48, 0x1, RZ ;  /* 0x0000000130307819 */ /* 0x000fe200000006ff */
[----:B------:R-:W-:Y:S01]  /*25f0*/  VIADD R133, R145, 0x40 ;  /* 0x0000004091857836 */ /* 0x000fe20000000000 */
[----:B------:R-:W-:Y:S01]  /*2600*/  LEA.HI.X R105, R152, UR13, R151, 0x1, P1 ;  /* 0x0000000d98697c11 */ /* 0x000fe200088f0c97 */
[----:B------:R-:W-:Y:S01]  /*2610*/  ULDC.64 UR12, c[0x0][0x360] ;  /* 0x0000d800000c7ab9 */ /* 0x000fe20000000a00 */
[----:B------:R-:W-:Y:S01]  /*2620*/  LEA.HI.X R107, R136, UR11, R134, 0x1, P0 ;  /* 0x0000000b886b7c11 */ /* 0x000fe200080f0c86 */
[----:B------:R-:W-:Y:S01]  /*2630*/  ULDC.64 UR10, c[0x0][0x358] ;  /* 0x0000d600000a7ab9 */ /* 0x000fe20000000a00 */
[C---:B------:R-:W-:Y:S01]  /*2640*/  IADD3 R16, P1, R48.reuse, UR12, RZ ;  /* 0x0000000c30107c10 */ /* 0x040fe2000ff3e0ff */
[----:B------:R-:W-:Y:S01]  /*2650*/  IMAD.SHL.U32 R100, R165, 0x20, RZ ;  /* 0x00000020a5647824 */ /* 0x000fe200078e00ff */
[----:B------:R-:W-:Y:S01]  /*2660*/  IADD3 R48, P0, R48, UR10, RZ ;  /* 0x0000000a30307c10 */ /* 0x000fe2000ff1e0ff */
[----:B------:R-:W-:Y:S01]  /*2670*/  IMAD.WIDE.U32 R14, R164, 0x20, RZ ;  /* 0x00000020a40e7825 */ /* 0x000fe200078e00ff */
[C---:B------:R-:W-:Y:S01]  /*2680*/  IADD3.X R17, R0.reuse, UR13, RZ, P1, !PT ;  /* 0x0000000d00117c10 */ /* 0x040fe20008ffe4ff */
[----:B------:R-:W-:Y:S01]  /*2690*/  USHF.L.U64.HI UR26, UR20, 0x1, UR15 ;  /* 0x00000001141a7899 */ /* 0x000fe2000801020f */
[----:B------:R-:W-:Y:S01]  /*26a0*/  IADD3.X R49, R0, UR11, RZ, P0, !PT ;  /* 0x0000000b00317c10 */ /* 0x000fe200087fe4ff */
[----:B------:R-:W-:Y:S01]  /*26b0*/  IMAD.IADD R131, R145, 0x1, R133 ;  /* 0x0000000191837824 */ /* 0x000fe200078e0285 */
[C---:B------:R-:W-:Y:S01]  /*26c0*/  IADD3 R91, P0, R200.reuse, 0x80, RZ ;  /* 0x00000080c85b7810 */ /* 0x040fe20007f1e0ff */
[----:B------:R-:W-:Y:S01]  /*26d0*/  IMAD.SHL.U32 R5, R167, 0x20, RZ ;  /* 0x00000020a7057824 */ /* 0x000fe200078e00ff */
[----:B------:R-:W-:Y:S01]  /*26e0*/  IADD3 R83, P1, R200, 0x40, RZ ;  /* 0x00000040c8537810 */ /* 0x000fe20007f3e0ff */
[----:B------:R-:W-:Y:S01]  /*26f0*/  IMAD.IADD R100, R15, 0x1, R100 ;  /* 0x000000010f647824 */ /* 0x000fe200078e0264 */
[----:B------:R-:W-:Y:S01]  /*2700*/  IADD3 R112, P4, R114, UR12, RZ ;  /* 0x0000000c72707c10 */ /* 0x000fe2000ff9e0ff */
[--C-:B------:R-:W-:Y:S01]  /*2710*/  IMAD.X R88, RZ, RZ, R199.reuse, P0 ;  /* 0x000000ffff587224 */ /* 0x100fe200000e06c7 */
[----:B------:R-:W-:Y:S01]  /*2720*/  IADD3 R93, P0, R200, R91, RZ ;  /* 0x0000005bc85d7210 */ /* 0x000fe20007f1e0ff */
[----:B------:R-:W-:Y:S01]  /*2730*/  IMAD.X R80, RZ, RZ, R199, P1 ;  /* 0x000000ffff507224 */ /* 0x000fe200008e06c7 */
[----:B------:R-:W-:Y:S01]  /*2740*/  IADD3 R114, P2, R114, UR10, RZ ;  /* 0x0000000a72727c10 */ /* 0x000fe2000ff5e0ff */
[----:B------:R-:W-:Y:S01]  /*2750*/  IMAD.WIDE.U32 R166, R166, 0x20, RZ ;  /* 0x00000020a6a67825 */ /* 0x000fe200078e00ff */
[C---:B------:R-:W-:Y:S01]  /*2760*/  IADD3 R85, P1, R200.reuse, R83, RZ ;  /* 0x00000053c8557210 */ /* 0x040fe20007f3e0ff */
[----:B------:R-:W-:Y:S01]  /*2770*/  UIADD3 UR28, UR19, UR14, URZ ;  /* 0x0000000e131c7290 */ /* 0x000fe2000fffe03f */
[----:B------:R-:W-:Y:S01]  /*2780*/  IADD3.X R113, R115, UR13, RZ, P4, !PT ;  /* 0x0000000d73717c10 */ /* 0x000fe2000a7fe4ff */
[----:B------:R-:W-:Y:S01]  /*2790*/  IMAD.X R90, R199, 0x1, R88, P0 ;  /* 0x00000001c75a7824 */ /* 0x000fe200000e0658 */
[----:B------:R-:W-:Y:S01]  /*27a0*/  IADD3.X R115, R115, UR11, RZ, P2, !PT ;  /* 0x0000000b73737c10 */ /* 0x000fe200097fe4ff */
[----:B------:R-:W-:Y:S01]  /*27b0*/  IMAD.X R82, R199, 0x1, R80, P1 ;  /* 0x00000001c7527824 */ /* 0x000fe200008e0650 */
[C---:B------:R-:W-:Y:S01]  /*27c0*/  IADD3 R101, P0, R200.reuse, R93, RZ ;  /* 0x0000005dc8657210 */ /* 0x040fe20007f1e0ff */
[----:B------:R-:W-:Y:S01]  /*27d0*/  IMAD R103, R165, 0x60, RZ ;  /* 0x00000060a5677824 */ /* 0x000fe200078e02ff */
[----:B------:R-:W-:Y:S01]  /*27e0*/  IADD3 R84, P2, R75, 0x80, RZ ;  /* 0x000000804b547810 */ /* 0x000fe20007f5e0ff */
[----:B------:R-:W-:Y:S01]  /*27f0*/  IMAD.SHL.U32 R140, R147, 0x20, RZ ;  /* 0x00000020938c7824 */ /* 0x000fe200078e00ff */
[----:B------:R-:W-:Y:S01]  /*2800*/  IADD3 R97, P1, R200, R85, RZ ;  /* 0x00000055c8617210 */ /* 0x000fe20007f3e0ff */
[----:B------:R-:W-:Y:S01]  /*2810*/  IMAD.X R98, R199, 0x1, R90, P0 ;  /* 0x00000001c7627824 */ /* 0x000fe200000e065a */
[----:B------:R-:W-:Y:S01]  /*2820*/  IADD3 R76, P4, R75, 0x40, RZ ;  /* 0x000000404b4c7810 */ /* 0x000fe20007f9e0ff */
[--C-:B------:R-:W-:Y:S01]  /*2830*/  IMAD.X R87, RZ, RZ, R70.reuse, P2 ;  /* 0x000000ffff577224 */ /* 0x100fe200010e0646 */
[----:B------:R-:W-:Y:S01]  /*2840*/  IADD3 R130, R145, R132, RZ ;  /* 0x0000008491827210 */ /* 0x000fe20007ffe0ff */
[----:B------:R-:W-:Y:S01]  /*2850*/  IMAD R138, R147, 0x30, RZ ;  /* 0x00000030938a7824 */ /* 0x000fe200078e02ff */
[----:B------:R-:W-:Y:S01]  /*2860*/  IADD3.X R94, R199, R82, RZ, P1, !PT ;  /* 0x00000052c75e7210 */ /* 0x000fe20000ffe4ff */
[----:B------:R-:W-:Y:S01]  /*2870*/  IMAD.X R79, RZ, RZ, R70, P4 ;  /* 0x000000ffff4f7224 */ /* 0x000fe200020e0646 */
[-C--:B------:R-:W-:Y:S01]  /*2880*/  IADD3 R78, P1, R76, R75.reuse, RZ ;  /* 0x0000004b4c4e7210 */ /* 0x080fe20007f3e0ff */
[C---:B------:R-:W-:Y:S01]  /*2890*/  IMAD.IADD R129, R145.reuse, 0x1, R131 ;  /* 0x0000000191817824 */ /* 0x040fe200078e0283 */
[-C--:B------:R-:W-:Y:S01]  /*28a0*/  IADD3 R86, P0, R84, R75.reuse, RZ ;  /* 0x0000004b54567210 */ /* 0x080fe20007f1e0ff */
[----:B------:R-:W-:Y:S01]  /*28b0*/  IMAD.IADD R128, R145, 0x1, R130 ;  /* 0x0000000191807824 */ /* 0x000fe200078e0282 */
[-C--:B------:R-:W-:Y:S01]  /*28c0*/  IADD3 R95, P4, R78, R75.reuse, RZ ;  /* 0x0000004b4e5f7210 */ /* 0x080fe20007f9e0ff */
[----:B------:R-:W-:Y:S01]  /*28d0*/  IMAD.WIDE.U32 R164, R164, 0x60, RZ ;  /* 0x00000060a4a47825 */ /* 0x000fe200078e00ff */
[----:B------:R-:W-:Y:S01]  /*28e0*/  IADD3 R99, P2, R86, R75, RZ ;  /* 0x0000004b56637210 */ /* 0x000fe20007f5e0ff */
[----:B------:R-:W-:Y:S01]  /*28f0*/  ULDC.64 UR10, c[0x0][0x248] ;  /* 0x00009200000a7ab9 */ /* 0x000fe20000000a00 */
[----:B------:R-:W-:Y:S01]  /*2900*/  IADD3.X R89, R87, R70, RZ, P0, !PT ;  /* 0x0000004657597210 */ /* 0x000fe200007fe4ff */
[----:B------:R-:W-:Y:S01]  /*2910*/  IMAD.X R81, R79, 0x1, R70, P1 ;  /* 0x000000014f517824 */ /* 0x000fe200008e0646 */
[----:B------:R-:W-:Y:S01]  /*2920*/  SHF.L.U32 R102, R14, 0x1, RZ ;  /* 0x000000010e667819 */ /* 0x000fe200000006ff */
[----:B------:R-:W-:Y:S01]  /*2930*/  IMAD.SHL.U32 R77, R2, 0x20, RZ ;  /* 0x00000020024d7824 */ /* 0x000fe200078e00ff */
        /* <DEDUP_REMOVED lines=11> */
[----:B------:R-:W-:Y:S01]  /*29f0*/  IMAD.X R96, R89, 0x1, R70, P2 ;  /* 0x0000000159607824 */ /* 0x000fe200010e0646 */
[----:B------:R-:W-:Y:S01]  /*2a00*/  SHF.R.S32.HI R119, RZ, 0x1f, R131 ;  /* 0x0000001fff777819 */ /* 0x000fe20000011483 */
[----:B------:R-:W-:Y:S01]  /*2a10*/  USHF.L.U32 UR20, UR20, 0x1, URZ ;  /* 0x0000000114147899 */ /* 0x000fe2000800063f */
[----:B------:R-:W-:Y:S01]  /*2a20*/  SHF.R.S32.HI R118, RZ, 0x1f, R130 ;  /* 0x0000001fff767819 */ /* 0x000fe20000011482 */
[----:B------:R-:W-:Y:S01]  /*2a30*/  ULDC.64 UR12, c[0x0][0x230] ;  /* 0x00008c00000c7ab9 */ /* 0x000fe20000000a00 */
[----:B------:R-:W-:Y:S01]  /*2a40*/  SHF.R.S32.HI R117, RZ, 0x1f, R129 ;  /* 0x0000001fff757819 */ /* 0x000fe20000011481 */
[----:B------:R-:W-:Y:S01]  /*2a50*/  ULDC.64 UR14, c[0x0][0x238] ;  /* 0x00008e00000e7ab9 */ /* 0x000fe20000000a00 */
[----:B------:R-:W-:-:S07]  /*2a60*/  SHF.R.S32.HI R116, RZ, 0x1f, R128 ;  /* 0x0000001fff747819 */ /* 0x000fce0000011480 */
.L_x_2692:
        /* <DEDUP_REMOVED lines=21> */
.L_x_2601:
[----:B------:R-:W-:Y:S05]  /*2bc0*/  BSYNC B0 ;  /* 0x0000000000007941 */ /* 0x000fea0003800000 */
.L_x_2600:
        /* <DEDUP_REMOVED lines=15> */
.L_x_2603:
[----:B------:R-:W-:Y:S05]  /*2cc0*/  BSYNC B0 ;  /* 0x0000000000007941 */ /* 0x000fea0003800000 */
.L_x_2602:
        /* <DEDUP_REMOVED lines=18> */
.L_x_2605:
[----:B------:R-:W-:Y:S05]  /*2df0*/  BSYNC B0 ;  /* 0x0000000000007941 */ /* 0x000fea0003800000 */
.L_x_2604:
        /* <DEDUP_REMOVED lines=17> */
.L_x_2607:
[----:B------:R-:W-:Y:S05]  /*2f10*/  BSYNC B0 ;  /* 0x0000000000007941 */ /* 0x000fea0003800000 */
.L_x_2606:
        /* <DEDUP_REMOVED lines=64> */
.L_x_2613:
[----:B------:R-:W-:Y:S05]  /*3320*/  BSYNC B0 ;  /* 0x0000000000007941 */ /* 0x000fea0003800000 */
.L_x_2612:
        /* <DEDUP_REMOVED lines=52> */
.L_x_2615:
[----:B------:R-:W-:Y:S05]  /*3670*/  BSYNC B0 ;  /* 0x0000000000007941 */ /* 0x000fea0003800000 */
.L_x_2614:
        /* <DEDUP_REMOVED lines=51> */
.L_x_2611:
[----:B------:R-:W-:Y:S05]  /*39b0*/  BSYNC B1 ;  /* 0x0000000000017941 */ /* 0x000fea0003800000 */
.L_x_2610:
        /* <DEDUP_REMOVED lines=70> */
.L_x_2619:
[----:B------:R-:W-:Y:S05]  /*3e20*/  BSYNC B0 ;  /* 0x0000000000007941 */ /* 0x000fea0003800000 */
.L_x_2618:
        /* <DEDUP_REMOVED lines=55> */
.L_x_2621:
[----:B------:R-:W-:Y:S05]  /*41a0*/  BSYNC B0 ;  /* 0x0000000000007941 */ /* 0x000fea0003800000 */
.L_x_2620:
        /* <DEDUP_REMOVED lines=54> */
.L_x_2617:
[----:B------:R-:W-:Y:S05]  /*4510*/  BSYNC B1 ;  /* 0x0000000000017941 */ /* 0x000fea0003800000 */
.L_x_2616:
        /* <DEDUP_REMOVED lines=70> */
.L_x_2625:
[----:B------:R-:W-:Y:S05]  /*4980*/  BSYNC B0 ;  /* 0x0000000000007941 */ /* 0x000fea0003800000 */
.L_x_2624:
        /* <DEDUP_REMOVED lines=55> */
.L_x_2627:
[----:B------:R-:W-:Y:S05]  /*4d00*/  BSYNC B0 ;  /* 0x0000000000007941 */ /* 0x000fea0003800000 */
.L_x_2626:
        /* <DEDUP_REMOVED lines=54> */
.L_x_2623:
[----:B------:R-:W-:Y:S05]  /*5070*/  BSYNC B1 ;  /* 0x0000000000017941 */ /* 0x000fea0003800000 */
.L_x_2622:
        /* <DEDUP_REMOVED lines=75> */
.L_x_2631:
[----:B------:R-:W-:Y:S05]  /*5530*/  BSYNC B0 ;  /* 0x0000000000007941 */ /* 0x000fea0003800000 */
.L_x_2630:
[----:B------:R-:W-:Y:S04]  /*5540*/  BSSY B0, `(.L_x_2632) ;  /* 0x0000037000007945 */ /* 0x000fe80003800000 */
[----:B------:R-:W-:Y:S05]  /*5550*/  @P2 BRA `(.L_x_2633) ;  /* 0x0000000000d42947 */ /* 0x000fea0003800000 */
[C---:B------:R-:W-:Y:S02]  /*5560*/  LEA R36, P2, R95.reuse, R110, 0x1 ;  /* 0x0000006e5f247211 */ /* 0x040fe400078408ff */
        /* <DEDUP_REMOVED lines=52> */
.L_x_2633:
[----:B------:R-:W-:Y:S05]  /*58b0*/  BSYNC B0 ;  /* 0x0000000000007941 */ /* 0x000fea0003800000 */
.L_x_2632:
[----:B------:R-:W-:Y:S05]  /*58c0*/  @P1 BRA `(.L_x_2629) ;  /* 0x0000000000d41947 */ /* 0x000fea0003800000 */
[----:B------:R-:W-:Y:S02]  /*58d0*/  LEA R36, P1, R99, R110, 0x1 ;  /* 0x0000006e63247211 */ /* 0x000fe400078208ff */
        /* <DEDUP_REMOVED lines=52> */
.L_x_2629:
[----:B------:R-:W-:Y:S05]  /*5c20*/  BSYNC B1 ;  /* 0x0000000000017941 */ /* 0x000fea0003800000 */
.L_x_2628:
        /* <DEDUP_REMOVED lines=8> */
.L_x_2609:
        /* <DEDUP_REMOVED lines=96> */
.L_x_2640:
[----:B------:R-:W-:Y:S05]  /*62b0*/  BSYNC B0 ;  /* 0x0000000000007941 */ /* 0x000fea0003800000 */
.L_x_2639:
[----:B-----5:R4:W-:Y:S02]  /*62c0*/  STG.E.128 desc[UR6][R104.64], R52 ;  /* 0x0000003468007986 */ /* 0x0209e4000c101d06 */
.L_x_2638:
[----:B------:R-:W-:Y:S05]  /*62d0*/  BSYNC B1 ;  /* 0x0000000000017941 */ /* 0x000fea0003800000 */
.L_x_2637:
        /* <DEDUP_REMOVED lines=94> */
.L_x_2644:
[----:B------:R-:W-:Y:S05]  /*68c0*/  BSYNC B0 ;  /* 0x0000000000007941 */ /* 0x000fea0003800000 */
.L_x_2643:
[----:B-----5:R1:W-:Y:S02]  /*68d0*/  STG.E.128 desc[UR6][R104.64+0x80], R52 ;  /* 0x0000803468007986 */ /* 0x0203e4000c101d06 */
.L_x_2642:
[----:B------:R-:W-:Y:S05]  /*68e0*/  BSYNC B1 ;  /* 0x0000000000017941 */ /* 0x000fea0003800000 */
.L_x_2641:
        /* <DEDUP_REMOVED lines=93> */
.L_x_2646:
[----:B------:R-:W-:Y:S05]  /*6ec0*/  BSYNC B0 ;  /* 0x0000000000007941 */ /* 0x000fea0003800000 */
.L_x_2645:
[----:B-----5:R4:W-:Y:S02]  /*6ed0*/  STG.E.128 desc[UR6][R104.64+0x100], R52 ;  /* 0x0001003468007986 */ /* 0x0209e4000c101d06 */
.L_x_2636:
[----:B------:R-:W-:Y:S05]  /*6ee0*/  BSYNC B2 ;  /* 0x0000000000027941 */ /* 0x000fea0003800000 */
.L_x_2635:
        /* <DEDUP_REMOVED lines=104> */
.L_x_2652:
[----:B------:R-:W-:Y:S05]  /*7570*/  BSYNC B0 ;  /* 0x0000000000007941 */ /* 0x000fea0003800000 */
.L_x_2651:
[----:B-----5:R1:W-:Y:S02]  /*7580*/  STG.E.128 desc[UR6][R176.64], R56 ;  /* 0x00000038b0007986 */ /* 0x0203e4000c101d06 */
.L_x_2650:
[----:B------:R-:W-:Y:S05]  /*7590*/  BSYNC B1 ;  /* 0x0000000000017941 */ /* 0x000fea0003800000 */
.L_x_2649:
        /* <DEDUP_REMOVED lines=98> */
.L_x_2656:
[----:B------:R-:W-:Y:S05]  /*7bc0*/  BSYNC B0 ;  /* 0x0000000000007941 */ /* 0x000fea0003800000 */
.L_x_2655:
[----:B-----5:R1:W-:Y:S02]  /*7bd0*/  STG.E.128 desc[UR6][R176.64], R56 ;  /* 0x00000038b0007986 */ /* 0x0203e4000c101d06 */
.L_x_2654:
[----:B------:R-:W-:Y:S05]  /*7be0*/  BSYNC B1 ;  /* 0x0000000000017941 */ /* 0x000fea0003800000 */
.L_x_2653:
        /* <DEDUP_REMOVED lines=97> */
.L_x_2658:
[----:B------:R-:W-:Y:S05]  /*8200*/  BSYNC B0 ;  /* 0x0000000000007941 */ /* 0x000fea0003800000 */
.L_x_2657:
[----:B-----5:R1:W-:Y:S02]  /*8210*/  STG.E.128 desc[UR6][R176.64], R56 ;  /* 0x00000038b0007986 */ /* 0x0203e4000c101d06 */
.L_x_2648:
[----:B------:R-:W-:Y:S05]  /*8220*/  BSYNC B2 ;  /* 0x0000000000027941 */ /* 0x000fea0003800000 */
.L_x_2647:
        /* <DEDUP_REMOVED lines=104> */
.L_x_2664:
[----:B------:R-:W-:Y:S05]  /*88b0*/  BSYNC B0 ;  /* 0x0000000000007941 */ /* 0x000fea0003800000 */
.L_x_2663:
[----:B-----5:R1:W-:Y:S02]  /*88c0*/  STG.E.128 desc[UR6][R176.64], R56 ;  /* 0x00000038b0007986 */ /* 0x0203e4000c101d06 */
.L_x_2662:
[----:B------:R-:W-:Y:S05]  /*88d0*/  BSYNC B1 ;  /* 0x0000000000017941 */ /* 0x000fea0003800000 */
.L_x_2661:
        /* <DEDUP_REMOVED lines=98> */
.L_x_2668:
[----:B------:R-:W-:Y:S05]  /*8f00*/  BSYNC B0 ;  /* 0x0000000000007941 */ /* 0x000fea0003800000 */
.L_x_2667:
[----:B-----5:R1:W-:Y:S02]  /*8f10*/  STG.E.128 desc[UR6][R176.64], R56 ;  /* 0x00000038b0007986 */ /* 0x0203e4000c101d06 */
.L_x_2666:
[----:B------:R-:W-:Y:S05]  /*8f20*/  BSYNC B1 ;  /* 0x0000000000017941 */ /* 0x000fea0003800000 */
.L_x_2665:
        /* <DEDUP_REMOVED lines=97> */
.L_x_2670:
[----:B------:R-:W-:Y:S05]  /*9540*/  BSYNC B0 ;  /* 0x0000000000007941 */ /* 0x000fea0003800000 */
.L_x_2669:
[----:B-----5:R1:W-:Y:S02]  /*9550*/  STG.E.128 desc[UR6][R176.64], R56 ;  /* 0x00000038b0007986 */ /* 0x0203e4000c101d06 */
.L_x_2660:
[----:B------:R-:W-:Y:S05]  /*9560*/  BSYNC B2 ;  /* 0x0000000000027941 */ /* 0x000fea0003800000 */
.L_x_2659:
        /* <DEDUP_REMOVED lines=108> */
.L_x_2676:
[----:B------:R-:W-:Y:S05]  /*9c30*/  BSYNC B0 ;  /* 0x0000000000007941 */ /* 0x000fea0003800000 */
.L_x_2675:
[----:B-----5:R1:W-:Y:S02]  /*9c40*/  STG.E.128 desc[UR6][R174.64], R56 ;  /* 0x00000038ae007986 */ /* 0x0203e4000c101d06 */
.L_x_2674:
[----:B------:R-:W-:Y:S05]  /*9c50*/  BSYNC B1 ;  /* 0x0000000000017941 */ /* 0x000fea0003800000 */
.L_x_2673:
[----:B------:R-:W-:Y:S01]  /*9c60*/  ISETP.GE.AND P0, PT, R10, R173, PT ;  /* 0x000000ad0a00720c */ /* 0x000fe20003f06270 */
[----:B------:R-:W-:Y:S11]  /*9c70*/  BSSY B1, `(.L_x_2677) ;  /* 0x0000063000017945 */ /* 0x000ff60003800000 */
[----:B------:R-:W-:Y:S01]  /*9c80*/  @!UPT UIADD3 URZ, URZ, URZ, URZ ;  /* 0x0000003f3f3ff290 */ /* 0x000fe2000fffe03f */
        /* <DEDUP_REMOVED lines=95> */
.L_x_2680:
[----:B------:R-:W-:Y:S05]  /*a280*/  BSYNC B0 ;  /* 0x0000000000007941 */ /* 0x000fea0003800000 */
.L_x_2679:
[----:B-----5:R1:W-:Y:S02]  /*a290*/  STG.E.128 desc[UR6][R174.64], R56 ;  /* 0x00000038ae007986 */ /* 0x0203e4000c101d06 */
.L_x_2678:
[----:B------:R-:W-:Y:S05]  /*a2a0*/  BSYNC B1 ;  /* 0x0000000000017941 */ /* 0x000fea0003800000 */
.L_x_2677:
[----:B------:R-:W-:Y:S11]  /*a2b0*/  ISETP.GE.AND P0, PT, R9, R173, PT ;  /* 0x000000ad0900720c */ /* 0x000ff60003f06270 */
[----:B------:R-:W-:Y:S02]  /*a2c0*/  @!UPT UIADD3 URZ, URZ, URZ, URZ ;  /* 0x0000003f3f3ff290 */ /* 0x000fe4000fffe03f */
        /* <DEDUP_REMOVED lines=95> */
.L_x_2682:
[----:B------:R-:W-:Y:S05]  /*a8c0*/  BSYNC B0 ;  /* 0x0000000000007941 */ /* 0x000fea0003800000 */
.L_x_2681:
[----:B-----5:R1:W-:Y:S02]  /*a8d0*/  STG.E.128 desc[UR6][R172.64], R56 ;  /* 0x00000038ac007986 */ /* 0x0203e4000c101d06 */
.L_x_2672:
[----:B------:R-:W-:Y:S05]  /*a8e0*/  BSYNC B2 ;  /* 0x0000000000027941 */ /* 0x000fea0003800000 */
.L_x_2671:
        /* <DEDUP_REMOVED lines=8> */
.L_x_2608:
        /* <DEDUP_REMOVED lines=18> */
.L_x_2684:
[----:B------:R-:W-:Y:S05]  /*aa90*/  BSYNC B0 ;  /* 0x0000000000007941 */ /* 0x000fea0003800000 */
.L_x_2683:
        /* <DEDUP_REMOVED lines=24> */
.L_x_2686:
[----:B------:R-:W-:Y:S05]  /*ac20*/  BSYNC B0 ;  /* 0x0000000000007941 */ /* 0x000fea0003800000 */
.L_x_2685:
        /* <DEDUP_REMOVED lines=24> */
.L_x_2688:
[----:B------:R-:W-:Y:S05]  /*adb0*/  BSYNC B0 ;  /* 0x0000000000007941 */ /* 0x000fea0003800000 */
.L_x_2687:
        /* <DEDUP_REMOVED lines=28> */
.L_x_2689:
[----:B------:R-:W-:Y:S05]  /*af80*/  BSYNC B0 ;  /* 0x0000000000007941 */ /* 0x000fea0003800000 */
.L_x_2634:
        /* <DEDUP_REMOVED lines=81> */
.L_x_2690:
        /* <DEDUP_REMOVED lines=8> */
.L_x_2691:
[----:B------:R-:W-:Y:S04]  /*b520*/  IADD3 R11, R11, -0x1, RZ ;  /* 0xffffffff0b0b7810 */ /* 0x000fe80007ffe0ff */
[----:B------:R-:W-:Y:S11]  /*b530*/  ISETP.GT.AND P0, PT, R11, R68, PT ;  /* 0x000000440b00720c */ /* 0x000ff60003f04270 */
[----:B------:R-:W-:Y:S02]  /*b540*/  @!UPT UIADD3 URZ, URZ, URZ, URZ ;  /* 0x0000003f3f3ff290 */ /* 0x000fe4000fffe03f */
[----:B------:R-:W-:Y:S05]  /*b550*/  @P0 BRA `(.L_x_2692) ;  /* 0xffffff7400440947 */ /* 0x000fea000383ffff */
.L_x_2599:
        /* <DEDUP_REMOVED lines=106> */
.L_x_2701:
[----:B------:R-:W-:Y:S05]  /*bc00*/  BSYNC B0 ;  /* 0x0000000000007941 */ /* 0x000fea0003800000 */
.L_x_2700:
[----:B-----5:R3:W-:Y:S02]  /*bc10*/  STS.128 [R203], R16 ;  /* 0x00000010cb007388 */ /* 0x0207e40000000c00 */
.L_x_2699:
[----:B------:R-:W-:Y:S05]  /*bc20*/  BSYNC B1 ;  /* 0x0000000000017941 */ /* 0x000fea0003800000 */
.L_x_2698:
        /* <DEDUP_REMOVED lines=46> */
.L_x_2705:
[----:B------:R-:W-:Y:S05]  /*bf10*/  BSYNC B0 ;  /* 0x0000000000007941 */ /* 0x000fea0003800000 */
.L_x_2704:
[----:B-----5:R1:W-:Y:S02]  /*bf20*/  STS.128 [R203+0x2000], R16 ;  /* 0x00200010cb007388 */ /* 0x0203e40000000c00 */
.L_x_2703:
[----:B------:R-:W-:Y:S05]  /*bf30*/  BSYNC B1 ;  /* 0x0000000000017941 */ /* 0x000fea0003800000 */
.L_x_2702:
        /* <DEDUP_REMOVED lines=45> */
.L_x_2707:
[----:B------:R-:W-:Y:S05]  /*c210*/  BSYNC B0 ;  /* 0x0000000000007941 */ /* 0x000fea0003800000 */
.L_x_2706:
[----:B-----5:R3:W-:Y:S02]  /*c220*/  STS.128 [R203+0x4000], R16 ;  /* 0x00400010cb007388 */ /* 0x0207e40000000c00 */
.L_x_2697:
[----:B------:R-:W-:Y:S05]  /*c230*/  BSYNC B2 ;  /* 0x0000000000027941 */ /* 0x000fea0003800000 */
.L_x_2696:
        /* <DEDUP_REMOVED lines=63> */
.L_x_2713:
[----:B------:R-:W-:Y:S05]  /*c630*/  BSYNC B0 ;  /* 0x0000000000007941 */ /* 0x000fea0003800000 */
.L_x_2712:
[----:B-----5:R3:W-:Y:S02]  /*c640*/  STS.128 [R203+0x800], R16 ;  /* 0x00080010cb007388 */ /* 0x0207e40000000c00 */
.L_x_2711:
[----:B------:R-:W-:Y:S05]  /*c650*/  BSYNC B1 ;  /* 0x0000000000017941 */ /* 0x000fea0003800000 */
.L_x_2710:
        /* <DEDUP_REMOVED lines=46> */
.L_x_2717:
[----:B------:R-:W-:Y:S05]  /*c940*/  BSYNC B0 ;  /* 0x0000000000007941 */ /* 0x000fea0003800000 */
.L_x_2716:
[----:B-----5:R1:W-:Y:S02]  /*c950*/  STS.128 [R203+0x2800], R16 ;  /* 0x00280010cb007388 */ /* 0x0203e40000000c00 */
.L_x_2715:
[----:B------:R-:W-:Y:S05]  /*c960*/  BSYNC B1 ;  /* 0x0000000000017941 */ /* 0x000fea0003800000 */
.L_x_2714:
        /* <DEDUP_REMOVED lines=44> */
.L_x_2719:
[----:B------:R-:W-:Y:S05]  /*cc30*/  BSYNC B0 ;  /* 0x0000000000007941 */ /* 0x000fea0003800000 */
.L_x_2718:
[----:B-----5:R2:W-:Y:S02]  /*cc40*/  STS.128 [R203+0x4800], R32 ;  /* 0x00480020cb007388 */ /* 0x0205e40000000c00 */
.L_x_2709:
[----:B------:R-:W-:Y:S05]  /*cc50*/  BSYNC B2 ;  /* 0x0000000000027941 */ /* 0x000fea0003800000 */
.L_x_2708:
        /* <DEDUP_REMOVED lines=13> */
[----:B--23--:R-:W-:-:S03]  /*cd30*/  IMAD.SHL.U32 R32, R5, 0x2, RZ ;  /* 0x0000000205207824 */ /* 0x00cfc600078e00ff */
        /* <DEDUP_REMOVED lines=11> */
[----:B------:R-:W3:Y:S04]  /*cdf0*/  LDG.E.64 R4, desc[UR6][R32.64] ;  /* 0x0000000620047981 */ /* 0x000ee8000c1e1b00 */
[----:B------:R-:W2:Y:S01]  /*ce00*/  LDG.E.64 R6, desc[UR6][R26.64] ;  /* 0x000000061a067981 */ /* 0x000ea2000c1e1b00 */
[----:B-----5:R-:W-:Y:S01]  /*ce10*/  HADD2.F32 R25, -RZ, R19.H1_H1 ;  /* 0x30000013ff197230 */ /* 0x020fe20000004100 */
[----:B------:R-:W-:Y:S01]  /*ce20*/  MOV R28, R18 ;  /* 0x00000012001c7202 */ /* 0x000fe20000000f00 */
[--C-:B------:R-:W-:Y:S02]  /*ce30*/  HADD2.F32 R31, -RZ, R17.reuse.H0_H0 ;  /* 0x20000011ff1f7230 */ /* 0x100fe40000004100 */
[----:B------:R-:W-:Y:S02]  /*ce40*/  HADD2.F32 R30, -RZ, R17.H1_H1 ;  /* 0x30000011ff1e7230 */ /* 0x000fe40000004100 */
[----:B------:R-:W-:-:S02]  /*ce50*/  HADD2.F32 R29, -RZ, R19.H0_H0 ;  /* 0x20000013ff1d7230 */ /* 0x000fc40000004100 */
[----:B---3--:R-:W-:Y:S02]  /*ce60*/  HADD2.F32 R0, -RZ, R5.H1_H1 ;  /* 0x30000005ff007230 */ /* 0x008fe40000004100 */
[----:B------:R-:W-:Y:S02]  /*ce70*/  HADD2.F32 R17, -RZ, R4.H1_H1 ;  /* 0x30000004ff117230 */ /* 0x000fe40000004100 */
[----:B--2---:R-:W-:Y:S02]  /*ce80*/  HADD2.F32 R19, -RZ, R7.H1_H1 ;  /* 0x30000007ff137230 */ /* 0x004fe40000004100 */
        /* <DEDUP_REMOVED lines=29> */
.L_x_2725:
[----:B------:R-:W-:Y:S05]  /*d060*/  BSYNC B0 ;  /* 0x0000000000007941 */ /* 0x000fea0003800000 */
.L_x_2724:
[----:B-----5:R3:W-:Y:S02]  /*d070*/  STS.128 [R203+0x1000], R16 ;  /* 0x00100010cb007388 */ /* 0x0207e40000000c00 */
.L_x_2723:
[----:B------:R-:W-:Y:S05]  /*d080*/  BSYNC B1 ;  /* 0x0000000000017941 */ /* 0x000fea0003800000 */
.L_x_2722:
        /* <DEDUP_REMOVED lines=46> */
.L_x_2729:
[----:B------:R-:W-:Y:S05]  /*d370*/  BSYNC B0 ;  /* 0x0000000000007941 */ /* 0x000fea0003800000 */
.L_x_2728:
[----:B-----5:R3:W-:Y:S02]  /*d380*/  STS.128 [R203+0x3000], R16 ;  /* 0x00300010cb007388 */ /* 0x0207e40000000c00 */
.L_x_2727:
[----:B------:R-:W-:Y:S05]  /*d390*/  BSYNC B1 ;  /* 0x0000000000017941 */ /* 0x000fea0003800000 */
.L_x_2726:
        /* <DEDUP_REMOVED lines=47> */
.L_x_2731:
[----:B------:R-:W-:Y:S05]  /*d690*/  BSYNC B0 ;  /* 0x0000000000007941 */ /* 0x000fea0003800000 */
.L_x_2730:
[----:B-----5:R3:W-:Y:S02]  /*d6a0*/  STS.128 [R203+0x5000], R16 ;  /* 0x00500010cb007388 */ /* 0x0207e40000000c00 */
.L_x_2721:
[----:B------:R-:W-:Y:S05]  /*d6b0*/  BSYNC B2 ;  /* 0x0000000000027941 */ /* 0x000fea0003800000 */
.L_x_2720:
        /* <DEDUP_REMOVED lines=65> */
.L_x_2736:
[----:B------:R-:W-:Y:S05]  /*dad0*/  BSYNC B0 ;  /* 0x0000000000007941 */ /* 0x000fea0003800000 */
.L_x_2735:
[----:B-----5:R3:W-:Y:S02]  /*dae0*/  STS.128 [R203+0x1800], R16 ;  /* 0x00180010cb007388 */ /* 0x0207e40000000c00 */
.L_x_2734:
[----:B------:R-:W-:Y:S05]  /*daf0*/  BSYNC B1 ;  /* 0x0000000000017941 */ /* 0x000fea0003800000 */
.L_x_2733:
        /* <DEDUP_REMOVED lines=47> */
.L_x_2740:
[----:B------:R-:W-:Y:S05]  /*ddf0*/  BSYNC B0 ;  /* 0x0000000000007941 */ /* 0x000fea0003800000 */
.L_x_2739:
[----:B-----5:R1:W-:Y:S02]  /*de00*/  STS.128 [R203+0x3800], R12 ;  /* 0x0038000ccb007388 */ /* 0x0203e40000000c00 */
.L_x_2738:
[----:B------:R-:W-:Y:S05]  /*de10*/  BSYNC B1 ;  /* 0x0000000000017941 */ /* 0x000fea0003800000 */
.L_x_2737:
        /* <DEDUP_REMOVED lines=47> */
.L_x_2742:
[----:B------:R-:W-:Y:S05]  /*e110*/  BSYNC B0 ;  /* 0x0000000000007941 */ /* 0x000fea0003800000 */
.L_x_2741:
[----:B-----5:R1:W-:Y:S01]  /*e120*/  STS.128 [R203+0x5800], R12 ;  /* 0x0058000ccb007388 */ /* 0x0203e20000000c00 */
[----:B------:R-:W-:Y:S05]  /*e130*/  BRA `(.L_x_2732) ;  /* 0x00000050002c7947 */ /* 0x000fea0003800000 */
.L_x_2695:
        /* <DEDUP_REMOVED lines=93> */
.L_x_2748:
[----:B------:R-:W-:Y:S05]  /*e710*/  BSYNC B0 ;  /* 0x0000000000007941 */ /* 0x000fea0003800000 */
.L_x_2747:
[----:B-----5:R3:W-:Y:S02]  /*e720*/  STS.128 [R203], R28 ;  /* 0x0000001ccb007388 */ /* 0x0207e40000000c00 */
.L_x_2746:
[----:B------:R-:W-:Y:S05]  /*e730*/  BSYNC B1 ;  /* 0x0000000000017941 */ /* 0x000fea0003800000 */
.L_x_2745:
        /* <DEDUP_REMOVED lines=89> */
.L_x_2752:
[----:B------:R-:W-:Y:S05]  /*ecd0*/  BSYNC B0 ;  /* 0x0000000000007941 */ /* 0x000fea0003800000 */
.L_x_2751:
[----:B-----5:R1:W-:Y:S02]  /*ece0*/  STS.128 [R203+0x2000], R28 ;  /* 0x0020001ccb007388 */ /* 0x0203e40000000c00 */
.L_x_2750:
[----:B------:R-:W-:Y:S05]  /*ecf0*/  BSYNC B1 ;  /* 0x0000000000017941 */ /* 0x000fea0003800000 */
.L_x_2749:
        /* <DEDUP_REMOVED lines=88> */
.L_x_2754:
[----:B------:R-:W-:Y:S05]  /*f280*/  BSYNC B0 ;  /* 0x0000000000007941 */ /* 0x000fea0003800000 */
.L_x_2753:
[----:B-----5:R3:W-:Y:S02]  /*f290*/  STS.128 [R203+0x4000], R28 ;  /* 0x0040001ccb007388 */ /* 0x0207e40000000c00 */
.L_x_2744:
[----:B------:R-:W-:Y:S05]  /*f2a0*/  BSYNC B2 ;  /* 0x0000000000027941 */ /* 0x000fea0003800000 */
.L_x_2743:
        /* <DEDUP_REMOVED lines=98> */
.L_x_2760:
[----:B------:R-:W-:Y:S05]  /*f8d0*/  BSYNC B0 ;  /* 0x0000000000007941 */ /* 0x000fea0003800000 */
.L_x_2759:
[----:B-----5:R3:W-:Y:S02]  /*f8e0*/  STS.128 [R203+0x800], R28 ;  /* 0x0008001ccb007388 */ /* 0x0207e40000000c00 */
.L_x_2758:
[----:B------:R-:W-:Y:S05]  /*f8f0*/  BSYNC B1 ;  /* 0x0000000000017941 */ /* 0x000fea0003800000 */
.L_x_2757:
        /* <DEDUP_REMOVED lines=92> */
.L_x_2764:
[----:B------:R-:W-:Y:S05]  /*fec0*/  BSYNC B0 ;  /* 0x0000000000007941 */ /* 0x000fea0003800000 */
.L_x_2763:
[----:B-----5:R1:W-:Y:S02]  /*fed0*/  STS.128 [R203+0x2800], R28 ;  /* 0x0028001ccb007388 */ /* 0x0203e40000000c00 */
.L_x_2762:
[----:B------:R-:W-:Y:S05]  /*fee0*/  BSYNC B1 ;  /* 0x0000000000017941 */ /* 0x000fea0003800000 */
.L_x_2761:
        /* <DEDUP_REMOVED lines=91> */
.L_x_2766:
[----:B------:R-:W-:Y:S05]  /*104a0*/  BSYNC B0 ;  /* 0x0000000000007941 */ /* 0x000fea0003800000 */
.L_x_2765:
[----:B-----5:R1:W-:Y:S02]  /*104b0*/  STS.128 [R203+0x4800], R24 ;  /* 0x00480018cb007388 */ /* 0x0203e40000000c00 */
.L_x_2756:
[----:B------:R-:W-:Y:S05]  /*104c0*/  BSYNC B2 ;  /* 0x0000000000027941 */ /* 0x000fea0003800000 */
.L_x_2755:
        /* <DEDUP_REMOVED lines=99> */
.L_x_2772:
[----:B------:R-:W-:Y:S05]  /*10b00*/  BSYNC B0 ;  /* 0x0000000000007941 */ /* 0x000fea0003800000 */
.L_x_2771:
[----:B-----5:R3:W-:Y:S02]  /*10b10*/  STS.128 [R203+0x1000], R32 ;  /* 0x00100020cb007388 */ /* 0x0207e40000000c00 */
.L_x_2770:
[----:B------:R-:W-:Y:S05]  /*10b20*/  BSYNC B1 ;  /* 0x0000000000017941 */ /* 0x000fea0003800000 */
.L_x_2769:
        /* <DEDUP_REMOVED lines=92> */
.L_x_2776:
[----:B------:R-:W-:Y:S05]  /*110f0*/  BSYNC B0 ;  /* 0x0000000000007941 */ /* 0x000fea0003800000 */
.L_x_2775:
[----:B-----5:R3:W-:Y:S02]  /*11100*/  STS.128 [R203+0x3000], R32 ;  /* 0x00300020cb007388 */ /* 0x0207e40000000c00 */
.L_x_2774:
[----:B------:R-:W-:Y:S05]  /*11110*/  BSYNC B1 ;  /* 0x0000000000017941 */ /* 0x000fea0003800000 */
.L_x_2773:
        /* <DEDUP_REMOVED lines=91> */
.L_x_2778:
[----:B------:R-:W-:Y:S05]  /*116d0*/  BSYNC B0 ;  /* 0x0000000000007941 */ /* 0x000fea0003800000 */
.L_x_2777:
[----:B-----5:R1:W-:Y:S02]  /*116e0*/  STS.128 [R203+0x5000], R28 ;  /* 0x0050001ccb007388 */ /* 0x0203e40000000c00 */
.L_x_2768:
[----:B------:R-:W-:Y:S05]  /*116f0*/  BSYNC B2 ;  /* 0x0000000000027941 */ /* 0x000fea0003800000 */
.L_x_2767:
        /* <DEDUP_REMOVED lines=98> */
.L_x_2782:
[----:B------:R-:W-:Y:S05]  /*11d20*/  BSYNC B0 ;  /* 0x0000000000007941 */ /* 0x000fea0003800000 */
.L_x_2781:
[----:B-----5:R1:W-:Y:S02]  /*11d30*/  STS.128 [R203+0x1800], R16 ;  /* 0x00180010cb007388 */ /* 0x0203e40000000c00 */
.L_x_2780:
[----:B------:R-:W-:Y:S05]  /*11d40*/  BSYNC B1 ;  /* 0x0000000000017941 */ /* 0x000fea0003800000 */
.L_x_2779:
        /* <DEDUP_REMOVED lines=93> */
.L_x_2786:
[----:B------:R-:W-:Y:S05]  /*12320*/  BSYNC B0 ;  /* 0x0000000000007941 */ /* 0x000fea0003800000 */
.L_x_2785:
[----:B-----5:R1:W-:Y:S02]  /*12330*/  STS.128 [R203+0x3800], R16 ;  /* 0x00380010cb007388 */ /* 0x0203e40000000c00 */
.L_x_2784:
[----:B------:R-:W-:Y:S05]  /*12340*/  BSYNC B1 ;  /* 0x0000000000017941 */ /* 0x000fea0003800000 */
.L_x_2783:
        /* <DEDUP_REMOVED lines=96> */
.L_x_2788:
[----:B------:R-:W-:Y:S05]  /*12950*/  BSYNC B0 ;  /* 0x0000000000007941 */ /* 0x000fea0003800000 */
.L_x_2787:
[----:B-----5:R3:W-:Y:S01]  /*12960*/  STS.128 [R203+0x5800], R12 ;  /* 0x0058000ccb007388 */ /* 0x0207e20000000c00 */
[----:B------:R-:W-:Y:S05]  /*12970*/  BRA `(.L_x_2732) ;  /* 0x00000008001c7947 */ /* 0x000fea0003800000 */
.L_x_2694:
        /* <DEDUP_REMOVED lines=36> */
.L_x_2790:
[----:B------:R-:W-:Y:S05]  /*12bc0*/  BSYNC B0 ;  /* 0x0000000000007941 */ /* 0x000fea0003800000 */
.L_x_2789:
        /* <DEDUP_REMOVED lines=32> */
.L_x_2792:
[----:B------:R-:W-:Y:S05]  /*12dd0*/  BSYNC B0 ;  /* 0x0000000000007941 */ /* 0x000fea0003800000 */
.L_x_2791:
        /* <DEDUP_REMOVED lines=31> */
.L_x_2794:
[----:B------:R-:W-:Y:S05]  /*12fd0*/  BSYNC B0 ;  /* 0x0000000000007941 */ /* 0x000fea0003800000 */
.L_x_2793:
        /* <DEDUP_REMOVED lines=33> */
.L_x_2732:
[----:B------:R-:W-:Y:S05]  /*131f0*/  BSYNC B3 ;  /* 0x0000000000037941 */ /* 0x000fea0003800000 */
.L_x_2693:
[----:B------:R-:W-:Y:S01]  /*13200*/  VIADD R207, R135, 0xffffffff ;  /* 0xffffffff87cf7836 */ /* 0x000fe20000000000 */
[----:B------:R-:W-:Y:S01]  /*13210*/  ULDC.64 UR10, c[0x0][0x218] ;  /* 0x00008600000a7ab9 */ /* 0x000fe20000000a00 */
[----:B------:R-:W-:Y:S01]  /*13220*/  LOP3.LUT R208, R148, 0xffff, RZ, 0xc0, !PT ;  /* 0x0000ffff94d07812 */ /* 0x000fe200078ec0ff */
[----:B------:R-:W-:Y:S01]  /*13230*/  BSSY B0, `(.L_x_2795) ;  /* 0x0000022000007945 */ /* 0x000fe20003800000 */
[----:B------:R-:W-:Y:S01]  /*13240*/  IMAD.SHL.U32 R44, R207, 0x40, RZ ;  /* 0x00000040cf2c7824 */ /* 0x000fe200078e00ff */
[----:B------:R-:W-:Y:S02]  /*13250*/  LEA R206, P0, R152, UR10, 0x1 ;  /* 0x0000000a98ce7c11 */ /* 0x000fe4000f8008ff */
[----:B------:R-:W-:Y:S01]  /*13260*/  LOP3.LUT R88, R208, 0xff, RZ, 0xc0, !PT ;  /* 0x000000ffd0587812 */ /* 0x000fe200078ec0ff */
[----:B---34-:R-:W-:Y:S01]  /*13270*/  IMAD.IADD R7, R61, 0x1, -R44 ;  /* 0x000000013d077824 */ /* 0x018fe200078e0a2c */
[----:B------:R-:W-:-:S04]  /*13280*/  LEA.HI.X R209, R152, UR11, R151, 0x1, P0 ;  /* 0x0000000b98d17c11 */ /* 0x000fc800080f0c97 */
        /* <DEDUP_REMOVED lines=27> */
.L_x_2797:
[----:B------:R4:W-:Y:S02]  /*13440*/  STS.128 [R203+0xa000], RZ ;  /* 0x00a000ffcb007388 */ /* 0x0009e40000000c00 */
.L_x_2796:
[----:B------:R-:W-:Y:S05]  /*13450*/  BSYNC B0 ;  /* 0x0000000000007941 */ /* 0x000fea0003800000 */
.L_x_2795:
[----:B------:R-:W-:Y:S01]  /*13460*/  ISETP.GE.AND P0, PT, R20, R7, PT ;  /* 0x000000071400720c */ /* 0x000fe20003f06270 */
[----:B------:R-:W-:-:S12]  /*13470*/  BSSY B0, `(.L_x_2798) ;  /* 0x000001f000007945 */ /* 0x000fd80003800000 */
[----:B------:R-:W-:Y:S05]  /*13480*/  @P0 BRA `(.L_x_2799) ;  /* 0x0000000000740947 */ /* 0x000fea0003800000 */
[C---:B------:R-:W-:Y:S02]  /*13490*/  LOP3.LUT R0, R88.reuse, 0x1, RZ, 0xc0, !PT ;  /* 0x0000000158007812 */ /* 0x040fe400078ec0ff */
[----:B------:R-:W-:Y:S02]  /*134a0*/  LOP3.LUT P0, RZ, R88, 0x2, RZ, 0xc0, !PT ;  /* 0x0000000258ff7812 */ /* 0x000fe4000780c0ff */
[----:B------:R-:W-:Y:S02]  /*134b0*/  ISETP.NE.U32.AND P1, PT, R0, 0x1, PT ;  /* 0x000000010000780c */ /* 0x000fe40003f25070 */
[----:B-123--:R-:W-:-:S05]  /*134c0*/  IADD3 R3, P2, R200, R152, RZ ;  /* 0x00000098c8037210 */ /* 0x00efca0007f5e0ff */
        /* <DEDUP_REMOVED lines=24> */
.L_x_2800:
[----:B------:R2:W-:Y:S02]  /*13650*/  STS.128 [R203+0xa800], RZ ;  /* 0x00a800ffcb007388 */ /* 0x0005e40000000c00 */
.L_x_2799:
[----:B------:R-:W-:Y:S05]  /*13660*/  BSYNC B0 ;  /* 0x0000000000007941 */ /* 0x000fea0003800000 */
.L_x_2798:
[----:B------:R-:W-:Y:S01]  /*13670*/  ISETP.GE.AND P0, PT, R24, R7, PT ;  /* 0x000000071800720c */ /* 0x000fe20003f06270 */
[----:B------:R-:W-:-:S12]  /*13680*/  BSSY B0, `(.L_x_2801) ;  /* 0x0000022000007945 */ /* 0x000fd80003800000 */
[----:B------:R-:W-:Y:S05]  /*13690*/  @P0 BRA `(.L_x_2802) ;  /* 0x0000000000800947 */ /* 0x000fea0003800000 */
[----:B-123--:R-:W1:Y:S01]  /*136a0*/  LDC.64 R2, c[0x0][0x248] ;  /* 0x00009200ff027b82 */ /* 0x00ee620000000a00 */
        /* <DEDUP_REMOVED lines=30> */
.L_x_2803:
[----:B------:R2:W-:Y:S02]  /*13890*/  STS.128 [R203+0xb000], RZ ;  /* 0x00b000ffcb007388 */ /* 0x0005e40000000c00 */
.L_x_2802:
[----:B------:R-:W-:Y:S05]  /*138a0*/  BSYNC B0 ;  /* 0x0000000000007941 */ /* 0x000fea0003800000 */
.L_x_2801:
[----:B-1----:R-:W1:Y:S01]  /*138b0*/  LDC.64 R4, c[0x0][0x3c8] ;  /* 0x0000f200ff047b82 */ /* 0x002e620000000a00 */
[----:B------:R-:W-:Y:S01]  /*138c0*/  ISETP.GE.AND P0, PT, R26, R7, PT ;  /* 0x000000071a00720c */ /* 0x000fe20003f06270 */
[----:B------:R-:W-:-:S12]  /*138d0*/  BSSY B0, `(.L_x_2804) ;  /* 0x0000023000007945 */ /* 0x000fd80003800000 */
[----:B------:R-:W-:Y:S05]  /*138e0*/  @P0 BRA `(.L_x_2805) ;  /* 0x0000000000840947 */ /* 0x000fea0003800000 */
[----:B--23--:R-:W2:Y:S01]  /*138f0*/  LDC.64 R2, c[0x0][0x248] ;  /* 0x00009200ff027b82 */ /* 0x00cea20000000a00 */
[C---:B------:R-:W-:Y:S01]  /*13900*/  LOP3.LUT R0, R88.reuse, 0x1, RZ, 0xc0, !PT ;  /* 0x0000000158007812 */ /* 0x040fe200078ec0ff */
[----:B------:R-:W-:Y:S01]  /*13910*/  IMAD.MOV.U32 R150, RZ, RZ, R152 ;  /* 0x000000ffff967224 */ /* 0x000fe200078e0098 */
[----:B------:R-:W-:Y:S02]  /*13920*/  LOP3.LUT P2, RZ, R88, 0x2, RZ, 0xc0, !PT ;  /* 0x0000000258ff7812 */ /* 0x000fe4000784c0ff */
[----:B------:R-:W-:Y:S02]  /*13930*/  ISETP.NE.U32.AND P4, PT, R0, 0x1, PT ;  /* 0x000000010000780c */ /* 0x000fe40003f85070 */
[----:B------:R-:W-:-:S11]  /*13940*/  LOP3.LUT P1, RZ, R88, 0x4, RZ, 0xc0, !PT ;  /* 0x0000000458ff7812 */ /* 0x000fd6000782c0ff */
[----:B------:R-:W-:Y:S01]  /*13950*/  @!P4 MOV R11, R209 ;  /* 0x000000d1000bc202 */ /* 0x000fe20000000f00 */
[----:B------:R-:W-:Y:S02]  /*13960*/  @!P4 IMAD.MOV.U32 R10, RZ, RZ, R206 ;  /* 0x000000ffff0ac224 */ /* 0x000fe400078e00ce */
[----:B--2---:R-:W-:-:S04]  /*13970*/  IMAD.WIDE.U32 R8, R2, 0x30, R150 ;  /* 0x0000003002087825 */ /* 0x004fc800078e0096 */
        /* <DEDUP_REMOVED lines=24> */
.L_x_2805:
[----:B------:R-:W-:Y:S05]  /*13b00*/  BSYNC B0 ;  /* 0x0000000000007941 */ /* 0x000fea0003800000 */
.L_x_2804:
[----:B------:R-:W-:Y:S01]  /*13b10*/  ULDC.64 UR8, c[0x0][0x3d0] ;  /* 0x0000f40000087ab9 */ /* 0x000fe20000000a00 */
[----:B------:R-:W0:Y:S01]  /*13b20*/  LDGDEPBAR ;  /* 0x00000000000079af */ /* 0x000e220000000000 */
[----:B------:R-:W-:Y:S01]  /*13b30*/  IMAD R0, R71, UR8, RZ ;  /* 0x0000000847007c24 */ /* 0x000fe2000f8e02ff */
[----:B------:R-:W-:Y:S01]  /*13b40*/  ISETP.GE.AND P1, PT, R154, R7, PT ;  /* 0x000000079a00720c */ /* 0x000fe20003f26270 */
[----:B------:R-:W-:Y:S01]  /*13b50*/  IMAD.WIDE.U32 R156, R73, UR8, R156 ;  /* 0x00000008499c7c25 */ /* 0x000fe2000f8e009c */
[----:B------:R-:W-:-:S03]  /*13b60*/  ULDC UR5, c[0x0][0x2e8] ;  /* 0x0000ba0000057ab9 */ /* 0x000fc60000000800 */
[----:B------:R-:W-:Y:S01]  /*13b70*/  IMAD R0, R73, UR9, R0 ;  /* 0x0000000949007c24 */ /* 0x000fe2000f8e0200 */
[----:B-1----:R-:W-:Y:S01]  /*13b80*/  LEA R4, P0, R156, R4, 0x2 ;  /* 0x000000049c047211 */ /* 0x002fe200078010ff */
[----:B------:R-:W-:-:S04]  /*13b90*/  DEPBAR.LE SB0, 0x0 ;  /* 0x000080000000791a */ /* 0x000fc80000000000 */
[----:B------:R-:W-:Y:S01]  /*13ba0*/  IMAD.IADD R0, R157, 0x1, R0 ;  /* 0x000000019d007824 */ /* 0x000fe200078e0200 */
[----:B--23--:R-:W1:Y:S01]  /*13bb0*/  MUFU.RCP R3, UR5 ;  /* 0x0000000500037d08 */ /* 0x00ce620008001000 */
[----:B------:R-:W-:-:S03]  /*13bc0*/  ULDC.64 UR8, c[0x0][0x220] ;  /* 0x0000880000087ab9 */ /* 0x000fc60000000a00 */
[----:B------:R-:W-:-:S05]  /*13bd0*/  LEA.HI.X R5, R156, R5, R0, 0x2, P0 ;  /* 0x000000059c057211 */ /* 0x000fca00000f1400 */
[----:B------:R-:W1:Y:S01]  /*13be0*/  LDG.E R0, desc[UR6][R4.64] ;  /* 0x0000000604007981 */ /* 0x000e62000c1e1900 */
[----:B------:R-:W-:Y:S01]  /*13bf0*/  SHF.R.S32.HI R2, RZ, 0x1f, R149 ;  /* 0x0000001fff027819 */ /* 0x000fe20000011495 */
[----:B------:R-:W-:Y:S01]  /*13c00*/  IMAD.SHL.U32 R89, R127, 0x2, RZ ;  /* 0x000000027f597824 */ /* 0x000fe200078e00ff */
[----:B------:R-:W-:Y:S01]  /*13c10*/  BAR.SYNC.DEFER_BLOCKING 0x0 ;  /* 0x0000000000007b1d */ /* 0x000fe20000010000 */
[----:B------:R-:W-:Y:S02]  /*13c20*/  LEA R160, P0, R136, UR8, 0x1 ;  /* 0x0000000888a07c11 */ /* 0x000fe4000f8008ff */
[----:B------:R-:W-:Y:S02]  /*13c30*/  LEA.HI R2, R2, R149, RZ, 0x2 ;  /* 0x0000009502027211 */ /* 0x000fe400078f10ff */
[----:B------:R-:W-:Y:S01]  /*13c40*/  LEA.HI.X R161, R136, UR9, R134, 0x1, P0 ;  /* 0x0000000988a17c11 */ /* 0x000fe200080f0c86 */
[----:B------:R-:W-:Y:S01]  /*13c50*/  BSSY B0, `(.L_x_2806) ;  /* 0x000001e000007945 */ /* 0x000fe20003800000 */
[----:B------:R-:W-:-:S02]  /*13c60*/  LOP3.LUT R89, R89, 0x6, RZ, 0xc0, !PT ;  /* 0x0000000659597812 */ /* 0x000fc400078ec0ff */
[----:B------:R-:W-:Y:S01]  /*13c70*/  SHF.R.S32.HI R2, RZ, 0x2, R2 ;  /* 0x00000002ff027819 */ /* 0x000fe20000011402 */
[----:B------:R2:W-:Y:S04]  /*13c80*/  @P1 STS.128 [R203+0xc000], RZ ;  /* 0x00c000ffcb001388 */ /* 0x0005e80000000c00 */
[----:B------:R2:W-:Y:S04]  /*13c90*/  @P1 STS.128 [R203+0xe000], RZ ;  /* 0x00e000ffcb001388 */ /* 0x0005e80000000c00 */
[----:B------:R2:W-:Y:S01]  /*13ca0*/  @P1 STS.128 [R203+0x10000], RZ ;  /* 0x010000ffcb001388 */ /* 0x0005e20000000c00 */
[----:B-1----:R-:W-:Y:S01]  /*13cb0*/  FMUL.FTZ R3, R0, R3 ;  /* 0x0000000300037220 */ /* 0x002fe20000410000 */
[----:B--2---:R-:W-:Y:S06]  /*13cc0*/  @P1 BRA `(.L_x_2807) ;  /* 0x0000000000581947 */ /* 0x004fec0003800000 */
        /* <DEDUP_REMOVED lines=21> */
.L_x_2808:
[----:B------:R2:W-:Y:S02]  /*13e20*/  STS.128 [R203+0x10000], RZ ;  /* 0x010000ffcb007388 */ /* 0x0005e40000000c00 */
.L_x_2807:
[----:B------:R-:W-:Y:S05]  /*13e30*/  BSYNC B0 ;  /* 0x0000000000007941 */ /* 0x000fea0003800000 */
.L_x_2806:
        /* <DEDUP_REMOVED lines=9> */
[CC--:B-1----:R-:W-:Y:S02]  /*13ed0*/  @P1 LEA R4, P0, R198.reuse, R160.reuse, 0x1 ;  /* 0x000000a0c6041211 */ /* 0x0c2fe400078008ff */
        /* <DEDUP_REMOVED lines=22> */
.L_x_2811:
[----:B------:R1:W-:Y:S02]  /*14040*/  STS.128 [R203+0x10800], RZ ;  /* 0x010800ffcb007388 */ /* 0x0003e40000000c00 */
.L_x_2810:
[----:B------:R-:W-:Y:S05]  /*14050*/  BSYNC B0 ;  /* 0x0000000000007941 */ /* 0x000fea0003800000 */
.L_x_2809:
[----:B------:R-:W-:Y:S01]  /*14060*/  ISETP.GE.AND P0, PT, R24, R7, PT ;  /* 0x000000071800720c */ /* 0x000fe20003f06270 */
[----:B------:R-:W-:-:S12]  /*14070*/  BSSY B0, `(.L_x_2812) ;  /* 0x0000023000007945 */ /* 0x000fd80003800000 */
[----:B------:R1:W-:Y:S04]  /*14080*/  @P0 STS.128 [R203+0xd000], RZ ;  /* 0x00d000ffcb000388 */ /* 0x0003e80000000c00 */
[----:B------:R1:W-:Y:S04]  /*14090*/  @P0 STS.128 [R203+0xf000], RZ ;  /* 0x00f000ffcb000388 */ /* 0x0003e80000000c00 */
[----:B------:R1:W-:Y:S01]  /*140a0*/  @P0 STS.128 [R203+0x11000], RZ ;  /* 0x011000ffcb000388 */ /* 0x0003e20000000c00 */
[----:B------:R-:W-:Y:S05]  /*140b0*/  @P0 BRA `(.L_x_2813) ;  /* 0x0000000000780947 */ /* 0x000fea0003800000 */
[----:B-1----:R-:W1:Y:S01]  /*140c0*/  LDC.64 R4, c[0x0][0x250] ;  /* 0x00009400ff047b82 */ /* 0x002e620000000a00 */
        /* <DEDUP_REMOVED lines=28> */
.L_x_2814:
[----:B------:R1:W-:Y:S02]  /*14290*/  STS.128 [R203+0x11000], RZ ;  /* 0x011000ffcb007388 */ /* 0x0003e40000000c00 */
.L_x_2813:
[----:B------:R-:W-:Y:S05]  /*142a0*/  BSYNC B0 ;  /* 0x0000000000007941 */ /* 0x000fea0003800000 */
.L_x_2812:
        /* <DEDUP_REMOVED lines=9> */
[----:B-1----:R-:W1:Y:S08]  /*14340*/  @P1 LDC.64 R4, c[0x0][0x250] ;  /* 0x00009400ff041b82 */ /* 0x002e700000000a00 */
[----:B------:R-:W5:Y:S01]  /*14350*/  @!P0 LDC.64 R6, c[0x0][0x250] ;  /* 0x00009400ff068b82 */ /* 0x000f620000000a00 */
[----:B-1----:R-:W-:-:S04]  /*14360*/  @P1 IMAD.WIDE.U32 R8, R4, 0x60, R160 ;  /* 0x0000006004081825 */ /* 0x002fc800078e00a0 */
[----:B------:R-:W-:Y:S01]  /*14370*/  @P1 IMAD R5, R5, 0x60, RZ ;  /* 0x0000006005051824 */ /* 0x000fe200078e02ff */
[----:B------:R-:W-:Y:S01]  /*14380*/  @P1 MOV R4, R8 ;  /* 0x0000000800041202 */ /* 0x000fe20000000f00 */
[----:B-----5:R-:W-:-:S03]  /*14390*/  @!P0 IMAD.WIDE.U32 R10, R6, 0x60, R160 ;  /* 0x00000060060a8825 */ /* 0x020fc600078e00a0 */
        /* <DEDUP_REMOVED lines=23> */
.L_x_2817:
[----:B------:R1:W-:Y:S02]  /*14510*/  STS.128 [R203+0x11800], RZ ;  /* 0x011800ffcb007388 */ /* 0x0003e40000000c00 */
.L_x_2816:
[----:B------:R-:W-:Y:S05]  /*14520*/  BSYNC B0 ;  /* 0x0000000000007941 */ /* 0x000fea0003800000 */
.L_x_2815:
[C---:B------:R-:W-:Y:S01]  /*14530*/  IMAD.SHL.U32 R0, R63.reuse, 0x40, RZ ;  /* 0x000000403f007824 */ /* 0x040fe200078e00ff */
[----:B------:R-:W-:Y:S01]  /*14540*/  R2P PR, R63, 0x6 ;  /* 0x000000063f007804 */ /* 0x000fe20000000000 */
[----:B------:R-:W-:Y:S01]  /*14550*/  IMAD.SHL.U32 R154, R154, 0x8, RZ ;  /* 0x000000089a9a7824 */ /* 0x000fe200078e00ff */
[----:B------:R-:W-:Y:S01]  /*14560*/  ULDC UR5, c[0x0][0x398] ;  /* 0x0000e60000057ab9 */ /* 0x000fe20000000800 */
[----:B------:R-:W-:Y:S01]  /*14570*/  IMAD R195, R60, 0x400, R47 ;  /* 0x000004003cc37824 */ /* 0x000fe200078e022f */
[----:B-1----:R-:W-:Y:S01]  /*14580*/  LOP3.LUT R5, R0, 0x1c0, RZ, 0xc0, !PT ;  /* 0x000001c000057812 */ /* 0x002fe200078ec0ff */
[----:B------:R-:W-:Y:S01]  /*14590*/  IMAD.IADD R89, R44, 0x1, R89 ;  /* 0x000000012c597824 */ /* 0x000fe200078e0259 */
[----:B------:R-:W0:Y:S02]  /*145a0*/  LDGDEPBAR ;  /* 0x00000000000079af */ /* 0x000e240000000000 */
[----:B------:R-:W-:Y:S02]  /*145b0*/  LOP3.LUT R154, R5, 0x8, R154, 0xf8, !PT ;  /* 0x00000008059a7812 */ /* 0x000fe400078ef89a */
[----:B------:R-:W-:-:S02]  /*145c0*/  SHF.R.U32.HI R5, RZ, 0x3, R5 ;  /* 0x00000003ff057819 */ /* 0x000fc40000011605 */
[----:B------:R-:W-:Y:S02]  /*145d0*/  LEA R195, R195, UR4, 0x1 ;  /* 0x00000004c3c37c11 */ /* 0x000fe4000f8e08ff */
[----:B------:R-:W-:-:S03]  /*145e0*/  LOP3.LUT R5, R154, R5, RZ, 0x3c, !PT ;  /* 0x000000059a057212 */ /* 0x000fc600078e3cff */
[----:B------:R-:W-:Y:S02]  /*145f0*/  IMAD R210, R46, 0x2, R195 ;  /* 0x000000022ed27824 */ /* 0x000fe400078e02c3 */
[----:B------:R-:W-:Y:S02]  /*14600*/  IMAD R194, R64, 0x200, R5 ;  /* 0x0000020040c27824 */ /* 0x000fe400078e0205 */
[----:B------:R-:W-:Y:S01]  /*14610*/  LDSM.16.M88.4 R64, [R195] ;  /* 0x00000000c340783b */ /* 0x000fe20000000200 */
[C---:B------:R-:W-:Y:S02]  /*14620*/  IMAD R63, R45.reuse, 0x2, R195 ;  /* 0x000000022d3f7824 */ /* 0x040fe400078e02c3 */
[----:B------:R-:W-:Y:S01]  /*14630*/  LEA R194, R194, UR4, 0x1 ;  /* 0x00000004c2c27c11 */ /* 0x000fe2000f8e08ff */
[----:B------:R-:W-:Y:S01]  /*14640*/  LDSM.16.M88.4 R4, [R210] ;  /* 0x00000000d204783b */ /* 0x000fe20000000200 */
[----:B------:R-:W-:-:S03]  /*14650*/  IMAD R196, R45, 0x2, R210 ;  /* 0x000000022dc47824 */ /* 0x000fc600078e02d2 */
[----:B------:R-:W1:Y:S01]  /*14660*/  LDSM.16.M88.4 R40, [R194+0x6000] ;  /* 0x00600000c228783b */ /* 0x000e620000000200 */
[C---:B------:R-:W-:Y:S02]  /*14670*/  VIADD R0, R194.reuse, 0x6000 ;  /* 0x00006000c2007836 */ /* 0x040fe40000000000 */
[----:B------:R-:W-:Y:S01]  /*14680*/  VIADD R193, R194, 0x6020 ;  /* 0x00006020c2c17836 */ /* 0x000fe20000000000 */
[----:B------:R-:W5:Y:S01]  /*14690*/  LDSM.16.M88.4 R32, [R194+0x6800] ;  /* 0x00680000c220783b */ /* 0x000f620000000200 */
[----:B------:R-:W-:Y:S02]  /*146a0*/  @P1 VIADD R193, R0, 0xffffffe0 ;  /* 0xffffffe000c11836 */ /* 0x000fe40000000000 */
[----:B------:R-:W-:Y:S01]  /*146b0*/  IMAD.MOV.U32 R0, RZ, RZ, 0x40 ;  /* 0x00000040ff007424 */ /* 0x000fe200078e00ff */
[----:B------:R-:W2:Y:S01]  /*146c0*/  LDSM.16.M88.4 R24, [R194+0x7000] ;  /* 0x00700000c218783b */ /* 0x000ea20000000200 */
[C---:B------:R-:W-:Y:S02]  /*146d0*/  VIADD R187, R193.reuse, 0x800 ;  /* 0x00000800c1bb7836 */ /* 0x040fe40000000000 */
[C---:B------:R-:W-:Y:S01]  /*146e0*/  VIADD R186, R193.reuse, 0x1000 ;  /* 0x00001000c1ba7836 */ /* 0x040fe20000000000 */
[----:B------:R-:W3:Y:S01]  /*146f0*/  LDSM.16.M88.4 R52, [R194+0x7800] ;  /* 0x00780000c234783b */ /* 0x000ee20000000200 */
[----:B------:R-:W-:Y:S01]  /*14700*/  SEL R0, R0, 0xffffffc0, !P2 ;  /* 0xffffffc000007807 */ /* 0x000fe20005000000 */
[----:B------:R-:W-:-:S02]  /*14710*/  VIADD R185, R193, 0x1800 ;  /* 0x00001800c1b97836 */ /* 0x000fc40000000000 */
[----:B------:R-:W4:Y:S01]  /*14720*/  LDSM.16.M88.4 R8, [R193] ;  /* 0x00000000c108783b */ /* 0x000f220000000200 */
[C---:B------:R-:W-:Y:S02]  /*14730*/  VIADD R183, R193.reuse, 0x2000 ;  /* 0x00002000c1b77836 */ /* 0x040fe40000000000 */
[----:B------:R-:W-:Y:S01]  /*14740*/  IMAD.IADD R191, R194, 0x1, R0 ;  /* 0x00000001c2bf7824 */ /* 0x000fe200078e0200 */
[----:B------:R-:W4:Y:S01]  /*14750*/  LDSM.16.M88.4 R16, [R193+0x800] ;  /* 0x00080000c110783b */ /* 0x000f220000000200 */
[----:B------:R-:W-:Y:S02]  /*14760*/  IMAD.IADD R184, R0, 0x1, R193 ;  /* 0x0000000100b87824 */ /* 0x000fe400078e02c1 */
[C---:B------:R-:W-:Y:S01]  /*14770*/  VIADD R182, R193.reuse, 0x2800 ;  /* 0x00002800c1b67836 */ /* 0x040fe20000000000 */
[----:B------:R-:W4:Y:S01]  /*14780*/  LDSM.16.M88.4 R12, [R193+0x1000] ;  /* 0x00100000c10c783b */ /* 0x000f220000000200 */
[C---:B------:R-:W-:Y:S02]  /*14790*/  VIADD R181, R193.reuse, 0x3000 ;  /* 0x00003000c1b57836 */ /* 0x040fe40000000000 */
[C---:B------:R-:W-:Y:S01]  /*147a0*/  VIADD R180, R193.reuse, 0x3800 ;  /* 0x00003800c1b47836 */ /* 0x040fe20000000000 */
[----:B------:R-:W4:Y:S01]  /*147b0*/  LDSM.16.M88.4 R80, [R193+0x1800] ;  /* 0x00180000c150783b */ /* 0x000f220000000200 */
[----:B------:R-:W-:-:S02]  /*147c0*/  VIADD R179, R193, 0x4000 ;  /* 0x00004000c1b37836 */ /* 0x000fc40000000000 */
[C---:B------:R-:W-:Y:S01]  /*147d0*/  VIADD R178, R193.reuse, 0x4800 ;  /* 0x00004800c1b27836 */ /* 0x040fe20000000000 */
[----:B------:R-:W-:Y:S01]  /*147e0*/  LDSM.16.M88.4 R76, [R63] ;  /* 0x000000003f4c783b */ /* 0x000fe20000000200 */
[C---:B------:R-:W-:Y:S02]  /*147f0*/  VIADD R177, R193.reuse, 0x5000 ;  /* 0x00005000c1b17836 */ /* 0x040fe40000000000 */
[----:B------:R-:W-:Y:S01]  /*14800*/  VIADD R176, R193, 0x5800 ;  /* 0x00005800c1b07836 */ /* 0x000fe20000000000 */
[----:B------:R-:W4:Y:S01]  /*14810*/  LDSM.16.M88.4 R56, [R191+0x6000] ;  /* 0x00600000bf38783b */ /* 0x000f220000000200 */
[C---:B-1----:R-:W-:Y:S03]  /*14820*/  HMMA.16816.F32 R48, R64.reuse, R40, RZ ;  /* 0x000000284030723c */ /* 0x042fe600000018ff */
[----:B------:R-:W-:Y:S04]  /*14830*/  LDSM.16.M88.4 R72, [R191+0x7800] ;  /* 0x00780000bf48783b */ /* 0x000fe80000000200 */
[----:B------:R-:W-:Y:S01]  /*14840*/  LDSM.16.M88.4 R68, [R196] ;  /* 0x00000000c444783b */ /* 0x000fe20000000200 */
[C---:B------:R-:W-:Y:S03]  /*14850*/  HMMA.16816.F32 R40, R64.reuse, R42, RZ ;  /* 0x0000002a4028723c */ /* 0x040fe600000018ff */
[----:B------:R-:W-:Y:S03]  /*14860*/  LDSM.16.M88.4 R84, [R184+0x3800] ;  /* 0x00380000b854783b */ /* 0x000fe60000000200 */
[C---:B-----5:R-:W-:Y:S06]  /*14870*/  HMMA.16816.F32 R36, R64.reuse, R32, RZ ;  /* 0x000000204024723c */ /* 0x060fec00000018ff */
[C---:B--2---:R-:W-:Y:S06]  /*14880*/  HMMA.16816.F32 R28, R64.reuse, R24, RZ ;  /* 0x00000018401c723c */ /* 0x044fec00000018ff */
[C---:B------:R-:W-:Y:S06]  /*14890*/  HMMA.16816.F32 R32, R64.reuse, R34, RZ ;  /* 0x000000224020723c */ /* 0x040fec00000018ff */
        /* <DEDUP_REMOVED lines=38> */
[----:B------:R-:W3:Y:S05]  /*14b00*/  LDSM.16.M88.4 R12, [R193+0x2800] ;  /* 0x00280000c10c783b */ /* 0x000eea0000000200 */
        /* <DEDUP_REMOVED lines=8> */
[C---:B------:R-:W-:Y:S01]  /*14b90*/  HMMA.16816.F32 R32, R56.reuse, R54, R32 ;  /* 0x000000363820723c */ /* 0x040fe20000001820 */
[----:B------:R-:W4:Y:S05]  /*14ba0*/  LDSM.16.M88.4 R52, [R63+0x2000] ;  /* 0x002000003f34783b */ /* 0x000f2a0000000200 */
[C---:B------:R-:W-:Y:S06]  /*14bb0*/  HMMA.16816.F32 R28, R56.reuse, R64, R28 ;  /* 0x00000040381c723c */ /* 0x040fec000000181c */
[C---:B------:R-:W-:Y:S01]  /*14bc0*/  HMMA.16816.F32 R24, R56.reuse, R66, R24 ;  /* 0x000000423818723c */ /* 0x040fe20000001818 */
[----:B------:R-:W5:Y:S05]  /*14bd0*/  LDSM.16.M88.4 R64, [R191+0x8800] ;  /* 0x00880000bf40783b */ /* 0x000f6a0000000200 */
[C---:B------:R-:W-:Y:S06]  /*14be0*/  HMMA.16816.F32 R20, R56.reuse, R72, R20 ;  /* 0x000000483814723c */ /* 0x040fec0000001814 */
[----:B------:R-:W-:Y:S01]  /*14bf0*/  HMMA.16816.F32 R76, R56, R74, R76 ;  /* 0x0000004a384c723c */ /* 0x000fe2000000184c */
[----:B------:R-:W-:Y:S04]  /*14c00*/  LDSM.16.M88.4 R56, [R191+0x9800] ;  /* 0x00980000bf38783b */ /* 0x000fe80000000200 */
[----:B------:R-:W-:Y:S01]  /*14c10*/  LDSM.16.M88.4 R72, [R196+0x2000] ;  /* 0x00200000c448783b */ /* 0x000fe20000000200 */
[C---:B--2---:R-:W-:Y:S06]  /*14c20*/  HMMA.16816.F32 R48, R4.reuse, R16, R48 ;  /* 0x000000100430723c */ /* 0x044fec0000001830 */
[C---:B------:R-:W-:Y:S01]  /*14c30*/  HMMA.16816.F32 R40, R4.reuse, R18, R40 ;  /* 0x000000120428723c */ /* 0x040fe20000001828 */
[----:B------:R-:W2:Y:S05]  /*14c40*/  LDSM.16.M88.4 R16, [R191+0x9000] ;  /* 0x00900000bf10783b */ /* 0x000eaa0000000200 */
[C---:B---3--:R-:W-:Y:S06]  /*14c50*/  HMMA.16816.F32 R36, R4.reuse, R12, R36 ;  /* 0x0000000c0424723c */ /* 0x048fec0000001824 */
        /* <DEDUP_REMOVED lines=9> */
[C---:B----4-:R-:W-:Y:S06]  /*14cf0*/  HMMA.16816.F32 R48, R52.reuse, R68, R48 ;  /* 0x000000443430723c */ /* 0x050fec0000001830 */
[C---:B-----5:R-:W-:Y:S06]  /*14d00*/  HMMA.16816.F32 R36, R52.reuse, R64, R36 ;  /* 0x000000403424723c */ /* 0x060fec0000001824 */
[C---:B------:R-:W-:Y:S01]  /*14d10*/  HMMA.16816.F32 R40, R52.reuse, R70, R40 ;  /* 0x000000463428723c */ /* 0x040fe20000001828 */
[----:B------:R-:W-:Y:S05]  /*14d20*/  LDSM.16.M88.4 R68, [R194+0xa000] ;  /* 0x00a00000c244783b */ /* 0x000fea0000000200 */
        /* <DEDUP_REMOVED lines=10> */
[C---:B-1----:R-:W-:Y:S06]  /*14dd0*/  HMMA.16816.F32 R36, R72.reuse, R8, R36 ;  /* 0x000000084824723c */ /* 0x042fec0000001824 */
[C---:B------:R-:W-:Y:S01]  /*14de0*/  HMMA.16816.F32 R40, R72.reuse, R14, R40 ;  /* 0x0000000e4828723c */ /* 0x040fe20000001828 */
[----:B------:R-:W1:Y:S05]  /*14df0*/  LDSM.16.M88.4 R12, [R193+0x4000] ;  /* 0x00400000c10c783b */ /* 0x000e6a0000000200 */
[C---:B------:R-:W-:Y:S01]  /*14e00*/  HMMA.16816.F32 R32, R72.reuse, R10, R32 ;  /* 0x0000000a4820723c */ /* 0x040fe20000001820 */
[----:B------:R-:W3:Y:S05]  /*14e10*/  LDSM.16.M88.4 R8, [R193+0x4800] ;  /* 0x00480000c108783b */ /* 0x000eea0000000200 */
[C---:B------:R-:W-:Y:S06]  /*14e20*/  HMMA.16816.F32 R28, R72.reuse, R4, R28 ;  /* 0x00000004481c723c */ /* 0x040fec000000181c */
[----:B------:R-:W-:Y:S01]  /*14e30*/  HMMA.16816.F32 R24, R72, R6, R24 ;  /* 0x000000064818723c */ /* 0x000fe20000001818 */
[----:B------:R-:W5:Y:S05]  /*14e40*/  LDSM.16.M88.4 R4, [R193+0x5000] ;  /* 0x00500000c104783b */ /* 0x000f6a0000000200 */
[C---:B--2---:R-:W-:Y:S06]  /*14e50*/  HMMA.16816.F32 R48, R16.reuse, R68, R48 ;  /* 0x000000441030723c */ /* 0x044fec0000001830 */
[----:B------:R-:W-:Y:S06]  /*14e60*/  HMMA.16816.F32 R36, R16, R64, R36 ;  /* 0x000000401024723c */ /* 0x000fec0000001824 */
[C---:B------:R-:W-:Y:S06]  /*14e70*/  HMMA.16816.F32 R76, R72.reuse, R86, R76 ;  /* 0x00000056484c723c */ /* 0x040fec000000184c */
[----:B------:R-:W-:Y:S01]  /*14e80*/  HMMA.16816.F32 R20, R72, R84, R20 ;  /* 0x000000544814723c */ /* 0x000fe20000001814 */
[----:B------:R-:W-:Y:S04]  /*14e90*/  LDSM.16.M88.4 R72, [R63+0x4000] ;  /* 0x004000003f48783b */ /* 0x000fe80000000200 */
[----:B------:R-:W-:Y:S01]  /*14ea0*/  LDSM.16.M88.4 R84, [R193+0x5800] ;  /* 0x00580000c154783b */ /* 0x000fe20000000200 */
[C---:B------:R-:W-:Y:S03]  /*14eb0*/  HMMA.16816.F32 R40, R16.reuse, R70, R40 ;  /* 0x000000461028723c */ /* 0x040fe60000001828 */
[----:B------:R-:W2:Y:S03]  /*14ec0*/  LDSM.16.M88.4 R68, [R191+0xa000] ;  /* 0x00a00000bf44783b */ /* 0x000ea60000000200 */
[C---:B------:R-:W-:Y:S01]  /*14ed0*/  HMMA.16816.F32 R32, R16.reuse, R66, R32 ;  /* 0x000000421020723c */ /* 0x040fe20000001820 */
[----:B------:R-:W2:Y:S05]  /*14ee0*/  LDSM.16.M88.4 R64, [R191+0xa800] ;  /* 0x00a80000bf40783b */ /* 0x000eaa0000000200 */
[C---:B----4-:R-:W-:Y:S06]  /*14ef0*/  HMMA.16816.F32 R28, R16.reuse, R56, R28 ;  /* 0x00000038101c723c */ /* 0x050fec000000181c */
[----:B------:R-:W-:Y:S01]  /*14f00*/  HMMA.16816.F32 R24, R16, R58, R24 ;  /* 0x0000003a1018723c */ /* 0x000fe20000001818 */
[----:B------:R-:W4:Y:S05]  /*14f10*/  LDSM.16.M88.4 R56, [R191+0xb000] ;  /* 0x00b00000bf38783b */ /* 0x000f2a0000000200 */
[C---:B-1----:R-:W-:Y:S06]  /*14f20*/  HMMA.16816.F32 R48, R80.reuse, R12, R48 ;  /* 0x0000000c5030723c */ /* 0x042fec0000001830 */
[----:B---3--:R-:W-:Y:S06]  /*14f30*/  HMMA.16816.F32 R36, R80, R8, R36 ;  /* 0x000000085024723c */ /* 0x008fec0000001824 */
[C---:B------:R-:W-:Y:S06]  /*14f40*/  HMMA.16816.F32 R76, R16.reuse, R54, R76 ;  /* 0x00000036104c723c */ /* 0x040fec000000184c */
[----:B------:R-:W-:Y:S01]  /*14f50*/  HMMA.16816.F32 R20, R16, R52, R20 ;  /* 0x000000341014723c */ /* 0x000fe20000001814 */
[----:B------:R-:W-:Y:S04]  /*14f60*/  LDSM.16.M88.4 R16, [R184+0x4000] ;  /* 0x00400000b810783b */ /* 0x000fe80000000200 */
[----:B------:R-:W-:Y:S01]  /*14f70*/  LDSM.16.M88.4 R52, [R191+0xb800] ;  /* 0x00b80000bf34783b */ /* 0x000fe20000000200 */
[C---:B------:R-:W-:Y:S03]  /*14f80*/  HMMA.16816.F32 R40, R80.reuse, R14, R40 ;  /* 0x0000000e5028723c */ /* 0x040fe60000001828 */
[----:B------:R-:W-:Y:S03]  /*14f90*/  LDSM.16.M88.4 R12, [R184+0x4800] ;  /* 0x00480000b80c783b */ /* 0x000fe60000000200 */
[C---:B-----5:R-:W-:Y:S06]  /*14fa0*/  HMMA.16816.F32 R28, R80.reuse, R4, R28 ;  /* 0x00000004501c723c */ /* 0x060fec000000181c */
[C---:B------:R-:W-:Y:S01]  /*14fb0*/  HMMA.16816.F32 R24, R80.reuse, R6, R24 ;  /* 0x000000065018723c */ /* 0x040fe20000001818 */
[----:B------:R-:W1:Y:S05]  /*14fc0*/  LDSM.16.M88.4 R4, [R196+0x4000] ;  /* 0x00400000c404783b */ /* 0x000e6a0000000200 */
[----:B------:R-:W-:Y:S01]  /*14fd0*/  HMMA.16816.F32 R32, R80, R10, R32 ;  /* 0x0000000a5020723c */ /* 0x000fe20000001820 */
[----:B------:R-:W3:Y:S05]  /*14fe0*/  LDSM.16.M88.4 R8, [R184+0x5000] ;  /* 0x00500000b808783b */ /* 0x000eea0000000200 */
[C---:B--2---:R-:W-:Y:S06]  /*14ff0*/  HMMA.16816.F32 R48, R72.reuse, R68, R48 ;  /* 0x000000444830723c */ /* 0x044fec0000001830 */
[----:B------:R-:W-:Y:S06]  /*15000*/  HMMA.16816.F32 R36, R72, R64, R36 ;  /* 0x000000404824723c */ /* 0x000fec0000001824 */
[C---:B------:R-:W-:Y:S06]  /*15010*/  HMMA.16816.F32 R76, R80.reuse, R86, R76 ;  /* 0x00000056504c723c */ /* 0x040fec000000184c */
[----:B------:R-:W-:Y:S06]  /*15020*/  HMMA.16816.F32 R20, R80, R84, R20 ;  /* 0x000000545014723c */ /* 0x000fec0000001814 */
[----:B------:R-:W-:Y:S01]  /*15030*/  HMMA.16816.F32 R64, R72, R66, R32 ;  /* 0x000000424840723c */ /* 0x000fe20000001820 */
[----:B------:R-:W2:Y:S01]  /*15040*/  LDSM.16.M88.4 R32, [R184+0x5800] ;  /* 0x00580000b820783b */ /* 0x000ea20000000200 */
[----:B------:R-:W-:-:S04]  /*15050*/  DEPBAR.LE SB0, 0x0 ;  /* 0x000080000000791a */ /* 0x000fc80000000000 */
[C---:B----4-:R-:W-:Y:S06]  /*15060*/  HMMA.16816.F32 R28, R72.reuse, R56, R28 ;  /* 0x00000038481c723c */ /* 0x050fec000000181c */
[----:B------:R-:W-:Y:S06]  /*15070*/  HMMA.16816.F32 R40, R72, R70, R40 ;  /* 0x000000464828723c */ /* 0x000fec0000001828 */
[C---:B-1----:R-:W-:Y:S06]  /*15080*/  HMMA.16816.F32 R48, R4.reuse, R16, R48 ;  /* 0x000000100430723c */ /* 0x042fec0000001830 */
[----:B------:R-:W-:Y:S06]  /*15090*/  HMMA.16816.F32 R36, R4, R12, R36 ;  /* 0x0000000c0424723c */ /* 0x000fec0000001824 */
[----:B------:R-:W-:Y:S01]  /*150a0*/  HMMA.16816.F32 R76, R72, R54, R76 ;  /* 0x00000036484c723c */ /* 0x000fe2000000184c */
[----:B------:R-:W-:-:S05]  /*150b0*/  IMAD R13, R60, 0x10, R62 ;  /* 0x000000103c0d7824 */ /* 0x000fca00078e023e */
[----:B------:R-:W-:Y:S01]  /*150c0*/  HMMA.16816.F32 R24, R72, R58, R24 ;  /* 0x0000003a4818723c */ /* 0x000fe20000001818 */
[----:B------:R-:W-:-:S04]  /*150d0*/  IADD3 R2, R13, 0x1, R2 ;  /* 0x000000010d027810 */ /* 0x000fc80007ffe002 */
[----:B------:R-:W-:Y:S01]  /*150e0*/  IADD3 R2, R61, R2, -R201 ;  /* 0x000000023d027210 */ /* 0x000fe20007ffe8c9 */
[----:B------:R-:W-:Y:S04]  /*150f0*/  HMMA.16816.F32 R20, R72, R52, R20 ;  /* 0x000000344814723c */ /* 0x000fe80000001814 */
[----:B------:R-:W-:Y:S02]  /*15100*/  VIADD R2, R2, UR5 ;  /* 0x0000000502027c36 */ /* 0x000fe40008000000 */
[----:B---3--:R-:W-:Y:S01]  /*15110*/  HMMA.16816.F32 R28, R4, R8, R28 ;  /* 0x00000008041c723c */ /* 0x008fe2000000181c */
[----:B------:R-:W-:Y:S02]  /*15120*/  VIADD R53, R89, 0x20 ;  /* 0x0000002059357836 */ /* 0x000fe40000000000 */
[----:B------:R-:W-:-:S02]  /*15130*/  VIMNMX R0, R2, R61, PT ;  /* 0x0000003d02007248 */ /* 0x000fc40003fe0100 */
[----:B------:R-:W-:Y:S01]  /*15140*/  VIADDMNMX R2, R2, 0x8, R61, PT ;  /* 0x0000000802027846 */ /* 0x000fe2000380013d */
[----:B------:R-:W-:Y:S01]  /*15150*/  HMMA.16816.F32 R40, R4, R18, R40 ;  /* 0x000000120428723c */ /* 0x000fe20000001828 */
[----:B------:R-:W-:-:S05]  /*15160*/  VIADD R9, R89, 0x1 ;  /* 0x0000000159097836 */ /* 0x000fca0000000000 */
[----:B------:R-:W-:Y:S01]  /*15170*/  I2FP.F32.S32 R8, R9 ;  /* 0x0000000900087245 */ /* 0x000fe20000201400 */
[C---:B------:R-:W-:Y:S01]  /*15180*/  HMMA.16816.F32 R64, R4.reuse, R14, R64 ;  /* 0x0000000e0440723c */ /* 0x040fe20000001840 */
[----:B------:R-:W-:Y:S01]  /*15190*/  BAR.SYNC.DEFER_BLOCKING 0x0 ;  /* 0x0000000000007b1d */ /* 0x000fe20000010000 */
[----:B------:R-:W-:Y:S02]  /*151a0*/  ISETP.GE.AND P5, PT, R9, R0, PT ;  /* 0x000000000900720c */ /* 0x000fe40003fa6270 */
[----:B------:R-:W-:Y:S01]  /*151b0*/  FFMA.FTZ R49, R3, R8, R49 ;  /* 0x0000000803317223 */ /* 0x000fe20000010031 */
[----:B------:R-:W-:Y:S01]  /*151c0*/  ISETP.GE.AND P0, PT, R9, R2, PT ;  /* 0x000000020900720c */ /* 0x000fe20003f06270 */
[----:B------:R-:W-:Y:S01]  /*151d0*/  FFMA.FTZ R8, R3, R8, R51 ;  /* 0x0000000803087223 */ /* 0x000fe20000010033 */
[----:B--2---:R-:W-:Y:S01]  /*151e0*/  HMMA.16816.F32 R76, R4, R34, R76 ;  /* 0x00000022044c723c */ /* 0x004fe2000000184c */
[----:B------:R-:W-:Y:S01]  /*151f0*/  VIADD R9, R89, 0x10 ;  /* 0x0000001059097836 */ /* 0x000fe20000000000 */
[----:B------:R-:W-:-:S02]  /*15200*/  FSEL R51, R49, -INF , !P5 ;  /* 0xff80000031337808 */ /* 0x000fc40006800000 */
[----:B------:R-:W-:Y:S02]  /*15210*/  FSEL R49, R8, -INF , !P0 ;  /* 0xff80000008317808 */ /* 0x000fe40004000000 */
[C---:B------:R-:W-:Y:S01]  /*15220*/  HMMA.16816.F32 R24, R4.reuse, R10, R24 ;  /* 0x0000000a0418723c */ /* 0x040fe20000001818 */
[----:B------:R-:W-:Y:S01]  /*15230*/  VIADD R35, R89, 0x8 ;  /* 0x0000000859237836 */ /* 0x000fe20000000000 */
[C---:B------:R-:W-:Y:S02]  /*15240*/  ISETP.GE.AND P5, PT, R9.reuse, R0, PT ;  /* 0x000000000900720c */ /* 0x040fe40003fa6270 */
[----:B------:R-:W-:Y:S02]  /*15250*/  ISETP.GE.AND P0, PT, R9, R2, PT ;  /* 0x000000020900720c */ /* 0x000fe40003f06270 */
[----:B------:R-:W-:Y:S01]  /*15260*/  HMMA.16816.F32 R20, R4, R32, R20 ;  /* 0x000000200414723c */ /* 0x000fe20000001814 */
[----:B------:R-:W-:Y:S01]  /*15270*/  ISETP.GE.AND P6, PT, R35, R0, PT ;  /* 0x000000002300720c */ /* 0x000fe20003fc6270 */
[----:B------:R-:W-:Y:S01]  /*15280*/  VIADD R11, R89, 0x11 ;  /* 0x00000011590b7836 */ /* 0x000fe20000000000 */
[----:B------:R-:W-:-:S02]  /*15290*/  ISETP.GE.AND P2, PT, R35, R2, PT ;  /* 0x000000022300720c */ /* 0x000fc40003f46270 */
[----:B------:R-:W-:Y:S02]  /*152a0*/  I2FP.F32.S32 R9, R9 ;  /* 0x0000000900097245 */ /* 0x000fe40000201400 */
[C---:B------:R-:W-:Y:S01]  /*152b0*/  VIADD R5, R89.reuse, 0x9 ;  /* 0x0000000959057836 */ /* 0x040fe20000000000 */
[----:B------:R-:W-:Y:S01]  /*152c0*/  I2FP.F32.S32 R35, R35 ;  /* 0x0000002300237245 */ /* 0x000fe20000201400 */
[----:B------:R-:W-:Y:S02]  /*152d0*/  VIADD R7, R89, 0x18 ;  /* 0x0000001859077836 */ /* 0x000fe40000000000 */
[CC--:B------:R-:W-:Y:S01]  /*152e0*/  FFMA.FTZ R17, R3.reuse, R9.reuse, R36 ;  /* 0x0000000903117223 */ /* 0x0c0fe20000010024 */
[----:B------:R-:W-:Y:S01]  /*152f0*/  FFMA.FTZ R9, R3, R9, R38 ;  /* 0x0000000903097223 */ /* 0x000fe20000010026 */
[----:B------:R-:W-:Y:S01]  /*15300*/  ISETP.GE.AND P4, PT, R5, R0, PT ;  /* 0x000000000500720c */ /* 0x000fe20003f86270 */
[-C--:B------:R-:W-:Y:S01]  /*15310*/  FFMA.FTZ R40, R3, R35.reuse, R40 ;  /* 0x0000002303287223 */ /* 0x080fe20000010028 */
[----:B------:R-:W-:Y:S01]  /*15320*/  ISETP.GE.AND P1, PT, R5, R2, PT ;  /* 0x000000020500720c */ /* 0x000fe20003f26270 */
[----:B------:R-:W-:Y:S01]  /*15330*/  FFMA.FTZ R35, R3, R35, R42 ;  /* 0x0000002303237223 */ /* 0x000fe2000001002a */
[----:B------:R-:W-:Y:S01]  /*15340*/  I2FP.F32.S32 R4, R5 ;  /* 0x0000000500047245 */ /* 0x000fe20000201400 */
[----:B------:R-:W-:Y:S01]  /*15350*/  VIADD R5, R89, 0x19 ;  /* 0x0000001959057836 */ /* 0x000fe20000000000 */
[----:B------:R-:W-:-:S02]  /*15360*/  I2FP.F32.S32 R6, R11 ;  /* 0x0000000b00067245 */ /* 0x000fc40000201400 */
[----:B------:R-:W-:Y:S01]  /*15370*/  FSEL R17, R17, -INF , !P5 ;  /* 0xff80000011117808 */ /* 0x000fe20006800000 */
[CC--:B------:R-:W-:Y:S01]  /*15380*/  FFMA.FTZ R41, R3.reuse, R4.reuse, R41 ;  /* 0x0000000403297223 */ /* 0x0c0fe20000010029 */
[C---:B------:R-:W-:Y:S01]  /*15390*/  FFMA.FTZ R33, R3.reuse, R4, R43 ;  /* 0x0000000403217223 */ /* 0x040fe2000001002b */
[----:B------:R-:W-:Y:S01]  /*153a0*/  I2FP.F32.S32 R4, R5 ;  /* 0x0000000500047245 */ /* 0x000fe20000201400 */
[----:B------:R-:W-:Y:S01]  /*153b0*/  FFMA.FTZ R19, R3, R6, R37 ;  /* 0x0000000603137223 */ /* 0x000fe20000010025 */
[----:B------:R-:W-:Y:S01]  /*153c0*/  FSEL R9, R9, -INF , !P0 ;  /* 0xff80000009097808 */ /* 0x000fe20004000000 */
[----:B------:R-:W-:Y:S01]  /*153d0*/  VIADD R37, R89, 0x28 ;  /* 0x0000002859257836 */ /* 0x000fe20000000000 */
[----:B------:R-:W-:Y:S01]  /*153e0*/  FSEL R43, R40, -INF , !P6 ;  /* 0xff800000282b7808 */ /* 0x000fe20007000000 */
[----:B------:R-:W-:Y:S01]  /*153f0*/  FFMA.FTZ R13, R3, R4, R65 ;  /* 0x00000004030d7223 */ /* 0x000fe20000010041 */
[----:B------:R-:W-:Y:S02]  /*15400*/  FSEL R35, R35, -INF , !P2 ;  /* 0xff80000023237808 */ /* 0x000fe40005000000 */
[----:B------:R-:W-:-:S02]  /*15410*/  FSEL R41, R41, -INF , !P4 ;  /* 0xff80000029297808 */ /* 0x000fc40006000000 */
[----:B------:R-:W-:Y:S02]  /*15420*/  FSEL R33, R33, -INF , !P1 ;  /* 0xff80000021217808 */ /* 0x000fe40004800000 */
[C---:B------:R-:W-:Y:S02]  /*15430*/  ISETP.GE.AND P5, PT, R5.reuse, R0, PT ;  /* 0x000000000500720c */ /* 0x040fe40003fa6270 */
[----:B------:R-:W-:Y:S01]  /*15440*/  ISETP.GE.AND P0, PT, R5, R2, PT ;  /* 0x000000020500720c */ /* 0x000fe20003f06270 */
[----:B------:R-:W-:Y:S01]  /*15450*/  FFMA.FTZ R5, R3, R4, R67 ;  /* 0x0000000403057223 */ /* 0x000fe20000010043 */
[C---:B------:R-:W-:Y:S02]  /*15460*/  ISETP.GE.AND P6, PT, R11.reuse, R0, PT ;  /* 0x000000000b00720c */ /* 0x040fe40003fc6270 */
[----:B------:R-:W-:Y:S01]  /*15470*/  ISETP.GE.AND P2, PT, R11, R2, PT ;  /* 0x000000020b00720c */ /* 0x000fe20003f46270 */
[----:B------:R-:W-:Y:S01]  /*15480*/  FFMA.FTZ R11, R3, R6, R39 ;  /* 0x00000006030b7223 */ /* 0x000fe20000010027 */
[----:B------:R-:W-:Y:S01]  /*15490*/  ISETP.GE.AND P4, PT, R7, R0, PT ;  /* 0x000000000700720c */ /* 0x000fe20003f86270 */
[----:B------:R-:W-:Y:S01]  /*154a0*/  VIADD R39, R89, 0x21 ;  /* 0x0000002159277836 */ /* 0x000fe20000000000 */
[----:B------:R-:W-:-:S02]  /*154b0*/  ISETP.GE.AND P1, PT, R7, R2, PT ;  /* 0x000000020700720c */ /* 0x000fc40003f26270 */
[----:B------:R-:W-:Y:S02]  /*154c0*/  I2FP.F32.S32 R7, R7 ;  /* 0x0000000700077245 */ /* 0x000fe40000201400 */
[----:B------:R-:W-:Y:S02]  /*154d0*/  FSEL R13, R13, -INF , !P5 ;  /* 0xff8000000d0d7808 */ /* 0x000fe40006800000 */
[----:B------:R-:W-:Y:S01]  /*154e0*/  FSEL R5, R5, -INF , !P0 ;  /* 0xff80000005057808 */ /* 0x000fe20004000000 */
[-C--:B------:R-:W-:Y:S01]  /*154f0*/  FFMA.FTZ R15, R3, R7.reuse, R64 ;  /* 0x00000007030f7223 */ /* 0x080fe20000010040 */
[----:B------:R-:W-:Y:S01]  /*15500*/  ISETP.GE.AND P5, PT, R37, R0, PT ;  /* 0x000000002500720c */ /* 0x000fe20003fa6270 */
[----:B------:R-:W-:Y:S01]  /*15510*/  FFMA.FTZ R7, R3, R7, R66 ;  /* 0x0000000703077223 */ /* 0x000fe20000010042 */
[----:B------:R-:W-:Y:S02]  /*15520*/  ISETP.GE.AND P0, PT, R37, R2, PT ;  /* 0x000000022500720c */ /* 0x000fe40003f06270 */
[----:B------:R-:W-:-:S02]  /*15530*/  I2FP.F32.S32 R4, R39 ;  /* 0x0000002700047245 */ /* 0x000fc40000201400 */
[----:B------:R-:W-:Y:S02]  /*15540*/  I2FP.F32.S32 R37, R37 ;  /* 0x0000002500257245 */ /* 0x000fe40000201400 */
[----:B------:R-:W-:Y:S01]  /*15550*/  FSEL R15, R15, -INF , !P4 ;  /* 0xff8000000f0f7808 */ /* 0x000fe20006000000 */
[-C--:B------:R-:W-:Y:S01]  /*15560*/  FFMA.FTZ R165, R3, R4.reuse, R29 ;  /* 0x0000000403a57223 */ /* 0x080fe2000001001d */
[----:B------:R-:W-:Y:S01]  /*15570*/  FSEL R7, R7, -INF , !P1 ;  /* 0xff80000007077808 */ /* 0x000fe20004800000 */
[C---:B------:R-:W-:Y:S01]  /*15580*/  FFMA.FTZ R31, R3.reuse, R4, R31 ;  /* 0x00000004031f7223 */ /* 0x040fe2000001001f */
[CC--:B------:R-:W-:Y:S01]  /*15590*/  FFMA.FTZ R24, R3.reuse, R37.reuse, R24 ;  /* 0x0000002503187223 */ /* 0x0c0fe20000010018 */
[----:B------:R-:W-:Y:S01]  /*155a0*/  FFMA.FTZ R26, R3, R37, R26 ;  /* 0x00000025031a7223 */ /* 0x000fe2000001001a */
[----:B------:R-:W-:Y:S01]  /*155b0*/  ISETP.GE.AND P4, PT, R39, R0, PT ;  /* 0x000000002700720c */ /* 0x000fe20003f86270 */
[----:B------:R-:W-:Y:S01]  /*155c0*/  VIADD R37, R89, 0x30 ;  /* 0x0000003059257836 */ /* 0x000fe20000000000 */
[----:B------:R-:W-:Y:S01]  /*155d0*/  ISETP.GE.AND P1, PT, R39, R2, PT ;  /* 0x000000022700720c */ /* 0x000fe20003f26270 */
[----:B------:R-:W-:Y:S01]  /*155e0*/  VIADD R29, R89, 0x31 ;  /* 0x00000031591d7836 */ /* 0x000fe20000000000 */
[----:B------:R-:W-:Y:S01]  /*155f0*/  FSEL R165, R165, -INF , !P4 ;  /* 0xff800000a5a57808 */ /* 0x000fe20006000000 */
[----:B------:R-:W-:Y:S01]  /*15600*/  VIADD R39, R89, 0x29 ;  /* 0x0000002959277836 */ /* 0x000fe20000000000 */
[----:B------:R-:W-:-:S02]  /*15610*/  FSEL R171, R31, -INF , !P1 ;  /* 0xff8000001fab7808 */ /* 0x000fc40004800000 */
[----:B------:R-:W-:Y:S02]  /*15620*/  I2FP.F32.S32 R6, R53 ;  /* 0x0000003500067245 */ /* 0x000fe40000201400 */
[C---:B------:R-:W-:Y:S02]  /*15630*/  ISETP.GE.AND P4, PT, R37.reuse, R0, PT ;  /* 0x000000002500720c */ /* 0x040fe40003f86270 */
[----:B------:R-:W-:Y:S01]  /*15640*/  ISETP.GE.AND P1, PT, R37, R2, PT ;  /* 0x000000022500720c */ /* 0x000fe20003f26270 */
[CC--:B------:R-:W-:Y:S01]  /*15650*/  FFMA.FTZ R28, R3.reuse, R6.reuse, R28 ;  /* 0x00000006031c7223 */ /* 0x0c0fe2000001001c */
[----:B------:R-:W-:Y:S01]  /*15660*/  I2FP.F32.S32 R37, R37 ;  /* 0x0000002500257245 */ /* 0x000fe20000201400 */
[C---:B------:R-:W-:Y:S01]  /*15670*/  FFMA.FTZ R30, R3.reuse, R6, R30 ;  /* 0x00000006031e7223 */ /* 0x040fe2000001001e */
[----:B------:R-:W-:Y:S02]  /*15680*/  FSEL R223, R24, -INF , !P5 ;  /* 0xff80000018df7808 */ /* 0x000fe40006800000 */
[----:B------:R-:W-:Y:S01]  /*15690*/  FSEL R219, R26, -INF , !P0 ;  /* 0xff8000001adb7808 */ /* 0x000fe20004000000 */
[-C--:B------:R-:W-:Y:S01]  /*156a0*/  FFMA.FTZ R20, R3, R37.reuse, R20 ;  /* 0x0000002503147223 */ /* 0x080fe20000010014 */
[----:B------:R-:W-:Y:S01]  /*156b0*/  ISETP.GE.AND P5, PT, R29, R0, PT ;  /* 0x000000001d00720c */ /* 0x000fe20003fa6270 */
[----:B------:R-:W-:Y:S01]  /*156c0*/  FFMA.FTZ R22, R3, R37, R22 ;  /* 0x0000002503167223 */ /* 0x000fe20000010016 */
[----:B------:R-:W-:-:S02]  /*156d0*/  ISETP.GE.AND P0, PT, R29, R2, PT ;  /* 0x000000021d00720c */ /* 0x000fc40003f06270 */
[----:B------:R-:W-:Y:S01]  /*156e0*/  I2FP.F32.S32 R6, R29 ;  /* 0x0000001d00067245 */ /* 0x000fe20000201400 */
[----:B------:R-:W-:Y:S01]  /*156f0*/  VIADD R29, R89, 0x38 ;  /* 0x00000038591d7836 */ /* 0x000fe20000000000 */
[----:B------:R-:W-:Y:S02]  /*15700*/  FSEL R217, R20, -INF , !P4 ;  /* 0xff80000014d97808 */ /* 0x000fe40006000000 */
[----:B------:R-:W-:Y:S01]  /*15710*/  FSEL R211, R22, -INF , !P1 ;  /* 0xff80000016d37808 */ /* 0x000fe20004800000 */
[-C--:B------:R-:W-:Y:S01]  /*15720*/  FFMA.FTZ R215, R3, R6.reuse, R21 ;  /* 0x0000000603d77223 */ /* 0x080fe20000010015 */
[----:B------:R-:W-:Y:S01]  /*15730*/  FSEL R19, R19, -INF , !P6 ;  /* 0xff80000013137808 */ /* 0x000fe20007000000 */
[----:B------:R-:W-:Y:S01]  /*15740*/  FFMA.FTZ R23, R3, R6, R23 ;  /* 0x0000000603177223 */ /* 0x000fe20000010017 */
[----:B------:R-:W-:Y:S02]  /*15750*/  FSEL R11, R11, -INF , !P2 ;  /* 0xff8000000b0b7808 */ /* 0x000fe40005000000 */
[----:B------:R-:W-:-:S02]  /*15760*/  I2FP.F32.S32 R4, R39 ;  /* 0x0000002700047245 */ /* 0x000fc40000201400 */
[C---:B------:R-:W-:Y:S02]  /*15770*/  ISETP.GE.AND P4, PT, R29.reuse, R0, PT ;  /* 0x000000001d00720c */ /* 0x040fe40003f86270 */
[----:B------:R-:W-:Y:S01]  /*15780*/  ISETP.GE.AND P1, PT, R29, R2, PT ;  /* 0x000000021d00720c */ /* 0x000fe20003f26270 */
[----:B------:R-:W-:Y:S01]  /*15790*/  FFMA.FTZ R25, R3, R4, R25 ;  /* 0x0000000403197223 */ /* 0x000fe20000010019 */
[----:B------:R-:W-:Y:S01]  /*157a0*/  ISETP.GE.AND P6, PT, R53, R0, PT ;  /* 0x000000003500720c */ /* 0x000fe20003fc6270 */
[----:B------:R-:W-:Y:S01]  /*157b0*/  FFMA.FTZ R27, R3, R4, R27 ;  /* 0x00000004031b7223 */ /* 0x000fe2000001001b */
[----:B------:R-:W-:Y:S02]  /*157c0*/  ISETP.GE.AND P2, PT, R53, R2, PT ;  /* 0x000000023500720c */ /* 0x000fe40003f46270 */
[----:B------:R-:W-:Y:S02]  /*157d0*/  I2FP.F32.S32 R29, R29 ;  /* 0x0000001d001d7245 */ /* 0x000fe40000201400 */
[----:B------:R-:W-:-:S02]  /*157e0*/  FSEL R225, R28, -INF , !P6 ;  /* 0xff8000001ce17808 */ /* 0x000fc40007000000 */
[----:B------:R-:W-:Y:S01]  /*157f0*/  FSEL R221, R30, -INF , !P2 ;  /* 0xff8000001edd7808 */ /* 0x000fe20005000000 */
[-C--:B------:R-:W-:Y:S01]  /*15800*/  FFMA.FTZ R76, R3, R29.reuse, R76 ;  /* 0x0000001d034c7223 */ /* 0x080fe2000001004c */
[----:B------:R-:W-:Y:S01]  /*15810*/  ISETP.GE.AND P6, PT, R39, R0, PT ;  /* 0x000000002700720c */ /* 0x000fe20003fc6270 */
[----:B------:R-:W-:Y:S01]  /*15820*/  FFMA.FTZ R78, R3, R29, R78 ;  /* 0x0000001d034e7223 */ /* 0x000fe2000001004e */
[----:B------:R-:W-:Y:S02]  /*15830*/  ISETP.GE.AND P2, PT, R39, R2, PT ;  /* 0x000000022700720c */ /* 0x000fe40003f46270 */
[----:B------:R-:W-:Y:S02]  /*15840*/  FSEL R167, R25, -INF , !P6 ;  /* 0xff80000019a77808 */ /* 0x000fe40007000000 */
[----:B------:R-:W-:Y:S02]  /*15850*/  FSEL R175, R27, -INF , !P2 ;  /* 0xff8000001baf7808 */ /* 0x000fe40005000000 */
[----:B------:R-:W-:-:S02]  /*15860*/  I2FP.F32.S32 R21, R89 ;  /* 0x0000005900157245 */ /* 0x000fc40000201400 */
[C---:B------:R-:W-:Y:S02]  /*15870*/  ISETP.GE.AND P6, PT, R89.reuse, R0, PT ;  /* 0x000000005900720c */ /* 0x040fe40003fc6270 */
[C---:B------:R-:W-:Y:S01]  /*15880*/  ISETP.GE.AND P2, PT, R89.reuse, R2, PT ;  /* 0x000000025900720c */ /* 0x040fe20003f46270 */
[----:B------:R-:W-:Y:S01]  /*15890*/  VIADD R89, R89, 0x39 ;  /* 0x0000003959597836 */ /* 0x000fe20000000000 */
[----:B------:R-:W-:Y:S02]  /*158a0*/  FSEL R213, R76, -INF , !P4 ;  /* 0xff8000004cd57808 */ /* 0x000fe40006000000 */
[----:B------:R-:W-:Y:S02]  /*158b0*/  ISETP.GE.AND P4, PT, R135, 0x2, PT ;  /* 0x000000028700780c */ /* 0x000fe40003f86270 */
[----:B------:R-:W-:Y:S02]  /*158c0*/  I2FP.F32.S32 R4, R89 ;  /* 0x0000005900047245 */ /* 0x000fe40000201400 */
[----:B------:R-:W-:Y:S01]  /*158d0*/  FSEL R173, R23, -INF , !P0 ;  /* 0xff80000017ad7808 */ /* 0x000fe20004000000 */
[-C--:B------:R-:W-:Y:S01]  /*158e0*/  FFMA.FTZ R23, R3, R21.reuse, R48 ;  /* 0x0000001503177223 */ /* 0x080fe20000010030 */
[----:B------:R-:W-:Y:S01]  /*158f0*/  FSEL R215, R215, -INF , !P5 ;  /* 0xff800000d7d77808 */ /* 0x000fe20006800000 */
[C---:B------:R-:W-:Y:S01]  /*15900*/  FFMA.FTZ R21, R3.reuse, R21, R50 ;  /* 0x0000001503157223 */ /* 0x040fe20000010032 */
[CC--:B------:R-:W-:Y:S01]  /*15910*/  FFMA.FTZ R77, R3.reuse, R4.reuse, R77 ;  /* 0x00000004034d7223 */ /* 0x0c0fe2000001004d */
[----:B------:R-:W-:Y:S01]  /*15920*/  FFMA.FTZ R79, R3, R4, R79 ;  /* 0x00000004034f7223 */ /* 0x000fe2000001004f */
        /* <DEDUP_REMOVED lines=69> */
.L_x_2819:
[----:B------:R-:W1:Y:S02]  /*15d80*/  LDC R25, c[0x0][0x248] ;  /* 0x00009200ff197b82 */ /* 0x000e640000000800 */
[----:B-1----:R-:W-:-:S04]  /*15d90*/  LEA R25, -R25, RZ, 0x6 ;  /* 0x000000ff19197211 */ /* 0x002fc800078e31ff */
[----:B------:R-:W-:-:S07]  /*15da0*/  SHF.R.S32.HI R4, RZ, 0x1f, R25 ;  /* 0x0000001fff047819 */ /* 0x000fce0000011419 */
.L_x_2820:
        /* <DEDUP_REMOVED lines=87> */
[----:B------:R-:W-:Y:S01]  /*16320*/  @P1 LEA R24, P0, R25, UR10, 0x1 ;  /* 0x0000000a19181c11 */ /* 0x000fe2000f8008ff */
[----:B------:R1:W-:Y:S01]  /*16330*/  @!P2 STS.128 [R203+0x9000], RZ ;  /* 0x009000ffcb00a388 */ /* 0x0003e20000000c00 */
[----:B------:R-:W-:-:S02]  /*16340*/  @P2 LEA.HI.X R27, R4, UR11, R27, 0x1, P5 ;  /* 0x0000000b041b2c11 */ /* 0x000fc4000a8f0c1b */
[----:B------:R-:W-:Y:S01]  /*16350*/  @P1 LEA.HI.X R25, R25, UR11, R150, 0x1, P0 ;  /* 0x0000000b19191c11 */ /* 0x000fe200080f0c96 */
        /* <DEDUP_REMOVED lines=21> */
.L_x_2818:
        /* <DEDUP_REMOVED lines=26> */
[----:B-1----:R-:W-:Y:S02]  /*16650*/  FMNMX.FTZ R25, R173, R6, !PT ;  /* 0x00000006ad197209 */ /* 0x002fe40007810000 */
        /* <DEDUP_REMOVED lines=26> */
[----:B------:R-:W-:Y:S01]  /*16800*/  FMUL.FTZ R214, R133, UR5 ;  /* 0x0000000585d67c20 */ /* 0x000fe20008410000 */
[----:B--2---:R-:W-:Y:S01]  /*16810*/  FMNMX.FTZ R132, R25, R132, !PT ;  /* 0x0000008419847209 */ /* 0x004fe20007810000 */
[----:B------:R-:W-:Y:S03]  /*16820*/  LDSM.16.MT88.4 R140, [R192+0xc800] ;  /* 0x00c80000c08c783b */ /* 0x000fe60000004200 */
[----:B------:R-:W-:Y:S01]  /*16830*/  FSEL R214, R214, RZ, P0 ;  /* 0x000000ffd6d67208 */ /* 0x000fe20000000000 */
[C---:B------:R-:W-:Y:S01]  /*16840*/  FMUL.FTZ R172, R132.reuse, UR5 ;  /* 0x0000000584ac7c20 */ /* 0x040fe20008410000 */
[----:B------:R-:W-:Y:S01]  /*16850*/  FSETP.NEU.FTZ.AND P0, PT, R132, -INF , PT ;  /* 0xff8000008400780b */ /* 0x000fe20003f1d000 */
[----:B------:R-:W-:Y:S02]  /*16860*/  LDSM.16.MT88.4 R28, [R188+0xc800] ;  /* 0x00c80000bc1c783b */ /* 0x000fe40000004200 */
[--C-:B------:R-:W-:Y:S01]  /*16870*/  FFMA.FTZ R157, R43, UR5, -R214.reuse ;  /* 0x000000052b9d7c23 */ /* 0x100fe200080108d6 */
[--C-:B------:R-:W-:Y:S01]  /*16880*/  FFMA.FTZ R154, R41, UR5, -R214.reuse ;  /* 0x00000005299a7c23 */ /* 0x100fe200080108d6 */
[----:B------:R-:W-:Y:S01]  /*16890*/  FSEL R172, R172, RZ, P0 ;  /* 0x000000ffacac7208 */ /* 0x000fe20000000000 */
[----:B------:R-:W1:Y:S01]  /*168a0*/  LDSM.16.MT88.4 R40, [R190+0xc000] ;  /* 0x00c00000be28783b */ /* 0x000e620000004200 */
[--C-:B------:R-:W-:Y:S01]  /*168b0*/  FFMA.FTZ R159, R23, UR5, -R214.reuse ;  /* 0x00000005179f7c23 */ /* 0x100fe200080108d6 */
[----:B------:R-:W-:Y:S01]  /*168c0*/  FFMA.FTZ R158, R51, UR5, -R214 ;  /* 0x00000005339e7c23 */ /* 0x000fe200080108d6 */
[----:B------:R-:W-:Y:S01]  /*168d0*/  MUFU.EX2 R157, R157 ;  /* 0x0000009d009d7308 */ /* 0x000fe20000000800 */
[--C-:B------:R-:W-:Y:S01]  /*168e0*/  FFMA.FTZ R162, R21, UR5, -R172.reuse ;  /* 0x0000000515a27c23 */ /* 0x100fe200080108ac */
[--C-:B------:R-:W-:Y:S01]  /*168f0*/  FFMA.FTZ R163, R49, UR5, -R172.reuse ;  /* 0x0000000531a37c23 */ /* 0x100fe200080108ac */
[--C-:B------:R-:W-:Y:S01]  /*16900*/  FFMA.FTZ R156, R35, UR5, -R172.reuse ;  /* 0x00000005239c7c23 */ /* 0x100fe200080108ac */
[----:B------:R-:W-:Y:S01]  /*16910*/  FFMA.FTZ R155, R33, UR5, -R172 ;  /* 0x00000005219b7c23 */ /* 0x000fe200080108ac */
[--C-:B------:R-:W-:Y:S01]  /*16920*/  FFMA.FTZ R151, R15, UR5, -R214.reuse ;  /* 0x000000050f977c23 */ /* 0x100fe200080108d6 */
[----:B------:R-:W-:Y:S01]  /*16930*/  FFMA.FTZ R138, R13, UR5, -R214 ;  /* 0x000000050d8a7c23 */ /* 0x000fe200080108d6 */
[--C-:B------:R-:W-:Y:S01]  /*16940*/  FFMA.FTZ R152, R9, UR5, -R172.reuse ;  /* 0x0000000509987c23 */ /* 0x100fe200080108ac */
[----:B------:R-:W-:Y:S01]  /*16950*/  MUFU.EX2 R159, R159 ;  /* 0x0000009f009f7308 */ /* 0x000fe20000000800 */
[----:B------:R-:W-:Y:S01]  /*16960*/  FFMA.FTZ R149, R11, UR5, -R172 ;  /* 0x000000050b957c23 */ /* 0x000fe200080108ac */
[----:B------:R-:W2:Y:S01]  /*16970*/  LDSM.16.MT88.4 R12, [R190+0xc800] ;  /* 0x00c80000be0c783b */ /* 0x000ea20000004200 */
[--C-:B------:R-:W-:Y:S01]  /*16980*/  FFMA.FTZ R153, R17, UR5, -R214.reuse ;  /* 0x0000000511997c23 */ /* 0x100fe200080108d6 */
[----:B------:R-:W-:Y:S01]  /*16990*/  FFMA.FTZ R150, R19, UR5, -R214 ;  /* 0x0000000513967c23 */ /* 0x000fe200080108d6 */
[--C-:B------:R-:W-:Y:S01]  /*169a0*/  FFMA.FTZ R148, R7, UR5, -R172.reuse ;  /* 0x0000000507947c23 */ /* 0x100fe200080108ac */
[----:B------:R-:W3:Y:S01]  /*169b0*/  LDSM.16.MT88.4 R8, [R192+0xe800] ;  /* 0x00e80000c008783b */ /* 0x000ee20000004200 */
[----:B------:R-:W-:Y:S01]  /*169c0*/  FFMA.FTZ R139, R5, UR5, -R172 ;  /* 0x00000005058b7c23 */ /* 0x000fe200080108ac */
[----:B------:R-:W4:Y:S01]  /*169d0*/  MUFU.EX2 R158, R158 ;  /* 0x0000009e009e7308 */ /* 0x000f220000000800 */
[--C-:B------:R-:W-:Y:S01]  /*169e0*/  FFMA.FTZ R164, R225, UR5, -R214.reuse ;  /* 0x00000005e1a47c23 */ /* 0x100fe200080108d6 */
[----:B------:R-:W5:Y:S01]  /*169f0*/  LDSM.16.MT88.4 R48, [R189+0xc000] ;  /* 0x00c00000bd30783b */ /* 0x000f620000004200 */
[--C-:B------:R-:W-:Y:S01]  /*16a00*/  FFMA.FTZ R165, R165, UR5, -R214.reuse ;  /* 0x00000005a5a57c23 */ /* 0x100fe200080108d6 */
[--C-:B------:R-:W-:Y:S01]  /*16a10*/  FFMA.FTZ R166, R223, UR5, -R214.reuse ;  /* 0x00000005dfa67c23 */ /* 0x100fe200080108d6 */
[----:B------:R-:W-:Y:S01]  /*16a20*/  FFMA.FTZ R167, R167, UR5, -R214 ;  /* 0x00000005a7a77c23 */ /* 0x000fe200080108d6 */
[----:B------:R-:W5:Y:S01]  /*16a30*/  LDSM.16.MT88.4 R20, [R189+0xe800] ;  /* 0x00e80000bd14783b */ /* 0x000f620000004200 */
[--C-:B------:R-:W-:Y:S01]  /*16a40*/  FFMA.FTZ R168, R221, UR5, -R172.reuse ;  /* 0x00000005dda87c23 */ /* 0x100fe200080108ac */
[----:B------:R-:W1:Y:S01]  /*16a50*/  MUFU.EX2 R154, R154 ;  /* 0x0000009a009a7308 */ /* 0x000e620000000800 */
[--C-:B------:R-:W-:Y:S01]  /*16a60*/  FFMA.FTZ R171, R171, UR5, -R172.reuse ;  /* 0x00000005abab7c23 */ /* 0x100fe200080108ac */
[----:B------:R-:W5:Y:S01]  /*16a70*/  LDSM.16.MT88.4 R16, [R188+0xe800] ;  /* 0x00e80000bc10783b */ /* 0x000f620000004200 */
[--C-:B------:R-:W-:Y:S01]  /*16a80*/  FFMA.FTZ R174, R219, UR5, -R172.reuse ;  /* 0x00000005dbae7c23 */ /* 0x100fe200080108ac */
[----:B------:R-:W-:Y:S01]  /*16a90*/  FFMA.FTZ R175, R175, UR5, -R172 ;  /* 0x00000005afaf7c23 */ /* 0x000fe200080108ac */
[--C-:B------:R-:W-:Y:S01]  /*16aa0*/  FFMA.FTZ R216, R217, UR5, -R214.reuse ;  /* 0x00000005d9d87c23 */ /* 0x100fe200080108d6 */
[----:B------:R-:W-:Y:S01]  /*16ab0*/  LDSM.16.MT88.4 R32, [R189+0xc800] ;  /* 0x00c80000bd20783b */ /* 0x000fe20000004200 */
[--C-:B------:R-:W-:Y:S01]  /*16ac0*/  FFMA.FTZ R215, R215, UR5, -R214.reuse ;  /* 0x00000005d7d77c23 */ /* 0x100fe200080108d6 */
[----:B------:R-:W-:Y:S01]  /*16ad0*/  MUFU.EX2 R162, R162 ;  /* 0x000000a200a27308 */ /* 0x000fe20000000800 */
[----:B----4-:R-:W-:Y:S01]  /*16ae0*/  F2FP.F16.F32.PACK_AB R112, R158, R159 ;  /* 0x0000009f9e70723e */ /* 0x010fe200000000ff */
[----:B------:R-:W-:Y:S01]  /*16af0*/  LDSM.16.MT88.4 R24, [R190+0xe800] ;  /* 0x00e80000be18783b */ /* 0x000fe20000004200 */
[--C-:B------:R-:W-:Y:S01]  /*16b00*/  FFMA.FTZ R213, R213, UR5, -R214.reuse ;  /* 0x00000005d5d57c23 */ /* 0x100fe200080108d6 */
[----:B------:R-:W-:Y:S01]  /*16b10*/  FFMA.FTZ R212, R212, UR5, -R214 ;  /* 0x00000005d4d47c23 */ /* 0x000fe200080108d6 */
[--C-:B------:R-:W-:Y:S01]  /*16b20*/  FFMA.FTZ R211, R211, UR5, -R172.reuse ;  /* 0x00000005d3d37c23 */ /* 0x100fe200080108ac */
[--C-:B------:R-:W-:Y:S01]  /*16b30*/  FFMA.FTZ R214, R173, UR5, -R172.reuse ;  /* 0x00000005add67c23 */ /* 0x100fe200080108ac */
[--C-:B------:R-:W-:Y:S01]  /*16b40*/  FFMA.FTZ R170, R170, UR5, -R172.reuse ;  /* 0x00000005aaaa7c23 */ /* 0x100fe200080108ac */
[----:B------:R-:W4:Y:S01]  /*16b50*/  MUFU.EX2 R163, R163 ;  /* 0x000000a300a37308 */ /* 0x000f220000000800 */
[----:B-1----:R-:W-:Y:S01]  /*16b60*/  F2FP.F16.F32.PACK_AB R114, R154, R157 ;  /* 0x0000009d9a72723e */ /* 0x002fe200000000ff */
[----:B------:R-:W-:Y:S01]  /*16b70*/  FFMA.FTZ R169, R169, UR5, -R172 ;  /* 0x00000005a9a97c23 */ /* 0x000fe200080108ac */
[----:B------:R-:W-:-:S04]  /*16b80*/  FADD.FTZ R158, R159, R158 ;  /* 0x0000009e9f9e7221 */ /* 0x000fc80000010000 */
[----:B------:R-:W-:Y:S01]  /*16b90*/  FADD.FTZ R157, R157, R158 ;  /* 0x0000009e9d9d7221 */ /* 0x000fe20000010000 */
[----:B------:R-:W-:Y:S03]  /*16ba0*/  MUFU.EX2 R156, R156 ;  /* 0x0000009c009c7308 */ /* 0x000fe60000000800 */
[----:B------:R-:W-:-:S05]  /*16bb0*/  FADD.FTZ R154, R154, R157 ;  /* 0x0000009d9a9a7221 */ /* 0x000fca0000010000 */
[----:B------:R-:W1:Y:S01]  /*16bc0*/  MUFU.EX2 R155, R155 ;  /* 0x0000009b009b7308 */ /* 0x000e620000000800 */
[----:B----4-:R-:W-:Y:S01]  /*16bd0*/  F2FP.F16.F32.PACK_AB R113, R163, R162 ;  /* 0x000000a2a371723e */ /* 0x010fe200000000ff */
[----:B------:R-:W-:-:S06]  /*16be0*/  FADD.FTZ R163, R162, R163 ;  /* 0x000000a3a2a37221 */ /* 0x000fcc0000010000 */
[----:B------:R-:W-:Y:S08]  /*16bf0*/  MUFU.EX2 R153, R153 ;  /* 0x0000009900997308 */ /* 0x000ff00000000800 */
[----:B------:R-:W4:Y:S01]  /*16c00*/  MUFU.EX2 R150, R150 ;  /* 0x0000009600967308 */ /* 0x000f220000000800 */
[----:B-1----:R-:W-:Y:S01]  /*16c10*/  F2FP.F16.F32.PACK_AB R115, R155, R156 ;  /* 0x0000009c9b73723e */ /* 0x002fe200000000ff */
[----:B------:R-:W-:-:S04]  /*16c20*/  FADD.FTZ R156, R156, R163 ;  /* 0x000000a39c9c7221 */ /* 0x000fc80000010000 */
[----:B------:R-:W-:Y:S02]  /*16c30*/  FADD.FTZ R155, R155, R156 ;  /* 0x0000009c9b9b7221 */ /* 0x000fe40000010000 */
[C---:B------:R-:W-:Y:S01]  /*16c40*/  HMMA.16816.F32 R36, R112.reuse, R40, RZ ;  /* 0x000000287024723c */ /* 0x040fe200000018ff */
[----:B------:R-:W-:Y:S05]  /*16c50*/  MUFU.EX2 R151, R151 ;  /* 0x0000009700977308 */ /* 0x000fea0000000800 */
[C---:B------:R-:W-:Y:S03]  /*16c60*/  HMMA.16816.F32 R60, R112.reuse, R64, RZ ;  /* 0x00000040703c723c */ /* 0x040fe600000018ff */
[----:B------:R-:W1:Y:S01]  /*16c70*/  MUFU.EX2 R138, R138 ;  /* 0x0000008a008a7308 */ /* 0x000e620000000800 */
[C---:B----4-:R-:W-:Y:S01]  /*16c80*/  F2FP.F16.F32.PACK_AB R4, R150.reuse, R153 ;  /* 0x000000999604723e */ /* 0x050fe200000000ff */
[----:B------:R-:W-:Y:S01]  /*16c90*/  FADD.FTZ R153, R153, R154 ;  /* 0x0000009a99997221 */ /* 0x000fe20000010000 */
[----:B------:R-:W-:Y:S03]  /*16ca0*/  HMMA.16816.F32 R40, R112, R42, RZ ;  /* 0x0000002a7028723c */ /* 0x000fe600000018ff */
[----:B------:R-:W-:-:S02]  /*16cb0*/  FADD.FTZ R150, R150, R153 ;  /* 0x0000009996967221 */ /* 0x000fc40000010000 */
[----:B------:R-:W-:Y:S01]  /*16cc0*/  MUFU.EX2 R152, R152 ;  /* 0x0000009800987308 */ /* 0x000fe20000000800 */
[C---:B------:R-:W-:Y:S06]  /*16cd0*/  HMMA.16816.F32 R64, R112.reuse, R66, RZ ;  /* 0x000000427040723c */ /* 0x040fec00000018ff */
[----:B------:R-:W-:Y:S01]  /*16ce0*/  HMMA.16816.F32 R76, R112, R80, RZ ;  /* 0x00000050704c723c */ /* 0x000fe200000018ff */
[----:B------:R-:W4:Y:S01]  /*16cf0*/  MUFU.EX2 R149, R149 ;  /* 0x0000009500957308 */ /* 0x000f220000000800 */
[----:B-1----:R-:W-:Y:S01]  /*16d00*/  F2FP.F16.F32.PACK_AB R6, R138, R151 ;  /* 0x000000978a06723e */ /* 0x002fe200000000ff */
[----:B------:R-:W-:-:S03]  /*16d10*/  FADD.FTZ R151, R151, R150 ;  /* 0x0000009697977221 */ /* 0x000fc60000010000 */
[C---:B------:R-:W-:Y:S01]  /*16d20*/  HMMA.16816.F32 R84, R112.reuse, R88, RZ ;  /* 0x000000587054723c */ /* 0x040fe200000018ff */
[----:B------:R-:W-:Y:S02]  /*16d30*/  FADD.FTZ R151, R138, R151 ;  /* 0x000000978a977221 */ /* 0x000fe40000010000 */
[----:B------:R-:W-:Y:S03]  /*16d40*/  MUFU.EX2 R148, R148 ;  /* 0x0000009400947308 */ /* 0x000fe60000000800 */
[C---:B------:R-:W-:Y:S05]  /*16d50*/  HMMA.16816.F32 R80, R112.reuse, R82, RZ ;  /* 0x000000527050723c */ /* 0x040fea00000018ff */
[----:B------:R-:W1:Y:S01]  /*16d60*/  MUFU.EX2 R139, R139 ;  /* 0x0000008b008b7308 */ /* 0x000e620000000800 */
[----:B----4-:R-:W-:Y:S01]  /*16d70*/  F2FP.F16.F32.PACK_AB R5, R149, R152 ;  /* 0x000000989505723e */ /* 0x010fe200000000ff */
        /* <DEDUP_REMOVED lines=16> */
[C---:B---3--:R-:W-:Y:S05]  /*16e80*/  HMMA.16816.F32 R60, R4.reuse, R8, R60 ;  /* 0x00000008043c723c */ /* 0x048fea000000183c */
[----:B------:R-:W-:Y:S01]  /*16e90*/  MUFU.EX2 R168, R168 ;  /* 0x000000a800a87308 */ /* 0x000fe20000000800 */
[----:B------:R-:W-:Y:S01]  /*16ea0*/  HMMA.16816.F32 R64, R4, R10, R64 ;  /* 0x0000000a0440723c */ /* 0x000fe20000001840 */
[----:B------:R-:W3:Y:S05]  /*16eb0*/  LDSM.16.MT88.4 R8, [R190+0x10800] ;  /* 0x01080000be08783b */ /* 0x000eea0000004200 */
[C---:B------:R-:W-:Y:S01]  /*16ec0*/  HMMA.16816.F32 R104, R112.reuse, R106, RZ ;  /* 0x0000006a7068723c */ /* 0x040fe200000018ff */
[----:B------:R-:W4:Y:S05]  /*16ed0*/  MUFU.EX2 R171, R171 ;  /* 0x000000ab00ab7308 */ /* 0x000f2a0000000800 */
[----:B-----5:R-:W-:Y:S03]  /*16ee0*/  HMMA.16816.F32 R44, R112, R48, RZ ;  /* 0x00000030702c723c */ /* 0x020fe600000018ff */
[----:B------:R-:W-:Y:S03]  /*16ef0*/  MUFU.EX2 R174, R174 ;  /* 0x000000ae00ae7308 */ /* 0x000fe60000000800 */
[C---:B------:R-:W-:Y:S05]  /*16f00*/  HMMA.16816.F32 R76, R4.reuse, R20, R76 ;  /* 0x00000014044c723c */ /* 0x040fea000000184c */
        /* <DEDUP_REMOVED lines=52> */
[----:B------:R-:W-:Y:S01]  /*17250*/  F2FP.F16.F32.PACK_AB R5, R171, R168 ;  /* 0x000000a8ab05723e */ /* 0x000fe200000000ff */
        /* <DEDUP_REMOVED lines=152> */
.L_x_2822:
[----:B------:R-:W1:Y:S02]  /*17be0*/  LDC R5, c[0x0][0x250] ;  /* 0x00009400ff057b82 */ /* 0x000e640000000800 */
[----:B-1----:R-:W-:-:S04]  /*17bf0*/  LEA R5, -R5, RZ, 0x6 ;  /* 0x000000ff05057211 */ /* 0x002fc800078e31ff */
[----:B------:R-:W-:-:S07]  /*17c00*/  SHF.R.S32.HI R4, RZ, 0x1f, R5 ;  /* 0x0000001fff047819 */ /* 0x000fce0000011405 */
.L_x_2823:
[----:B------:R-:W-:Y:S01]  /*17c10*/  LOP3.LUT R6, R208, 0xff, RZ, 0xc0, !PT ;  /* 0x000000ffd0067812 */ /* 0x000fe200078ec0ff */
[----:B------:R-:W-:Y:S01]  /*17c20*/  ULDC.64 UR4, c[0x0][0x220] ;  /* 0x0000880000047ab9 */ /* 0x000fe20000000a00 */
[C---:B------:R-:W-:Y:S01]  /*17c30*/  LEA R220, P0, R5.reuse, R160, 0x1 ;  /* 0x000000a005dc7211 */ /* 0x040fe200078008ff */
[----:B------:R-:W1:Y:S01]  /*17c40*/  S2R R211, SR_TID.X ;  /* 0x0000000000d37919 */ /* 0x000e620000002100 */
[C---:B------:R-:W-:Y:S01]  /*17c50*/  LOP3.LUT P4, RZ, R6.reuse, 0x2, RZ, 0xc0, !PT ;  /* 0x0000000206ff7812 */ /* 0x040fe2000788c0ff */
[----:B------:R-:W-:Y:S01]  /*17c60*/  IMAD.MOV.U32 R212, RZ, RZ, 0x20 ;  /* 0x00000020ffd47424 */ /* 0x000fe200078e00ff */
[----:B------:R-:W-:Y:S02]  /*17c70*/  LOP3.LUT P2, RZ, R6, 0x4, RZ, 0xc0, !PT ;  /* 0x0000000406ff7812 */ /* 0x000fe4000784c0ff */
[----:B------:R-:W-:Y:S02]  /*17c80*/  IADD3 R7, P1, R198, R5, RZ ;  /* 0x00000005c6077210 */ /* 0x000fe40007f3e0ff */
[----:B------:R-:W-:-:S07]  /*17c90*/  LEA.HI.X R221, R5, R161, R4, 0x1, P0 ;  /* 0x000000a105dd7211 */ /* 0x000fce00000f0c04 */
[CC--:B------:R-:W-:Y:S02]  /*17ca0*/  @P4 IADD3 R9, P5, R5.reuse, R136.reuse, RZ ;  /* 0x0000008805094210 */ /* 0x0c0fe40007fbe0ff */
[----:B------:R-:W-:Y:S02]  /*17cb0*/  @P2 IADD3 R5, P0, R5, R136, RZ ;  /* 0x0000008805052210 */ /* 0x000fe40007f1e0ff */
[----:B------:R-:W-:Y:S01]  /*17cc0*/  @P4 LEA R18, P6, R9, UR4, 0x1 ;  /* 0x0000000409124c11 */ /* 0x000fe2000f8c08ff */
[----:B------:R-:W-:Y:S01]  /*17cd0*/  @P4 IMAD.X R8, R4, 0x1, R134, P5 ;  /* 0x0000000104084824 */ /* 0x000fe200028e0686 */
        /* <DEDUP_REMOVED lines=58> */
[C-C-:B------:R-:W-:Y:S01]  /*18080*/  @P4 IMAD.X R9, R7.reuse, 0x1, R134.reuse, P6 ;  /* 0x0000000107094824 */ /* 0x140fe200030e0686 */
        /* <DEDUP_REMOVED lines=8> */
[----:B------:R-:W-:Y:S01]  /*18110*/  @P2 LDGSTS.E.BYPASS.LTC128B.128 [R203+0x10800], desc[UR6][R10.64+0x100] ;  /* 0x108001000acb2fae */ /* 0x000fe2000b901d46 */
[----:B------:R-:W-:Y:S02]  /*18120*/  @P2 LEA.HI.X R137, R5, UR5, R134, 0x1, P0 ;  /* 0x0000000505892c11 */ /* 0x000fe400080f0c86 */
[----:B-1----:R-:W-:Y:S01]  /*18130*/  SHF.R.S32.HI R134, RZ, 0x1f, R211 ;  /* 0x0000001fff867819 */ /* 0x002fe200000114d3 */
[----:B------:R-:W-:Y:S03]  /*18140*/  @!P2 STS.128 [R203+0x10800], RZ ;  /* 0x010800ffcb00a388 */ /* 0x000fe60000000c00 */
[----:B------:R-:W-:Y:S01]  /*18150*/  LEA.HI R8, R134, R211, RZ, 0x4 ;  /* 0x000000d386087211 */ /* 0x000fe200078f20ff */
[----:B------:R-:W-:Y:S01]  /*18160*/  @!PT LDS RZ, [RZ] ;  /* 0x00000000fffff984 */ /* 0x000fe20000000800 */
[----:B------:R-:W-:Y:S01]  /*18170*/  @!PT LDS RZ, [RZ] ;  /* 0x00000000fffff984 */ /* 0x000fe20000000800 */
[----:B------:R-:W-:Y:S01]  /*18180*/  @!PT LDS RZ, [RZ] ;  /* 0x00000000fffff984 */ /* 0x000fe20000000800 */
[----:B------:R-:W-:Y:S03]  /*18190*/  @P5 LDGSTS.E.BYPASS.LTC128B.128 [R203+0xd000], desc[UR6][R22.64] ;  /* 0x0d00000016cb5fae */ /* 0x000fe6000b901d46 */
[----:B------:R-:W-:Y:S01]  /*181a0*/  LOP3.LUT R8, R8, 0xfffffff0, RZ, 0xc0, !PT ;  /* 0xfffffff008087812 */ /* 0x000fe200078ec0ff */
[----:B------:R-:W-:Y:S04]  /*181b0*/  @!P5 STS.128 [R203+0xd000], RZ ;  /* 0x00d000ffcb00d388 */ /* 0x000fe80000000c00 */
[----:B------:R-:W-:Y:S01]  /*181c0*/  @!PT LDS RZ, [RZ] ;  /* 0x00000000fffff984 */ /* 0x000fe20000000800 */
[----:B------:R-:W-:Y:S01]  /*181d0*/  @!PT LDS RZ, [RZ] ;  /* 0x00000000fffff984 */ /* 0x000fe20000000800 */
[----:B------:R-:W-:Y:S01]  /*181e0*/  @!PT LDS RZ, [RZ] ;  /* 0x00000000fffff984 */ /* 0x000fe20000000800 */
[----:B------:R-:W-:Y:S01]  /*181f0*/  @P4 LDGSTS.E.BYPASS.LTC128B.128 [R203+0xf000], desc[UR6][R20.64+0x80] ;  /* 0x0f00008014cb4fae */ /* 0x000fe2000b901d46 */
[----:B------:R-:W-:-:S03]  /*18200*/  IMAD.IADD R8, R211, 0x1, -R8 ;  /* 0x00000001d3087824 */ /* 0x000fc600078e0a08 */
[----:B------:R-:W-:Y:S02]  /*18210*/  @!P4 STS.128 [R203+0xf000], RZ ;  /* 0x00f000ffcb00c388 */ /* 0x000fe40000000c00 */
[----:B------:R-:W-:Y:S02]  /*18220*/  SHF.R.S32.HI R5, RZ, 0x1f, R8 ;  /* 0x0000001fff057819 */ /* 0x000fe40000011408 */
[----:B------:R-:W-:Y:S01]  /*18230*/  @!PT LDS RZ, [RZ] ;  /* 0x00000000fffff984 */ /* 0x000fe20000000800 */
[----:B------:R-:W-:Y:S01]  /*18240*/  @!PT LDS RZ, [RZ] ;  /* 0x00000000fffff984 */ /* 0x000fe20000000800 */
[----:B------:R-:W-:Y:S01]  /*18250*/  @!PT LDS RZ, [RZ] ;  /* 0x00000000fffff984 */ /* 0x000fe20000000800 */
[----:B------:R-:W-:Y:S02]  /*18260*/  @P2 LDGSTS.E.BYPASS.LTC128B.128 [R203+0x11000], desc[UR6][R30.64+0x100] ;  /* 0x110001001ecb2fae */ /* 0x000fe4000b901d46 */
[----:B------:R-:W-:Y:S02]  /*18270*/  LEA.HI R5, R5, R8, RZ, 0x3 ;  /* 0x0000000805057211 */ /* 0x000fe400078f18ff */
[----:B------:R-:W-:Y:S02]  /*18280*/  @!P2 STS.128 [R203+0x11000], RZ ;  /* 0x011000ffcb00a388 */ /* 0x000fe40000000c00 */
[----:B------:R-:W-:-:S02]  /*18290*/  LOP3.LUT R5, R5, 0xfffffff8, RZ, 0xc0, !PT ;  /* 0xfffffff805057812 */ /* 0x000fc400078ec0ff */
[----:B------:R-:W-:Y:S01]  /*182a0*/  @!PT LDS RZ, [RZ] ;  /* 0x00000000fffff984 */ /* 0x000fe20000000800 */
[----:B------:R-:W-:Y:S01]  /*182b0*/  @!PT LDS RZ, [RZ] ;  /* 0x00000000fffff984 */ /* 0x000fe20000000800 */
[----:B------:R-:W-:Y:S01]  /*182c0*/  @!PT LDS RZ, [RZ] ;  /* 0x00000000fffff984 */ /* 0x000fe20000000800 */
[----:B------:R-:W-:Y:S03]  /*182d0*/  @P5 LDGSTS.E.BYPASS.LTC128B.128 [R203+0xd800], desc[UR6][R28.64] ;  /* 0x0d8000001ccb5fae */ /* 0x000fe6000b901d46 */
[----:B------:R-:W-:Y:S01]  /*182e0*/  IMAD.IADD R8, R8, 0x1, -R5 ;  /* 0x0000000108087824 */ /* 0x000fe200078e0a05 */
[----:B------:R-:W-:Y:S04]  /*182f0*/  @!P5 STS.128 [R203+0xd800], RZ ;  /* 0x00d800ffcb00d388 */ /* 0x000fe80000000c00 */
[----:B------:R-:W-:Y:S01]  /*18300*/  @!PT LDS RZ, [RZ] ;  /* 0x00000000fffff984 */ /* 0x000fe20000000800 */
[----:B------:R-:W-:Y:S01]  /*18310*/  @!PT LDS RZ, [RZ] ;  /* 0x00000000fffff984 */ /* 0x000fe20000000800 */
[----:B------:R-:W-:Y:S01]  /*18320*/  @!PT LDS RZ, [RZ] ;  /* 0x00000000fffff984 */ /* 0x000fe20000000800 */
[----:B------:R-:W-:Y:S01]  /*18330*/  @P4 LDGSTS.E.BYPASS.LTC128B.128 [R203+0xf800], desc[UR6][R138.64+0x80] ;  /* 0x0f8000808acb4fae */ /* 0x000fe2000b901d46 */
[----:B------:R-:W-:-:S03]  /*18340*/  LOP3.LUT P0, RZ, R8, 0x4, RZ, 0xc0, !PT ;  /* 0x0000000408ff7812 */ /* 0x000fc6000780c0ff */
[----:B------:R-:W-:Y:S01]  /*18350*/  @!P4 STS.128 [R203+0xf800], RZ ;  /* 0x00f800ffcb00c388 */ /* 0x000fe20000000c00 */
[----:B------:R-:W-:Y:S02]  /*18360*/  SEL R212, R212, 0xffffffe0, !P0 ;  /* 0xffffffe0d4d47807 */ /* 0x000fe40004000000 */
[----:B------:R-:W-:Y:S01]  /*18370*/  ISETP.GE.AND P0, PT, R135, 0x3, PT ;  /* 0x000000038700780c */ /* 0x000fe20003f06270 */
[----:B------:R-:W-:Y:S01]  /*18380*/  @!PT LDS RZ, [RZ] ;  /* 0x00000000fffff984 */ /* 0x000fe20000000800 */
[----:B------:R-:W-:Y:S01]  /*18390*/  @!PT LDS RZ, [RZ] ;  /* 0x00000000fffff984 */ /* 0x000fe20000000800 */
[----:B------:R-:W-:Y:S01]  /*183a0*/  @!PT LDS RZ, [RZ] ;  /* 0x00000000fffff984 */ /* 0x000fe20000000800 */
[----:B------:R1:W-:Y:S02]  /*183b0*/  @P2 LDGSTS.E.BYPASS.LTC128B.128 [R203+0x11800], desc[UR6][R136.64+0x100] ;  /* 0x1180010088cb2fae */ /* 0x0003e4000b901d46 */
[----:B------:R-:W-:Y:S02]  /*183c0*/  IMAD R212, R212, 0x2, R195 ;  /* 0x00000002d4d47824 */ /* 0x000fe400078e02c3 */
[----:B------:R-:W-:Y:S04]  /*183d0*/  @!P2 STS.128 [R203+0x11800], RZ ;  /* 0x011800ffcb00a388 */ /* 0x000fe80000000c00 */
[----:B------:R-:W-:Y:S04]  /*183e0*/  LDSM.16.M88.4 R160, [R195] ;  /* 0x00000000c3a0783b */ /* 0x000fe80000000200 */
[----:B------:R-:W1:Y:S04]  /*183f0*/  LDSM.16.M88.4 R32, [R194+0x6000] ;  /* 0x00600000c220783b */ /* 0x000e680000000200 */
[----:B--2---:R-:W2:Y:S04]  /*18400*/  LDSM.16.M88.4 R16, [R194+0x7000] ;  /* 0x00700000c210783b */ /* 0x004ea80000000200 */
[----:B------:R-:W4:Y:S04]  /*18410*/  LDSM.16.M88.4 R24, [R194+0x6800] ;  /* 0x00680000c218783b */ /* 0x000f280000000200 */
[----:B------:R-:W5:Y:S04]  /*18420*/  LDSM.16.M88.4 R152, [R194+0x7800] ;  /* 0x00780000c298783b */ /* 0x000f680000000200 */
[----:B------:R-:W-:Y:S04]  /*18430*/  LDSM.16.M88.4 R156, [R210] ;  /* 0x00000000d29c783b */ /* 0x000fe80000000200 */
[----:B------:R-:W5:Y:S04]  /*18440*/  LDSM.16.M88.4 R144, [R193] ;  /* 0x00000000c190783b */ /* 0x000f680000000200 */
[----:B------:R-:W5:Y:S04]  /*18450*/  LDSM.16.M88.4 R4, [R186] ;  /* 0x00000000ba04783b */ /* 0x000f680000000200 */
[----:B---3--:R-:W3:Y:S04]  /*18460*/  LDSM.16.M88.4 R12, [R187] ;  /* 0x00000000bb0c783b */ /* 0x008ee80000000200 */
[----:B------:R-:W3:Y:S04]  /*18470*/  LDSM.16.M88.4 R168, [R185] ;  /* 0x00000000b9a8783b */ /* 0x000ee80000000200 */
[----:B------:R-:W-:Y:S01]  /*18480*/  LDSM.16.M88.4 R148, [R212] ;  /* 0x00000000d494783b */ /* 0x000fe20000000200 */
[C---:B-1----:R-:W-:Y:S03]  /*18490*/  HMMA.16816.F32 R136, R160.reuse, R32, RZ ;  /* 0x00000020a088723c */ /* 0x042fe600000018ff */
[----:B------:R-:W1:Y:S04]  /*184a0*/  LDSM.16.M88.4 R8, [R191+0x6000] ;  /* 0x00600000bf08783b */ /* 0x000e680000000200 */
[----:B------:R-:W1:Y:S01]  /*184b0*/  LDSM.16.M88.4 R140, [R191+0x6800] ;  /* 0x00680000bf8c783b */ /* 0x000e620000000200 */
[C---:B------:R-:W-:Y:S03]  /*184c0*/  HMMA.16816.F32 R32, R160.reuse, R34, RZ ;  /* 0x00000022a020723c */ /* 0x040fe600000018ff */
[----:B------:R-:W-:Y:S03]  /*184d0*/  LDSM.16.M88.4 R172, [R191+0x7800] ;  /* 0x00780000bfac783b */ /* 0x000fe60000000200 */
[C---:B--2---:R-:W-:Y:S01]  /*184e0*/  HMMA.16816.F32 R20, R160.reuse, R16, RZ ;  /* 0x00000010a014723c */ /* 0x044fe200000018ff */
[----:B------:R-:W-:Y:S04]  /*184f0*/  LDSM.16.M88.4 R216, [R180] ;  /* 0x00000000b4d8783b */ /* 0x000fe80000000200 */
[----:B------:R-:W0:Y:S01]  /*18500*/  LDGDEPBAR ;  /* 0x00000000000079af */ /* 0x000e220000000000 */
[C---:B------:R-:W-:Y:S06]  /*18510*/  HMMA.16816.F32 R16, R160.reuse, R18, RZ ;  /* 0x00000012a010723c */ /* 0x040fec00000018ff */
[C---:B----4-:R-:W-:Y:S06]  /*18520*/  HMMA.16816.F32 R28, R160.reuse, R24, RZ ;  /* 0x00000018a01c723c */ /* 0x050fec00000018ff */
[C---:B------:R-:W-:Y:S06]  /*18530*/  HMMA.16816.F32 R24, R160.reuse, R26, RZ ;  /* 0x0000001aa018723c */ /* 0x040fec00000018ff */
[C---:B-----5:R-:W-:Y:S06]  /*18540*/  HMMA.16816.F32 R164, R160.reuse, R152, RZ ;  /* 0x00000098a0a4723c */ /* 0x060fec00000018ff */
[----:B------:R-:W-:Y:S01]  /*18550*/  HMMA.16816.F32 R160, R160, R154, RZ ;  /* 0x0000009aa0a0723c */ /* 0x000fe200000018ff */
[----:B------:R-:W2:Y:S05]  /*18560*/  LDSM.16.M88.4 R152, [R191+0x7000] ;  /* 0x00700000bf98783b */ /* 0x000eaa0000000200 */
[C---:B------:R-:W-:Y:S06]  /*18570*/  HMMA.16816.F32 R136, R156.reuse, R144, R136 ;  /* 0x000000909c88723c */ /* 0x040fec0000001888 */
[C---:B------:R-:W-:Y:S01]  /*18580*/  HMMA.16816.F32 R32, R156.reuse, R146, R32 ;  /* 0x000000929c20723c */ /* 0x040fe20000001820 */
[----:B------:R-:W-:Y:S05]  /*18590*/  LDSM.16.M88.4 R144, [R184] ;  /* 0x00000000b890783b */ /* 0x000fea0000000200 */
[C---:B------:R-:W-:Y:S06]  /*185a0*/  HMMA.16816.F32 R20, R156.reuse, R4, R20 ;  /* 0x000000049c14723c */ /* 0x040fec0000001814 */
[C---:B------:R-:W-:Y:S01]  /*185b0*/  HMMA.16816.F32 R16, R156.reuse, R6, R16 ;  /* 0x000000069c10723c */ /* 0x040fe20000001810 */
[----:B------:R-:W4:Y:S05]  /*185c0*/  LDSM.16.M88.4 R4, [R196] ;  /* 0x00000000c404783b */ /* 0x000f2a0000000200 */
[C---:B---3--:R-:W-:Y:S06]  /*185d0*/  HMMA.16816.F32 R28, R156.reuse, R12, R28 ;  /* 0x0000000c9c1c723c */ /* 0x048fec000000181c */
        /* <DEDUP_REMOVED lines=11> */
[----:B------:R-:W-:Y:S05]  /*18690*/  LDSM.16.M88.4 R140, [R195+0x2000] ;  /* 0x00200000c38c783b */ /* 0x000fea0000000200 */
[C---:B--2---:R-:W-:Y:S06]  /*186a0*/  HMMA.16816.F32 R20, R148.reuse, R152, R20 ;  /* 0x000000989414723c */ /* 0x044fec0000001814 */
[C---:B------:R-:W-:Y:S01]  /*186b0*/  HMMA.16816.F32 R16, R148.reuse, R154, R16 ;  /* 0x0000009a9410723c */ /* 0x040fe20000001810 */
[----:B------:R-:W2:Y:S05]  /*186c0*/  LDSM.16.M88.4 R152, [R194+0x8800] ;  /* 0x00880000c298783b */ /* 0x000eaa0000000200 */
[C---:B------:R-:W-:Y:S06]  /*186d0*/  HMMA.16816.F32 R164, R148.reuse, R172, R164 ;  /* 0x000000ac94a4723c */ /* 0x040fec00000018a4 */
[----:B------:R-:W-:Y:S01]  /*186e0*/  HMMA.16816.F32 R160, R148, R174, R160 ;  /* 0x000000ae94a0723c */ /* 0x000fe200000018a0 */
[----:B------:R-:W-:Y:S04]  /*186f0*/  LDSM.16.M88.4 R148, [R194+0x9800] ;  /* 0x00980000c294783b */ /* 0x000fe80000000200 */
[----:B------:R-:W-:Y:S01]  /*18700*/  LDSM.16.M88.4 R172, [R210+0x2000] ;  /* 0x00200000d2ac783b */ /* 0x000fe20000000200 */
[C---:B----4-:R-:W-:Y:S06]  /*18710*/  HMMA.16816.F32 R136, R4.reuse, R144, R136 ;  /* 0x000000900488723c */ /* 0x050fec0000001888 */
[C---:B------:R-:W-:Y:S01]  /*18720*/  HMMA.16816.F32 R32, R4.reuse, R146, R32 ;  /* 0x000000920420723c */ /* 0x040fe20000001820 */
[----:B------:R-:W4:Y:S05]  /*18730*/  LDSM.16.M88.4 R144, [R194+0x9000] ;  /* 0x00900000c290783b */ /* 0x000f2a0000000200 */
[C---:B---3--:R-:W-:Y:S06]  /*18740*/  HMMA.16816.F32 R28, R4.reuse, R12, R28 ;  /* 0x0000000c041c723c */ /* 0x048fec000000181c */
[C---:B------:R-:W-:Y:S01]  /*18750*/  HMMA.16816.F32 R24, R4.reuse, R14, R24 ;  /* 0x0000000e0418723c */ /* 0x040fe20000001818 */
[----:B------:R-:W-:Y:S05]  /*18760*/  LDSM.16.M88.4 R12, [R183] ;  /* 0x00000000b70c783b */ /* 0x000fea0000000200 */
[C---:B-1----:R-:W-:Y:S06]  /*18770*/  HMMA.16816.F32 R20, R4.reuse, R8, R20 ;  /* 0x000000080414723c */ /* 0x042fec0000001814 */
[C---:B------:R-:W-:Y:S01]  /*18780*/  HMMA.16816.F32 R16, R4.reuse, R10, R16 ;  /* 0x0000000a0410723c */ /* 0x040fe20000001810 */
[----:B------:R-:W1:Y:S05]  /*18790*/  LDSM.16.M88.4 R8, [R182] ;  /* 0x00000000b608783b */ /* 0x000e6a0000000200 */
[C---:B------:R-:W-:Y:S06]  /*187a0*/  HMMA.16816.F32 R164, R4.reuse, R168, R164 ;  /* 0x000000a804a4723c */ /* 0x040fec00000018a4 */
[----:B------:R-:W-:Y:S01]  /*187b0*/  HMMA.16816.F32 R160, R4, R170, R160 ;  /* 0x000000aa04a0723c */ /* 0x000fe200000018a0 */
[----:B------:R-:W3:Y:S04]  /*187c0*/  LDSM.16.M88.4 R4, [R181] ;  /* 0x00000000b504783b */ /* 0x000ee80000000200 */
[----:B------:R-:W-:Y:S01]  /*187d0*/  LDSM.16.M88.4 R168, [R196+0x2000] ;  /* 0x00200000c4a8783b */ /* 0x000fe20000000200 */
[C---:B--2---:R-:W-:Y:S06]  /*187e0*/  HMMA.16816.F32 R28, R140.reuse, R152, R28 ;  /* 0x000000988c1c723c */ /* 0x044fec000000181c */
[C---:B------:R-:W-:Y:S06]  /*187f0*/  HMMA.16816.F32 R32, R140.reuse, R158, R32 ;  /* 0x0000009e8c20723c */ /* 0x040fec0000001820 */
[C---:B------:R-:W-:Y:S01]  /*18800*/  HMMA.16816.F32 R136, R140.reuse, R156, R136 ;  /* 0x0000009c8c88723c */ /* 0x040fe20000001888 */
[----:B------:R-:W-:Y:S05]  /*18810*/  LDSM.16.M88.4 R156, [R191+0x8000] ;  /* 0x00800000bf9c783b */ /* 0x000fea0000000200 */
[C---:B------:R-:W-:Y:S01]  /*18820*/  HMMA.16816.F32 R24, R140.reuse, R154, R24 ;  /* 0x0000009a8c18723c */ /* 0x040fe20000001818 */
[----:B------:R-:W-:Y:S05]  /*18830*/  LDSM.16.M88.4 R152, [R191+0x8800] ;  /* 0x00880000bf98783b */ /* 0x000fea0000000200 */
[C---:B----4-:R-:W-:Y:S06]  /*18840*/  HMMA.16816.F32 R20, R140.reuse, R144, R20 ;  /* 0x000000908c14723c */ /* 0x050fec0000001814 */
[C---:B------:R-:W-:Y:S01]  /*18850*/  HMMA.16816.F32 R16, R140.reuse, R146, R16 ;  /* 0x000000928c10723c */ /* 0x040fe20000001810 */
[----:B------:R-:W2:Y:S05]  /*18860*/  LDSM.16.M88.4 R144, [R212+0x2000] ;  /* 0x00200000d490783b */ /* 0x000eaa0000000200 */
[C---:B------:R-:W-:Y:S06]  /*18870*/  HMMA.16816.F32 R164, R140.reuse, R148, R164 ;  /* 0x000000948ca4723c */ /* 0x040fec00000018a4 */
[----:B------:R-:W-:Y:S01]  /*18880*/  HMMA.16816.F32 R160, R140, R150, R160 ;  /* 0x000000968ca0723c */ /* 0x000fe200000018a0 */
[----:B------:R-:W4:Y:S04]  /*18890*/  LDSM.16.M88.4 R140, [R191+0x9000] ;  /* 0x00900000bf8c783b */ /* 0x000f280000000200 */
[----:B------:R-:W5:Y:S01]  /*188a0*/  LDSM.16.M88.4 R148, [R191+0x9800] ;  /* 0x00980000bf94783b */ /* 0x000f620000000200 */
[C---:B-1----:R-:W-:Y:S06]  /*188b0*/  HMMA.16816.F32 R28, R172.reuse, R8, R28 ;  /* 0x00000008ac1c723c */ /* 0x042fec000000181c */
[C---:B------:R-:W-:Y:S06]  /*188c0*/  HMMA.16816.F32 R32, R172.reuse, R14, R32 ;  /* 0x0000000eac20723c */ /* 0x040fec0000001820 */
[C---:B------:R-:W-:Y:S01]  /*188d0*/  HMMA.16816.F32 R136, R172.reuse, R12, R136 ;  /* 0x0000000cac88723c */ /* 0x040fe20000001888 */
[----:B------:R-:W-:Y:S05]  /*188e0*/  LDSM.16.M88.4 R12, [R184+0x2000] ;  /* 0x00200000b80c783b */ /* 0x000fea0000000200 */
[C---:B------:R-:W-:Y:S01]  /*188f0*/  HMMA.16816.F32 R24, R172.reuse, R10, R24 ;  /* 0x0000000aac18723c */ /* 0x040fe20000001818 */
[----:B------:R-:W1:Y:S05]  /*18900*/  LDSM.16.M88.4 R8, [R184+0x2800] ;  /* 0x00280000b808783b */ /* 0x000e6a0000000200 */
[C---:B---3--:R-:W-:Y:S06]  /*18910*/  HMMA.16816.F32 R20, R172.reuse, R4, R20 ;  /* 0x00000004ac14723c */ /* 0x048fec0000001814 */
[C---:B------:R-:W-:Y:S01]  /*18920*/  HMMA.16816.F32 R16, R172.reuse, R6, R16 ;  /* 0x00000006ac10723c */ /* 0x040fe20000001810 */
[----:B------:R-:W3:Y:S05]  /*18930*/  LDSM.16.M88.4 R4, [R184+0x3000] ;  /* 0x00300000b804783b */ /* 0x000eea0000000200 */
[C---:B------:R-:W-:Y:S06]  /*18940*/  HMMA.16816.F32 R164, R172.reuse, R216, R164 ;  /* 0x000000d8aca4723c */ /* 0x040fec00000018a4 */
[----:B------:R-:W-:Y:S01]  /*18950*/  HMMA.16816.F32 R160, R172, R218, R160 ;  /* 0x000000daaca0723c */ /* 0x000fe200000018a0 */
[----:B------:R-:W-:Y:S04]  /*18960*/  LDSM.16.M88.4 R216, [R184+0x3800] ;  /* 0x00380000b8d8783b */ /* 0x000fe80000000200 */
        /* <DEDUP_REMOVED lines=13> */
[----:B------:R-:W-:Y:S01]  /*18a40*/  LDSM.16.M88.4 R144, [R194+0xb800] ;  /* 0x00b80000c290783b */ /* 0x000fe20000000200 */
[C---:B-1----:R-:W-:Y:S06]  /*18a50*/  HMMA.16816.F32 R28, R168.reuse, R8, R28 ;  /* 0x00000008a81c723c */ /* 0x042fec000000181c */
[C---:B------:R-:W-:Y:S06]  /*18a60*/  HMMA.16816.F32 R32, R168.reuse, R14, R32 ;  /* 0x0000000ea820723c */ /* 0x040fec0000001820 */
[C---:B------:R-:W-:Y:S01]  /*18a70*/  HMMA.16816.F32 R136, R168.reuse, R12, R136 ;  /* 0x0000000ca888723c */ /* 0x040fe20000001888 */
[----:B------:R-:W-:Y:S05]  /*18a80*/  LDSM.16.M88.4 R12, [R179] ;  /* 0x00000000b30c783b */ /* 0x000fea0000000200 */
[C---:B------:R-:W-:Y:S01]  /*18a90*/  HMMA.16816.F32 R24, R168.reuse, R10, R24 ;  /* 0x0000000aa818723c */ /* 0x040fe20000001818 */
[----:B------:R-:W1:Y:S05]  /*18aa0*/  LDSM.16.M88.4 R8, [R178] ;  /* 0x00000000b208783b */ /* 0x000e6a0000000200 */
[C---:B---3--:R-:W-:Y:S06]  /*18ab0*/  HMMA.16816.F32 R20, R168.reuse, R4, R20 ;  /* 0x00000004a814723c */ /* 0x048fec0000001814 */
[----:B------:R-:W-:Y:S01]  /*18ac0*/  HMMA.16816.F32 R16, R168, R6, R16 ;  /* 0x00000006a810723c */ /* 0x000fe20000001810 */
[----:B------:R-:W3:Y:S05]  /*18ad0*/  LDSM.16.M88.4 R4, [R177] ;  /* 0x00000000b104783b */ /* 0x000eea0000000200 */
[C---:B--2---:R-:W-:Y:S06]  /*18ae0*/  HMMA.16816.F32 R28, R140.reuse, R152, R28 ;  /* 0x000000988c1c723c */ /* 0x044fec000000181c */
[C---:B------:R-:W-:Y:S06]  /*18af0*/  HMMA.16816.F32 R32, R140.reuse, R158, R32 ;  /* 0x0000009e8c20723c */ /* 0x040fec0000001820 */
[C---:B------:R-:W-:Y:S01]  /*18b00*/  HMMA.16816.F32 R136, R140.reuse, R156, R136 ;  /* 0x0000009c8c88723c */ /* 0x040fe20000001888 */
[----:B------:R-:W-:Y:S05]  /*18b10*/  LDSM.16.M88.4 R156, [R212+0x4000] ;  /* 0x00400000d49c783b */ /* 0x000fea0000000200 */
[C---:B----4-:R-:W-:Y:S06]  /*18b20*/  HMMA.16816.F32 R20, R140.reuse, R148, R20 ;  /* 0x000000948c14723c */ /* 0x050fec0000001814 */
[C---:B------:R-:W-:Y:S01]  /*18b30*/  HMMA.16816.F32 R16, R140.reuse, R150, R16 ;  /* 0x000000968c10723c */ /* 0x040fe20000001810 */
[----:B------:R-:W2:Y:S05]  /*18b40*/  LDSM.16.M88.4 R148, [R191+0xa800] ;  /* 0x00a80000bf94783b */ /* 0x000eaa0000000200 */
[----:B------:R-:W-:Y:S01]  /*18b50*/  HMMA.16816.F32 R24, R140, R154, R24 ;  /* 0x0000009a8c18723c */ /* 0x000fe20000001818 */
[----:B------:R-:W4:Y:S05]  /*18b60*/  LDSM.16.M88.4 R152, [R191+0xa000] ;  /* 0x00a00000bf98783b */ /* 0x000f2a0000000200 */
[C---:B------:R-:W-:Y:S06]  /*18b70*/  HMMA.16816.F32 R164, R168.reuse, R216, R164 ;  /* 0x000000d8a8a4723c */ /* 0x040fec00000018a4 */
[----:B------:R-:W-:Y:S01]  /*18b80*/  HMMA.16816.F32 R160, R168, R218, R160 ;  /* 0x000000daa8a0723c */ /* 0x000fe200000018a0 */
[----:B------:R-:W5:Y:S05]  /*18b90*/  LDSM.16.M88.4 R168, [R176] ;  /* 0x00000000b0a8783b */ /* 0x000f6a0000000200 */
[C---:B-1----:R-:W-:Y:S06]  /*18ba0*/  HMMA.16816.F32 R28, R172.reuse, R8, R28 ;  /* 0x00000008ac1c723c */ /* 0x042fec000000181c */
[C---:B------:R-:W-:Y:S06]  /*18bb0*/  HMMA.16816.F32 R32, R172.reuse, R14, R32 ;  /* 0x0000000eac20723c */ /* 0x040fec0000001820 */
[C---:B------:R-:W-:Y:S01]  /*18bc0*/  HMMA.16816.F32 R136, R172.reuse, R12, R136 ;  /* 0x0000000cac88723c */ /* 0x040fe20000001888 */
[----:B------:R-:W-:Y:S05]  /*18bd0*/  LDSM.16.M88.4 R12, [R196+0x4000] ;  /* 0x00400000c40c783b */ /* 0x000fea0000000200 */
[C---:B---3--:R-:W-:Y:S06]  /*18be0*/  HMMA.16816.F32 R20, R172.reuse, R4, R20 ;  /* 0x00000004ac14723c */ /* 0x048fec0000001814 */
[C---:B------:R-:W-:Y:S01]  /*18bf0*/  HMMA.16816.F32 R16, R172.reuse, R6, R16 ;  /* 0x00000006ac10723c */ /* 0x040fe20000001810 */
[----:B------:R-:W1:Y:S05]  /*18c00*/  LDSM.16.M88.4 R4, [R184+0x4800] ;  /* 0x00480000b804783b */ /* 0x000e6a0000000200 */
[----:B------:R-:W-:Y:S01]  /*18c10*/  HMMA.16816.F32 R24, R172, R10, R24 ;  /* 0x0000000aac18723c */ /* 0x000fe20000001818 */
[----:B------:R-:W3:Y:S05]  /*18c20*/  LDSM.16.M88.4 R8, [R184+0x4000] ;  /* 0x00400000b808783b */ /* 0x000eea0000000200 */
[C---:B------:R-:W-:Y:S06]  /*18c30*/  HMMA.16816.F32 R164, R140.reuse, R144, R164 ;  /* 0x000000908ca4723c */ /* 0x040fec00000018a4 */
[----:B------:R-:W-:Y:S01]  /*18c40*/  HMMA.16816.F32 R160, R140, R146, R160 ;  /* 0x000000928ca0723c */ /* 0x000fe200000018a0 */
[----:B------:R-:W3:Y:S04]  /*18c50*/  LDSM.16.M88.4 R144, [R191+0xb000] ;  /* 0x00b00000bf90783b */ /* 0x000ee80000000200 */
[----:B------:R-:W3:Y:S01]  /*18c60*/  LDSM.16.M88.4 R140, [R191+0xb800] ;  /* 0x00b80000bf8c783b */ /* 0x000ee20000000200 */
[C---:B--2---:R-:W-:Y:S06]  /*18c70*/  HMMA.16816.F32 R28, R156.reuse, R148, R28 ;  /* 0x000000949c1c723c */ /* 0x044fec000000181c */
[C---:B----4-:R-:W-:Y:S06]  /*18c80*/  HMMA.16816.F32 R32, R156.reuse, R154, R32 ;  /* 0x0000009a9c20723c */ /* 0x050fec0000001820 */
[----:B------:R-:W-:Y:S06]  /*18c90*/  HMMA.16816.F32 R136, R156, R152, R136 ;  /* 0x000000989c88723c */ /* 0x000fec0000001888 */
[C---:B-----5:R-:W-:Y:S06]  /*18ca0*/  HMMA.16816.F32 R164, R172.reuse, R168, R164 ;  /* 0x000000a8aca4723c */ /* 0x060fec00000018a4 */
[----:B------:R-:W-:Y:S01]  /*18cb0*/  HMMA.16816.F32 R168, R172, R170, R160 ;  /* 0x000000aaaca8723c */ /* 0x000fe200000018a0 */
[----:B------:R-:W2:Y:S05]  /*18cc0*/  LDSM.16.M88.4 R160, [R184+0x5000] ;  /* 0x00500000b8a0783b */ /* 0x000eaa0000000200 */
[----:B------:R-:W-:Y:S01]  /*18cd0*/  HMMA.16816.F32 R24, R156, R150, R24 ;  /* 0x000000969c18723c */ /* 0x000fe20000001818 */
[----:B------:R-:W4:Y:S01]  /*18ce0*/  LDSM.16.M88.4 R148, [R184+0x5800] ;  /* 0x00580000b894783b */ /* 0x000f220000000200 */
[----:B------:R-:W-:-:S04]  /*18cf0*/  DEPBAR.LE SB0, 0x0 ;  /* 0x000080000000791a */ /* 0x000fc80000000000 */
[C---:B-1----:R-:W-:Y:S06]  /*18d00*/  HMMA.16816.F32 R28, R12.reuse, R4, R28 ;  /* 0x000000040c1c723c */ /* 0x042fec000000181c */
[----:B---3--:R-:W-:Y:S01]  /*18d10*/  HMMA.16816.F32 R32, R12, R10, R32 ;  /* 0x0000000a0c20723c */ /* 0x008fe20000001820 */
[----:B------:R-:W-:-:S05]  /*18d20*/  IMAD.SHL.U32 R4, R211, 0x2, RZ ;  /* 0x00000002d3047824 */ /* 0x000fca00078e00ff */
[----:B------:R-:W-:Y:S01]  /*18d30*/  HMMA.16816.F32 R136, R12, R8, R136 ;  /* 0x000000080c88723c */ /* 0x000fe20000001888 */
[----:B------:R-:W-:-:S05]  /*18d40*/  LOP3.LUT R4, R4, 0x6, RZ, 0xc0, !PT ;  /* 0x0000000604047812 */ /* 0x000fca00078ec0ff */
[----:B------:R-:W-:Y:S01]  /*18d50*/  HMMA.16816.F32 R20, R156, R144, R20 ;  /* 0x000000909c14723c */ /* 0x000fe20000001814 */
[----:B------:R-:W-:-:S04]  /*18d60*/  IMAD R5, R207, 0x40, R4 ;  /* 0x00000040cf057824 */ /* 0x000fc800078e0204 */
[C---:B------:R-:W-:Y:S01]  /*18d70*/  VIADD R9, R5.reuse, 0x8 ;  /* 0x0000000805097836 */ /* 0x040fe20000000000 */
[----:B------:R-:W-:Y:S01]  /*18d80*/  HMMA.16816.F32 R24, R12, R6, R24 ;  /* 0x000000060c18723c */ /* 0x000fe20000001818 */
[----:B------:R-:W-:Y:S01]  /*18d90*/  VIADD R135, R5, 0x11 ;  /* 0x0000001105877836 */ /* 0x000fe20000000000 */
[----:B------:R-:W-:Y:S02]  /*18da0*/  BAR.SYNC.DEFER_BLOCKING 0x0 ;  /* 0x0000000000007b1d */ /* 0x000fe40000010000 */
[----:B------:R-:W-:Y:S02]  /*18db0*/  ISETP.GE.AND P1, PT, R9, R0, PT ;  /* 0x000000000900720c */ /* 0x000fe40003f26270 */
[----:B------:R-:W-:Y:S01]  /*18dc0*/  HMMA.16816.F32 R16, R156, R146, R16 ;  /* 0x000000929c10723c */ /* 0x000fe20000001810 */
[----:B------:R-:W-:Y:S01]  /*18dd0*/  VIADD R7, R5, 0x1 ;  /* 0x0000000105077836 */ /* 0x000fe20000000000 */
[----:B------:R-:W-:-:S04]  /*18de0*/  ISETP.GE.AND P5, PT, R9, R2, PT ;  /* 0x000000020900720c */ /* 0x000fc80003fa6270 */
[C---:B------:R-:W-:Y:S01]  /*18df0*/  HMMA.16816.F32 R164, R156.reuse, R140, R164 ;  /* 0x0000008c9ca4723c */ /* 0x040fe200000018a4 */
[C---:B------:R-:W-:Y:S02]  /*18e00*/  ISETP.GE.AND P4, PT, R7.reuse, R0, PT ;  /* 0x000000000700720c */ /* 0x040fe40003f86270 */
[----:B------:R-:W-:Y:S02]  /*18e10*/  ISETP.GE.AND P6, PT, R7, R2, PT ;  /* 0x000000020700720c */ /* 0x000fe40003fc6270 */
[----:B------:R-:W-:Y:S01]  /*18e20*/  I2FP.F32.S32 R4, R7 ;  /* 0x0000000700047245 */ /* 0x000fe20000201400 */
[----:B------:R-:W-:Y:S01]  /*18e30*/  HMMA.16816.F32 R168, R156, R142, R168 ;  /* 0x0000008e9ca8723c */ /* 0x000fe200000018a8 */
[----:B------:R-:W-:Y:S01]  /*18e40*/  I2FP.F32.S32 R7, R9 ;  /* 0x0000000900077245 */ /* 0x000fe20000201400 */
[----:B------:R-:W-:Y:S02]  /*18e50*/  VIADD R9, R5, 0x9 ;  /* 0x0000000905097836 */ /* 0x000fe40000000000 */
[CC--:B------:R-:W-:Y:S01]  /*18e60*/  FFMA.FTZ R137, R3.reuse, R4.reuse, R137 ;  /* 0x0000000403897223 */ /* 0x0c0fe20000010089 */
[C---:B------:R-:W-:Y:S01]  /*18e70*/  FFMA.FTZ R8, R3.reuse, R4, R139 ;  /* 0x0000000403087223 */ /* 0x040fe2000001008b */
[CC--:B------:R-:W-:Y:S01]  /*18e80*/  FFMA.FTZ R32, R3.reuse, R7.reuse, R32 ;  /* 0x0000000703207223 */ /* 0x0c0fe20000010020 */
[----:B------:R-:W-:Y:S01]  /*18e90*/  FFMA.FTZ R10, R3, R7, R34 ;  /* 0x00000007030a7223 */ /* 0x000fe20000010022 */
[----:B------:R-:W-:Y:S01]  /*18ea0*/  VIADD R7, R5, 0x10 ;  /* 0x0000001005077836 */ /* 0x000fe20000000000 */
[----:B--2---:R-:W-:Y:S01]  /*18eb0*/  HMMA.16816.F32 R20, R12, R160, R20 ;  /* 0x000000a00c14723c */ /* 0x004fe20000001814 */
[----:B------:R-:W-:-:S02]  /*18ec0*/  I2FP.F32.S32 R6, R9 ;  /* 0x0000000900067245 */ /* 0x000fc40000201400 */
[----:B------:R-:W-:Y:S02]  /*18ed0*/  FSEL R143, R137, -INF , !P4 ;  /* 0xff800000898f7808 */ /* 0x000fe40006000000 */
[----:B------:R-:W-:Y:S01]  /*18ee0*/  I2FP.F32.S32 R4, R7 ;  /* 0x0000000700047245 */ /* 0x000fe20000201400 */
[----:B------:R-:W-:Y:S01]  /*18ef0*/  FFMA.FTZ R35, R3, R6, R35 ;  /* 0x0000000603237223 */ /* 0x000fe20000010023 */
[C---:B------:R-:W-:Y:S01]  /*18f00*/  ISETP.GE.AND P2, PT, R9.reuse, R0, PT ;  /* 0x000000000900720c */ /* 0x040fe20003f46270 */
[C---:B------:R-:W-:Y:S01]  /*18f10*/  HMMA.16816.F32 R16, R12.reuse, R162, R16 ;  /* 0x000000a20c10723c */ /* 0x040fe20000001810 */
[----:B------:R-:W-:Y:S01]  /*18f20*/  ISETP.GE.AND P4, PT, R9, R2, PT ;  /* 0x000000020900720c */ /* 0x000fe20003f86270 */
[C---:B------:R-:W-:Y:S01]  /*18f30*/  FFMA.FTZ R141, R3.reuse, R4, R28 ;  /* 0x00000004038d7223 */ /* 0x040fe2000001001c */
[----:B------:R-:W-:Y:S01]  /*18f40*/  FSEL R8, R8, -INF , !P6 ;  /* 0xff80000008087808 */ /* 0x000fe20007000000 */
[----:B------:R-:W-:Y:S01]  /*18f50*/  FFMA.FTZ R11, R3, R6, R33 ;  /* 0x00000006030b7223 */ /* 0x000fe20000010021 */
[----:B------:R-:W-:Y:S01]  /*18f60*/  FSEL R9, R32, -INF , !P1 ;  /* 0xff80000020097808 */ /* 0x000fe20004800000 */
[C---:B----4-:R-:W-:Y:S01]  /*18f70*/  HMMA.16816.F32 R164, R12.reuse, R148, R164 ;  /* 0x000000940ca4723c */ /* 0x050fe200000018a4 */
[----:B------:R-:W-:Y:S01]  /*18f80*/  ISETP.GE.AND P6, PT, R7, R0, PT ;  /* 0x000000000700720c */ /* 0x000fe20003fc6270 */
[----:B------:R-:W-:Y:S01]  /*18f90*/  FFMA.FTZ R30, R3, R4, R30 ;  /* 0x00000004031e7223 */ /* 0x000fe2000001001e */
[----:B------:R-:W-:Y:S01]  /*18fa0*/  ISETP.GE.AND P1, PT, R7, R2, PT ;  /* 0x000000020700720c */ /* 0x000fe20003f26270 */
[----:B------:R-:W-:Y:S01]  /*18fb0*/  VIADD R7, R5, 0x18 ;  /* 0x0000001805077836 */ /* 0x000fe20000000000 */
[----:B------:R-:W-:Y:S01]  /*18fc0*/  FSEL R28, R35, -INF , !P4 ;  /* 0xff800000231c7808 */ /* 0x000fe20006000000 */
[----:B------:R-:W-:Y:S01]  /*18fd0*/  HMMA.16816.F32 R168, R12, R150, R168 ;  /* 0x000000960ca8723c */ /* 0x000fe200000018a8 */
[----:B------:R-:W-:Y:S01]  /*18fe0*/  FSEL R141, R141, -INF , !P6 ;  /* 0xff8000008d8d7808 */ /* 0x000fe20007000000 */
[----:B------:R-:W-:Y:S01]  /*18ff0*/  IMAD.MOV.U32 R160, RZ, RZ, R220 ;  /* 0x000000ffffa07224 */ /* 0x000fe200078e00dc */
[C---:B------:R-:W-:Y:S01]  /*19000*/  ISETP.GE.AND P4, PT, R7.reuse, R0, PT ;  /* 0x000000000700720c */ /* 0x040fe20003f86270 */
[----:B------:R-:W-:Y:S01]  /*19010*/  IMAD.MOV.U32 R161, RZ, RZ, R221 ;  /* 0x000000ffffa17224 */ /* 0x000fe200078e00dd */
[----:B------:R-:W-:-:S02]  /*19020*/  ISETP.GE.AND P6, PT, R7, R2, PT ;  /* 0x000000020700720c */ /* 0x000fc40003fc6270 */
[----:B------:R-:W-:Y:S01]  /*19030*/  I2FP.F32.S32 R6, R135 ;  /* 0x0000008700067245 */ /* 0x000fe20000201400 */
[C---:B------:R-:W-:Y:S01]  /*19040*/  VIADD R15, R5.reuse, 0x19 ;  /* 0x00000019050f7836 */ /* 0x040fe20000000000 */
[----:B------:R-:W-:Y:S01]  /*19050*/  I2FP.F32.S32 R7, R7 ;  /* 0x0000000700077245 */ /* 0x000fe20000201400 */
[----:B------:R-:W-:Y:S01]  /*19060*/  VIADD R13, R5, 0x20 ;  /* 0x00000020050d7836 */ /* 0x000fe20000000000 */
[----:B------:R-:W-:Y:S01]  /*19070*/  FSEL R11, R11, -INF , !P2 ;  /* 0xff8000000b0b7808 */ /* 0x000fe20005000000 */
[CC--:B------:R-:W-:Y:S01]  /*19080*/  FFMA.FTZ R29, R3.reuse, R6.reuse, R29 ;  /* 0x00000006031d7223 */ /* 0x0c0fe2000001001d */
[C---:B------:R-:W-:Y:S01]  /*19090*/  FFMA.FTZ R31, R3.reuse, R6, R31 ;  /* 0x00000006031f7223 */ /* 0x040fe2000001001f */
[CC--:B------:R-:W-:Y:S01]  /*190a0*/  FFMA.FTZ R24, R3.reuse, R7.reuse, R24 ;  /* 0x0000000703187223 */ /* 0x0c0fe20000010018 */
[----:B------:R-:W-:Y:S01]  /*190b0*/  FSEL R10, R10, -INF , !P5 ;  /* 0xff8000000a0a7808 */ /* 0x000fe20006800000 */
[----:B------:R-:W-:Y:S01]  /*190c0*/  FFMA.FTZ R26, R3, R7, R26 ;  /* 0x00000007031a7223 */ /* 0x000fe2000001001a */
[----:B------:R-:W-:Y:S01]  /*190d0*/  ISETP.GE.AND P2, PT, R135, R2, PT ;  /* 0x000000028700720c */ /* 0x000fe20003f46270 */
[----:B------:R-:W-:Y:S01]  /*190e0*/  VIADD R7, R5, 0x21 ;  /* 0x0000002105077836 */ /* 0x000fe20000000000 */
[----:B------:R-:W-:-:S02]  /*190f0*/  I2FP.F32.S32 R6, R15 ;  /* 0x0000000f00067245 */ /* 0x000fc40000201400 */
[----:B------:R-:W-:Y:S02]  /*19100*/  I2FP.F32.S32 R4, R13 ;  /* 0x0000000d00047245 */ /* 0x000fe40000201400 */
[----:B------:R-:W-:Y:S01]  /*19110*/  ISETP.GE.AND P5, PT, R135, R0, PT ;  /* 0x000000008700720c */ /* 0x000fe20003fa6270 */
[----:B------:R-:W-:Y:S01]  /*19120*/  FFMA.FTZ R27, R3, R6, R27 ;  /* 0x00000006031b7223 */ /* 0x000fe2000001001b */
[----:B------:R-:W-:Y:S01]  /*19130*/  FSEL R156, R31, -INF , !P2 ;  /* 0xff8000001f9c7808 */ /* 0x000fe20005000000 */
[C---:B------:R-:W-:Y:S01]  /*19140*/  FFMA.FTZ R20, R3.reuse, R4, R20 ;  /* 0x0000000403147223 */ /* 0x040fe20000010014 */
[----:B------:R-:W-:Y:S01]  /*19150*/  FSEL R135, R24, -INF , !P4 ;  /* 0xff80000018877808 */ /* 0x000fe20006000000 */
[----:B------:R-:W-:Y:S01]  /*19160*/  FFMA.FTZ R25, R3, R6, R25 ;  /* 0x0000000603197223 */ /* 0x000fe20000010019 */
[----:B------:R-:W-:Y:S01]  /*19170*/  FSEL R139, R29, -INF , !P5 ;  /* 0xff8000001d8b7808 */ /* 0x000fe20006800000 */
[----:B------:R-:W-:Y:S01]  /*19180*/  FFMA.FTZ R22, R3, R4, R22 ;  /* 0x0000000403167223 */ /* 0x000fe20000010016 */
[----:B------:R-:W-:-:S02]  /*19190*/  ISETP.GE.AND P2, PT, R13, R0, PT ;  /* 0x000000000d00720c */ /* 0x000fc40003f46270 */
[-C--:B------:R-:W-:Y:S01]  /*191a0*/  ISETP.GE.AND P4, PT, R13, R2.reuse, PT ;  /* 0x000000020d00720c */ /* 0x080fe20003f86270 */
[----:B------:R-:W-:Y:S01]  /*191b0*/  VIADD R13, R5, 0x28 ;  /* 0x00000028050d7836 */ /* 0x000fe20000000000 */
[----:B------:R-:W-:Y:S02]  /*191c0*/  FSEL R158, R30, -INF , !P1 ;  /* 0xff8000001e9e7808 */ /* 0x000fe40004800000 */
[C---:B------:R-:W-:Y:S02]  /*191d0*/  ISETP.GE.AND P5, PT, R15.reuse, R2, PT ;  /* 0x000000020f00720c */ /* 0x040fe40003fa6270 */
[----:B------:R-:W-:Y:S02]  /*191e0*/  ISETP.GE.AND P1, PT, R15, R0, PT ;  /* 0x000000000f00720c */ /* 0x000fe40003f26270 */
[----:B------:R-:W-:Y:S02]  /*191f0*/  I2FP.F32.S32 R6, R7 ;  /* 0x0000000700067245 */ /* 0x000fe40000201400 */
[----:B------:R-:W-:-:S02]  /*19200*/  FSEL R152, R27, -INF , !P5 ;  /* 0xff8000001b987808 */ /* 0x000fc40006800000 */
[----:B------:R-:W-:Y:S01]  /*19210*/  FSEL R151, R20, -INF , !P2 ;  /* 0xff80000014977808 */ /* 0x000fe20005000000 */
[CC--:B------:R-:W-:Y:S01]  /*19220*/  FFMA.FTZ R21, R3.reuse, R6.reuse, R21 ;  /* 0x0000000603157223 */ /* 0x0c0fe20000010015 */
[----:B------:R-:W-:Y:S01]  /*19230*/  FSEL R154, R26, -INF , !P6 ;  /* 0xff8000001a9a7808 */ /* 0x000fe20007000000 */
[----:B------:R-:W-:Y:S01]  /*19240*/  FFMA.FTZ R23, R3, R6, R23 ;  /* 0x0000000603177223 */ /* 0x000fe20000010017 */
[----:B------:R-:W-:Y:S02]  /*19250*/  FSEL R137, R25, -INF , !P1 ;  /* 0xff80000019897808 */ /* 0x000fe40004800000 */
[C---:B------:R-:W-:Y:S02]  /*19260*/  ISETP.GE.AND P5, PT, R13.reuse, R0, PT ;  /* 0x000000000d00720c */ /* 0x040fe40003fa6270 */
[----:B------:R-:W-:Y:S02]  /*19270*/  ISETP.GE.AND P2, PT, R13, R2, PT ;  /* 0x000000020d00720c */ /* 0x000fe40003f46270 */
[----:B------:R-:W-:-:S02]  /*19280*/  ISETP.GE.AND P6, PT, R7, R0, PT ;  /* 0x000000000700720c */ /* 0x000fc40003fc6270 */
[----:B------:R-:W-:Y:S01]  /*19290*/  ISETP.GE.AND P1, PT, R7, R2, PT ;  /* 0x000000020700720c */ /* 0x000fe20003f26270 */
[----:B------:R-:W-:Y:S01]  /*192a0*/  VIADD R7, R5, 0x29 ;  /* 0x0000002905077836 */ /* 0x000fe20000000000 */
[----:B------:R-:W-:Y:S02]  /*192b0*/  I2FP.F32.S32 R13, R13 ;  /* 0x0000000d000d7245 */ /* 0x000fe40000201400 */
[----:B------:R-:W-:Y:S02]  /*192c0*/  FSEL R150, R22, -INF , !P4 ;  /* 0xff80000016967808 */ /* 0x000fe40006000000 */
[----:B------:R-:W-:Y:S01]  /*192d0*/  FSEL R149, R21, -INF , !P6 ;  /* 0xff80000015957808 */ /* 0x000fe20007000000 */
[CC--:B------:R-:W-:Y:S01]  /*192e0*/  FFMA.FTZ R16, R3.reuse, R13.reuse, R16 ;  /* 0x0000000d03107223 */ /* 0x0c0fe20000010010 */
[----:B------:R-:W-:Y:S01]  /*192f0*/  FFMA.FTZ R18, R3, R13, R18 ;  /* 0x0000000d03127223 */ /* 0x000fe20000010012 */
[----:B------:R-:W-:Y:S01]  /*19300*/  VIADD R13, R5, 0x30 ;  /* 0x00000030050d7836 */ /* 0x000fe20000000000 */
[----:B------:R-:W-:-:S02]  /*19310*/  ISETP.GE.AND P4, PT, R7, R0, PT ;  /* 0x000000000700720c */ /* 0x000fc40003f86270 */
[----:B------:R-:W-:Y:S02]  /*19320*/  ISETP.GE.AND P6, PT, R7, R2, PT ;  /* 0x000000020700720c */ /* 0x000fe40003fc6270 */
[----:B------:R-:W-:Y:S01]  /*19330*/  I2FP.F32.S32 R4, R7 ;  /* 0x0000000700047245 */ /* 0x000fe20000201400 */
[----:B------:R-:W-:Y:S01]  /*19340*/  VIADD R7, R5, 0x31 ;  /* 0x0000003105077836 */ /* 0x000fe20000000000 */
[----:B------:R-:W-:Y:S02]  /*19350*/  FSEL R146, R23, -INF , !P1 ;  /* 0xff80000017927808 */ /* 0x000fe40004800000 */
[----:B------:R-:W-:Y:S01]  /*19360*/  FSEL R147, R16, -INF , !P5 ;  /* 0xff80000010937808 */ /* 0x000fe20006800000 */
[----:B------:R-:W-:Y:S01]  /*19370*/  FFMA.FTZ R17, R3, R4, R17 ;  /* 0x0000000403117223 */ /* 0x000fe20000010011 */
[----:B------:R-:W-:Y:S01]  /*19380*/  ISETP.GE.AND P1, PT, R13, R0, PT ;  /* 0x000000000d00720c */ /* 0x000fe20003f26270 */
[----:B------:R-:W-:Y:S01]  /*19390*/  FFMA.FTZ R19, R3, R4, R19 ;  /* 0x0000000403137223 */ /* 0x000fe20000010013 */
[----:B------:R-:W-:-:S02]  /*193a0*/  ISETP.GE.AND P5, PT, R13, R2, PT ;  /* 0x000000020d00720c */ /* 0x000fc40003fa6270 */
[----:B------:R-:W-:Y:S02]  /*193b0*/  I2FP.F32.S32 R13, R13 ;  /* 0x0000000d000d7245 */ /* 0x000fe40000201400 */
[----:B------:R-:W-:Y:S02]  /*193c0*/  I2FP.F32.S32 R4, R7 ;  /* 0x0000000700047245 */ /* 0x000fe40000201400 */
[----:B------:R-:W-:Y:S01]  /*193d0*/  FSEL R144, R18, -INF , !P2 ;  /* 0xff80000012907808 */ /* 0x000fe20005000000 */
[CC--:B------:R-:W-:Y:S01]  /*193e0*/  FFMA.FTZ R164, R3.reuse, R13.reuse, R164 ;  /* 0x0000000d03a47223 */ /* 0x0c0fe200000100a4 */
[C---:B------:R-:W-:Y:S01]  /*193f0*/  FFMA.FTZ R166, R3.reuse, R13, R166 ;  /* 0x0000000d03a67223 */ /* 0x040fe200000100a6 */
[----:B------:R-:W-:Y:S01]  /*19400*/  FFMA.FTZ R165, R3, R4, R165 ;  /* 0x0000000403a57223 */ /* 0x000fe200000100a5 */
[----:B------:R-:W-:Y:S01]  /*19410*/  ISETP.GE.AND P2, PT, R7, R0, PT ;  /* 0x000000000700720c */ /* 0x000fe20003f46270 */
[----:B------:R-:W-:Y:S01]  /*19420*/  VIADD R13, R5, 0x38 ;  /* 0x00000038050d7836 */ /* 0x000fe20000000000 */
[----:B------:R-:W-:Y:S01]  /*19430*/  FSEL R145, R17, -INF , !P4 ;  /* 0xff80000011917808 */ /* 0x000fe20006000000 */
[----:B------:R-:W-:Y:S01]  /*19440*/  FFMA.FTZ R167, R3, R4, R167 ;  /* 0x0000000403a77223 */ /* 0x000fe200000100a7 */
[----:B------:R-:W-:Y:S01]  /*19450*/  ISETP.GE.AND P4, PT, R7, R2, PT ;  /* 0x000000020700720c */ /* 0x000fe20003f86270 */
[----:B------:R-:W-:Y:S01]  /*19460*/  VIADD R7, R5, 0x39 ;  /* 0x0000003905077836 */ /* 0x000fe20000000000 */
[----:B------:R-:W-:-:S02]  /*19470*/  FSEL R225, R164, -INF , !P1 ;  /* 0xff800000a4e17808 */ /* 0x000fc40004800000 */
[----:B------:R-:W-:Y:S02]  /*19480*/  FSEL R223, R165, -INF , !P2 ;  /* 0xff800000a5df7808 */ /* 0x000fe40005000000 */
[C---:B------:R-:W-:Y:S02]  /*19490*/  ISETP.GE.AND P1, PT, R13.reuse, R0, PT ;  /* 0x000000000d00720c */ /* 0x040fe40003f26270 */
[----:B------:R-:W-:Y:S02]  /*194a0*/  ISETP.GE.AND P2, PT, R13, R2, PT ;  /* 0x000000020d00720c */ /* 0x000fe40003f46270 */
[----:B------:R-:W-:Y:S02]  /*194b0*/  I2FP.F32.S32 R13, R13 ;  /* 0x0000000d000d7245 */ /* 0x000fe40000201400 */
[----:B------:R-:W-:Y:S02]  /*194c0*/  FSEL R148, R19, -INF , !P6 ;  /* 0xff80000013947808 */ /* 0x000fe40007000000 */
[----:B------:R-:W-:Y:S01]  /*194d0*/  FSEL R224, R166, -INF , !P5 ;  /* 0xff800000a6e07808 */ /* 0x000fe20006800000 */
[-C--:B------:R-:W-:Y:S01]  /*194e0*/  FFMA.FTZ R168, R3, R13.reuse, R168 ;  /* 0x0000000d03a87223 */ /* 0x080fe200000100a8 */
[----:B------:R-:W-:Y:S01]  /*194f0*/  FSEL R222, R167, -INF , !P4 ;  /* 0xff800000a7de7808 */ /* 0x000fe20006000000 */
[----:B------:R-:W-:Y:S01]  /*19500*/  FFMA.FTZ R170, R3, R13, R170 ;  /* 0x0000000d03aa7223 */ /* 0x000fe200000100aa */
[----:B------:R-:W-:-:S02]  /*19510*/  ISETP.GE.AND P6, PT, R5, R0, PT ;  /* 0x000000000500720c */ /* 0x000fc40003fc6270 */
[----:B------:R-:W-:Y:S02]  /*19520*/  ISETP.GE.AND P5, PT, R7, R0, PT ;  /* 0x000000000700720c */ /* 0x000fe40003fa6270 */
[----:B------:R-:W-:Y:S02]  /*19530*/  ISETP.GE.AND P4, PT, R5, R2, PT ;  /* 0x000000020500720c */ /* 0x000fe40003f86270 */
[----:B------:R-:W-:Y:S02]  /*19540*/  I2FP.F32.S32 R5, R5 ;  /* 0x0000000500057245 */ /* 0x000fe40000201400 */
[----:B------:R-:W-:Y:S02]  /*19550*/  I2FP.F32.S32 R0, R7 ;  /* 0x0000000700007245 */ /* 0x000fe40000201400 */
[----:B------:R-:W-:Y:S01]  /*19560*/  FSEL R219, R168, -INF , !P1 ;  /* 0xff800000a8db7808 */ /* 0x000fe20004800000 */
[CC--:B------:R-:W-:Y:S01]  /*19570*/  FFMA.FTZ R13, R3.reuse, R5.reuse, R136 ;  /* 0x00000005030d7223 */ /* 0x0c0fe20000010088 */
[C---:B------:R-:W-:Y:S01]  /*19580*/  FFMA.FTZ R138, R3.reuse, R5, R138 ;  /* 0x00000005038a7223 */ /* 0x040fe2000001008a */
[CC--:B------:R-:W-:Y:S01]  /*19590*/  FFMA.FTZ R169, R3.reuse, R0.reuse, R169 ;  /* 0x0000000003a97223 */ /* 0x0c0fe200000100a9 */
[----:B------:R-:W-:Y:S01]  /*195a0*/  FFMA.FTZ R171, R3, R0, R171 ;  /* 0x0000000003ab7223 */ /* 0x000fe200000100ab */
[----:B------:R-:W-:-:S02]  /*195b0*/  ISETP.GE.AND P1, PT, R7, R2, PT ;  /* 0x000000020700720c */ /* 0x000fc40003f26270 */
        /* <DEDUP_REMOVED lines=68> */
.L_x_2825:
[----:B------:R-:W1:Y:S02]  /*19a00*/  LDC R5, c[0x0][0x248] ;  /* 0x00009200ff057b82 */ /* 0x000e640000000800 */
[----:B-1----:R-:W-:-:S04]  /*19a10*/  LEA R5, -R5, RZ, 0x6 ;  /* 0x000000ff05057211 */ /* 0x002fc800078e31ff */
[----:B------:R-:W-:-:S07]  /*19a20*/  SHF.R.S32.HI R2, RZ, 0x1f, R5 ;  /* 0x0000001fff027819 */ /* 0x000fce0000011405 */
.L_x_2826:
[----:B------:R-:W-:Y:S01]  /*19a30*/  LEA.HI R4, R134, R211, RZ, 0x3 ;  /* 0x000000d386047211 */ /* 0x000fe200078f18ff */
[----:B------:R-:W-:Y:S01]  /*19a40*/  ULDC UR4, c[0x0][0x2d0] ;  /* 0x0000b40000047ab9 */ /* 0x000fe20000000800 */
[C---:B------:R-:W-:Y:S02]  /*19a50*/  LEA R26, P2, R5.reuse, R206, 0x1 ;  /* 0x000000ce051a7211 */ /* 0x040fe400078408ff */
[----:B------:R-:W-:Y:S02]  /*19a60*/  LOP3.LUT R4, R4, 0xfffffff8, RZ, 0xc0, !PT ;  /* 0xfffffff804047812 */ /* 0x000fe400078ec0ff */
[----:B------:R-:W-:-:S03]  /*19a70*/  LEA.HI.X R27, R5, R209, R2, 0x1, P2 ;  /* 0x000000d1051b7211 */ /* 0x000fc600010f0c02 */
        /* <DEDUP_REMOVED lines=100> */
.L_x_2824:
        /* <DEDUP_REMOVED lines=100> */
[----:B------:R-:W-:-:S05]  /*1a700*/  FFMA.FTZ R241, R172, UR4, -R173 ;  /* 0x00000004acf17c23 */ /* 0x000fca00080108ad */
        /* <DEDUP_REMOVED lines=16> */
[----:B------:R-:W-:Y:S01]  /*1a810*/  FMUL.FTZ R45, R61, R218 ;  /* 0x000000da3d2d7220 */ /* 0x000fe20000410000 */
[-C--:B----4-:R-:W-:Y:S01]  /*1a820*/  FMUL.FTZ R22, R38, R216.reuse ;  /* 0x000000d826167220 */ /* 0x090fe20000410000 */
[-C--:B------:R-:W-:Y:S01]  /*1a830*/  FMUL.FTZ R23, R39, R216.reuse ;  /* 0x000000d827177220 */ /* 0x080fe20000410000 */
[-C--:B------:R-:W-:Y:S01]  /*1a840*/  FMUL.FTZ R42, R42, R216.reuse ;  /* 0x000000d82a2a7220 */ /* 0x080fe20000410000 */
[-C--:B------:R-:W-:Y:S01]  /*1a850*/  FMUL.FTZ R43, R43, R216.reuse ;  /* 0x000000d82b2b7220 */ /* 0x080fe20000410000 */
[-C--:B------:R-:W-:Y:S01]  /*1a860*/  FMUL.FTZ R30, R46, R216.reuse ;  /* 0x000000d82e1e7220 */ /* 0x080fe20000410000 */
[-C--:B------:R-:W-:Y:S01]  /*1a870*/  FMUL.FTZ R31, R47, R216.reuse ;  /* 0x000000d82f1f7220 */ /* 0x080fe20000410000 */
[-C--:B------:R-:W-:Y:S01]  /*1a880*/  FMUL.FTZ R46, R62, R216.reuse ;  /* 0x000000d83e2e7220 */ /* 0x080fe20000410000 */
[----:B------:R-:W-:Y:S01]  /*1a890*/  FMUL.FTZ R47, R63, R216 ;  /* 0x000000d83f2f7220 */ /* 0x000fe20000410000 */
[C---:B------:R-:W-:Y:S01]  /*1a8a0*/  HMMA.16816.F32 R20, R4.reuse, R16, R20 ;  /* 0x000000100414723c */ /* 0x040fe20000001814 */
[-C--:B------:R-:W-:Y:S01]  /*1a8b0*/  FMUL.FTZ R48, R48, R218.reuse ;  /* 0x000000da30307220 */ /* 0x080fe20000410000 */
[----:B------:R-:W-:Y:S01]  /*1a8c0*/  FMUL.FTZ R49, R49, R218 ;  /* 0x000000da31317220 */ /* 0x000fe20000410000 */
[-C--:B------:R-:W-:Y:S01]  /*1a8d0*/  FMUL.FTZ R50, R50, R216.reuse ;  /* 0x000000d832327220 */ /* 0x080fe20000410000 */
[----:B------:R-:W-:Y:S01]  /*1a8e0*/  FMUL.FTZ R51, R51, R216 ;  /* 0x000000d833337220 */ /* 0x000fe20000410000 */
[-C--:B------:R-:W-:Y:S01]  /*1a8f0*/  FMUL.FTZ R64, R64, R218.reuse ;  /* 0x000000da40407220 */ /* 0x080fe20000410000 */
[C---:B------:R-:W-:Y:S01]  /*1a900*/  HMMA.16816.F32 R16, R4.reuse, R18, R40 ;  /* 0x000000120410723c */ /* 0x040fe20000001828 */
[----:B------:R-:W2:Y:S01]  /*1a910*/  LDSM.16.MT88.4 R40, [R192+0xe000] ;  /* 0x00e00000c028783b */ /* 0x000ea20000004200 */
[----:B------:R-:W-:Y:S01]  /*1a920*/  FMUL.FTZ R65, R65, R218 ;  /* 0x000000da41417220 */ /* 0x000fe20000410000 */
[-C--:B------:R-:W-:Y:S01]  /*1a930*/  FMUL.FTZ R66, R66, R216.reuse ;  /* 0x000000d842427220 */ /* 0x080fe20000410000 */
[----:B------:R-:W-:Y:S01]  /*1a940*/  FMUL.FTZ R67, R67, R216 ;  /* 0x000000d843437220 */ /* 0x000fe20000410000 */
[-C--:B------:R-:W-:Y:S01]  /*1a950*/  FMUL.FTZ R12, R128, R218.reuse ;  /* 0x000000da800c7220 */ /* 0x080fe20000410000 */
[C---:B------:R-:W-:Y:S01]  /*1a960*/  HMMA.16816.F32 R28, R4.reuse, R24, R28 ;  /* 0x00000018041c723c */ /* 0x040fe2000000181c */
[----:B------:R-:W-:Y:S01]  /*1a970*/  FMUL.FTZ R13, R129, R218 ;  /* 0x000000da810d7220 */ /* 0x000fe20000410000 */
[-C--:B------:R-:W-:Y:S01]  /*1a980*/  FMUL.FTZ R14, R130, R216.reuse ;  /* 0x000000d8820e7220 */ /* 0x080fe20000410000 */
[----:B------:R-:W-:Y:S01]  /*1a990*/  FMUL.FTZ R15, R131, R216 ;  /* 0x000000d8830f7220 */ /* 0x000fe20000410000 */
[-C--:B------:R-:W-:Y:S01]  /*1a9a0*/  FMUL.FTZ R124, R124, R218.reuse ;  /* 0x000000da7c7c7220 */ /* 0x080fe20000410000 */
[----:B------:R-:W-:Y:S01]  /*1a9b0*/  FMUL.FTZ R125, R125, R218 ;  /* 0x000000da7d7d7220 */ /* 0x000fe20000410000 */
[C---:B------:R-:W-:Y:S01]  /*1a9c0*/  HMMA.16816.F32 R24, R4.reuse, R26, R48 ;  /* 0x0000001a0418723c */ /* 0x040fe20000001830 */
[----:B------:R-:W3:Y:S01]  /*1a9d0*/  LDSM.16.MT88.4 R48, [R190+0xe000] ;  /* 0x00e00000be30783b */ /* 0x000ee20000004200 */
[-C--:B------:R-:W-:Y:S01]  /*1a9e0*/  FMUL.FTZ R126, R126, R216.reuse ;  /* 0x000000d87e7e7220 */ /* 0x080fe20000410000 */
[----:B------:R-:W-:Y:S01]  /*1a9f0*/  FMUL.FTZ R127, R127, R216 ;  /* 0x000000d87f7f7220 */ /* 0x000fe20000410000 */
[-C--:B------:R-:W-:Y:S01]  /*1aa00*/  FMUL.FTZ R36, R52, R218.reuse ;  /* 0x000000da34247220 */ /* 0x080fe20000410000 */
[----:B------:R-:W-:Y:S01]  /*1aa10*/  FMUL.FTZ R37, R53, R218 ;  /* 0x000000da35257220 */ /* 0x000fe20000410000 */
[C---:B-1----:R-:W-:Y:S01]  /*1aa20*/  HMMA.16816.F32 R12, R4.reuse, R8, R12 ;  /* 0x00000008040c723c */ /* 0x042fe2000000180c */
[-C--:B------:R-:W-:Y:S01]  /*1aa30*/  FMUL.FTZ R38, R54, R216.reuse ;  /* 0x000000d836267220 */ /* 0x080fe20000410000 */
[----:B------:R-:W-:Y:S01]  /*1aa40*/  FMUL.FTZ R39, R55, R216 ;  /* 0x000000d837277220 */ /* 0x000fe20000410000 */
[-C--:B------:R-:W-:Y:S01]  /*1aa50*/  FMUL.FTZ R56, R56, R218.reuse ;  /* 0x000000da38387220 */ /* 0x080fe20000410000 */
[----:B------:R-:W-:Y:S01]  /*1aa60*/  FMUL.FTZ R57, R57, R218 ;  /* 0x000000da39397220 */ /* 0x000fe20000410000 */
[-C--:B------:R-:W-:Y:S01]  /*1aa70*/  FMUL.FTZ R58, R58, R216.reuse ;  /* 0x000000d83a3a7220 */ /* 0x080fe20000410000 */
[C---:B------:R-:W-:Y:S01]  /*1aa80*/  HMMA.16816.F32 R8, R4.reuse, R10, R124 ;  /* 0x0000000a0408723c */ /* 0x040fe2000000187c */
[----:B------:R-:W-:Y:S01]  /*1aa90*/  FMUL.FTZ R59, R59, R216 ;  /* 0x000000d83b3b7220 */ /* 0x000fe20000410000 */
[----:B------:R-:W1:Y:S01]  /*1aaa0*/  LDSM.16.MT88.4 R124, [R189+0x10000] ;  /* 0x01000000bd7c783b */ /* 0x000e620000004200 */
        /* <DEDUP_REMOVED lines=10> */
[----:B------:R-:W4:Y:S01]  /*1ab50*/  LDSM.16.MT88.4 R56, [R189+0xe000] ;  /* 0x00e00000bd38783b */ /* 0x000f220000004200 */
[-C--:B------:R-:W-:Y:S01]  /*1ab60*/  FMUL.FTZ R72, R72, R218.reuse ;  /* 0x000000da48487220 */ /* 0x080fe20000410000 */
[----:B------:R-:W-:Y:S01]  /*1ab70*/  FMUL.FTZ R73, R73, R218 ;  /* 0x000000da49497220 */ /* 0x000fe20000410000 */
[-C--:B------:R-:W-:Y:S01]  /*1ab80*/  FMUL.FTZ R74, R74, R216.reuse ;  /* 0x000000d84a4a7220 */ /* 0x080fe20000410000 */
[----:B------:R-:W-:Y:S01]  /*1ab90*/  FMUL.FTZ R75, R75, R216 ;  /* 0x000000d84b4b7220 */ /* 0x000fe20000410000 */
[C---:B--2---:R-:W-:Y:S01]  /*1aba0*/  HMMA.16816.F32 R44, R4.reuse, R40, R44 ;  /* 0x00000028042c723c */ /* 0x044fe2000000182c */
        /* <DEDUP_REMOVED lines=11> */
[C---:B---3--:R-:W-:Y:S01]  /*1ac60*/  HMMA.16816.F32 R52, R4.reuse, R48, R52 ;  /* 0x000000300434723c */ /* 0x048fe20000001834 */
        /* <DEDUP_REMOVED lines=11> */
[-C--:B------:R-:W-:Y:S01]  /*1ad20*/  FMUL.FTZ R94, R122, R216.reuse ;  /* 0x000000d87a5e7220 */ /* 0x080fe20000410000 */
[----:B------:R-:W-:Y:S01]  /*1ad30*/  FMUL.FTZ R95, R123, R216 ;  /* 0x000000d87b5f7220 */ /* 0x000fe20000410000 */
[----:B------:R-:W5:Y:S01]  /*1ad40*/  LDSM.16.MT88.4 R128, [R190+0x10000] ;  /* 0x01000000be80783b */ /* 0x000f620000004200 */
[-C--:B------:R-:W-:Y:S01]  /*1ad50*/  FMUL.FTZ R80, R80, R218.reuse ;  /* 0x000000da50507220 */ /* 0x080fe20000410000 */
[C---:B-1----:R-:W-:Y:S01]  /*1ad60*/  HMMA.16816.F32 R84, R4.reuse, R124, R84 ;  /* 0x0000007c0454723c */ /* 0x042fe20000001854 */
[----:B------:R-:W-:Y:S01]  /*1ad70*/  FMUL.FTZ R81, R81, R218 ;  /* 0x000000da51517220 */ /* 0x000fe20000410000 */
[-C--:B------:R-:W-:Y:S01]  /*1ad80*/  FMUL.FTZ R82, R82, R216.reuse ;  /* 0x000000d852527220 */ /* 0x080fe20000410000 */
[----:B------:R-:W-:Y:S01]  /*1ad90*/  FMUL.FTZ R83, R83, R216 ;  /* 0x000000d853537220 */ /* 0x000fe20000410000 */
[----:B------:R-:W1:Y:S01]  /*1ada0*/  MUFU.EX2 R228, R228 ;  /* 0x000000e400e47308 */ /* 0x000e620000000800 */
[----:B------:R-:W-:Y:S01]  /*1adb0*/  LDSM.16.MT88.4 R108, [R190+0xe800] ;  /* 0x00e80000be6c783b */ /* 0x000fe20000004200 */
[C---:B------:R-:W-:Y:S01]  /*1adc0*/  HMMA.16816.F32 R92, R4.reuse, R126, R92 ;  /* 0x0000007e045c723c */ /* 0x040fe2000000185c */
[-C--:B------:R-:W-:Y:S01]  /*1add0*/  FMUL.FTZ R96, R96, R218.reuse ;  /* 0x000000da60607220 */ /* 0x080fe20000410000 */
[----:B------:R-:W-:Y:S01]  /*1ade0*/  FMUL.FTZ R97, R97, R218 ;  /* 0x000000da61617220 */ /* 0x000fe20000410000 */
[----:B------:R-:W5:Y:S01]  /*1adf0*/  LDSM.16.MT88.4 R124, [R188+0xc800] ;  /* 0x00c80000bc7c783b */ /* 0x000f620000004200 */
[-C--:B------:R-:W-:Y:S01]  /*1ae00*/  FMUL.FTZ R98, R98, R216.reuse ;  /* 0x000000d862627220 */ /* 0x080fe20000410000 */
[----:B------:R-:W-:Y:S01]  /*1ae10*/  FMUL.FTZ R99, R99, R216 ;  /* 0x000000d863637220 */ /* 0x000fe20000410000 */
[C---:B----4-:R-:W-:Y:S01]  /*1ae20*/  HMMA.16816.F32 R60, R4.reuse, R56, R60 ;  /* 0x00000038043c723c */ /* 0x050fe2000000183c */
[----:B------:R-:W-:Y:S01]  /*1ae30*/  MUFU.EX2 R226, R226 ;  /* 0x000000e200e27308 */ /* 0x000fe20000000800 */
[----:B------:R-:W-:Y:S01]  /*1ae40*/  LDSM.16.MT88.4 R120, [R192+0xe800] ;  /* 0x00e80000c078783b */ /* 0x000fe20000004200 */
[-C--:B------:R-:W-:Y:S01]  /*1ae50*/  FMUL.FTZ R112, R112, R218.reuse ;  /* 0x000000da70707220 */ /* 0x080fe20000410000 */
[----:B------:R-:W-:Y:S01]  /*1ae60*/  FMUL.FTZ R113, R113, R218 ;  /* 0x000000da71717220 */ /* 0x000fe20000410000 */
[-C--:B------:R-:W-:Y:S01]  /*1ae70*/  FMUL.FTZ R114, R114, R216.reuse ;  /* 0x000000d872727220 */ /* 0x080fe20000410000 */
[----:B------:R-:W-:Y:S01]  /*1ae80*/  HMMA.16816.F32 R56, R4, R58, R80 ;  /* 0x0000003a0438723c */ /* 0x000fe20000001850 */
[----:B------:R-:W-:Y:S01]  /*1ae90*/  FMUL.FTZ R115, R115, R216 ;  /* 0x000000d873737220 */ /* 0x000fe20000410000 */
[----:B------:R-:W-:Y:S01]  /*1aea0*/  FFMA.FTZ R215, R215, R218, R212 ;  /* 0x000000dad7d77223 */ /* 0x000fe200000100d4 */
[----:B------:R-:W4:Y:S01]  /*1aeb0*/  MUFU.EX2 R227, R227 ;  /* 0x000000e300e37308 */ /* 0x000f220000000800 */
[----:B------:R-:W-:-:S02]  /*1aec0*/  FFMA.FTZ R213, R213, R216, R162 ;  /* 0x000000d8d5d57223 */ /* 0x000fc400000100a2 */
[C---:B--2---:R-:W-:Y:S01]  /*1aed0*/  HMMA.16816.F32 R68, R4.reuse, R64, R68 ;  /* 0x000000400444723c */ /* 0x044fe20000001844 */
[-C--:B------:R-:W-:Y:S01]  /*1aee0*/  FMUL.FTZ R80, R100, R218.reuse ;  /* 0x000000da64507220 */ /* 0x080fe20000410000 */
[----:B------:R-:W-:Y:S01]  /*1aef0*/  FMUL.FTZ R81, R101, R218 ;  /* 0x000000da65517220 */ /* 0x000fe20000410000 */
[-C--:B------:R-:W-:Y:S01]  /*1af00*/  FMUL.FTZ R82, R102, R216.reuse ;  /* 0x000000d866527220 */ /* 0x080fe20000410000 */
[----:B------:R-:W-:Y:S01]  /*1af10*/  FMUL.FTZ R83, R103, R216 ;  /* 0x000000d867537220 */ /* 0x000fe20000410000 */
[----:B------:R-:W-:Y:S01]  /*1af20*/  MUFU.EX2 R229, R229 ;  /* 0x000000e500e57308 */ /* 0x000fe20000000800 */
[----:B------:R-:W-:Y:S01]  /*1af30*/  HMMA.16816.F32 R64, R4, R66, R88 ;  /* 0x000000420440723c */ /* 0x000fe20000001858 */
[----:B-1----:R-:W-:Y:S01]  /*1af40*/  F2FP.F16.F32.PACK_AB R100, R228, R221 ;  /* 0x000000dde464723e */ /* 0x002fe200000000ff */
[----:B------:R-:W-:Y:S01]  /*1af50*/  FADD.FTZ R215, R210, R215 ;  /* 0x000000d7d2d77221 */ /* 0x000fe20000010000 */
[----:B------:R-:W-:-:S03]  /*1af60*/  FADD.FTZ R213, R2, R213 ;  /* 0x000000d502d57221 */ /* 0x000fc60000010000 */
[C---:B---3--:R-:W-:Y:S01]  /*1af70*/  HMMA.16816.F32 R76, R4.reuse, R72, R76 ;  /* 0x00000048044c723c */ /* 0x048fe2000000184c */
        /* <DEDUP_REMOVED lines=8> */
[----:B------:R-:W-:Y:S01]  /*1b000*/  FADD.FTZ R196, R196, R215 ;  /* 0x000000d7c4c47221 */ /* 0x000fe20000010000 */
[----:B------:R-:W-:-:S03]  /*1b010*/  FADD.FTZ R0, R0, R213 ;  /* 0x000000d500007221 */ /* 0x000fc60000010000 */
[----:B------:R-:W-:Y:S01]  /*1b020*/  MUFU.EX2 R230, R230 ;  /* 0x000000e600e67308 */ /* 0x000fe20000000800 */
[C---:B-----5:R-:W-:Y:S01]  /*1b030*/  HMMA.16816.F32 R80, R4.reuse, R128, R80 ;  /* 0x000000800450723c */ /* 0x060fe20000001850 */
[-C--:B------:R-:W-:Y:S01]  /*1b040*/  FMUL.FTZ R96, R116, R218.reuse ;  /* 0x000000da74607220 */ /* 0x080fe20000410000 */
[----:B------:R-:W-:Y:S01]  /*1b050*/  FMUL.FTZ R97, R117, R218 ;  /* 0x000000da75617220 */ /* 0x000fe20000410000 */
[-C--:B------:R-:W-:Y:S01]  /*1b060*/  FMUL.FTZ R98, R118, R216.reuse ;  /* 0x000000d876627220 */ /* 0x080fe20000410000 */
[----:B------:R-:W-:Y:S01]  /*1b070*/  FMUL.FTZ R99, R119, R216 ;  /* 0x000000d877637220 */ /* 0x000fe20000410000 */
[----:B------:R-:W-:Y:S01]  /*1b080*/  FADD.FTZ R196, R163, R196 ;  /* 0x000000c4a3c47221 */ /* 0x000fe20000010000 */
[----:B------:R-:W-:Y:S01]  /*1b090*/  HMMA.16816.F32 R88, R4, R130, R88 ;  /* 0x000000820458723c */ /* 0x000fe20000001858 */
[----:B------:R-:W3:Y:S01]  /*1b0a0*/  MUFU.EX2 R231, R231 ;  /* 0x000000e700e77308 */ /* 0x000ee20000000800 */
[----:B-1----:R-:W-:Y:S01]  /*1b0b0*/  F2FP.F16.F32.PACK_AB R101, R232, R229 ;  /* 0x000000e5e865723e */ /* 0x002fe200000000ff */
[----:B------:R-:W-:Y:S01]  /*1b0c0*/  LDSM.16.MT88.4 R128, [R189+0xc800] ;  /* 0x00c80000bd80783b */ /* 0x000fe20000004200 */
[----:B------:R-:W-:-:S02]  /*1b0d0*/  FADD.FTZ R0, R217, R0 ;  /* 0x00000000d9007221 */ /* 0x000fc40000010000 */
[C---:B------:R-:W-:Y:S01]  /*1b0e0*/  HMMA.16816.F32 R96, R4.reuse, R140, R96 ;  /* 0x0000008c0460723c */ /* 0x040fe20000001860 */
[----:B------:R-:W-:Y:S02]  /*1b0f0*/  LDSM.16.MT88.4 R116, [R192+0x10800] ;  /* 0x01080000c074783b */ /* 0x000fe40000004200 */
[----:B------:R-:W-:Y:S03]  /*1b100*/  MUFU.EX2 R233, R233 ;  /* 0x000000e900e97308 */ /* 0x000fe60000000800 */
[----:B------:R-:W-:Y:S01]  /*1b110*/  HMMA.16816.F32 R4, R4, R142, R112 ;  /* 0x0000008e0404723c */ /* 0x000fe20000001870 */
[----:B------:R-:W-:Y:S04]  /*1b120*/  LDSM.16.MT88.4 R112, [R188+0xe800] ;  /* 0x00e80000bc70783b */ /* 0x000fe80000004200 */
[----:B------:R-:W1:Y:S01]  /*1b130*/  MUFU.EX2 R234, R234 ;  /* 0x000000ea00ea7308 */ /* 0x000e620000000800 */
[----:B---3--:R-:W-:-:S07]  /*1b140*/  F2FP.F16.F32.PACK_AB R103, R231, R230 ;  /* 0x000000e6e767723e */ /* 0x008fce00000000ff */
[C---:B------:R-:W-:Y:S01]  /*1b150*/  HMMA.16816.F32 R36, R100.reuse, R124, R36 ;  /* 0x0000007c6424723c */ /* 0x040fe20000001824 */
[----:B------:R-:W-:Y:S05]  /*1b160*/  MUFU.EX2 R235, R235 ;  /* 0x000000eb00eb7308 */ /* 0x000fea0000000800 */
[C---:B--2---:R-:W-:Y:S03]  /*1b170*/  HMMA.16816.F32 R60, R100.reuse, R104, R60 ;  /* 0x00000068643c723c */ /* 0x044fe6000000183c */
        /* <DEDUP_REMOVED lines=8> */
[C---:B------:R-:W-:Y:S01]  /*1b200*/  HMMA.16816.F32 R48, R100.reuse, R110, R48 ;  /* 0x0000006e6430723c */ /* 0x040fe20000001830 */
[----:B------:R-:W5:Y:S02]  /*1b210*/  LDSM.16.MT88.4 R108, [R190+0x10800] ;  /* 0x01080000be6c783b */ /* 0x000f640000004200 */
[----:B------:R-:W-:Y:S03]  /*1b220*/  MUFU.EX2 R239, R239 ;  /* 0x000000ef00ef7308 */ /* 0x000fe60000000800 */
[C---:B------:R-:W-:Y:S05]  /*1b230*/  HMMA.16816.F32 R44, R100.reuse, R120, R44 ;  /* 0x00000078642c723c */ /* 0x040fea000000182c */
[----:B------:R-:W3:Y:S01]  /*1b240*/  MUFU.EX2 R240, R240 ;  /* 0x000000f000f07308 */ /* 0x000ee20000000800 */
[C---:B------:R-:W-:Y:S01]  /*1b250*/  HMMA.16816.F32 R40, R100.reuse, R122, R40 ;  /* 0x0000007a6428723c */ /* 0x040fe20000001828 */
[----:B------:R-:W5:Y:S05]  /*1b260*/  LDSM.16.MT88.4 R120, [R188+0x10800] ;  /* 0x01080000bc78783b */ /* 0x000f6a0000004200 */
[C---:B------:R-:W-:Y:S01]  /*1b270*/  HMMA.16816.F32 R12, R100.reuse, R136, R12 ;  /* 0x00000088640c723c */ /* 0x040fe2000000180c */
[----:B------:R-:W-:Y:S05]  /*1b280*/  MUFU.EX2 R225, R225 ;  /* 0x000000e100e17308 */ /* 0x000fea0000000800 */
[C---:B------:R-:W-:Y:S01]  /*1b290*/  HMMA.16816.F32 R8, R100.reuse, R138, R8 ;  /* 0x0000008a6408723c */ /* 0x040fe20000001808 */
[----:B------:R-:W5:Y:S02]  /*1b2a0*/  LDSM.16.MT88.4 R136, [R192+0xf000] ;  /* 0x00f00000c088783b */ /* 0x000f640000004200 */
[----:B------:R-:W3:Y:S03]  /*1b2b0*/  MUFU.EX2 R242, R242 ;  /* 0x000000f200f27308 */ /* 0x000ee60000000800 */
[C---:B--2---:R-:W-:Y:S05]  /*1b2c0*/  HMMA.16816.F32 R84, R100.reuse, R104, R84 ;  /* 0x000000686454723c */ /* 0x044fea0000001854 */
[----:B------:R-:W-:Y:S01]  /*1b2d0*/  MUFU.EX2 R219, R219 ;  /* 0x000000db00db7308 */ /* 0x000fe20000000800 */
[----:B------:R-:W-:Y:S01]  /*1b2e0*/  HMMA.16816.F32 R92, R100, R106, R92 ;  /* 0x0000006a645c723c */ /* 0x000fe2000000185c */
[----:B-1----:R-:W-:-:S02]  /*1b2f0*/  F2FP.F16.F32.PACK_AB R104, R234, R233 ;  /* 0x000000e9ea68723e */ /* 0x002fc400000000ff */
[----:B----4-:R-:W-:-:S03]  /*1b300*/  F2FP.F16.F32.PACK_AB R105, R238, R237 ;  /* 0x000000edee69723e */ /* 0x010fc600000000ff */
[C---:B------:R-:W-:Y:S01]  /*1b310*/  HMMA.16816.F32 R28, R100.reuse, R128, R28 ;  /* 0x00000080641c723c */ /* 0x040fe2000000181c */
[----:B------:R-:W-:Y:S01]  /*1b320*/  F2FP.F16.F32.PACK_AB R106, R236, R235 ;  /* 0x000000ebec6a723e */ /* 0x000fe200000000ff */
[----:B------:R-:W1:Y:S01]  /*1b330*/  MUFU.EX2 R220, R220 ;  /* 0x000000dc00dc7308 */ /* 0x000e620000000800 */
[----:B---3--:R-:W-:Y:S02]  /*1b340*/  F2FP.F16.F32.PACK_AB R107, R240, R239 ;  /* 0x000000eff06b723e */ /* 0x008fe400000000ff */
[----:B------:R-:W-:Y:S01]  /*1b350*/  F2FP.F16.F32.PACK_AB R172, R242, R225 ;  /* 0x000000e1f2ac723e */ /* 0x000fe200000000ff */
[----:B------:R-:W-:Y:S04]  /*1b360*/  HMMA.16816.F32 R24, R100, R130, R24 ;  /* 0x000000826418723c */ /* 0x000fe80000001818 */
[----:B------:R-:W-:Y:S02]  /*1b370*/  MUFU.EX2 R223, R223 ;  /* 0x000000df00df7308 */ /* 0x000fe40000000800 */
[----:B------:R-:W-:Y:S01]  /*1b380*/  HMMA.16816.F32 R128, R104, R124, R12 ;  /* 0x0000007c6880723c */ /* 0x000fe2000000180c */
[----:B------:R-:W-:Y:S05]  /*1b390*/  LDSM.16.MT88.4 R12, [R192+0x11000] ;  /* 0x01100000c00c783b */ /* 0x000fea0000004200 */
[----:B------:R-:W-:Y:S01]  /*1b3a0*/  HMMA.16816.F32 R68, R100, R112, R68 ;  /* 0x000000706444723c */ /* 0x000fe20000001844 */
[----:B------:R-:W2:Y:S01]  /*1b3b0*/  MUFU.EX2 R222, R222 ;  /* 0x000000de00de7308 */ /* 0x000ea20000000800 */
[----:B-1----:R-:W-:-:S04]  /*1b3c0*/  F2FP.F16.F32.PACK_AB R174, R220, R219 ;  /* 0x000000dbdcae723e */ /* 0x002fc800000000ff */
[C---:B------:R-:W-:Y:S01]  /*1b3d0*/  HMMA.16816.F32 R64, R100.reuse, R114, R64 ;  /* 0x000000726440723c */ /* 0x040fe20000001840 */
[----:B------:R-:W1:Y:S02]  /*1b3e0*/  LDSM.16.MT88.4 R112, [R190+0xf000] ;  /* 0x00f00000be70783b */ /* 0x000e640000004200 */
[----:B------:R-:W-:Y:S03]  /*1b3f0*/  MUFU.EX2 R224, R224 ;  /* 0x000000e000e07308 */ /* 0x000fe60000000800 */
[C---:B-----5:R-:W-:Y:S05]  /*1b400*/  HMMA.16816.F32 R80, R100.reuse, R108, R80 ;  /* 0x0000006c6450723c */ /* 0x060fea0000001850 */
[----:B------:R-:W3:Y:S01]  /*1b410*/  MUFU.EX2 R241, R241 ;  /* 0x000000f100f17308 */ /* 0x000ee20000000800 */
[----:B------:R-:W-:Y:S01]  /*1b420*/  HMMA.16816.F32 R88, R100, R110, R88 ;  /* 0x0000006e6458723c */ /* 0x000fe20000001858 */
[----:B------:R-:W4:Y:S01]  /*1b430*/  LDSM.16.MT88.4 R108, [R189+0xf000] ;  /* 0x00f00000bd6c783b */ /* 0x000f220000004200 */
[----:B--2---:R-:W-:-:S04]  /*1b440*/  F2FP.F16.F32.PACK_AB R173, R222, R223 ;  /* 0x000000dfdead723e */ /* 0x004fc800000000ff */
[C---:B------:R-:W-:Y:S06]  /*1b450*/  HMMA.16816.F32 R20, R100.reuse, R132, R20 ;  /* 0x000000846414723c */ /* 0x040fec0000001814 */
[----:B------:R-:W-:Y:S01]  /*1b460*/  HMMA.16816.F32 R76, R100, R116, R76 ;  /* 0x00000074644c723c */ /* 0x000fe2000000184c */
[----:B---3--:R-:W-:-:S05]  /*1b470*/  F2FP.F16.F32.PACK_AB R175, R241, R224 ;  /* 0x000000e0f1af723e */ /* 0x008fca00000000ff */
[C---:B------:R-:W-:Y:S01]  /*1b480*/  HMMA.16816.F32 R72, R100.reuse, R118, R72 ;  /* 0x000000766448723c */ /* 0x040fe20000001848 */
[----:B------:R-:W2:Y:S05]  /*1b490*/  LDSM.16.MT88.4 R116, [R188+0xf000] ;  /* 0x00f00000bc74783b */ /* 0x000eaa0000004200 */
[C---:B------:R-:W-:Y:S06]  /*1b4a0*/  HMMA.16816.F32 R96, R100.reuse, R120, R96 ;  /* 0x000000786460723c */ /* 0x040fec0000001860 */
[----:B------:R-:W-:Y:S01]  /*1b4b0*/  HMMA.16816.F32 R4, R100, R122, R4 ;  /* 0x0000007a6404723c */ /* 0x000fe20000001804 */
[----:B------:R-:W-:Y:S05]  /*1b4c0*/  LDSM.16.MT88.4 R120, [R189+0x11000] ;  /* 0x01100000bd78783b */ /* 0x000fea0000004200 */
[----:B------:R-:W-:Y:S01]  /*1b4d0*/  HMMA.16816.F32 R124, R104, R126, R8 ;  /* 0x0000007e687c723c */ /* 0x000fe20000001808 */
[----:B------:R-:W3:Y:S05]  /*1b4e0*/  LDSM.16.MT88.4 R8, [R190+0x11000] ;  /* 0x01100000be08783b */ /* 0x000eea0000004200 */
[----:B------:R-:W-:Y:S06]  /*1b4f0*/  HMMA.16816.F32 R16, R100, R134, R16 ;  /* 0x000000866410723c */ /* 0x000fec0000001810 */
[C---:B------:R-:W-:Y:S01]  /*1b500*/  HMMA.16816.F32 R140, R104.reuse, R136, R44 ;  /* 0x00000088688c723c */ /* 0x040fe2000000182c */
[----:B------:R-:W5:Y:S05]  /*1b510*/  LDSM.16.MT88.4 R44, [R188+0x11000] ;  /* 0x01100000bc2c783b */ /* 0x000f6a0000004200 */
[C---:B------:R-:W-:Y:S06]  /*1b520*/  HMMA.16816.F32 R168, R104.reuse, R164, R20 ;  /* 0x000000a468a8723c */ /* 0x040fec0000001814 */
[C---:B-1----:R-:W-:Y:S06]  /*1b530*/  HMMA.16816.F32 R132, R104.reuse, R112, R52 ;  /* 0x000000706884723c */ /* 0x042fec0000001834 */
[C---:B------:R-:W-:Y:S06]  /*1b540*/  HMMA.16816.F32 R164, R104.reuse, R166, R16 ;  /* 0x000000a668a4723c */ /* 0x040fec0000001810 */
[C---:B------:R-:W-:Y:S06]  /*1b550*/  HMMA.16816.F32 R16, R104.reuse, R12, R76 ;  /* 0x0000000c6810723c */ /* 0x040fec000000184c */
[C---:B------:R-:W-:Y:S01]  /*1b560*/  HMMA.16816.F32 R12, R104.reuse, R14, R72 ;  /* 0x0000000e680c723c */ /* 0x040fe20000001848 */
[----:B------:R-:W1:Y:S05]  /*1b570*/  LDSM.16.MT88.4 R72, [R190+0xf800] ;  /* 0x00f80000be48783b */ /* 0x000e6a0000004200 */
[C---:B------:R-:W-:Y:S01]  /*1b580*/  HMMA.16816.F32 R112, R104.reuse, R114, R48 ;  /* 0x000000726870723c */ /* 0x040fe20000001830 */
[----:B------:R-:W1:Y:S05]  /*1b590*/  LDSM.16.MT88.4 R48, [R189+0xd800] ;  /* 0x00d80000bd30783b */ /* 0x000e6a0000004200 */
[C---:B------:R-:W-:Y:S01]  /*1b5a0*/  HMMA.16816.F32 R148, R104.reuse, R144, R36 ;  /* 0x000000906894723c */ /* 0x040fe20000001824 */
[----:B------:R-:W1:Y:S05]  /*1b5b0*/  LDSM.16.MT88.4 R36, [R192+0xd800] ;  /* 0x00d80000c024783b */ /* 0x000e6a0000004200 */
[C---:B------:R-:W-:Y:S06]  /*1b5c0*/  HMMA.16816.F32 R156, R104.reuse, R152, R28 ;  /* 0x00000098689c723c */ /* 0x040fec000000181c */
[C---:B------:R-:W-:Y:S06]  /*1b5d0*/  HMMA.16816.F32 R144, R104.reuse, R146, R32 ;  /* 0x000000926890723c */ /* 0x040fec0000001820 */
[C---:B------:R-:W-:Y:S06]  /*1b5e0*/  HMMA.16816.F32 R152, R104.reuse, R154, R24 ;  /* 0x0000009a6898723c */ /* 0x040fec0000001818 */
[C---:B----4-:R-:W-:Y:S06]  /*1b5f0*/  HMMA.16816.F32 R32, R104.reuse, R108, R60 ;  /* 0x0000006c6820723c */ /* 0x050fec000000183c */
[C---:B------:R-:W-:Y:S01]  /*1b600*/  HMMA.16816.F32 R28, R104.reuse, R110, R56 ;  /* 0x0000006e681c723c */ /* 0x040fe20000001838 */
[----:B------:R-:W-:Y:S05]  /*1b610*/  LDSM.16.MT88.4 R56, [R188+0xd800] ;  /* 0x00d80000bc38783b */ /* 0x000fea0000004200 */
[C---:B--2---:R-:W-:Y:S06]  /*1b620*/  HMMA.16816.F32 R24, R104.reuse, R116, R68 ;  /* 0x000000746818723c */ /* 0x044fec0000001844 */
[C---:B------:R-:W-:Y:S01]  /*1b630*/  HMMA.16816.F32 R20, R104.reuse, R118, R64 ;  /* 0x000000766814723c */ /* 0x040fe20000001840 */
[----:B------:R-:W-:Y:S05]  /*1b640*/  LDSM.16.MT88.4 R64, [R192+0xf800] ;  /* 0x00f80000c040783b */ /* 0x000fea0000004200 */
[C---:B---3--:R-:W-:Y:S01]  /*1b650*/  HMMA.16816.F32 R100, R104.reuse, R8, R80 ;  /* 0x000000086864723c */ /* 0x048fe20000001850 */
[----:B------:R-:W-:Y:S05]  /*1b660*/  LDSM.16.MT88.4 R80, [R189+0xf800] ;  /* 0x00f80000bd50783b */ /* 0x000fea0000004200 */
[C---:B------:R-:W-:Y:S06]  /*1b670*/  HMMA.16816.F32 R108, R104.reuse, R120, R84 ;  /* 0x00000078686c723c */ /* 0x040fec0000001854 */
[C---:B------:R-:W-:Y:S01]  /*1b680*/  HMMA.16816.F32 R136, R104.reuse, R138, R40 ;  /* 0x0000008a6888723c */ /* 0x040fe20000001828 */
[----:B------:R-:W-:Y:S05]  /*1b690*/  LDSM.16.MT88.4 R40, [R190+0xd800] ;  /* 0x00d80000be28783b */ /* 0x000fea0000004200 */
[C---:B------:R-:W-:Y:S01]  /*1b6a0*/  HMMA.16816.F32 R8, R104.reuse, R10, R88 ;  /* 0x0000000a6808723c */ /* 0x040fe20000001858 */
[----:B------:R-:W-:Y:S05]  /*1b6b0*/  LDSM.16.MT88.4 R88, [R188+0xf800] ;  /* 0x00f80000bc58783b */ /* 0x000fea0000004200 */
[C---:B------:R-:W-:Y:S06]  /*1b6c0*/  HMMA.16816.F32 R120, R104.reuse, R122, R92 ;  /* 0x0000007a6878723c */ /* 0x040fec000000185c */
[C---:B-----5:R-:W-:Y:S01]  /*1b6d0*/  HMMA.16816.F32 R116, R104.reuse, R44, R96 ;  /* 0x0000002c6874723c */ /* 0x060fe20000001860 */
[----:B------:R-:W-:Y:S05]  /*1b6e0*/  LDSM.16.MT88.4 R96, [R192+0x11800] ;  /* 0x01180000c060783b */ /* 0x000fea0000004200 */
[----:B------:R-:W-:Y:S01]  /*1b6f0*/  HMMA.16816.F32 R4, R104, R46, R4 ;  /* 0x0000002e6804723c */ /* 0x000fe20000001804 */
[----:B------:R-:W2:Y:S05]  /*1b700*/  LDSM.16.MT88.4 R104, [R190+0x11800] ;  /* 0x01180000be68783b */ /* 0x000eaa0000004200 */
[C---:B-1----:R-:W-:Y:S06]  /*1b710*/  HMMA.16816.F32 R68, R172.reuse, R72, R132 ;  /* 0x00000048ac44723c */ /* 0x042fec0000001884 */
[----:B------:R-:W-:Y:S01]  /*1b720*/  HMMA.16816.F32 R44, R172, R48, R156 ;  /* 0x00000030ac2c723c */ /* 0x000fe2000000189c */
[----:B------:R-:W-:-:S02]  /*1b730*/  MOV R132, R211 ;  /* 0x000000d300847202 */ /* 0x000fc40000000f00 */
[----:B------:R-:W-:-:S03]  /*1b740*/  MOV R133, R214 ;  /* 0x000000d600857202 */ /* 0x000fc60000000f00 */
[C---:B------:R-:W-:Y:S01]  /*1b750*/  HMMA.16816.F32 R72, R172.reuse, R74, R112 ;  /* 0x0000004aac48723c */ /* 0x040fe20000001870 */
[----:B------:R-:W1:Y:S05]  /*1b760*/  LDSM.16.MT88.4 R112, [R188+0x11800] ;  /* 0x01180000bc70783b */ /* 0x000e6a0000004200 */
[C---:B------:R-:W-:Y:S01]  /*1b770*/  HMMA.16816.F32 R48, R172.reuse, R50, R152 ;  /* 0x00000032ac30723c */ /* 0x040fe20000001898 */
[----:B------:R-:W3:Y:S05]  /*1b780*/  LDSM.16.MT88.4 R152, [R189+0x11800] ;  /* 0x01180000bd98783b */ /* 0x000eea0000004200 */
[C---:B------:R-:W-:Y:S06]  /*1b790*/  HMMA.16816.F32 R128, R172.reuse, R36, R128 ;  /* 0x00000024ac80723c */ /* 0x040fec0000001880 */
[C---:B------:R-:W-:Y:S06]  /*1b7a0*/  HMMA.16816.F32 R124, R172.reuse, R38, R124 ;  /* 0x00000026ac7c723c */ /* 0x040fec000000187c */
[C---:B--2---:R-:W-:Y:S06]  /*1b7b0*/  HMMA.16816.F32 R100, R172.reuse, R104, R100 ;  /* 0x00000068ac64723c */ /* 0x044fec0000001864 */
[C---:B------:R-:W-:Y:S06]  /*1b7c0*/  HMMA.16816.F32 R104, R172.reuse, R106, R8 ;  /* 0x0000006aac68723c */ /* 0x040fec0000001808 */
[----:B------:R-:W-:Y:S01]  /*1b7d0*/  HMMA.16816.F32 R36, R172, R40, R168 ;  /* 0x00000028ac24723c */ /* 0x000fe200000018a8 */
[----:B------:R-:W-:Y:S01]  /*1b7e0*/  FADD.FTZ R9, R221, R196 ;  /* 0x000000c4dd097221 */ /* 0x000fe20000010000 */
[----:B------:R-:W-:-:S03]  /*1b7f0*/  FADD.FTZ R11, R229, R0 ;  /* 0x00000000e50b7221 */ /* 0x000fc60000010000 */
[----:B------:R-:W-:Y:S01]  /*1b800*/  FADD.FTZ R9, R228, R9 ;  /* 0x00000009e4097221 */ /* 0x000fe20000010000 */
[----:B------:R-:W-:Y:S01]  /*1b810*/  FADD.FTZ R11, R232, R11 ;  /* 0x0000000be80b7221 */ /* 0x000fe20000010000 */
[----:B------:R-:W-:Y:S02]  /*1b820*/  HMMA.16816.F32 R52, R172, R56, R148 ;  /* 0x00000038ac34723c */ /* 0x000fe40000001894 */
        /* <DEDUP_REMOVED lines=12> */
[----:B------:R-:W-:Y:S01]  /*1b8f0*/  HMMA.16816.F32 R84, R172, R88, R24 ;  /* 0x00000058ac54723c */ /* 0x000fe20000001818 */
[----:B------:R-:W-:Y:S01]  /*1b900*/  FADD.FTZ R236, R236, R235 ;  /* 0x000000ebecec7221 */ /* 0x000fe20000010000 */
[----:B------:R-:W-:-:S03]  /*1b910*/  FADD.FTZ R240, R240, R239 ;  /* 0x000000eff0f07221 */ /* 0x000fc60000010000 */
[----:B------:R-:W-:Y:S01]  /*1b920*/  FADD.FTZ R225, R225, R236 ;  /* 0x000000ece1e17221 */ /* 0x000fe20000010000 */
[C---:B------:R-:W-:Y:S01]  /*1b930*/  HMMA.16816.F32 R92, R172.reuse, R96, R16 ;  /* 0x00000060ac5c723c */ /* 0x040fe20000001810 */
[----:B------:R-:W-:Y:S02]  /*1b940*/  FADD.FTZ R223, R223, R240 ;  /* 0x000000f0dfdf7221 */ /* 0x000fe40000010000 */
[----:B------:R-:W-:Y:S02]  /*1b950*/  FADD.FTZ R242, R242, R225 ;  /* 0x000000e1f2f27221 */ /* 0x000fe40000010000 */
[----:B------:R-:W-:Y:S01]  /*1b960*/  FADD.FTZ R223, R222, R223 ;  /* 0x000000dfdedf7221 */ /* 0x000fe20000010000 */
[----:B-1----:R-:W-:Y:S01]  /*1b970*/  HMMA.16816.F32 R116, R172, R112, R116 ;  /* 0x00000070ac74723c */ /* 0x002fe20000001874 */
[----:B------:R-:W-:Y:S02]  /*1b980*/  FADD.FTZ R215, R219, R242 ;  /* 0x000000f2dbd77221 */ /* 0x000fe40000010000 */
[----:B------:R-:W-:-:S02]  /*1b990*/  FADD.FTZ R224, R224, R223 ;  /* 0x000000dfe0e07221 */ /* 0x000fc40000010000 */
[----:B------:R-:W-:Y:S01]  /*1b9a0*/  FADD.FTZ R215, R220, R215 ;  /* 0x000000d7dcd77221 */ /* 0x000fe20000010000 */
[----:B------:R-:W-:Y:S01]  /*1b9b0*/  HMMA.16816.F32 R40, R172, R42, R164 ;  /* 0x0000002aac28723c */ /* 0x000fe200000018a4 */
[----:B------:R-:W-:-:S05]  /*1b9c0*/  FADD.FTZ R213, R241, R224 ;  /* 0x000000e0f1d57221 */ /* 0x000fca0000010000 */
        /* <DEDUP_REMOVED lines=9> */
.L_x_2821:
        /* <DEDUP_REMOVED lines=14> */
.L_x_2831:
        /* <DEDUP_REMOVED lines=39> */
[----:B------:R-:W-:Y:S01]  /*1bdb0*/  ISETP.GE.U32.AND P0, PT, R8, R5, PT ;  /* 0x000000050800720c */ /* 0x000fe20003f06070 */
[----:B------:R-:W1:Y:S06]  /*1bdc0*/  LDC.64 R6, c[0x0][0x250] ;  /* 0x00009400ff067b82 */ /* 0x000e6c0000000a00 */
[----:B------:R-:W-:Y:S02]  /*1bdd0*/  @P6 IADD3 R10, R10, 0x1, RZ ;  /* 0x000000010a0a6810 */ /* 0x000fe40007ffe0ff */
[----:B------:R-:W-:Y:S02]  /*1bde0*/  ISETP.GE.AND P6, PT, R11, RZ, PT ;  /* 0x000000ff0b00720c */ /* 0x000fe40003fc6270 */
[----:B------:R-:W-:Y:S01]  /*1bdf0*/  LOP3.LUT R11, RZ, R2, RZ, 0x33, !PT ;  /* 0x00000002ff0b7212 */ /* 0x000fe200078e33ff */
        /* <DEDUP_REMOVED lines=21> */
[CC--:B---3--:R-:W-:Y:S01]  /*1bf50*/  IMAD.WIDE.U32 R12, R8.reuse, R4.reuse, R12 ;  /* 0x00000004080c7225 */ /* 0x0c8fe200078e000c */
[----:B------:R-:W-:Y:S05]  /*1bf60*/  SHF.R.S32.HI R7, RZ, 0x1f, R8 ;  /* 0x0000001fff077819 */ /* 0x000fea0000011408 */
[----:B------:R-:W-:Y:S04]  /*1bf70*/  IMAD R7, R7, R4, RZ ;  /* 0x0000000407077224 */ /* 0x000fe800078e02ff */
[----:B------:R-:W-:Y:S04]  /*1bf80*/  IMAD R7, R8, R5, R7 ;  /* 0x0000000508077224 */ /* 0x000fe800078e0207 */
[----:B------:R-:W-:Y:S01]  /*1bf90*/  IMAD.IADD R6, R13, 0x1, R7 ;  /* 0x000000010d067824 */ /* 0x000fe200078e0207 */
[----:B------:R-:W-:Y:S07]  /*1bfa0*/  MOV R7, R12 ;  /* 0x0000000c00077202 */ /* 0x000fee0000000f00 */
.L_x_2828:
        /* <DEDUP_REMOVED lines=102> */
[----:B------:R-:W-:Y:S03]  /*1c610*/  ISETP.GE.AND P0, PT, R207, 0x2, PT ;  /* 0x00000002cf00780c */ /* 0x000fe60003f06270 */
        /* <DEDUP_REMOVED lines=151> */
[C---:B------:R-:W-:Y:S06]  /*1cf90*/  HMMA.16816.F32 R28, R160.reuse, R172, R28 ;  /* 0x000000aca01c723c */ /* 0x040fec000000181c */
[----:B------:R-:W-:Y:S06]  /*1cfa0*/  HMMA.16816.F32 R32, R160, R174, R32 ;  /* 0x000000aea020723c */ /* 0x000fec0000001820 */
[C---:B---3--:R-:W-:Y:S05]  /*1cfb0*/  HMMA.16816.F32 R4, R144.reuse, R148, R4 ;  /* 0x000000949004723c */ /* 0x048fea0000001804 */
[----:B------:R-:W-:Y:S01]  /*1cfc0*/  IMAD.MOV.U32 R160, RZ, RZ, R216 ;  /* 0x000000ffffa07224 */ /* 0x000fe200078e00d8 */
[C---:B------:R-:W-:Y:S05]  /*1cfd0*/  HMMA.16816.F32 R8, R144.reuse, R150, R8 ;  /* 0x000000969008723c */ /* 0x040fea0000001808 */
[----:B------:R-:W-:Y:S01]  /*1cfe0*/  IMAD.MOV.U32 R161, RZ, RZ, R217 ;  /* 0x000000ffffa17224 */ /* 0x000fe200078e00d9 */
        /* <DEDUP_REMOVED lines=42> */
[----:B------:R-:W-:Y:S04]  /*1d290*/  ISETP.GE.AND P5, PT, R139, RZ, PT ;  /* 0x000000ff8b00720c */ /* 0x000fe80003fa6270 */
[----:B------:R-:W-:Y:S02]  /*1d2a0*/  ISETP.GE.U32.AND P0, PT, R136, R133, PT ;  /* 0x000000858800720c */ /* 0x000fe40003f06070 */
[----:B------:R-:W1:Y:S03]  /*1d2b0*/  LDC.64 R136, c[0x0][0x248] ;  /* 0x00009200ff887b82 */ /* 0x000e660000000a00 */
[----:B------:R-:W-:Y:S01]  /*1d2c0*/  @P6 VIADD R138, R138, 0x1 ;  /* 0x000000018a8a6836 */ /* 0x000fe20000000000 */
[----:B------:R-:W-:Y:S02]  /*1d2d0*/  ISETP.GE.AND P6, PT, R141, RZ, PT ;  /* 0x000000ff8d00720c */ /* 0x000fe40003fc6270 */
[----:B------:R-:W-:Y:S02]  /*1d2e0*/  LOP3.LUT R141, RZ, R2, RZ, 0x33, !PT ;  /* 0x00000002ff8d7212 */ /* 0x000fe400078e33ff */
        /* <DEDUP_REMOVED lines=16> */
[-C--:B-1----:R-:W-:Y:S04]  /*1d3f0*/  IMAD R2, R143, R136.reuse, RZ ;  /* 0x000000888f027224 */ /* 0x082fe800078e02ff */
[C---:B------:R-:W-:Y:S02]  /*1d400*/  IMAD R2, R141.reuse, R137, R2 ;  /* 0x000000898d027224 */ /* 0x040fe400078e0202 */
[----:B--2---:R-:W-:Y:S02]  /*1d410*/  IMAD.IADD R134, R134, 0x1, -R139 ;  /* 0x0000000186867824 */ /* 0x004fe400078e0a8b */
[----:B------:R-:W-:Y:S03]  /*1d420*/  IMAD.WIDE.U32 R138, R141, R136, RZ ;  /* 0x000000888d8a7225 */ /* 0x000fe600078e00ff */
[----:B------:R-:W-:Y:S02]  /*1d430*/  SHF.R.S32.HI R137, RZ, 0x1f, R134 ;  /* 0x0000001fff897819 */ /* 0x000fe40000011486 */
[----:B------:R-:W-:Y:S03]  /*1d440*/  IADD3 R139, R139, R2, RZ ;  /* 0x000000028b8b7210 */ /* 0x000fe60007ffe0ff */
[-C--:B---3--:R-:W-:Y:S02]  /*1d450*/  IMAD R137, R137, R132.reuse, RZ ;  /* 0x0000008489897224 */ /* 0x088fe400078e02ff */
[C---:B------:R-:W-:Y:S04]  /*1d460*/  IMAD.WIDE.U32 R138, R134.reuse, R132, R138 ;  /* 0x00000084868a7225 */ /* 0x040fe800078e008a */
[----:B------:R-:W-:Y:S04]  /*1d470*/  IMAD R137, R134, R133, R137 ;  /* 0x0000008586897224 */ /* 0x000fe800078e0289 */
[----:B------:R-:W-:Y:S01]  /*1d480*/  IMAD.IADD R2, R139, 0x1, R137 ;  /* 0x000000018b027824 */ /* 0x000fe200078e0289 */
[----:B------:R-:W-:Y:S07]  /*1d490*/  MOV R139, R138 ;  /* 0x0000008a008b7202 */ /* 0x000fee0000000f00 */
.L_x_2830:
        /* <DEDUP_REMOVED lines=89> */
.L_x_2829:
[----:B------:R-:W-:Y:S01]  /*1da30*/  SHF.L.U32 R2, R196, 0x1, RZ ;  /* 0x00000001c4027819 */ /* 0x000fe200000006ff */
[----:B-1----:R-:W-:Y:S01]  /*1da40*/  LDSM.16.MT88.4 R144, [R189+0xc000] ;  /* 0x00c00000bd90783b */ /* 0x002fe20000004200 */
[----:B------:R-:W-:Y:S02]  /*1da50*/  IADD3 R133, R207, -0x1, RZ ;  /* 0xffffffffcf857810 */ /* 0x000fe40007ffe0ff */
[----:B------:R-:W-:Y:S04]  /*1da60*/  LOP3.LUT R2, R2, 0x6, RZ, 0xc0, !PT ;  /* 0x0000000602027812 */ /* 0x000fe800078ec0ff */
[----:B------:R-:W-:Y:S01]  /*1da70*/  LEA R2, R133, R2, 0x6 ;  /* 0x0000000285027211 */ /* 0x000fe200078e30ff */
[----:B------:R-:W-:Y:S03]  /*1da80*/  LDSM.16.MT88.4 R148, [R188+0xc000] ;  /* 0x00c00000bc94783b */ /* 0x000fe60000004200 */
[----:B------:R-:W-:Y:S02]  /*1da90*/  I2FP.F32.S32 R133, R2 ;  /* 0x0000000200857245 */ /* 0x000fe40000201400 */
[C---:B------:R-:W-:Y:S02]  /*1daa0*/  IADD3 R134, R2.reuse, 0x9, RZ ;  /* 0x0000000902867810 */ /* 0x040fe40007ffe0ff */
[C---:B------:R-:W-:Y:S01]  /*1dab0*/  IADD3 R137, R2.reuse, 0x8, RZ ;  /* 0x0000000802897810 */ /* 0x040fe20007ffe0ff */
[CC--:B------:R-:W-:Y:S01]  /*1dac0*/  FFMA.FTZ R6, R3.reuse, R133.reuse, R6 ;  /* 0x0000008503067223 */ /* 0x0c0fe20000010006 */
[C---:B------:R-:W-:Y:S01]  /*1dad0*/  FFMA.FTZ R4, R3.reuse, R133, R4 ;  /* 0x0000008503047223 */ /* 0x040fe20000010004 */
[C---:B------:R-:W-:Y:S01]  /*1dae0*/  IADD3 R133, R2.reuse, 0x10, RZ ;  /* 0x0000001002857810 */ /* 0x040fe20007ffe0ff */
[----:B------:R-:W-:Y:S01]  /*1daf0*/  LDSM.16.MT88.4 R152, [R190+0xe800] ;  /* 0x00e80000be98783b */ /* 0x000fe20000004200 */
[----:B------:R-:W-:Y:S02]  /*1db00*/  I2FP.F32.S32 R134, R134 ;  /* 0x0000008600867245 */ /* 0x000fe40000201400 */
[----:B------:R-:W-:Y:S02]  /*1db10*/  I2FP.F32.S32 R137, R137 ;  /* 0x0000008900897245 */ /* 0x000fe40000201400 */
[C---:B------:R-:W-:Y:S01]  /*1db20*/  IADD3 R132, R2.reuse, 0x1, RZ ;  /* 0x0000000102847810 */ /* 0x040fe20007ffe0ff */
[CC--:B------:R-:W-:Y:S01]  /*1db30*/  FFMA.FTZ R11, R3.reuse, R134.reuse, R11 ;  /* 0x00000086030b7223 */ /* 0x0c0fe2000001000b */
[----:B------:R-:W-:Y:S01]  /*1db40*/  I2FP.F32.S32 R133, R133 ;  /* 0x0000008500857245 */ /* 0x000fe20000201400 */
[C---:B------:R-:W-:Y:S01]  /*1db50*/  FFMA.FTZ R9, R3.reuse, R134, R9 ;  /* 0x0000008603097223 */ /* 0x040fe20000010009 */
[C---:B------:R-:W-:Y:S01]  /*1db60*/  IADD3 R134, R2.reuse, 0x19, RZ ;  /* 0x0000001902867810 */ /* 0x040fe20007ffe0ff */
[CC--:B------:R-:W-:Y:S01]  /*1db70*/  FFMA.FTZ R10, R3.reuse, R137.reuse, R10 ;  /* 0x00000089030a7223 */ /* 0x0c0fe2000001000a */
[C---:B------:R-:W-:Y:S01]  /*1db80*/  FFMA.FTZ R8, R3.reuse, R137, R8 ;  /* 0x0000008903087223 */ /* 0x040fe20000010008 */
[C---:B------:R-:W-:Y:S01]  /*1db90*/  IADD3 R137, R2.reuse, 0x18, RZ ;  /* 0x0000001802897810 */ /* 0x040fe20007ffe0ff */
[CC--:B------:R-:W-:Y:S01]  /*1dba0*/  FFMA.FTZ R14, R3.reuse, R133.reuse, R14 ;  /* 0x00000085030e7223 */ /* 0x0c0fe2000001000e */
[----:B------:R-:W-:Y:S01]  /*1dbb0*/  I2FP.F32.S32 R132, R132 ;  /* 0x0000008400847245 */ /* 0x000fe20000201400 */
[C---:B------:R-:W-:Y:S01]  /*1dbc0*/  FFMA.FTZ R12, R3.reuse, R133, R12 ;  /* 0x00000085030c7223 */ /* 0x040fe2000001000c */
[----:B------:R-:W-:Y:S01]  /*1dbd0*/  IADD3 R133, R2, 0x20, RZ ;  /* 0x0000002002857810 */ /* 0x000fe20007ffe0ff */
[----:B------:R-:W-:Y:S01]  /*1dbe0*/  LDSM.16.MT88.4 R156, [R189+0xe800] ;  /* 0x00e80000bd9c783b */ /* 0x000fe20000004200 */
[----:B------:R-:W-:Y:S01]  /*1dbf0*/  I2FP.F32.S32 R134, R134 ;  /* 0x0000008600867245 */ /* 0x000fe20000201400 */
[CC--:B------:R-:W-:Y:S01]  /*1dc00*/  FFMA.FTZ R7, R3.reuse, R132.reuse, R7 ;  /* 0x0000008403077223 */ /* 0x0c0fe20000010007 */
[----:B------:R-:W-:Y:S01]  /*1dc10*/  I2FP.F32.S32 R137, R137 ;  /* 0x0000008900897245 */ /* 0x000fe20000201400 */
[C---:B------:R-:W-:Y:S01]  /*1dc20*/  FFMA.FTZ R5, R3.reuse, R132, R5 ;  /* 0x0000008403057223 */ /* 0x040fe20000010005 */
[----:B------:R-:W-:Y:S01]  /*1dc30*/  FMNMX.FTZ R136, R6, R135, !PT ;  /* 0x0000008706887209 */ /* 0x000fe20007810000 */
[CC--:B------:R-:W-:Y:S01]  /*1dc40*/  FFMA.FTZ R19, R3.reuse, R134.reuse, R19 ;  /* 0x0000008603137223 */ /* 0x0c0fe20000010013 */
[----:B------:R-:W-:Y:S01]  /*1dc50*/  I2FP.F32.S32 R133, R133 ;  /* 0x0000008500857245 */ /* 0x000fe20000201400 */
[C---:B------:R-:W-:Y:S01]  /*1dc60*/  FFMA.FTZ R17, R3.reuse, R134, R17 ;  /* 0x0000008603117223 */ /* 0x040fe20000010011 */
[----:B------:R-:W-:Y:S01]  /*1dc70*/  FMNMX.FTZ R134, R4, R0, !PT ;  /* 0x0000000004867209 */ /* 0x000fe20007810000 */
[CC--:B------:R-:W-:Y:S01]  /*1dc80*/  FFMA.FTZ R18, R3.reuse, R137.reuse, R18 ;  /* 0x0000008903127223 */ /* 0x0c0fe20000010012 */
[C---:B------:R-:W-:Y:S01]  /*1dc90*/  FFMA.FTZ R16, R3.reuse, R137, R16 ;  /* 0x0000008903107223 */ /* 0x040fe20000010010 */
[----:B------:R-:W-:Y:S01]  /*1dca0*/  IADD3 R132, R2, 0x11, RZ ;  /* 0x0000001102847810 */ /* 0x000fe20007ffe0ff */
[-C--:B------:R-:W-:Y:S01]  /*1dcb0*/  FFMA.FTZ R22, R3, R133.reuse, R22 ;  /* 0x0000008503167223 */ /* 0x080fe20000010016 */
[----:B------:R-:W-:Y:S01]  /*1dcc0*/  FMNMX.FTZ R137, R7, R136, !PT ;  /* 0x0000008807897209 */ /* 0x000fe20007810000 */
[----:B------:R-:W-:Y:S01]  /*1dcd0*/  FFMA.FTZ R20, R3, R133, R20 ;  /* 0x0000008503147223 */ /* 0x000fe20000010014 */
[----:B------:R-:W-:Y:S02]  /*1dce0*/  FMNMX.FTZ R133, R5, R134, !PT ;  /* 0x0000008605857209 */ /* 0x000fe40007810000 */
[----:B------:R-:W-:Y:S02]  /*1dcf0*/  FMNMX.FTZ R136, R10, R137, !PT ;  /* 0x000000890a887209 */ /* 0x000fe40007810000 */
[----:B------:R-:W-:Y:S02]  /*1dd00*/  I2FP.F32.S32 R132, R132 ;  /* 0x0000008400847245 */ /* 0x000fe40000201400 */
[----:B------:R-:W-:Y:S02]  /*1dd10*/  IADD3 R137, R2, 0x28, RZ ;  /* 0x0000002802897810 */ /* 0x000fe40007ffe0ff */
[----:B------:R-:W-:Y:S01]  /*1dd20*/  FMNMX.FTZ R134, R8, R133, !PT ;  /* 0x0000008508867209 */ /* 0x000fe20007810000 */
[----:B------:R-:W-:Y:S01]  /*1dd30*/  FFMA.FTZ R15, R3, R132, R15 ;  /* 0x00000084030f7223 */ /* 0x000fe2000001000f */
[----:B------:R-:W-:Y:S01]  /*1dd40*/  FMNMX.FTZ R133, R11, R136, !PT ;  /* 0x000000880b857209 */ /* 0x000fe20007810000 */
[----:B------:R-:W-:Y:S01]  /*1dd50*/  FFMA.FTZ R13, R3, R132, R13 ;  /* 0x00000084030d7223 */ /* 0x000fe2000001000d */
[----:B------:R-:W-:Y:S02]  /*1dd60*/  I2FP.F32.S32 R136, R137 ;  /* 0x0000008900887245 */ /* 0x000fe40000201400 */
[----:B------:R-:W-:Y:S02]  /*1dd70*/  FMNMX.FTZ R137, R9, R134, !PT ;  /* 0x0000008609897209 */ /* 0x000fe40007810000 */
[----:B------:R-:W-:Y:S01]  /*1dd80*/  IADD3 R132, R2, 0x21, RZ ;  /* 0x0000002102847810 */ /* 0x000fe20007ffe0ff */
[CC--:B------:R-:W-:Y:S01]  /*1dd90*/  FFMA.FTZ R26, R3.reuse, R136.reuse, R26 ;  /* 0x00000088031a7223 */ /* 0x0c0fe2000001001a */
[----:B------:R-:W-:Y:S01]  /*1dda0*/  FMNMX.FTZ R138, R14, R133, !PT ;  /* 0x000000850e8a7209 */ /* 0x000fe20007810000 */
[----:B------:R-:W-:Y:S01]  /*1ddb0*/  FFMA.FTZ R24, R3, R136, R24 ;  /* 0x0000008803187223 */ /* 0x000fe20000010018 */
[----:B------:R-:W-:Y:S02]  /*1ddc0*/  FMNMX.FTZ R134, R12, R137, !PT ;  /* 0x000000890c867209 */ /* 0x000fe40007810000 */
[----:B------:R-:W-:Y:S02]  /*1ddd0*/  I2FP.F32.S32 R132, R132 ;  /* 0x0000008400847245 */ /* 0x000fe40000201400 */
[----:B------:R-:W-:Y:S02]  /*1dde0*/  FMNMX.FTZ R139, R15, R138, !PT ;  /* 0x0000008a0f8b7209 */ /* 0x000fe40007810000 */
[----:B------:R-:W-:Y:S01]  /*1ddf0*/  FMNMX.FTZ R137, R13, R134, !PT ;  /* 0x000000860d897209 */ /* 0x000fe20007810000 */
[CC--:B------:R-:W-:Y:S01]  /*1de00*/  FFMA.FTZ R23, R3.reuse, R132.reuse, R23 ;  /* 0x0000008403177223 */ /* 0x0c0fe20000010017 */
[----:B------:R-:W-:Y:S01]  /*1de10*/  FFMA.FTZ R21, R3, R132, R21 ;  /* 0x0000008403157223 */ /* 0x000fe20000010015 */
[----:B------:R-:W-:Y:S02]  /*1de20*/  IADD3 R132, R2, 0x29, RZ ;  /* 0x0000002902847810 */ /* 0x000fe40007ffe0ff */
[----:B------:R-:W-:Y:S02]  /*1de30*/  FMNMX.FTZ R136, R18, R139, !PT ;  /* 0x0000008b12887209 */ /* 0x000fe40007810000 */
[----:B------:R-:W-:Y:S02]  /*1de40*/  FMNMX.FTZ R134, R16, R137, !PT ;  /* 0x0000008910867209 */ /* 0x000fe40007810000 */
[----:B------:R-:W-:Y:S02]  /*1de50*/  I2FP.F32.S32 R132, R132 ;  /* 0x0000008400847245 */ /* 0x000fe40000201400 */
[----:B------:R-:W-:Y:S02]  /*1de60*/  IADD3 R133, R2, 0x30, RZ ;  /* 0x0000003002857810 */ /* 0x000fe40007ffe0ff */
[----:B------:R-:W-:Y:S01]  /*1de70*/  FMNMX.FTZ R137, R19, R136, !PT ;  /* 0x0000008813897209 */ /* 0x000fe20007810000 */
[----:B------:R-:W-:Y:S01]  /*1de80*/  FFMA.FTZ R27, R3, R132, R27 ;  /* 0x00000084031b7223 */ /* 0x000fe2000001001b */
[----:B------:R-:W-:Y:S01]  /*1de90*/  FMNMX.FTZ R139, R17, R134, !PT ;  /* 0x00000086118b7209 */ /* 0x000fe20007810000 */
[C---:B------:R-:W-:Y:S01]  /*1dea0*/  FFMA.FTZ R25, R3.reuse, R132, R25 ;  /* 0x0000008403197223 */ /* 0x040fe20000010019 */
[----:B------:R-:W-:Y:S02]  /*1deb0*/  I2FP.F32.S32 R133, R133 ;  /* 0x0000008500857245 */ /* 0x000fe40000201400 */
[----:B------:R-:W-:Y:S02]  /*1dec0*/  FMNMX.FTZ R134, R22, R137, !PT ;  /* 0x0000008916867209 */ /* 0x000fe40007810000 */
[----:B------:R-:W-:Y:S01]  /*1ded0*/  FMNMX.FTZ R132, R20, R139, !PT ;  /* 0x0000008b14847209 */ /* 0x000fe20007810000 */
[-C--:B------:R-:W-:Y:S01]  /*1dee0*/  FFMA.FTZ R30, R3, R133.reuse, R30 ;  /* 0x00000085031e7223 */ /* 0x080fe2000001001e */
[----:B------:R-:W-:Y:S01]  /*1def0*/  FMNMX.FTZ R137, R23, R134, !PT ;  /* 0x0000008617897209 */ /* 0x000fe20007810000 */
[----:B------:R-:W-:Y:S01]  /*1df00*/  FFMA.FTZ R28, R3, R133, R28 ;  /* 0x00000085031c7223 */ /* 0x000fe2000001001c */
[C---:B------:R-:W-:Y:S02]  /*1df10*/  IADD3 R134, R2.reuse, 0x38, RZ ;  /* 0x0000003802867810 */ /* 0x040fe40007ffe0ff */
[----:B------:R-:W-:Y:S02]  /*1df20*/  FMNMX.FTZ R133, R21, R132, !PT ;  /* 0x0000008415857209 */ /* 0x000fe40007810000 */
[C---:B------:R-:W-:Y:S02]  /*1df30*/  IADD3 R136, R2.reuse, 0x31, RZ ;  /* 0x0000003102887810 */ /* 0x040fe40007ffe0ff */
[----:B------:R-:W-:Y:S02]  /*1df40*/  IADD3 R132, R2, 0x39, RZ ;  /* 0x0000003902847810 */ /* 0x000fe40007ffe0ff */
[----:B------:R-:W-:Y:S02]  /*1df50*/  I2FP.F32.S32 R2, R134 ;  /* 0x0000008600027245 */ /* 0x000fe40000201400 */
[----:B------:R-:W-:Y:S02]  /*1df60*/  FMNMX.FTZ R134, R24, R133, !PT ;  /* 0x0000008518867209 */ /* 0x000fe40007810000 */
[----:B------:R-:W-:Y:S01]  /*1df70*/  FMNMX.FTZ R138, R26, R137, !PT ;  /* 0x000000891a8a7209 */ /* 0x000fe20007810000 */
[C---:B------:R-:W-:Y:S01]  /*1df80*/  FFMA.FTZ R32, R3.reuse, R2, R32 ;  /* 0x0000000203207223 */ /* 0x040fe20000010020 */
[----:B------:R-:W-:Y:S01]  /*1df90*/  I2FP.F32.S32 R136, R136 ;  /* 0x0000008800887245 */ /* 0x000fe20000201400 */
[----:B------:R-:W-:Y:S01]  /*1dfa0*/  FFMA.FTZ R34, R3, R2, R34 ;  /* 0x0000000203227223 */ /* 0x000fe20000010022 */
[----:B------:R-:W-:Y:S02]  /*1dfb0*/  FMNMX.FTZ R133, R25, R134, !PT ;  /* 0x0000008619857209 */ /* 0x000fe40007810000 */
[----:B------:R-:W-:Y:S01]  /*1dfc0*/  FMNMX.FTZ R137, R27, R138, !PT ;  /* 0x0000008a1b897209 */ /* 0x000fe20007810000 */
        /* <DEDUP_REMOVED lines=17> */
[----:B------:R-:W-:Y:S08]  /*1e0e0*/  LDSM.16.MT88.4 R140, [R190+0xc000] ;  /* 0x00c00000be8c783b */ /* 0x000ff00000004200 */
[----:B------:R-:W1:Y:S08]  /*1e0f0*/  SHFL.BFLY PT, R133, R136, 0x1, 0x1f ;  /* 0x0c201f0088857f89 */ /* 0x000e7000000e0000 */
[----:B------:R-:W2:Y:S01]  /*1e100*/  SHFL.BFLY PT, R132, R137, 0x1, 0x1f ;  /* 0x0c201f0089847f89 */ /* 0x000ea200000e0000 */
[----:B-1----:R-:W-:Y:S02]  /*1e110*/  FMNMX.FTZ R133, R136, R133, !PT ;  /* 0x0000008588857209 */ /* 0x002fe40007810000 */
[----:B--2---:R-:W-:Y:S03]  /*1e120*/  FMNMX.FTZ R132, R137, R132, !PT ;  /* 0x0000008489847209 */ /* 0x004fe60007810000 */
[C---:B------:R-:W-:Y:S02]  /*1e130*/  FADD.FTZ R134, -R133.reuse, R0 ;  /* 0x0000000085867221 */ /* 0x040fe40000010100 */
[----:B------:R-:W1:Y:S01]  /*1e140*/  LDSM.16.MT88.4 R136, [R192+0xc000] ;  /* 0x00c00000c088783b */ /* 0x000e620000004200 */
[C---:B------:R-:W-:Y:S01]  /*1e150*/  FMUL.FTZ R166, R133.reuse, UR4 ;  /* 0x0000000485a67c20 */ /* 0x040fe20008410000 */
[C---:B------:R-:W-:Y:S01]  /*1e160*/  FSETP.NEU.FTZ.AND P0, PT, R132.reuse, -INF , PT ;  /* 0xff8000008400780b */ /* 0x040fe20003f1d000 */
[----:B------:R-:W-:Y:S01]  /*1e170*/  FADD.FTZ R2, -R132, R135 ;  /* 0x0000008784027221 */ /* 0x000fe20000010100 */
[----:B------:R-:W-:Y:S01]  /*1e180*/  FMUL.FTZ R135, R134, UR4 ;  /* 0x0000000486877c20 */ /* 0x000fe20008410000 */
[----:B------:R-:W-:Y:S02]  /*1e190*/  FMUL.FTZ R168, R132, UR4 ;  /* 0x0000000484a87c20 */ /* 0x000fe40008410000 */
[----:B------:R-:W-:Y:S02]  /*1e1a0*/  FMUL.FTZ R0, R2, UR4 ;  /* 0x0000000402007c20 */ /* 0x000fe40008410000 */
[----:B------:R2:W3:Y:S01]  /*1e1b0*/  MUFU.EX2 R2, R135 ;  /* 0x0000008700027308 */ /* 0x0004e20000000800 */
[----:B------:R-:W-:Y:S02]  /*1e1c0*/  FSEL R168, R168, RZ, P0 ;  /* 0x000000ffa8a87208 */ /* 0x000fe40000000000 */
[----:B------:R-:W-:Y:S03]  /*1e1d0*/  FSETP.NEU.FTZ.AND P0, PT, R133, -INF , PT ;  /* 0xff8000008500780b */ /* 0x000fe60003f1d000 */
[--C-:B------:R-:W-:Y:S01]  /*1e1e0*/  FFMA.FTZ R167, R6, UR4, -R168.reuse ;  /* 0x0000000406a77c23 */ /* 0x100fe200080108a8 */
[----:B------:R-:W-:Y:S01]  /*1e1f0*/  FSEL R166, R166, RZ, P0 ;  /* 0x000000ffa6a67208 */ /* 0x000fe20000000000 */
[--C-:B------:R-:W-:Y:S01]  /*1e200*/  FFMA.FTZ R162, R7, UR4, -R168.reuse ;  /* 0x0000000407a27c23 */ /* 0x100fe200080108a8 */
[--C-:B------:R-:W-:Y:S01]  /*1e210*/  FFMA.FTZ R163, R10, UR4, -R168.reuse ;  /* 0x000000040aa37c23 */ /* 0x100fe200080108a8 */
[----:B------:R-:W-:Y:S01]  /*1e220*/  FFMA.FTZ R134, R11, UR4, -R168 ;  /* 0x000000040b867c23 */ /* 0x000fe200080108a8 */
[----:B------:R-:W4:Y:S01]  /*1e230*/  MUFU.EX2 R0, R0 ;  /* 0x0000000000007308 */ /* 0x000f220000000800 */
[--C-:B------:R-:W-:Y:S01]  /*1e240*/  FFMA.FTZ R169, R4, UR4, -R166.reuse ;  /* 0x0000000404a97c23 */ /* 0x100fe200080108a6 */
[--C-:B------:R-:W-:Y:S01]  /*1e250*/  FFMA.FTZ R165, R5, UR4, -R166.reuse ;  /* 0x0000000405a57c23 */ /* 0x100fe200080108a6 */
[----:B------:R-:W-:Y:S01]  /*1e260*/  FFMA.FTZ R164, R8, UR4, -R166 ;  /* 0x0000000408a47c23 */ /* 0x000fe200080108a6 */
[--C-:B------:R-:W-:Y:S01]  /*1e270*/  FFMA.FTZ R214, R30, UR4, -R168.reuse ;  /* 0x000000041ed67c23 */ /* 0x100fe200080108a8 */
[----:B------:R-:W-:Y:S01]  /*1e280*/  FFMA.FTZ R219, R31, UR4, -R168 ;  /* 0x000000041fdb7c23 */ /* 0x000fe200080108a8 */
        /* <DEDUP_REMOVED lines=20> */
[C---:B------:R-:W-:Y:S01]  /*1e3d0*/  FMUL.FTZ R43, R0.reuse, R43 ;  /* 0x0000002b002b7220 */ /* 0x040fe20000410000 */
        /* <DEDUP_REMOVED lines=15> */
[----:B------:R-:W-:Y:S01]  /*1e4d0*/  FFMA.FTZ R216, R34, UR4, -R168 ;  /* 0x0000000422d87c23 */ /* 0x000fe200080108a8 */
[--C-:B------:R-:W-:Y:S01]  /*1e4e0*/  FFMA.FTZ R218, R28, UR4, -R166.reuse ;  /* 0x000000041cda7c23 */ /* 0x100fe200080108a6 */
[----:B------:R-:W-:Y:S01]  /*1e4f0*/  FFMA.FTZ R223, R29, UR4, -R166 ;  /* 0x000000041ddf7c23 */ /* 0x000fe200080108a6 */
[C---:B------:R-:W-:Y:S01]  /*1e500*/  FMUL.FTZ R58, R0.reuse, R58 ;  /* 0x0000003a003a7220 */ /* 0x040fe20000410000 */
[----:B------:R-:W-:Y:S01]  /*1e510*/  LDSM.16.MT88.4 R28, [R192+0xd800] ;  /* 0x00d80000c01c783b */ /* 0x000fe20000004200 */
[----:B------:R-:W-:Y:S03]  /*1e520*/  FMUL.FTZ R59, R0, R59 ;  /* 0x0000003b003b7220 */ /* 0x000fe60000410000 */
        /* <DEDUP_REMOVED lines=41> */
[----:B------:R-:W-:Y:S04]  /*1e7c0*/  MUFU.EX2 R214, R214 ;  /* 0x000000d600d67308 */ /* 0x000fe80000000800 */
[C---:B------:R-:W-:Y:S01]  /*1e7d0*/  FMUL.FTZ R94, R0.reuse, R94 ;  /* 0x0000005e005e7220 */ /* 0x040fe20000410000 */
[C---:B------:R-:W-:Y:S01]  /*1e7e0*/  HMMA.16816.F32 R8, R128.reuse, R138, R8 ;  /* 0x0000008a8008723c */ /* 0x040fe20000001808 */
[----:B------:R-:W1:Y:S04]  /*1e7f0*/  LDSM.16.MT88.4 R136, [R190+0xe000] ;  /* 0x00e00000be88783b */ /* 0x000e680000004200 */
[----:B------:R-:W-:Y:S01]  /*1e800*/  MUFU.EX2 R219, R219 ;  /* 0x000000db00db7308 */ /* 0x000fe20000000800 */
[----:B------:R-:W-:Y:S01]  /*1e810*/  ISETP.GT.AND P0, PT, R207, 0x1, PT ;  /* 0x00000001cf00780c */ /* 0x000fe20003f04270 */
[----:B------:R-:W-:Y:S01]  /*1e820*/  FMUL.FTZ R95, R0, R95 ;  /* 0x0000005f005f7220 */ /* 0x000fe20000410000 */
[C---:B------:R-:W-:Y:S03]  /*1e830*/  HMMA.16816.F32 R36, R128.reuse, R140, R36 ;  /* 0x0000008c8024723c */ /* 0x040fe60000001824 */
[C---:B------:R-:W-:Y:S03]  /*1e840*/  FMUL.FTZ R92, R2.reuse, R92 ;  /* 0x0000005c025c7220 */ /* 0x040fe60000410000 */
        /* <DEDUP_REMOVED lines=37> */
[--C-:B------:R-:W-:Y:S01]  /*1eaa0*/  FFMA.FTZ R170, R14, UR4, -R168.reuse ;  /* 0x000000040eaa7c23 */ /* 0x100fe200080108a8 */
[C---:B------:R-:W-:Y:S01]  /*1eab0*/  HMMA.16816.F32 R96, R128.reuse, R126, R96 ;  /* 0x0000007e8060723c */ /* 0x040fe20000001860 */
[----:B------:R-:W3:Y:S04]  /*1eac0*/  LDSM.16.MT88.4 R124, [R188+0x10000] ;  /* 0x01000000bc7c783b */ /* 0x000ee80000004200 */
[----:B------:R-:W-:Y:S01]  /*1ead0*/  FMUL.FTZ R14, R0, R122 ;  /* 0x0000007a000e7220 */ /* 0x000fe20000410000 */
[C---:B-1----:R-:W-:Y:S01]  /*1eae0*/  HMMA.16816.F32 R100, R128.reuse, R136, R100 ;  /* 0x000000888064723c */ /* 0x042fe20000001864 */
[----:B------:R-:W-:Y:S04]  /*1eaf0*/  MUFU.EX2 R170, R170 ;  /* 0x000000aa00aa7308 */ /* 0x000fe80000000800 */
[----:B------:R-:W-:Y:S01]  /*1eb00*/  FFMA.FTZ R171, R15, UR4, -R168 ;  /* 0x000000040fab7c23 */ /* 0x000fe200080108a8 */
[C---:B------:R-:W-:Y:S01]  /*1eb10*/  HMMA.16816.F32 R104, R128.reuse, R138, R104 ;  /* 0x0000008a8068723c */ /* 0x040fe20000001868 */
[----:B------:R-:W1:Y:S04]  /*1eb20*/  LDSM.16.MT88.4 R136, [R192+0xc800] ;  /* 0x00c80000c088783b */ /* 0x000e680000004200 */
[--C-:B------:R-:W-:Y:S01]  /*1eb30*/  FFMA.FTZ R174, R12, UR4, -R166.reuse ;  /* 0x000000040cae7c23 */ /* 0x100fe200080108a6 */
[C---:B------:R-:W-:Y:S01]  /*1eb40*/  FMUL.FTZ R110, R0.reuse, R110 ;  /* 0x0000006e006e7220 */ /* 0x040fe20000410000 */
[----:B------:R-:W-:Y:S01]  /*1eb50*/  FMUL.FTZ R111, R0, R111 ;  /* 0x0000006f006f7220 */ /* 0x000fe20000410000 */
[C---:B------:R-:W-:Y:S01]  /*1eb60*/  FMUL.FTZ R108, R2.reuse, R108 ;  /* 0x0000006c026c7220 */ /* 0x040fe20000410000 */
[----:B------:R-:W4:Y:S02]  /*1eb70*/  MUFU.EX2 R171, R171 ;  /* 0x000000ab00ab7308 */ /* 0x000f240000000800 */
[----:B------:R-:W-:Y:S01]  /*1eb80*/  FMUL.FTZ R109, R2, R109 ;  /* 0x0000006d026d7220 */ /* 0x000fe20000410000 */
[----:B------:R-:W-:Y:S01]  /*1eb90*/  FFMA.FTZ R175, R13, UR4, -R166 ;  /* 0x000000040daf7c23 */ /* 0x000fe200080108a6 */
[----:B------:R-:W-:Y:S01]  /*1eba0*/  FMUL.FTZ R15, R0, R123 ;  /* 0x0000007b000f7220 */ /* 0x000fe20000410000 */
[C---:B------:R-:W-:Y:S01]  /*1ebb0*/  FMUL.FTZ R12, R2.reuse, R120 ;  /* 0x00000078020c7220 */ /* 0x040fe20000410000 */
[----:B------:R-:W-:Y:S01]  /*1ebc0*/  FMUL.FTZ R13, R2, R121 ;  /* 0x00000079020d7220 */ /* 0x000fe20000410000 */
[--C-:B------:R-:W-:Y:S01]  /*1ebd0*/  FFMA.FTZ R172, R18, UR4, -R168.reuse ;  /* 0x0000000412ac7c23 */ /* 0x100fe200080108a8 */
[----:B------:R-:W-:Y:S01]  /*1ebe0*/  FFMA.FTZ R173, R19, UR4, -R168 ;  /* 0x0000000413ad7c23 */ /* 0x000fe200080108a8 */
[C---:B--2---:R-:W-:Y:S01]  /*1ebf0*/  HMMA.16816.F32 R108, R128.reuse, R140, R108 ;  /* 0x0000008c806c723c */ /* 0x044fe2000000186c */
[----:B------:R-:W2:Y:S01]  /*1ec00*/  LDSM.16.MT88.4 R120, [R190+0xc800] ;  /* 0x00c80000be78783b */ /* 0x000ea20000004200 */
[----:B------:R-:W-:Y:S01]  /*1ec10*/  MUFU.EX2 R174, R174 ;  /* 0x000000ae00ae7308 */ /* 0x000fe20000000800 */
[--C-:B------:R-:W-:Y:S01]  /*1ec20*/  FFMA.FTZ R212, R16, UR4, -R166.reuse ;  /* 0x0000000410d47c23 */ /* 0x100fe200080108a6 */
[----:B------:R-:W-:Y:S01]  /*1ec30*/  FFMA.FTZ R217, R17, UR4, -R166 ;  /* 0x0000000411d97c23 */ /* 0x000fe200080108a6 */
[C---:B------:R-:W-:Y:S01]  /*1ec40*/  FMUL.FTZ R18, R0.reuse, R118 ;  /* 0x0000007600127220 */ /* 0x040fe20000410000 */
[C---:B------:R-:W-:Y:S03]  /*1ec50*/  HMMA.16816.F32 R12, R128.reuse, R142, R12 ;  /* 0x0000008e800c723c */ /* 0x040fe6000000180c */
[----:B------:R-:W5:Y:S03]  /*1ec60*/  LDSM.16.MT88.4 R140, [R188+0xc800] ;  /* 0x00c80000bc8c783b */ /* 0x000f660000004200 */
[----:B------:R-:W-:Y:S01]  /*1ec70*/  MUFU.EX2 R172, R172 ;  /* 0x000000ac00ac7308 */ /* 0x000fe20000000800 */
[----:B------:R-:W-:Y:S01]  /*1ec80*/  FMUL.FTZ R19, R0, R119 ;  /* 0x0000007700137220 */ /* 0x000fe20000410000 */
[C---:B------:R-:W-:Y:S03]  /*1ec90*/  FMUL.FTZ R16, R2.reuse, R116 ;  /* 0x0000007402107220 */ /* 0x040fe60000410000 */
[----:B------:R-:W-:Y:S01]  /*1eca0*/  FMUL.FTZ R17, R2, R117 ;  /* 0x0000007502117220 */ /* 0x000fe20000410000 */
[C---:B------:R-:W-:Y:S01]  /*1ecb0*/  FMUL.FTZ R114, R0.reuse, R114 ;  /* 0x0000007200727220 */ /* 0x040fe20000410000 */
[----:B------:R-:W-:Y:S03]  /*1ecc0*/  FMUL.FTZ R115, R0, R115 ;  /* 0x0000007300737220 */ /* 0x000fe60000410000 */
[----:B------:R-:W1:Y:S01]  /*1ecd0*/  MUFU.EX2 R173, R173 ;  /* 0x000000ad00ad7308 */ /* 0x000e620000000800 */
[C---:B------:R-:W-:Y:S01]  /*1ece0*/  FMUL.FTZ R112, R2.reuse, R112 ;  /* 0x0000007002707220 */ /* 0x040fe20000410000 */
[C---:B---3--:R-:W-:Y:S03]  /*1ecf0*/  HMMA.16816.F32 R16, R128.reuse, R124, R16 ;  /* 0x0000007c8010723c */ /* 0x048fe60000001810 */
[----:B------:R-:W-:Y:S01]  /*1ed00*/  FMUL.FTZ R113, R2, R113 ;  /* 0x0000007102717220 */ /* 0x000fe20000410000 */
[----:B----4-:R-:W-:Y:S01]  /*1ed10*/  F2FP.F16.F32.PACK_AB R117, R171, R170 ;  /* 0x000000aaab75723e */ /* 0x010fe200000000ff */
[----:B------:R-:W-:Y:S03]  /*1ed20*/  FFMA.FTZ R167, R0, R213, R167 ;  /* 0x000000d500a77223 */ /* 0x000fe600000100a7 */
[----:B------:R-:W3:Y:S03]  /*1ed30*/  MUFU.EX2 R175, R175 ;  /* 0x000000af00af7308 */ /* 0x000ee60000000800 */
[----:B------:R-:W-:Y:S01]  /*1ed40*/  IADD3 R0, R207, -0x1, RZ ;  /* 0xffffffffcf007810 */ /* 0x000fe20007ffe0ff */
[----:B------:R-:W-:Y:S01]  /*1ed50*/  FFMA.FTZ R169, R2, R215, R169 ;  /* 0x000000d702a97223 */ /* 0x000fe200000100a9 */
[----:B------:R-:W-:Y:S01]  /*1ed60*/  HMMA.16816.F32 R112, R128, R126, R112 ;  /* 0x0000007e8070723c */ /* 0x000fe20000001870 */
[----:B------:R-:W4:Y:S02]  /*1ed70*/  LDSM.16.MT88.4 R124, [R188+0xe800] ;  /* 0x00e80000bc7c783b */ /* 0x000f240000004200 */
[----:B------:R-:W-:Y:S02]  /*1ed80*/  FADD.FTZ R162, R162, R167 ;  /* 0x000000a7a2a27221 */ /* 0x000fe40000010000 */
[----:B------:R-:W-:Y:S01]  /*1ed90*/  MUFU.EX2 R212, R212 ;  /* 0x000000d400d47308 */ /* 0x000fe20000000800 */
[----:B-1----:R-:W-:Y:S01]  /*1eda0*/  F2FP.F16.F32.PACK_AB R119, R173, R172 ;  /* 0x000000acad77723e */ /* 0x002fe200000000ff */
[----:B------:R-:W-:Y:S01]  /*1edb0*/  FADD.FTZ R169, R165, R169 ;  /* 0x000000a9a5a97221 */ /* 0x000fe20000010000 */
[----:B------:R-:W-:Y:S01]  /*1edc0*/  MOV R207, R0 ;  /* 0x0000000000cf7202 */ /* 0x000fe20000000f00 */
[----:B------:R-:W-:Y:S02]  /*1edd0*/  LDSM.16.MT88.4 R128, [R190+0x10800] ;  /* 0x01080000be80783b */ /* 0x000fe40000004200 */
[----:B------:R-:W-:Y:S04]  /*1ede0*/  FADD.FTZ R164, R164, R169 ;  /* 0x000000a9a4a47221 */ /* 0x000fe80000010000 */
[----:B------:R-:W1:Y:S01]  /*1edf0*/  MUFU.EX2 R217, R217 ;  /* 0x000000d900d97308 */ /* 0x000e620000000800 */
[----:B---3--:R-:W-:Y:S02]  /*1ee00*/  F2FP.F16.F32.PACK_AB R116, R175, R174 ;  /* 0x000000aeaf74723e */ /* 0x008fe400000000ff */
[----:B------:R-:W-:Y:S01]  /*1ee10*/  MOV R0, R133 ;  /* 0x0000008500007202 */ /* 0x000fe20000000f00 */
[----:B------:R-:W-:Y:S04]  /*1ee20*/  FADD.FTZ R135, R135, R164 ;  /* 0x000000a487877221 */ /* 0x000fe80000010000 */
[----:B------:R-:W-:Y:S01]  /*1ee30*/  FADD.FTZ R174, R174, R135 ;  /* 0x00000087aeae7221 */ /* 0x000fe20000010000 */
[----:B------:R-:W-:Y:S03]  /*1ee40*/  MOV R135, R132 ;  /* 0x0000008400877202 */ /* 0x000fe60000000f00 */
[----:B------:R-:W-:Y:S01]  /*1ee50*/  FADD.FTZ R175, R175, R174 ;  /* 0x000000aeafaf7221 */ /* 0x000fe20000010000 */
[C---:B-1----:R-:W-:Y:S03]  /*1ee60*/  F2FP.F16.F32.PACK_AB R118, R217.reuse, R212 ;  /* 0x000000d4d976723e */ /* 0x042fe600000000ff */
[----:B------:R-:W-:Y:S04]  /*1ee70*/  FADD.FTZ R212, R212, R175 ;  /* 0x000000afd4d47221 */ /* 0x000fe80000010000 */
[----:B------:R-:W-:Y:S01]  /*1ee80*/  FADD.FTZ R217, R217, R212 ;  /* 0x000000d4d9d97221 */ /* 0x000fe20000010000 */
        /* <DEDUP_REMOVED lines=23> */
[C---:B----4-:R-:W-:Y:S05]  /*1f000*/  HMMA.16816.F32 R84, R116.reuse, R124, R84 ;  /* 0x0000007c7454723c */ /* 0x050fea0000001854 */
        /* <DEDUP_REMOVED lines=30> */
[----:B---3--:R-:W-:Y:S02]  /*1f1f0*/  F2FP.F16.F32.PACK_AB R22, R159, R158 ;  /* 0x0000009e9f16723e */ /* 0x008fe400000000ff */
[----:B------:R-:W-:Y:S07]  /*1f200*/  LDSM.16.MT88.4 R124, [R189+0x11000] ;  /* 0x01100000bd7c783b */ /* 0x000fee0000004200 */
[----:B------:R3:W5:Y:S01]  /*1f210*/  MUFU.EX2 R221, R168 ;  /* 0x000000a800dd7308 */ /* 0x0007620000000800 */
[C---:B--2---:R-:W-:Y:S01]  /*1f220*/  F2FP.F16.F32.PACK_AB R20, R157.reuse, R156 ;  /* 0x0000009c9d14723e */ /* 0x044fe200000000ff */
[----:B------:R-:W-:Y:S04]  /*1f230*/  FADD.FTZ R156, R156, R217 ;  /* 0x000000d99c9c7221 */ /* 0x000fe80000010000 */
[----:B------:R-:W-:Y:S02]  /*1f240*/  FADD.FTZ R157, R157, R156 ;  /* 0x0000009c9d9d7221 */ /* 0x000fe40000010000 */
[C---:B------:R-:W-:Y:S05]  /*1f250*/  HMMA.16816.F32 R4, R20.reuse, R120, R4 ;  /* 0x000000781404723c */ /* 0x040fea0000001804 */
[--C-:B---3--:R-:W-:Y:S01]  /*1f260*/  FFMA.FTZ R168, R32, UR4, -R166.reuse ;  /* 0x0000000420a87c23 */ /* 0x108fe200080108a6 */
[C---:B------:R-:W-:Y:S01]  /*1f270*/  HMMA.16816.F32 R8, R20.reuse, R122, R8 ;  /* 0x0000007a1408723c */ /* 0x040fe20000001808 */
[----:B------:R-:W2:Y:S04]  /*1f280*/  LDSM.16.MT88.4 R120, [R192+0x11000] ;  /* 0x01100000c078783b */ /* 0x000ea80000004200 */
[----:B------:R-:W-:Y:S01]  /*1f290*/  FFMA.FTZ R166, R33, UR4, -R166 ;  /* 0x0000000421a67c23 */ /* 0x000fe200080108a6 */
[C---:B------:R-:W-:Y:S01]  /*1f2a0*/  HMMA.16816.F32 R36, R20.reuse, R140, R36 ;  /* 0x0000008c1424723c */ /* 0x040fe20000001824 */
[----:B------:R-:W-:Y:S02]  /*1f2b0*/  MUFU.EX2 R168, R168 ;  /* 0x000000a800a87308 */ /* 0x000fe40000000800 */
[----:B------:R-:W-:Y:S02]  /*1f2c0*/  LDSM.16.MT88.4 R32, [R192+0xf800] ;  /* 0x00f80000c020783b */ /* 0x000fe40000004200 */
[----:B------:R-:W-:Y:S01]  /*1f2d0*/  FADD.FTZ R158, R158, R157 ;  /* 0x0000009d9e9e7221 */ /* 0x000fe20000010000 */
[C---:B------:R-:W-:Y:S05]  /*1f2e0*/  HMMA.16816.F32 R40, R20.reuse, R142, R40 ;  /* 0x0000008e1428723c */ /* 0x040fea0000001828 */
[----:B------:R-:W3:Y:S01]  /*1f2f0*/  MUFU.EX2 R225, R166 ;  /* 0x000000a600e17308 */ /* 0x000ee20000000800 */
[----:B------:R-:W-:Y:S01]  /*1f300*/  LDSM.16.MT88.4 R140, [R189+0xf800] ;  /* 0x00f80000bd8c783b */ /* 0x000fe20000004200 */
[C---:B----4-:R-:W-:Y:S04]  /*1f310*/  HMMA.16816.F32 R44, R20.reuse, R128, R44 ;  /* 0x00000080142c723c */ /* 0x050fe8000000182c */
[----:B------:R-:W-:Y:S02]  /*1f320*/  FADD.FTZ R159, R159, R158 ;  /* 0x0000009e9f9f7221 */ /* 0x000fe40000010000 */
        /* <DEDUP_REMOVED lines=27> */
[----:B------:R-:W-:Y:S04]  /*1f4e0*/  F2FP.F16.F32.PACK_AB R21, R219, R214 ;  /* 0x000000d6db15723e */ /* 0x000fe800000000ff */
[----:B-----5:R-:W-:Y:S02]  /*1f4f0*/  F2FP.F16.F32.PACK_AB R23, R221, R216 ;  /* 0x000000d8dd17723e */ /* 0x020fe400000000ff */
[----:B------:R-:W-:Y:S01]  /*1f500*/  F2FP.F16.F32.PACK_AB R20, R223, R218 ;  /* 0x000000dadf14723e */ /* 0x000fe200000000ff */
[----:B------:R-:W-:Y:S01]  /*1f510*/  FADD.FTZ R218, R218, R159 ;  /* 0x0000009fdada7221 */ /* 0x000fe20000010000 */
[----:B---3--:R-:W-:Y:S03]  /*1f520*/  F2FP.F16.F32.PACK_AB R22, R225, R168 ;  /* 0x000000a8e116723e */ /* 0x008fe600000000ff */
[----:B------:R-:W-:Y:S04]  /*1f530*/  FADD.FTZ R223, R223, R218 ;  /* 0x000000dadfdf7221 */ /* 0x000fe80000010000 */
[C---:B------:R-:W-:Y:S01]  /*1f540*/  HMMA.16816.F32 R128, R20.reuse, R28, R4 ;  /* 0x0000001c1480723c */ /* 0x040fe20000001804 */
[----:B------:R-:W3:Y:S02]  /*1f550*/  LDSM.16.MT88.4 R4, [R190+0x11800] ;  /* 0x01180000be04783b */ /* 0x000ee40000004200 */
[----:B------:R-:W-:Y:S03]  /*1f560*/  FADD.FTZ R168, R168, R223 ;  /* 0x000000dfa8a87221 */ /* 0x000fe60000010000 */
[C---:B------:R-:W-:Y:S03]  /*1f570*/  HMMA.16816.F32 R124, R20.reuse, R30, R8 ;  /* 0x0000001e147c723c */ /* 0x040fe60000001808 */
[----:B------:R-:W-:Y:S02]  /*1f580*/  LDSM.16.MT88.4 R8, [R188+0x11800] ;  /* 0x01180000bc08783b */ /* 0x000fe40000004200 */
[----:B------:R-:W-:Y:S01]  /*1f590*/  FADD.FTZ R215, R225, R168 ;  /* 0x000000a8e1d77221 */ /* 0x000fe20000010000 */
[C---:B-1----:R-:W-:Y:S06]  /*1f5a0*/  HMMA.16816.F32 R36, R20.reuse, R116, R36 ;  /* 0x000000741424723c */ /* 0x042fec0000001824 */
[C---:B------:R-:W-:Y:S06]  /*1f5b0*/  HMMA.16816.F32 R40, R20.reuse, R118, R40 ;  /* 0x000000761428723c */ /* 0x040fec0000001828 */
[C---:B--2---:R-:W-:Y:S06]  /*1f5c0*/  HMMA.16816.F32 R44, R20.reuse, R120, R44 ;  /* 0x00000078142c723c */ /* 0x044fec000000182c */
[C---:B------:R-:W-:Y:S01]  /*1f5d0*/  HMMA.16816.F32 R48, R20.reuse, R122, R48 ;  /* 0x0000007a1430723c */ /* 0x040fe20000001830 */
[----:B------:R-:W1:Y:S05]  /*1f5e0*/  LDSM.16.MT88.4 R120, [R189+0x11800] ;  /* 0x01180000bd78783b */ /* 0x000e6a0000004200 */
[C---:B----4-:R-:W-:Y:S06]  /*1f5f0*/  HMMA.16816.F32 R52, R20.reuse, R24, R52 ;  /* 0x000000181434723c */ /* 0x050fec0000001834 */
        /* <DEDUP_REMOVED lines=30> */
[----:B------:R-:W-:Y:S01]  /*1f7e0*/  HMMA.16816.F32 R112, R20, R10, R112 ;  /* 0x0000000a1470723c */ /* 0x000fe20000001870 */
[----:B------:R-:W-:Y:S11]  /*1f7f0*/  @!UPT UIADD3 URZ, URZ, URZ, URZ ;  /* 0x0000003f3f3ff290 */ /* 0x000ff6000fffe03f */
[----:B------:R-:W-:Y:S01]  /*1f800*/  @!UPT UIADD3 URZ, URZ, URZ, URZ ;  /* 0x0000003f3f3ff290 */ /* 0x000fe2000fffe03f */
[----:B------:R-:W-:Y:S11]  /*1f810*/  @P0 BRA `(.L_x_2831) ;  /* 0xffffffc000c80947 */ /* 0x000ff6000383ffff */
.L_x_2827:
[----:B------:R-:W1:Y:S01]  /*1f820*/  SHFL.BFLY PT, R6, R215, 0x2, 0x1f ;  /* 0x0c401f00d7067f89 */ /* 0x000e6200000e0000 */
[----:B------:R-:W-:Y:S01]  /*1f830*/  MOV R4, 0x3f800000 ;  /* 0x3f80000000047802 */ /* 0x000fe20000000f00 */
[----:B------:R-:W2:Y:S01]  /*1f840*/  S2UR UR4, SR_CgaCtaId ;  /* 0x00000000000479c3 */ /* 0x000ea20000008800 */
[----:B------:R-:W-:Y:S01]  /*1f850*/  MOV R5, 0x3f800000 ;  /* 0x3f80000000057802 */ /* 0x000fe20000000f00 */
[----:B------:R-:W3:Y:S01]  /*1f860*/  SHFL.BFLY PT, R0, R213, 0x2, 0x1f ;  /* 0x0c401f00d5007f89 */ /* 0x000ee200000e0000 */
[----:B------:R-:W-:Y:S01]  /*1f870*/  UMOV UR5, 0x400 ;  /* 0x0000040000057882 */ /* 0x000fe20000000000 */
[----:B-1----:R-:W-:Y:S01]  /*1f880*/  FADD.FTZ R6, R6, R215 ;  /* 0x000000d706067221 */ /* 0x002fe20000010000 */
[----:B--2---:R-:W-:Y:S01]  /*1f890*/  ULEA UR4, UR4, UR5, 0x18 ;  /* 0x0000000504047291 */ /* 0x004fe2000f8ec03f */
[----:B---3--:R-:W-:-:S03]  /*1f8a0*/  FADD.FTZ R7, R0, R213 ;  /* 0x000000d500077221 */ /* 0x008fc60000010000 */
[----:B------:R-:W1:Y:S04]  /*1f8b0*/  SHFL.BFLY PT, R3, R6, 0x1, 0x1f ;  /* 0x0c201f0006037f89 */ /* 0x000e6800000e0000 */
[----:B------:R-:W2:Y:S01]  /*1f8c0*/  SHFL.BFLY PT, R2, R7, 0x1, 0x1f ;  /* 0x0c201f0007027f89 */ /* 0x000ea200000e0000 */
[----:B------:R-:W3:Y:S01]  /*1f8d0*/  S2R R0, SR_TID.X ;  /* 0x0000000000007919 */ /* 0x000ee20000002100 */
[----:B-1----:R-:W-:Y:S01]  /*1f8e0*/  FADD.FTZ R3, R6, R3 ;  /* 0x0000000306037221 */ /* 0x002fe20000010000 */
[----:B--2---:R-:W-:-:S04]  /*1f8f0*/  FADD.FTZ R2, R7, R2 ;  /* 0x0000000207027221 */ /* 0x004fc80000010000 */
[----:B------:R-:W-:Y:S02]  /*1f900*/  FSETP.NE.FTZ.AND P4, PT, R3, RZ, PT ;  /* 0x000000ff0300720b */ /* 0x000fe40003f95000 */
[----:B------:R-:W-:Y:S02]  /*1f910*/  FSETP.NE.FTZ.AND P3, PT, R2, RZ, PT ;  /* 0x000000ff0200720b */ /* 0x000fe40003f75000 */
[----:B---3--:R-:W-:-:S09]  /*1f920*/  SHF.R.S32.HI R7, RZ, 0x1f, R0 ;  /* 0x0000001fff077819 */ /* 0x008fd20000011400 */
[----:B------:R-:W1:Y:S08]  /*1f930*/  @P4 MUFU.RCP R4, R3 ;  /* 0x0000000300044308 */ /* 0x000e700000001000 */
[----:B------:R-:W2:Y:S08]  /*1f940*/  @P3 MUFU.RCP R5, R2 ;  /* 0x0000000200053308 */ /* 0x000eb00000001000 */
[----:B------:R-:W3:Y:S01]  /*1f950*/  @P4 MUFU.LG2 R3, R3 ;  /* 0x0000000300034308 */ /* 0x000ee20000000c00 */
[C---:B-1----:R-:W-:Y:S01]  /*1f960*/  FMUL.FTZ R128, R4.reuse, R128 ;  /* 0x0000008004807220 */ /* 0x042fe20000410000 */
        /* <DEDUP_REMOVED lines=47> */
[----:B------:R-:W-:Y:S01]  /*1fc60*/  LEA.HI R4, R7, R0, RZ, 0x2 ;  /* 0x0000000007047211 */ /* 0x000fe200078f10ff */
[C---:B--2---:R-:W-:Y:S01]  /*1fc70*/  FMUL.FTZ R131, R5.reuse, R131 ;  /* 0x0000008305837220 */ /* 0x044fe20000410000 */
[C---:B------:R-:W-:Y:S01]  /*1fc80*/  FMUL.FTZ R130, R5.reuse, R130 ;  /* 0x0000008205827220 */ /* 0x040fe20000410000 */
[C---:B------:R-:W-:Y:S01]  /*1fc90*/  FMUL.FTZ R127, R5.reuse, R127 ;  /* 0x0000007f057f7220 */ /* 0x040fe20000410000 */
[--C-:B------:R-:W-:Y:S01]  /*1fca0*/  SHF.R.S32.HI R9, RZ, 0x2, R4.reuse ;  /* 0x00000002ff097819 */ /* 0x100fe20000011404 */
[C---:B------:R-:W-:Y:S01]  /*1fcb0*/  FMUL.FTZ R126, R5.reuse, R126 ;  /* 0x0000007e057e7220 */ /* 0x040fe20000410000 */
[----:B------:R-:W-:Y:S01]  /*1fcc0*/  SHF.R.S32.HI R6, RZ, 0x1f, R4 ;  /* 0x0000001fff067819 */ /* 0x000fe20000011404 */
[C---:B------:R-:W-:Y:S01]  /*1fcd0*/  FMUL.FTZ R39, R5.reuse, R39 ;  /* 0x0000002705277220 */ /* 0x040fe20000410000 */
[C---:B------:R-:W-:Y:S01]  /*1fce0*/  FMUL.FTZ R38, R5.reuse, R38 ;  /* 0x0000002605267220 */ /* 0x040fe20000410000 */
[C---:B------:R-:W-:Y:S01]  /*1fcf0*/  FMUL.FTZ R43, R5.reuse, R43 ;  /* 0x0000002b052b7220 */ /* 0x040fe20000410000 */
[----:B------:R-:W-:Y:S01]  /*1fd00*/  LEA.HI R6, R6, R9, RZ, 0x3 ;  /* 0x0000000906067211 */ /* 0x000fe200078f18ff */
[C---:B------:R-:W-:Y:S01]  /*1fd10*/  FMUL.FTZ R42, R5.reuse, R42 ;  /* 0x0000002a052a7220 */ /* 0x040fe20000410000 */
[C---:B------:R-:W-:Y:S01]  /*1fd20*/  FMUL.FTZ R47, R5.reuse, R47 ;  /* 0x0000002f052f7220 */ /* 0x040fe20000410000 */
[C---:B------:R-:W-:Y:S01]  /*1fd30*/  FMUL.FTZ R46, R5.reuse, R46 ;  /* 0x0000002e052e7220 */ /* 0x040fe20000410000 */
[----:B------:R-:W-:Y:S01]  /*1fd40*/  LOP3.LUT R6, R6, 0xfffffff8, RZ, 0xc0, !PT ;  /* 0xfffffff806067812 */ /* 0x000fe200078ec0ff */
[C---:B------:R-:W-:Y:S01]  /*1fd50*/  FMUL.FTZ R51, R5.reuse, R51 ;  /* 0x0000003305337220 */ /* 0x040fe20000410000 */
[C---:B------:R-:W-:Y:S01]  /*1fd60*/  FMUL.FTZ R50, R5.reuse, R50 ;  /* 0x0000003205327220 */ /* 0x040fe20000410000 */
[----:B------:R-:W-:Y:S01]  /*1fd70*/  FMUL.FTZ R55, R5, R55 ;  /* 0x0000003705377220 */ /* 0x000fe20000410000 */
[----:B------:R-:W-:Y:S01]  /*1fd80*/  IADD3 R6, R9, -R6, RZ ;  /* 0x8000000609067210 */ /* 0x000fe20007ffe0ff */
        /* <DEDUP_REMOVED lines=36> */
[----:B------:R-:W1:Y:S01]  /*1ffd0*/  @P3 MUFU.LG2 R2, R2 ;  /* 0x0000000200023308 */ /* 0x000e620000000c00 */
[----:B------:R-:W-:-:S02]  /*1ffe0*/  LOP3.LUT R9, R4, 0x3ffffffc, RZ, 0xc0, !PT ;  /* 0x3ffffffc04097812 */ /* 0x000fc400078ec0ff */
[----:B------:R-:W-:Y:S02]  /*1fff0*/  SHF.L.U32 R8, R6, 0x6, RZ ;  /* 0x0000000606087819 */ /* 0x000fe400000006ff */
[----:B------:R-:W-:Y:S02]  /*20000*/  SHF.R.S32.HI R4, RZ, 0x5, R5 ;  /* 0x00000005ff047819 */ /* 0x000fe40000011405 */
[----:B------:R-:W-:Y:S02]  /*20010*/  IADD3 R9, -R9, R0, RZ ;  /* 0x0000000009097210 */ /* 0x000fe40007ffe1ff */
[----:B------:R-:W-:Y:S02]  /*20020*/  LOP3.LUT R8, R8, 0x1c0, RZ, 0xc0, !PT ;  /* 0x000001c008087812 */ /* 0x000fe400078ec0ff */
[----:B------:R-:W-:Y:S02]  /*20030*/  LOP3.LUT R10, R6, 0x1, RZ, 0xc0, !PT ;  /* 0x00000001060a7812 */ /* 0x000fe400078ec0ff */
[----:B------:R-:W-:-:S02]  /*20040*/  LEA R9, R4, R9, 0x9 ;  /* 0x0000000904097211 */ /* 0x000fc400078e48ff */
[----:B------:R-:W-:Y:S02]  /*20050*/  LEA.HI R8, R8, R8, RZ, 0x1d ;  /* 0x0000000808087211 */ /* 0x000fe400078fe8ff */
[----:B------:R-:W-:Y:S02]  /*20060*/  ISETP.NE.U32.AND P0, PT, R10, 0x1, PT ;  /* 0x000000010a00780c */ /* 0x000fe40003f05070 */
[----:B------:R-:W-:Y:S02]  /*20070*/  LEA R8, R9, R8, 0x1 ;  /* 0x0000000809087211 */ /* 0x000fe400078e08ff */
[----:B------:R-:W-:Y:S02]  /*20080*/  R2P PR, R6, 0x6 ;  /* 0x0000000606007804 */ /* 0x000fe40000000000 */
[----:B------:R-:W-:Y:S01]  /*20090*/  LEA R9, R8, UR4, 0x1 ;  /* 0x0000000408097c11 */ /* 0x000fe2000f8e08ff */
[----:B------:R-:W-:Y:S01]  /*200a0*/  ULDC.U8 UR4, c[0x0][0x3d8] ;  /* 0x0000f60000047ab9 */ /* 0x000fe20000000000 */
[----:B------:R-:W-:-:S02]  /*200b0*/  MOV R6, 0x20 ;  /* 0x0000002000067802 */ /* 0x000fc40000000f00 */
[----:B------:R-:W-:Y:S02]  /*200c0*/  MOV R8, 0x40 ;  /* 0x0000004000087802 */ /* 0x000fe40000000f00 */
[C---:B------:R-:W-:Y:S02]  /*200d0*/  IADD3 R11, R9.reuse, -0x10, RZ ;  /* 0xfffffff0090b7810 */ /* 0x040fe40007ffe0ff */
[----:B------:R-:W-:Y:S02]  /*200e0*/  SEL R6, R6, 0xffffffe0, !P1 ;  /* 0xffffffe006067807 */ /* 0x000fe40004800000 */
[----:B------:R-:W-:Y:S02]  /*200f0*/  @P0 IADD3 R11, R9, 0x10, RZ ;  /* 0x00000010090b0810 */ /* 0x000fe40007ffe0ff */
[----:B------:R-:W-:Y:S02]  /*20100*/  F2FP.F16.F32.PACK_AB R128, R129, R128 ;  /* 0x000000808180723e */ /* 0x000fe400000000ff */
[----:B------:R-:W-:-:S02]  /*20110*/  F2FP.F16.F32.PACK_AB R130, R131, R130 ;  /* 0x000000828382723e */ /* 0x000fc400000000ff */
[----:B------:R-:W-:Y:S01]  /*20120*/  SEL R8, R8, 0xffffffc0, !P2 ;  /* 0xffffffc008087807 */ /* 0x000fe20005000000 */
[----:B------:R-:W-:Y:S01]  /*20130*/  STS [R9], R128 ;  /* 0x0000008009007388 */ /* 0x000fe20000000800 */
[----:B------:R-:W-:Y:S02]  /*20140*/  F2FP.F16.F32.PACK_AB R124, R125, R124 ;  /* 0x0000007c7d7c723e */ /* 0x000fe400000000ff */
[----:B------:R-:W-:Y:S01]  /*20150*/  F2FP.F16.F32.PACK_AB R126, R127, R126 ;  /* 0x0000007e7f7e723e */ /* 0x000fe200000000ff */
[----:B------:R-:W-:Y:S01]  /*20160*/  STS [R9+0x400], R130 ;  /* 0x0004008209007388 */ /* 0x000fe20000000800 */
[----:B------:R-:W-:Y:S02]  /*20170*/  F2FP.F16.F32.PACK_AB R36, R37, R36 ;  /* 0x000000242524723e */ /* 0x000fe400000000ff */
[----:B------:R-:W-:Y:S01]  /*20180*/  F2FP.F16.F32.PACK_AB R38, R39, R38 ;  /* 0x000000262726723e */ /* 0x000fe200000000ff */
[----:B------:R-:W-:Y:S01]  /*20190*/  STS [R11], R124 ;  /* 0x0000007c0b007388 */ /* 0x000fe20000000800 */
[----:B------:R-:W-:-:S02]  /*201a0*/  IADD3 R13, R9, R6, RZ ;  /* 0x00000006090d7210 */ /* 0x000fc40007ffe0ff */
[----:B------:R-:W-:Y:S01]  /*201b0*/  F2FP.F16.F32.PACK_AB R40, R41, R40 ;  /* 0x000000282928723e */ /* 0x000fe200000000ff */
[----:B------:R-:W-:Y:S01]  /*201c0*/  STS [R11+0x400], R126 ;  /* 0x0004007e0b007388 */ /* 0x000fe20000000800 */
[----:B------:R-:W-:Y:S02]  /*201d0*/  F2FP.F16.F32.PACK_AB R42, R43, R42 ;  /* 0x0000002a2b2a723e */ /* 0x000fe400000000ff */
[----:B------:R-:W-:Y:S01]  /*201e0*/  IADD3 R15, R6, R11, RZ ;  /* 0x0000000b060f7210 */ /* 0x000fe20007ffe0ff */
[----:B------:R-:W-:Y:S01]  /*201f0*/  STS [R13], R36 ;  /* 0x000000240d007388 */ /* 0x000fe20000000800 */
[----:B------:R-:W-:Y:S01]  /*20200*/  F2FP.F16.F32.PACK_AB R44, R45, R44 ;  /* 0x0000002c2d2c723e */ /* 0x000fe200000000ff */
[----:B------:R-:W2:Y:S01]  /*20210*/  @P4 LDC R6, c[0x0][0x2e8] ;  /* 0x0000ba00ff064b82 */ /* 0x000ea20000000800 */
[----:B------:R-:W-:Y:S01]  /*20220*/  F2FP.F16.F32.PACK_AB R46, R47, R46 ;  /* 0x0000002e2f2e723e */ /* 0x000fe200000000ff */
[----:B------:R-:W-:Y:S01]  /*20230*/  STS [R13+0x400], R38 ;  /* 0x000400260d007388 */ /* 0x000fe20000000800 */
[----:B------:R-:W-:-:S02]  /*20240*/  IADD3 R17, R9, R8, RZ ;  /* 0x0000000809117210 */ /* 0x000fc40007ffe0ff */
[----:B------:R-:W-:Y:S01]  /*20250*/  F2FP.F16.F32.PACK_AB R48, R49, R48 ;  /* 0x000000303130723e */ /* 0x000fe200000000ff */
[----:B------:R-:W-:Y:S01]  /*20260*/  STS [R15], R40 ;  /* 0x000000280f007388 */ /* 0x000fe20000000800 */
[----:B------:R-:W-:Y:S02]  /*20270*/  F2FP.F16.F32.PACK_AB R50, R51, R50 ;  /* 0x000000323332723e */ /* 0x000fe400000000ff */
[----:B------:R-:W-:Y:S01]  /*20280*/  IADD3 R19, R8, R11, RZ ;  /* 0x0000000b08137210 */ /* 0x000fe20007ffe0ff */
        /* <DEDUP_REMOVED lines=11> */
[----:B---3--:R-:W-:Y:S01]  /*20340*/  @P4 FMUL.FTZ R8, R3, 0.69314718246459960938 ;  /* 0x3f31721803084820 */ /* 0x008fe20000410000 */
[----:B------:R-:W-:Y:S01]  /*20350*/  F2FP.F16.F32.PACK_AB R62, R63, R62 ;  /* 0x0000003e3f3e723e */ /* 0x000fe200000000ff */
[----:B------:R-:W-:Y:S01]  /*20360*/  STS [R19+0x400], R50 ;  /* 0x0004003213007388 */ /* 0x000fe20000000800 */
[----:B------:R-:W-:Y:S01]  /*20370*/  F2FP.F16.F32.PACK_AB R64, R65, R64 ;  /* 0x000000404140723e */ /* 0x000fe200000000ff */
[----:B-1----:R-:W-:Y:S01]  /*20380*/  @P3 FMUL.FTZ R3, R2, 0.69314718246459960938 ;  /* 0x3f31721802033820 */ /* 0x002fe20000410000 */
[----:B------:R-:W-:Y:S01]  /*20390*/  F2FP.F16.F32.PACK_AB R66, R67, R66 ;  /* 0x000000424342723e */ /* 0x000fe200000000ff */
[----:B------:R-:W-:Y:S01]  /*203a0*/  STS [R21], R52 ;  /* 0x0000003415007388 */ /* 0x000fe20000000800 */
[----:B------:R-:W-:-:S02]  /*203b0*/  F2FP.F16.F32.PACK_AB R68, R69, R68 ;  /* 0x000000444544723e */ /* 0x000fc400000000ff */
[----:B------:R-:W-:Y:S01]  /*203c0*/  F2FP.F16.F32.PACK_AB R70, R71, R70 ;  /* 0x000000464746723e */ /* 0x000fe200000000ff */
[----:B------:R-:W-:Y:S01]  /*203d0*/  STS [R21+0x400], R54 ;  /* 0x0004003615007388 */ /* 0x000fe20000000800 */
[----:B------:R-:W-:Y:S02]  /*203e0*/  F2FP.F16.F32.PACK_AB R72, R73, R72 ;  /* 0x000000484948723e */ /* 0x000fe400000000ff */
[----:B------:R-:W-:Y:S01]  /*203f0*/  F2FP.F16.F32.PACK_AB R74, R75, R74 ;  /* 0x0000004a4b4a723e */ /* 0x000fe200000000ff */
[----:B------:R-:W-:Y:S01]  /*20400*/  STS [R23], R56 ;  /* 0x0000003817007388 */ /* 0x000fe20000000800 */
[----:B------:R-:W-:Y:S02]  /*20410*/  F2FP.F16.F32.PACK_AB R76, R77, R76 ;  /* 0x0000004c4d4c723e */ /* 0x000fe400000000ff */
        /* <DEDUP_REMOVED lines=35> */
[----:B------:R-:W-:Y:S02]  /*20650*/  ISETP.NE.AND P0, PT, RZ, UR4, PT ;  /* 0x00000004ff007c0c */ /* 0x000fe4000bf05270 */
[----:B------:R-:W-:Y:S01]  /*20660*/  MOV R10, 0x7f800000 ;  /* 0x7f800000000a7802 */ /* 0x000fe20000000f00 */
[----:B------:R-:W-:Y:S01]  /*20670*/  STS [R19+0x2400], R82 ;  /* 0x0024005213007388 */ /* 0x000fe20000000800 */
[----:B--2---:R-:W-:-:S03]  /*20680*/  @P4 FFMA.FTZ R10, R133, R6, R8 ;  /* 0x00000006850a4223 */ /* 0x004fc60000010008 */
[----:B------:R-:W-:Y:S04]  /*20690*/  STS [R21+0x2000], R84 ;  /* 0x0020005415007388 */ /* 0x000fe80000000800 */
[----:B------:R-:W-:Y:S04]  /*206a0*/  STS [R21+0x2400], R86 ;  /* 0x0024005615007388 */ /* 0x000fe80000000800 */
[----:B------:R-:W-:Y:S04]  /*206b0*/  STS [R23+0x2000], R88 ;  /* 0x0020005817007388 */ /* 0x000fe80000000800 */
[----:B------:R-:W-:Y:S04]  /*206c0*/  STS [R23+0x2400], R90 ;  /* 0x0024005a17007388 */ /* 0x000fe80000000800 */
[----:B------:R-:W-:Y:S04]  /*206d0*/  STS [R9+0x4000], R92 ;  /* 0x0040005c09007388 */ /* 0x000fe80000000800 */
[----:B------:R1:W-:Y:S04]  /*206e0*/  STS [R9+0x4400], R94 ;  /* 0x0044005e09007388 */ /* 0x0003e80000000800 */
[----:B------:R-:W-:Y:S04]  /*206f0*/  STS [R11+0x4000], R96 ;  /* 0x004000600b007388 */ /* 0x000fe80000000800 */
[----:B------:R2:W-:Y:S04]  /*20700*/  STS [R11+0x4400], R98 ;  /* 0x004400620b007388 */ /* 0x0005e80000000800 */
[----:B------:R3:W-:Y:S04]  /*20710*/  STS [R13+0x4000], R100 ;  /* 0x004000640d007388 */ /* 0x0007e80000000800 */
[----:B------:R3:W-:Y:S04]  /*20720*/  STS [R13+0x4400], R102 ;  /* 0x004400660d007388 */ /* 0x0007e80000000800 */
[----:B------:R3:W-:Y:S04]  /*20730*/  STS [R15+0x4000], R104 ;  /* 0x004000680f007388 */ /* 0x0007e80000000800 */
[----:B------:R3:W-:Y:S01]  /*20740*/  STS [R15+0x4400], R106 ;  /* 0x0044006a0f007388 */ /* 0x0007e20000000800 */
[----:B-1----:R-:W1:Y:S03]  /*20750*/  @P3 LDC R9, c[0x0][0x2e8] ;  /* 0x0000ba00ff093b82 */ /* 0x002e660000000800 */
[----:B------:R3:W-:Y:S04]  /*20760*/  STS [R17+0x4000], R108 ;  /* 0x0040006c11007388 */ /* 0x0007e80000000800 */
[----:B------:R3:W-:Y:S01]  /*20770*/  STS [R17+0x4400], R110 ;  /* 0x0044006e11007388 */ /* 0x0007e20000000800 */
[----:B--2---:R-:W-:-:S03]  /*20780*/  MOV R11, 0x7f800000 ;  /* 0x7f800000000b7802 */ /* 0x004fc60000000f00 */
[----:B------:R3:W-:Y:S04]  /*20790*/  STS [R19+0x4000], R120 ;  /* 0x0040007813007388 */ /* 0x0007e80000000800 */
[----:B------:R3:W-:Y:S04]  /*207a0*/  STS [R19+0x4400], R122 ;  /* 0x0044007a13007388 */ /* 0x0007e80000000800 */
[----:B------:R3:W-:Y:S04]  /*207b0*/  STS [R21+0x4000], R116 ;  /* 0x0040007415007388 */ /* 0x0007e80000000800 */
[----:B------:R3:W-:Y:S01]  /*207c0*/  STS [R21+0x4400], R118 ;  /* 0x0044007615007388 */ /* 0x0007e20000000800 */
[----:B-1----:R-:W-:-:S03]  /*207d0*/  @P3 FFMA.FTZ R11, R132, R9, R3 ;  /* 0x00000009840b3223 */ /* 0x002fc60000010003 */
        /* <DEDUP_REMOVED lines=12> */
.L_x_2832:
[----:B------:R-:W1:Y:S01]  /*208a0*/  S2R R32, SR_CTAID.Z ;  /* 0x0000000000207919 */ /* 0x000e620000002700 */
[----:B------:R-:W1:Y:S01]  /*208b0*/  LDC R2, c[0x0][0x270] ;  /* 0x00009c00ff027b82 */ /* 0x000e620000000800 */
[----:B---3--:R-:W1:Y:S07]  /*208c0*/  S2R R17, SR_CTAID.Y ;  /* 0x0000000000117919 */ /* 0x008e6e0000002600 */
[----:B------:R-:W2:Y:S01]  /*208d0*/  LDC R3, c[0x0][0x2c4] ;  /* 0x0000b100ff037b82 */ /* 0x000ea20000000800 */
[----:B-1----:R-:W-:-:S04]  /*208e0*/  IMAD R2, R17, R2, R32 ;  /* 0x0000000211027224 */ /* 0x002fc800078e0220 */
[----:B--2---:R-:W-:-:S07]  /*208f0*/  IMAD R3, R2, R3, RZ ;  /* 0x0000000302037224 */ /* 0x004fce00078e02ff */
.L_x_2833:
[----:B------:R-:W1:Y:S01]  /*20900*/  S2R R8, SR_TID.X ;  /* 0x0000000000087919 */ /* 0x000e620000002100 */
[----:B------:R-:W-:Y:S01]  /*20910*/  SHF.R.S32.HI R15, RZ, 0x1f, R4 ;  /* 0x0000001fff0f7819 */ /* 0x000fe20000011404 */
[----:B------:R-:W-:Y:S01]  /*20920*/  ULDC.64 UR6, c[0x0][0x208] ;  /* 0x0000820000067ab9 */ /* 0x000fe20000000a00 */
[----:B------:R-:W-:Y:S01]  /*20930*/  BSSY B0, `(.L_x_2834) ;  /* 0x000001f000007945 */ /* 0x000fe20003800000 */
[----:B------:R-:W-:Y:S01]  /*20940*/  BAR.SYNC.DEFER_BLOCKING 0x0 ;  /* 0x0000000000007b1d */ /* 0x000fe20000010000 */
[----:B------:R-:W-:Y:S02]  /*20950*/  LEA.HI R12, R15, R4, RZ, 0x2 ;  /* 0x000000040f0c7211 */ /* 0x000fe400078f10ff */
[----:B-1----:R-:W-:-:S04]  /*20960*/  SHF.R.S32.HI R9, RZ, 0x1f, R8 ;  /* 0x0000001fff097819 */ /* 0x002fc80000011408 */
[----:B------:R-:W-:-:S04]  /*20970*/  LEA.HI R13, R9, R8, RZ, 0x5 ;  /* 0x00000008090d7211 */ /* 0x000fc800078f28ff */
[----:B------:R-:W-:-:S05]  /*20980*/  LOP3.LUT R13, R13, 0xffffffe0, RZ, 0xc0, !PT ;  /* 0xffffffe00d0d7812 */ /* 0x000fca00078ec0ff */
[----:B------:R-:W-:Y:S01]  /*20990*/  IMAD.IADD R2, R8, 0x1, -R13 ;  /* 0x0000000108027824 */ /* 0x000fe200078e0a0d */
[----:B------:R-:W-:-:S04]  /*209a0*/  LOP3.LUT R13, R5, 0xffffffe0, RZ, 0xc0, !PT ;  /* 0xffffffe0050d7812 */ /* 0x000fc800078ec0ff */
        /* <DEDUP_REMOVED lines=23> */
.L_x_2835:
[----:B------:R-:W-:Y:S05]  /*20b20*/  BSYNC B0 ;  /* 0x0000000000007941 */ /* 0x000fea0003800000 */
.L_x_2834:
[----:B------:R-:W2:Y:S01]  /*20b30*/  S2UR UR5, SR_CTAID.X ;  /* 0x00000000000579c3 */ /* 0x000ea20000002500 */
[----:B-1----:R-:W-:Y:S01]  /*20b40*/  LEA.HI R10, R9, R8, RZ, 0x3 ;  /* 0x00000008090a7211 */ /* 0x002fe200078f18ff */
[----:B------:R1:W3:Y:S01]  /*20b50*/  LDS.128 R12, [R203+0x1800] ;  /* 0x00180000cb0c7984 */ /* 0x0002e20000000c00 */
[----:B------:R-:W-:Y:S01]  /*20b60*/  LEA.HI R9, R7, R0, RZ, 0x3 ;  /* 0x0000000007097211 */ /* 0x000fe200078f18ff */
[----:B------:R-:W-:Y:S01]  /*20b70*/  BSSY B0, `(.L_x_2836) ;  /* 0x0000040000007945 */ /* 0x000fe20003800000 */
[----:B------:R-:W-:Y:S01]  /*20b80*/  LOP3.LUT R7, R10, 0xfffffff8, RZ, 0xc0, !PT ;  /* 0xfffffff80a077812 */ /* 0x000fe200078ec0ff */
[----:B------:R1:W4:Y:S01]  /*20b90*/  LDS.128 R24, [R203] ;  /* 0x00000000cb187984 */ /* 0x0003220000000c00 */
[----:B------:R-:W-:Y:S01]  /*20ba0*/  LOP3.LUT R9, R9, 0xfffffff8, RZ, 0xc0, !PT ;  /* 0xfffffff809097812 */ /* 0x000fe200078ec0ff */
[----:B------:R-:W5:Y:S01]  /*20bb0*/  LDC.64 R2, c[0x0][0x290] ;  /* 0x0000a400ff027b82 */ /* 0x000f620000000a00 */
[----:B------:R-:W-:Y:S02]  /*20bc0*/  ISETP.NE.AND P0, PT, R202, -0x1, PT ;  /* 0xffffffffca00780c */ /* 0x000fe40003f05270 */
[----:B------:R-:W-:Y:S01]  /*20bd0*/  SHF.R.S32.HI R6, RZ, 0x3, R10 ;  /* 0x00000003ff067819 */ /* 0x000fe2000001140a */
[----:B------:R-:W-:Y:S01]  /*20be0*/  IMAD.IADD R28, R0, 0x1, -R9 ;  /* 0x00000001001c7824 */ /* 0x000fe200078e0a09 */
[----:B------:R-:W-:-:S02]  /*20bf0*/  IADD3 R0, -R7, R8, RZ ;  /* 0x0000000807007210 */ /* 0x000fc40007ffe1ff */
[----:B------:R-:W-:Y:S01]  /*20c00*/  SHF.R.S32.HI R7, RZ, 0x1f, R17 ;  /* 0x0000001fff077819 */ /* 0x000fe20000011411 */
[----:B------:R-:W1:Y:S01]  /*20c10*/  LDC.64 R4, c[0x0][0x298] ;  /* 0x0000a600ff047b82 */ /* 0x000e620000000a00 */
[----:B------:R-:W-:Y:S02]  /*20c20*/  IMAD.SHL.U32 R28, R28, 0x8, RZ ;  /* 0x000000081c1c7824 */ /* 0x000fe400078e00ff */
[----:B------:R-:W-:Y:S02]  /*20c30*/  VIADD R10, R6, 0x10 ;  /* 0x00000010060a7836 */ /* 0x000fe40000000000 */
[----:B------:R-:W-:Y:S01]  /*20c40*/  IMAD.SHL.U32 R0, R0, 0x8, RZ ;  /* 0x0000000800007824 */ /* 0x000fe200078e00ff */
[----:B------:R-:W-:Y:S01]  /*20c50*/  SHF.R.S32.HI R29, RZ, 0x1f, R28 ;  /* 0x0000001fff1d7819 */ /* 0x000fe2000001141c */
[----:B--2---:R-:W-:-:S04]  /*20c60*/  USHF.L.U32 UR5, UR5, 0x6, URZ ;  /* 0x0000000605057899 */ /* 0x004fc8000800063f */
[----:B------:R-:W-:Y:S02]  /*20c70*/  USHF.R.S32.HI UR4, URZ, 0x1f, UR5 ;  /* 0x0000001f3f047899 */ /* 0x000fe40008011405 */
        /* <DEDUP_REMOVED lines=47> */
.L_x_2837:
[----:B------:R-:W-:Y:S05]  /*20f70*/  BSYNC B0 ;  /* 0x0000000000007941 */ /* 0x000fea0003800000 */
.L_x_2836:
        /* <DEDUP_REMOVED lines=23> */
.L_x_2839:
[----:B------:R-:W-:Y:S05]  /*210f0*/  BSYNC B0 ;  /* 0x0000000000007941 */ /* 0x000fea0003800000 */
.L_x_2838:
        /* <DEDUP_REMOVED lines=23> */
.L_x_2841:
[----:B------:R-:W-:Y:S05]  /*21270*/  BSYNC B0 ;  /* 0x0000000000007941 */ /* 0x000fea0003800000 */
.L_x_2840:
        /* <DEDUP_REMOVED lines=22> */
.L_x_2842:
        /* <DEDUP_REMOVED lines=10> */
.L_x_4172:


//--------------------- .text._ZN5flash24flash_fwd_splitkv_kernelI23Flash_fwd_kernel_traitsILi192ELi64ELi64ELi4ELb0ELb0EN7cutlass6half_tE19Flash_kernel_traitsILi192ELi64ELi64ELi4ES3_EELb1ELb0ELb1ELb0ELb0ELb1ELb0ELb1EEEvNS_16Flash_fwd_paramsE --------------------------
	.section	.text._ZN5flash24flash_fwd_splitkv_kernelI23Flash_fwd_kernel_traitsILi192ELi64ELi64ELi4ELb0ELb0EN7cutlass6half_tE19Flash_kernel_traitsILi192ELi64ELi64ELi4ES3_EELb1ELb0ELb1ELb0ELb0ELb1ELb0ELb1EEEvNS_16Flash_fwd_paramsE,"ax",@progbits
	.align	128
        .global         _ZN5flash24flash_fwd_splitkv_kernelI23Flash_fwd_kernel_traitsILi192ELi64ELi64ELi4ELb0ELb0EN7cutlass6half_tE19Flash_kernel_traitsILi192ELi64ELi64ELi4ES3_EELb1ELb0ELb1ELb0ELb0ELb1ELb0ELb1EEEvNS_16Flash_fwd_paramsE
        .type           _ZN5flash24flash_fwd_splitkv_kernelI23Flash_fwd_kernel_traitsILi192ELi64ELi64ELi4ELb0ELb0EN7cutlass6half_tE19Flash_kernel_traitsILi192ELi64ELi64ELi4ES3_EELb1ELb0ELb1ELb0ELb0ELb1ELb0ELb1EEEvNS_16Flash_fwd_paramsE,@function
        .size           _ZN5flash24flash_fwd_splitkv_kernelI23Flash_fwd_kernel_traitsILi192ELi64ELi64ELi4ELb0ELb0EN7cutlass6half_tE19Flash_kernel_traitsILi192ELi64ELi64ELi4ES3_EELb1ELb0ELb1ELb0ELb0ELb1ELb0ELb1EEEvNS_16Flash_fwd_paramsE,(.L_x_4173 - _ZN5flash24flash_fwd_splitkv_kernelI23Flash_fwd_kernel_traitsILi192ELi64ELi64ELi4ELb0ELb0EN7cutlass6half_tE19Flash_kernel_traitsILi192ELi64ELi64ELi4ES3_EELb1ELb0ELb1ELb0ELb0ELb1ELb0ELb1EEEvNS_16Flash_fwd_paramsE)
        .other          _ZN5flash24flash_fwd_splitkv_kernelI23Flash_fwd_kernel_traitsILi192ELi64ELi64ELi4ELb0ELb0EN7cutlass6half_tE19Flash_kernel_traitsILi192ELi64ELi64ELi4ES3_EELb1ELb0ELb1ELb0ELb0ELb1ELb0ELb1EEEvNS_16Flash_fwd_paramsE,@"STO_CUDA_ENTRY STV_DEFAULT"
_ZN5flash24flash_fwd_splitkv_kernelI23Flash_fwd_kernel_traitsILi192ELi64ELi64ELi4ELb0ELb0EN7cutlass6half_tE19Flash_kernel_traitsILi192ELi64ELi64ELi4ES3_EELb1ELb0ELb1ELb0ELb0ELb1ELb0ELb1EEEvNS_16Flash_fwd_paramsE:
.text._ZN5flash24flash_fwd_splitkv_kernelI23Flash_fwd_kernel_traitsILi192ELi64ELi64ELi4ELb0ELb0EN7cutlass6half_tE19Flash_kernel_traitsILi192ELi64ELi64ELi4ES3_EELb1ELb0ELb1ELb0ELb0ELb1ELb0ELb1EEEvNS_16Flash_fwd_paramsE:
        /* <DEDUP_REMOVED lines=40> */
.L_x_2843:
[----:B------:R-:W1:Y:S02]  /*0280*/  LDC R69, c[0x0][0x2c8] ;  /* 0x0000b200ff457b82 */ /* 0x000e640000000800 */
.L_x_2844:
        /* <DEDUP_REMOVED lines=44> */
[----:B------:R-:W-:-:S03]  /*0550*/  LOP3.LUT R0, R6, 0xfffffff8, RZ, 0xc0, !PT ;  /* 0xfffffff806007812 */ /* 0x000fc600078ec0ff */
[----:B------:R-:W2:Y:S02]  /*0560*/  @!P0 LDC.64 R2, c[0x0][0x290] ;  /* 0x0000a400ff028b82 */ /* 0x000ea40000000a00 */
[----:B------:R-:W-:-:S05]  /*0570*/  IMAD.IADD R0, R127, 0x1, -R0 ;  /* 0x000000017f007824 */ /* 0x000fca00078e0a00 */
[----:B------:R-:W-:Y:S01]  /*0580*/  ISETP.NE.AND P6, PT, R0, RZ, PT ;  /* 0x000000ff0000720c */ /* 0x000fe20003fc5270 */
[----:B-1----:R-:W-:-:S04]  /*0590*/  @P0 IMAD.WIDE.U32 R10, R209, R4, RZ ;  /* 0x00000004d10a0225 */ /* 0x002fc800078e00ff */
[----:B------:R-:W-:Y:S02]  /*05a0*/  IMAD R12, R7, R4, RZ ;  /* 0x00000004070c7224 */ /* 0x000fe400078e02ff */
[-C--:B------:R-:W-:Y:S02]  /*05b0*/  @P0 IMAD R209, R209, R5.reuse, R11 ;  /* 0x00000005d1d10224 */ /* 0x080fe400078e020b */
[----:B------:R-:W-:Y:S02]  /*05c0*/  IMAD R12, R61, R5, R12 ;  /* 0x000000053d0c7224 */ /* 0x000fe400078e020c */
[-C--:B--2---:R-:W-:Y:S02]  /*05d0*/  @!P0 IMAD R8, R71, R2.reuse, RZ ;  /* 0x0000000247088224 */ /* 0x084fe400078e02ff */
[----:B------:R-:W-:-:S04]  /*05e0*/  @!P0 IMAD.WIDE.U32 R14, R9, R2, RZ ;  /* 0x00000002090e8225 */ /* 0x000fc800078e00ff */
[C---:B------:R-:W-:Y:S02]  /*05f0*/  @!P0 IMAD R3, R9.reuse, R3, R8 ;  /* 0x0000000309038224 */ /* 0x040fe400078e0208 */
[----:B------:R-:W-:Y:S02]  /*0600*/  IMAD.SHL.U32 R8, R0, 0x8, RZ ;  /* 0x0000000800087824 */ /* 0x000fe400078e00ff */
[----:B------:R-:W-:Y:S01]  /*0610*/  IMAD R2, R9, UR4, R156 ;  /* 0x0000000409027c24 */ /* 0x000fe2000f8e029c */
[----:B------:R-:W-:Y:S01]  /*0620*/  @!P0 IADD3 R209, R15, R3, RZ ;  /* 0x000000030fd18210 */ /* 0x000fe20007ffe0ff */
[----:B------:R-:W-:Y:S01]  /*0630*/  @!P0 IMAD.MOV.U32 R10, RZ, RZ, R14 ;  /* 0x000000ffff0a8224 */ /* 0x000fe200078e000e */
[----:B------:R-:W-:Y:S01]  /*0640*/  SHF.R.S32.HI R9, RZ, 0x1f, R8 ;  /* 0x0000001fff097819 */ /* 0x000fe20000011408 */
[----:B------:R-:W-:Y:S01]  /*0650*/  ULDC UR4, c[0x0][0x2c4] ;  /* 0x0000b10000047ab9 */ /* 0x000fe20000000800 */
[----:B------:R-:W-:Y:S01]  /*0660*/  SHF.R.S32.HI R3, RZ, 0x3, R6 ;  /* 0x00000003ff037819 */ /* 0x000fe20000011406 */
[----:B------:R-:W-:Y:S01]  /*0670*/  IMAD R2, R2, UR4, R61 ;  /* 0x0000000402027c24 */ /* 0x000fe2000f8e023d */
[----:B------:R-:W-:Y:S01]  /*0680*/  SHF.R.S32.HI R6, RZ, 0x1f, R156 ;  /* 0x0000001fff067819 */ /* 0x000fe2000001149c */
[----:B------:R-:W-:Y:S01]  /*0690*/  IMAD.WIDE.U32 R16, R61, R4, R8 ;  /* 0x000000043d107225 */ /* 0x000fe200078e0008 */
[----:B------:R-:W-:Y:S01]  /*06a0*/  ULDC.64 UR4, c[0x0][0x2a0] ;  /* 0x0000a80000047ab9 */ /* 0x000fe20000000a00 */
[----:B------:R-:W-:-:S02]  /*06b0*/  IADD3 R13, R3, 0x20, RZ ;  /* 0x00000020030d7810 */ /* 0x000fc40007ffe0ff */
[----:B------:R-:W-:Y:S01]  /*06c0*/  VIADD R7, R3, 0x10 ;  /* 0x0000001003077836 */ /* 0x000fe20000000000 */
[----:B------:R-:W-:-:S04]  /*06d0*/  IADD3 R10, P0, R10, R16, RZ ;  /* 0x000000100a0a7210 */ /* 0x000fc80007f1e0ff */
[----:B------:R-:W-:Y:S01]  /*06e0*/  IADD3.X R11, R209, R17, R12, P0, !PT ;  /* 0x00000011d10b7210 */ /* 0x000fe200007fe40c */
[----:B------:R-:W-:Y:S01]  /*06f0*/  IMAD R17, R6, UR4, RZ ;  /* 0x0000000406117c24 */ /* 0x000fe2000f8e02ff */
[-C--:B------:R-:W-:Y:S02]  /*0700*/  ISETP.GE.AND P0, PT, R3, R208.reuse, PT ;  /* 0x000000d00300720c */ /* 0x080fe40003f06270 */
[CC--:B------:R-:W-:Y:S01]  /*0710*/  ISETP.GE.AND P1, PT, R7.reuse, R208.reuse, PT ;  /* 0x000000d00700720c */ /* 0x0c0fe20003f26270 */
[C---:B------:R-:W-:Y:S01]  /*0720*/  IMAD R17, R156.reuse, UR5, R17 ;  /* 0x000000059c117c24 */ /* 0x040fe2000f8e0211 */
[----:B------:R-:W-:Y:S01]  /*0730*/  ISETP.GE.OR P4, PT, R7, R208, P6 ;  /* 0x000000d00700720c */ /* 0x000fe20003786670 */
[----:B------:R-:W-:Y:S01]  /*0740*/  IMAD.WIDE.U32 R156, R156, UR4, R10 ;  /* 0x000000049c9c7c25 */ /* 0x000fe2000f8e000a */
[----:B------:R-:W-:Y:S02]  /*0750*/  SHF.R.S32.HI R11, RZ, 0x1f, R3 ;  /* 0x0000001fff0b7819 */ /* 0x000fe40000011403 */
[C---:B------:R-:W-:Y:S01]  /*0760*/  IADD3 R6, R8.reuse, 0x80, RZ ;  /* 0x0000008008067810 */ /* 0x040fe20007ffe0ff */
[----:B------:R-:W-:-:S02]  /*0770*/  VIADD R10, R8, 0x40 ;  /* 0x00000040080a7836 */ /* 0x000fc40000000000 */
[----:B------:R-:W-:Y:S02]  /*0780*/  IMAD.IADD R17, R157, 0x1, R17 ;  /* 0x000000019d117824 */ /* 0x000fe400078e0211 */
[----:B------:R-:W-:Y:S05]  /*0790*/  @P0 BRA `(.L_x_2847) ;  /* 0x00000000003c0947 */ /* 0x000fea0003800000 */
[-C--:B------:R-:W-:Y:S01]  /*07a0*/  IMAD R0, R11, R4.reuse, RZ ;  /* 0x000000040b007224 */ /* 0x080fe200078e02ff */
[----:B------:R-:W-:Y:S01]  /*07b0*/  ULDC UR8, c[0x0][0x2d0] ;  /* 0x0000b40000087ab9 */ /* 0x000fe20000000800 */
[----:B------:R-:W-:Y:S01]  /*07c0*/  IMAD.MOV.U32 R16, RZ, RZ, R156 ;  /* 0x000000ffff107224 */ /* 0x000fe200078e009c */
[----:B------:R-:W-:Y:S01]  /*07d0*/  ISETP.GE.AND P5, PT, R8, UR8, PT ;  /* 0x0000000808007c0c */ /* 0x000fe2000bfa6270 */
[C---:B------:R-:W-:Y:S01]  /*07e0*/  IMAD R0, R3.reuse, R5, R0 ;  /* 0x0000000503007224 */ /* 0x040fe200078e0200 */
        /* <DEDUP_REMOVED lines=10> */
.L_x_2847:
[----:B------:R-:W-:Y:S05]  /*0890*/  BSYNC B0 ;  /* 0x0000000000007941 */ /* 0x000fea0003800000 */
.L_x_2846:
[----:B------:R-:W-:Y:S01]  /*08a0*/  BSSY B0, `(.L_x_2848) ;  /* 0x0000015000007945 */ /* 0x000fe20003800000 */
[----:B------:R-:W-:-:S03]  /*08b0*/  ISETP.GE.AND P0, PT, R13, R208, PT ;  /* 0x000000d00d00720c */ /* 0x000fc60003f06270 */
[----:B------:R-:W-:Y:S10]  /*08c0*/  @P1 BRA `(.L_x_2849) ;  /* 0x0000000000481947 */ /* 0x000ff40003800000 */
        /* <DEDUP_REMOVED lines=13> */
[----:B-1----:R-:W-:-:S04]  /*09a0*/  LEA R18, P5, R14, UR4, 0x1 ;  /* 0x000000040e127c11 */ /* 0x002fc8000f8a08ff */
[----:B------:R-:W-:-:S05]  /*09b0*/  LEA.HI.X R19, R14, UR5, R0, 0x1, P5 ;  /* 0x000000050e137c11 */ /* 0x000fca000a8f0c00 */
[----:B------:R2:W-:Y:S04]  /*09c0*/  @!P3 STG.E.128 desc[UR6][R18.64], RZ ;  /* 0x000000ff1200b986 */ /* 0x0005e8000c101d06 */
[----:B------:R2:W-:Y:S04]  /*09d0*/  @!P2 STG.E.128 desc[UR6][R18.64+0x80], RZ ;  /* 0x000080ff1200a986 */ /* 0x0005e8000c101d06 */
[----:B------:R2:W-:Y:S02]  /*09e0*/  @!P1 STG.E.128 desc[UR6][R18.64+0x100], RZ ;  /* 0x000100ff12009986 */ /* 0x0005e4000c101d06 */
.L_x_2849:
[----:B------:R-:W-:Y:S05]  /*09f0*/  BSYNC B0 ;  /* 0x0000000000007941 */ /* 0x000fea0003800000 */
.L_x_2848:
[----:B------:R-:W-:Y:S01]  /*0a00*/  BSSY B0, `(.L_x_2850) ;  /* 0x0000016000007945 */ /* 0x000fe20003800000 */
[----:B------:R-:W-:Y:S02]  /*0a10*/  ISETP.GE.OR P3, PT, R13, R208, P6 ;  /* 0x000000d00d00720c */ /* 0x000fe40003766670 */
[----:B------:R-:W-:Y:S01]  /*0a20*/  IADD3 R13, R3, 0x30, RZ ;  /* 0x00000030030d7810 */ /* 0x000fe20007ffe0ff */
        /* <DEDUP_REMOVED lines=14> */
[----:B-12---:R-:W-:-:S04]  /*0b10*/  LEA R18, P5, R14, UR4, 0x1 ;  /* 0x000000040e127c11 */ /* 0x006fc8000f8a08ff */
[----:B------:R-:W-:-:S05]  /*0b20*/  LEA.HI.X R19, R14, UR5, R7, 0x1, P5 ;  /* 0x000000050e137c11 */ /* 0x000fca000a8f0c07 */
[----:B------:R3:W-:Y:S04]  /*0b30*/  @!P2 STG.E.128 desc[UR6][R18.64], RZ ;  /* 0x000000ff1200a986 */ /* 0x0007e8000c101d06 */
[----:B------:R3:W-:Y:S04]  /*0b40*/  @!P1 STG.E.128 desc[UR6][R18.64+0x80], RZ ;  /* 0x000080ff12009986 */ /* 0x0007e8000c101d06 */
[----:B------:R3:W-:Y:S02]  /*0b50*/  @!P0 STG.E.128 desc[UR6][R18.64+0x100], RZ ;  /* 0x000100ff12008986 */ /* 0x0007e4000c101d06 */
.L_x_2851:
[----:B------:R-:W-:Y:S05]  /*0b60*/  BSYNC B0 ;  /* 0x0000000000007941 */ /* 0x000fea0003800000 */
.L_x_2850:
        /* <DEDUP_REMOVED lines=22> */
.L_x_2853:
[----:B------:R-:W-:Y:S05]  /*0cd0*/  BSYNC B0 ;  /* 0x0000000000007941 */ /* 0x000fea0003800000 */
.L_x_2852:
        /* <DEDUP_REMOVED lines=15> */
.L_x_2845:
        /* <DEDUP_REMOVED lines=22> */
.L_x_2854:
        /* <DEDUP_REMOVED lines=82> */
.L_x_2855:
        /* <DEDUP_REMOVED lines=48> */
.L_x_2857:
        /* <DEDUP_REMOVED lines=32> */
.L_x_2856:
        /* <DEDUP_REMOVED lines=23> */
[C---:B------:R-:W-:Y:S01]  /*1ac0*/  IMAD.SHL.U32 R12, R62.reuse, 0x8, RZ ;  /* 0x000000083e0c7824 */ /* 0x040fe200078e00ff */
        /* <DEDUP_REMOVED lines=41> */
[C---:B------:R-:W-:Y:S01]  /*1d60*/  LOP3.LUT P4, RZ, R20.reuse, 0x4, RZ, 0xc0, !PT ;  /* 0x0000000414ff7812 */ /* 0x040fe2000788c0ff */
        /* <DEDUP_REMOVED lines=149> */
[----:B------:R-:W-:Y:S01]  /*26c0*/  IADD3 R88, P0, R207, 0x80, RZ ;  /* 0x00000080cf587810 */ /* 0x000fe20007f1e0ff */
[----:B------:R-:W-:Y:S01]  /*26d0*/  IMAD.SHL.U32 R5, R167, 0x20, RZ ;  /* 0x00000020a7057824 */ /* 0x000fe200078e00ff */
[----:B------:R-:W-:Y:S01]  /*26e0*/  IADD3 R80, P1, R207, 0x40, RZ ;  /* 0x00000040cf507810 */ /* 0x000fe20007f3e0ff */
[----:B------:R-:W-:Y:S01]  /*26f0*/  IMAD.IADD R100, R15, 0x1, R100 ;  /* 0x000000010f647824 */ /* 0x000fe200078e0264 */
[C---:B------:R-:W-:Y:S01]  /*2700*/  IADD3 R112, P4, R114.reuse, UR12, RZ ;  /* 0x0000000c72707c10 */ /* 0x040fe2000ff9e0ff */
[--C-:B------:R-:W-:Y:S01]  /*2710*/  IMAD.X R91, RZ, RZ, R206.reuse, P0 ;  /* 0x000000ffff5b7224 */ /* 0x100fe200000e06ce */
[C---:B------:R-:W-:Y:S01]  /*2720*/  IADD3 R90, P0, R207.reuse, R88, RZ ;  /* 0x00000058cf5a7210 */ /* 0x040fe20007f1e0ff */
[----:B------:R-:W-:Y:S01]  /*2730*/  IMAD.X R83, RZ, RZ, R206, P1 ;  /* 0x000000ffff537224 */ /* 0x000fe200008e06ce */
[----:B------:R-:W-:Y:S01]  /*2740*/  IADD3 R114, P2, R114, UR10, RZ ;  /* 0x0000000a72727c10 */ /* 0x000fe2000ff5e0ff */
[----:B------:R-:W-:Y:S01]  /*2750*/  IMAD.WIDE.U32 R166, R166, 0x20, RZ ;  /* 0x00000020a6a67825 */ /* 0x000fe200078e00ff */
[----:B------:R-:W-:Y:S01]  /*2760*/  IADD3 R82, P1, R207, R80, RZ ;  /* 0x00000050cf527210 */ /* 0x000fe20007f3e0ff */
[----:B------:R-:W-:Y:S01]  /*2770*/  UIADD3 UR28, UR19, UR14, URZ ;  /* 0x0000000e131c7290 */ /* 0x000fe2000fffe03f */
[C---:B------:R-:W-:Y:S01]  /*2780*/  IADD3.X R113, R115.reuse, UR13, RZ, P4, !PT ;  /* 0x0000000d73717c10 */ /* 0x040fe2000a7fe4ff */
[C---:B------:R-:W-:Y:S01]  /*2790*/  IMAD.X R93, R206.reuse, 0x1, R91, P0 ;  /* 0x00000001ce5d7824 */ /* 0x040fe200000e065b */
[----:B------:R-:W-:Y:S01]  /*27a0*/  IADD3.X R115, R115, UR11, RZ, P2, !PT ;  /* 0x0000000b73737c10 */ /* 0x000fe200097fe4ff */
[C---:B------:R-:W-:Y:S01]  /*27b0*/  IMAD.X R85, R206.reuse, 0x1, R83, P1 ;  /* 0x00000001ce557824 */ /* 0x040fe200008e0653 */
[----:B------:R-:W-:Y:S01]  /*27c0*/  IADD3 R101, P0, R207, R90, RZ ;  /* 0x0000005acf657210 */ /* 0x000fe20007f1e0ff */
[----:B------:R-:W-:Y:S01]  /*27d0*/  IMAD R103, R165, 0x60, RZ ;  /* 0x00000060a5677824 */ /* 0x000fe200078e02ff */
[----:B------:R-:W-:Y:S01]  /*27e0*/  IADD3 R84, P2, R75, 0x80, RZ ;  /* 0x000000804b547810 */ /* 0x000fe20007f5e0ff */
[----:B------:R-:W-:Y:S01]  /*27f0*/  IMAD.SHL.U32 R140, R147, 0x20, RZ ;  /* 0x00000020938c7824 */ /* 0x000fe200078e00ff */
[----:B------:R-:W-:Y:S01]  /*2800*/  IADD3 R97, P1, R207, R82, RZ ;  /* 0x00000052cf617210 */ /* 0x000fe20007f3e0ff */
[C---:B------:R-:W-:Y:S01]  /*2810*/  IMAD.X R98, R206.reuse, 0x1, R93, P0 ;  /* 0x00000001ce627824 */ /* 0x040fe200000e065d */
        /* <DEDUP_REMOVED lines=37> */
.L_x_2951:
        /* <DEDUP_REMOVED lines=21> */
.L_x_2860:
[----:B------:R-:W-:Y:S05]  /*2bc0*/  BSYNC B0 ;  /* 0x0000000000007941 */ /* 0x000fea0003800000 */
.L_x_2859:
[----:B------:R-:W-:Y:S04]  /*2bd0*/  BSSY B0, `(.L_x_2861) ;  /* 0x000000f000007945 */ /* 0x000fe80003800000 */
[----:B------:R-:W-:Y:S05]  /*2be0*/  @!P0 BRA `(.L_x_2862) ;  /* 0x0000000000348947 */ /* 0x000fea0003800000 */
[----:B------:R-:W-:Y:S02]  /*2bf0*/  ISETP.NE.AND P1, PT, R142, RZ, PT ;  /* 0x000000ff8e00720c */ /* 0x000fe40003f25270 */
[----:B------:R-:W-:Y:S02]  /*2c00*/  IADD3 R18, P0, R108, UR22, RZ ;  /* 0x000000166c127c10 */ /* 0x000fe4000ff1e0ff */
[----:B------:R-:W-:Y:S02]  /*2c10*/  LEA R2, P2, R205, R106, 0x1 ;  /* 0x0000006acd027211 */ /* 0x000fe400078408ff */
        /* <DEDUP_REMOVED lines=10> */
.L_x_2862:
[----:B------:R-:W-:Y:S05]  /*2cc0*/  BSYNC B0 ;  /* 0x0000000000007941 */ /* 0x000fea0003800000 */
.L_x_2861:
        /* <DEDUP_REMOVED lines=18> */
.L_x_2864:
[----:B------:R-:W-:Y:S05]  /*2df0*/  BSYNC B0 ;  /* 0x0000000000007941 */ /* 0x000fea0003800000 */
.L_x_2863:
        /* <DEDUP_REMOVED lines=17> */
.L_x_2866:
[----:B------:R-:W-:Y:S05]  /*2f10*/  BSYNC B0 ;  /* 0x0000000000007941 */ /* 0x000fea0003800000 */
.L_x_2865:
        /* <DEDUP_REMOVED lines=64> */
.L_x_2872:
[----:B------:R-:W-:Y:S05]  /*3320*/  BSYNC B0 ;  /* 0x0000000000007941 */ /* 0x000fea0003800000 */
.L_x_2871:
        /* <DEDUP_REMOVED lines=52> */
.L_x_2874:
[----:B------:R-:W-:Y:S05]  /*3670*/  BSYNC B0 ;  /* 0x0000000000007941 */ /* 0x000fea0003800000 */
.L_x_2873:
        /* <DEDUP_REMOVED lines=51> */
.L_x_2870:
[----:B------:R-:W-:Y:S05]  /*39b0*/  BSYNC B1 ;  /* 0x0000000000017941 */ /* 0x000fea0003800000 */
.L_x_2869:
        /* <DEDUP_REMOVED lines=70> */
.L_x_2878:
[----:B------:R-:W-:Y:S05]  /*3e20*/  BSYNC B0 ;  /* 0x0000000000007941 */ /* 0x000fea0003800000 */
.L_x_2877:
        /* <DEDUP_REMOVED lines=55> */
.L_x_2880:
[----:B------:R-:W-:Y:S05]  /*41a0*/  BSYNC B0 ;  /* 0x0000000000007941 */ /* 0x000fea0003800000 */
.L_x_2879:
        /* <DEDUP_REMOVED lines=54> */
.L_x_2876:
[----:B------:R-:W-:Y:S05]  /*4510*/  BSYNC B1 ;  /* 0x0000000000017941 */ /* 0x000fea0003800000 */
.L_x_2875:
        /* <DEDUP_REMOVED lines=70> */
.L_x_2884:
[----:B------:R-:W-:Y:S05]  /*4980*/  BSYNC B0 ;  /* 0x0000000000007941 */ /* 0x000fea0003800000 */
.L_x_2883:
        /* <DEDUP_REMOVED lines=55> */
.L_x_2886:
[----:B------:R-:W-:Y:S05]  /*4d00*/  BSYNC B0 ;  /* 0x0000000000007941 */ /* 0x000fea0003800000 */
.L_x_2885:
        /* <DEDUP_REMOVED lines=54> */
.L_x_2882:
[----:B------:R-:W-:Y:S05]  /*5070*/  BSYNC B1 ;  /* 0x0000000000017941 */ /* 0x000fea0003800000 */
.L_x_2881:
        /* <DEDUP_REMOVED lines=75> */
.L_x_2890:
[----:B------:R-:W-:Y:S05]  /*5530*/  BSYNC B0 ;  /* 0x0000000000007941 */ /* 0x000fea0003800000 */
.L_x_2889:
        /* <DEDUP_REMOVED lines=55> */
.L_x_2892:
[----:B------:R-:W-:Y:S05]  /*58b0*/  BSYNC B0 ;  /* 0x0000000000007941 */ /* 0x000fea0003800000 */
.L_x_2891:
        /* <DEDUP_REMOVED lines=54> */
.L_x_2888:
[----:B------:R-:W-:Y:S05]  /*5c20*/  BSYNC B1 ;  /* 0x0000000000017941 */ /* 0x000fea0003800000 */
.L_x_2887:
        /* <DEDUP_REMOVED lines=8> */
.L_x_2868:
        /* <DEDUP_REMOVED lines=96> */
.L_x_2899:
[----:B------:R-:W-:Y:S05]  /*62b0*/  BSYNC B0 ;  /* 0x0000000000007941 */ /* 0x000fea0003800000 */
.L_x_2898:
[----:B-----5:R4:W-:Y:S02]  /*62c0*/  STG.E.128 desc[UR6][R104.64], R52 ;  /* 0x0000003468007986 */ /* 0x0209e4000c101d06 */
.L_x_2897:
[----:B------:R-:W-:Y:S05]  /*62d0*/  BSYNC B1 ;  /* 0x0000000000017941 */ /* 0x000fea0003800000 */
.L_x_2896:
        /* <DEDUP_REMOVED lines=94> */
.L_x_2903:
[----:B------:R-:W-:Y:S05]  /*68c0*/  BSYNC B0 ;  /* 0x0000000000007941 */ /* 0x000fea0003800000 */
.L_x_2902:
[----:B-----5:R1:W-:Y:S02]  /*68d0*/  STG.E.128 desc[UR6][R104.64+0x80], R52 ;  /* 0x0000803468007986 */ /* 0x0203e4000c101d06 */
.L_x_2901:
[----:B------:R-:W-:Y:S05]  /*68e0*/  BSYNC B1 ;  /* 0x0000000000017941 */ /* 0x000fea0003800000 */
.L_x_2900:
        /* <DEDUP_REMOVED lines=93> */
.L_x_2905:
[----:B------:R-:W-:Y:S05]  /*6ec0*/  BSYNC B0 ;  /* 0x0000000000007941 */ /* 0x000fea0003800000 */
.L_x_2904:
[----:B-----5:R4:W-:Y:S02]  /*6ed0*/  STG.E.128 desc[UR6][R104.64+0x100], R52 ;  /* 0x0001003468007986 */ /* 0x0209e4000c101d06 */
.L_x_2895:
[----:B------:R-:W-:Y:S05]  /*6ee0*/  BSYNC B2 ;  /* 0x0000000000027941 */ /* 0x000fea0003800000 */
.L_x_2894:
        /* <DEDUP_REMOVED lines=104> */
.L_x_2911:
[----:B------:R-:W-:Y:S05]  /*7570*/  BSYNC B0 ;  /* 0x0000000000007941 */ /* 0x000fea0003800000 */
.L_x_2910:
[----:B-----5:R1:W-:Y:S02]  /*7580*/  STG.E.128 desc[UR6][R176.64], R56 ;  /* 0x00000038b0007986 */ /* 0x0203e4000c101d06 */
.L_x_2909:
[----:B------:R-:W-:Y:S05]  /*7590*/  BSYNC B1 ;  /* 0x0000000000017941 */ /* 0x000fea0003800000 */
.L_x_2908:
        /* <DEDUP_REMOVED lines=98> */
.L_x_2915:
[----:B------:R-:W-:Y:S05]  /*7bc0*/  BSYNC B0 ;  /* 0x0000000000007941 */ /* 0x000fea0003800000 */
.L_x_2914:
[----:B-----5:R1:W-:Y:S02]  /*7bd0*/  STG.E.128 desc[UR6][R176.64], R56 ;  /* 0x00000038b0007986 */ /* 0x0203e4000c101d06 */
.L_x_2913:
[----:B------:R-:W-:Y:S05]  /*7be0*/  BSYNC B1 ;  /* 0x0000000000017941 */ /* 0x000fea0003800000 */
.L_x_2912:
        /* <DEDUP_REMOVED lines=97> */
.L_x_2917:
[----:B------:R-:W-:Y:S05]  /*8200*/  BSYNC B0 ;  /* 0x0000000000007941 */ /* 0x000fea0003800000 */
.L_x_2916:
[----:B-----5:R1:W-:Y:S02]  /*8210*/  STG.E.128 desc[UR6][R176.64], R56 ;  /* 0x00000038b0007986 */ /* 0x0203e4000c101d06 */
.L_x_2907:
[----:B------:R-:W-:Y:S05]  /*8220*/  BSYNC B2 ;  /* 0x0000000000027941 */ /* 0x000fea0003800000 */
.L_x_2906:
        /* <DEDUP_REMOVED lines=104> */
.L_x_2923:
[----:B------:R-:W-:Y:S05]  /*88b0*/  BSYNC B0 ;  /* 0x0000000000007941 */ /* 0x000fea0003800000 */
.L_x_2922:
[----:B-----5:R1:W-:Y:S02]  /*88c0*/  STG.E.128 desc[UR6][R176.64], R56 ;  /* 0x00000038b0007986 */ /* 0x0203e4000c101d06 */
.L_x_2921:
[----:B------:R-:W-:Y:S05]  /*88d0*/  BSYNC B1 ;  /* 0x0000000000017941 */ /* 0x000fea0003800000 */
.L_x_2920:
        /* <DEDUP_REMOVED lines=98> */
.L_x_2927:
[----:B------:R-:W-:Y:S05]  /*8f00*/  BSYNC B0 ;  /* 0x0000000000007941 */ /* 0x000fea0003800000 */
.L_x_2926:
[----:B-----5:R1:W-:Y:S02]  /*8f10*/  STG.E.128 desc[UR6][R176.64], R56 ;  /* 0x00000038b0007986 */ /* 0x0203e4000c101d06 */
.L_x_2925:
[----:B------:R-:W-:Y:S05]  /*8f20*/  BSYNC B1 ;  /* 0x0000000000017941 */ /* 0x000fea0003800000 */
.L_x_2924:
        /* <DEDUP_REMOVED lines=97> */
.L_x_2929:
[----:B------:R-:W-:Y:S05]  /*9540*/  BSYNC B0 ;  /* 0x0000000000007941 */ /* 0x000fea0003800000 */
.L_x_2928:
[----:B-----5:R1:W-:Y:S02]  /*9550*/  STG.E.128 desc[UR6][R176.64], R56 ;  /* 0x00000038b0007986 */ /* 0x0203e4000c101d06 */
.L_x_2919:
[----:B------:R-:W-:Y:S05]  /*9560*/  BSYNC B2 ;  /* 0x0000000000027941 */ /* 0x000fea0003800000 */
.L_x_2918:
        /* <DEDUP_REMOVED lines=108> */
.L_x_2935:
[----:B------:R-:W-:Y:S05]  /*9c30*/  BSYNC B0 ;  /* 0x0000000000007941 */ /* 0x000fea0003800000 */
.L_x_2934:
[----:B-----5:R1:W-:Y:S02]  /*9c40*/  STG.E.128 desc[UR6][R174.64], R56 ;  /* 0x00000038ae007986 */ /* 0x0203e4000c101d06 */
.L_x_2933:
[----:B------:R-:W-:Y:S05]  /*9c50*/  BSYNC B1 ;  /* 0x0000000000017941 */ /* 0x000fea0003800000 */
.L_x_2932:
        /* <DEDUP_REMOVED lines=98> */
.L_x_2939:
[----:B------:R-:W-:Y:S05]  /*a280*/  BSYNC B0 ;  /* 0x0000000000007941 */ /* 0x000fea0003800000 */
.L_x_2938:
[----:B-----5:R1:W-:Y:S02]  /*a290*/  STG.E.128 desc[UR6][R174.64], R56 ;  /* 0x00000038ae007986 */ /* 0x0203e4000c101d06 */
.L_x_2937:
[----:B------:R-:W-:Y:S05]  /*a2a0*/  BSYNC B1 ;  /* 0x0000000000017941 */ /* 0x000fea0003800000 */
.L_x_2936:
        /* <DEDUP_REMOVED lines=97> */
.L_x_2941:
[----:B------:R-:W-:Y:S05]  /*a8c0*/  BSYNC B0 ;  /* 0x0000000000007941 */ /* 0x000fea0003800000 */
.L_x_2940:
[----:B-----5:R1:W-:Y:S02]  /*a8d0*/  STG.E.128 desc[UR6][R172.64], R56 ;  /* 0x00000038ac007986 */ /* 0x0203e4000c101d06 */
.L_x_2931:
[----:B------:R-:W-:Y:S05]  /*a8e0*/  BSYNC B2 ;  /* 0x0000000000027941 */ /* 0x000fea0003800000 */
.L_x_2930:
        /* <DEDUP_REMOVED lines=8> */
.L_x_2867:
        /* <DEDUP_REMOVED lines=18> */
.L_x_2943:
[----:B------:R-:W-:Y:S05]  /*aa90*/  BSYNC B0 ;  /* 0x0000000000007941 */ /* 0x000fea0003800000 */
.L_x_2942:
        /* <DEDUP_REMOVED lines=24> */
.L_x_2945:
[----:B------:R-:W-:Y:S05]  /*ac20*/  BSYNC B0 ;  /* 0x0000000000007941 */ /* 0x000fea0003800000 */
.L_x_2944:
        /* <DEDUP_REMOVED lines=24> */
.L_x_2947:
[----:B------:R-:W-:Y:S05]  /*adb0*/  BSYNC B0 ;  /* 0x0000000000007941 */ /* 0x000fea0003800000 */
.L_x_2946:
        /* <DEDUP_REMOVED lines=28> */
.L_x_2948:
[----:B------:R-:W-:Y:S05]  /*af80*/  BSYNC B0 ;  /* 0x0000000000007941 */ /* 0x000fea0003800000 */
.L_x_2893:
        /* <DEDUP_REMOVED lines=81> */
.L_x_2949:
        /* <DEDUP_REMOVED lines=8> */
.L_x_2950:
[----:B------:R-:W-:Y:S04]  /*b520*/  IADD3 R11, R11, -0x1, RZ ;  /* 0xffffffff0b0b7810 */ /* 0x000fe80007ffe0ff */
[----:B------:R-:W-:Y:S11]  /*b530*/  ISETP.GT.AND P0, PT, R11, R68, PT ;  /* 0x000000440b00720c */ /* 0x000ff60003f04270 */
[----:B------:R-:W-:Y:S02]  /*b540*/  @!UPT UIADD3 URZ, URZ, URZ, URZ ;  /* 0x0000003f3f3ff290 */ /* 0x000fe4000fffe03f */
[----:B------:R-:W-:Y:S05]  /*b550*/  @P0 BRA `(.L_x_2951) ;  /* 0xffffff7400440947 */ /* 0x000fea000383ffff */
.L_x_2858:
        /* <DEDUP_REMOVED lines=106> */
.L_x_2960:
[----:B------:R-:W-:Y:S05]  /*bc00*/  BSYNC B0 ;  /* 0x0000000000007941 */ /* 0x000fea0003800000 */
.L_x_2959:
[----:B-----5:R3:W-:Y:S02]  /*bc10*/  STS.128 [R212], R16 ;  /* 0x00000010d4007388 */ /* 0x0207e40000000c00 */
.L_x_2958:
[----:B------:R-:W-:Y:S05]  /*bc20*/  BSYNC B1 ;  /* 0x0000000000017941 */ /* 0x000fea0003800000 */
.L_x_2957:
        /* <DEDUP_REMOVED lines=46> */
.L_x_2964:
[----:B------:R-:W-:Y:S05]  /*bf10*/  BSYNC B0 ;  /* 0x0000000000007941 */ /* 0x000fea0003800000 */
.L_x_2963:
[----:B-----5:R1:W-:Y:S02]  /*bf20*/  STS.128 [R212+0x2000], R16 ;  /* 0x00200010d4007388 */ /* 0x0203e40000000c00 */
.L_x_2962:
[----:B------:R-:W-:Y:S05]  /*bf30*/  BSYNC B1 ;  /* 0x0000000000017941 */ /* 0x000fea0003800000 */
.L_x_2961:
        /* <DEDUP_REMOVED lines=45> */
.L_x_2966:
[----:B------:R-:W-:Y:S05]  /*c210*/  BSYNC B0 ;  /* 0x0000000000007941 */ /* 0x000fea0003800000 */
.L_x_2965:
[----:B-----5:R3:W-:Y:S02]  /*c220*/  STS.128 [R212+0x4000], R16 ;  /* 0x00400010d4007388 */ /* 0x0207e40000000c00 */
.L_x_2956:
[----:B------:R-:W-:Y:S05]  /*c230*/  BSYNC B2 ;  /* 0x0000000000027941 */ /* 0x000fea0003800000 */
.L_x_2955:
        /* <DEDUP_REMOVED lines=63> */
.L_x_2972:
[----:B------:R-:W-:Y:S05]  /*c630*/  BSYNC B0 ;  /* 0x0000000000007941 */ /* 0x000fea0003800000 */
.L_x_2971:
[----:B-----5:R3:W-:Y:S02]  /*c640*/  STS.128 [R212+0x800], R16 ;  /* 0x00080010d4007388 */ /* 0x0207e40000000c00 */
.L_x_2970:
[----:B------:R-:W-:Y:S05]  /*c650*/  BSYNC B1 ;  /* 0x0000000000017941 */ /* 0x000fea0003800000 */
.L_x_2969:
        /* <DEDUP_REMOVED lines=46> */
.L_x_2976:
[----:B------:R-:W-:Y:S05]  /*c940*/  BSYNC B0 ;  /* 0x0000000000007941 */ /* 0x000fea0003800000 */
.L_x_2975:
[----:B-----5:R1:W-:Y:S02]  /*c950*/  STS.128 [R212+0x2800], R16 ;  /* 0x00280010d4007388 */ /* 0x0203e40000000c00 */
.L_x_2974:
[----:B------:R-:W-:Y:S05]  /*c960*/  BSYNC B1 ;  /* 0x0000000000017941 */ /* 0x000fea0003800000 */
.L_x_2973:
        /* <DEDUP_REMOVED lines=44> */
.L_x_2978:
[----:B------:R-:W-:Y:S05]  /*cc30*/  BSYNC B0 ;  /* 0x0000000000007941 */ /* 0x000fea0003800000 */
.L_x_2977:
[----:B-----5:R2:W-:Y:S02]  /*cc40*/  STS.128 [R212+0x4800], R32 ;  /* 0x00480020d4007388 */ /* 0x0205e40000000c00 */
.L_x_2968:
[----:B------:R-:W-:Y:S05]  /*cc50*/  BSYNC B2 ;  /* 0x0000000000027941 */ /* 0x000fea0003800000 */
.L_x_2967:
        /* <DEDUP_REMOVED lines=64> */
.L_x_2984:
[----:B------:R-:W-:Y:S05]  /*d060*/  BSYNC B0 ;  /* 0x0000000000007941 */ /* 0x000fea0003800000 */
.L_x_2983:
[----:B-----5:R3:W-:Y:S02]  /*d070*/  STS.128 [R212+0x1000], R16 ;  /* 0x00100010d4007388 */ /* 0x0207e40000000c00 */
.L_x_2982:
[----:B------:R-:W-:Y:S05]  /*d080*/  BSYNC B1 ;  /* 0x0000000000017941 */ /* 0x000fea0003800000 */
.L_x_2981:
        /* <DEDUP_REMOVED lines=46> */
.L_x_2988:
[----:B------:R-:W-:Y:S05]  /*d370*/  BSYNC B0 ;  /* 0x0000000000007941 */ /* 0x000fea0003800000 */
.L_x_2987:
[----:B-----5:R3:W-:Y:S02]  /*d380*/  STS.128 [R212+0x3000], R16 ;  /* 0x00300010d4007388 */ /* 0x0207e40000000c00 */
.L_x_2986:
[----:B------:R-:W-:Y:S05]  /*d390*/  BSYNC B1 ;  /* 0x0000000000017941 */ /* 0x000fea0003800000 */
.L_x_2985:
        /* <DEDUP_REMOVED lines=47> */
.L_x_2990:
[----:B------:R-:W-:Y:S05]  /*d690*/  BSYNC B0 ;  /* 0x0000000000007941 */ /* 0x000fea0003800000 */
.L_x_2989:
[----:B-----5:R3:W-:Y:S02]  /*d6a0*/  STS.128 [R212+0x5000], R16 ;  /* 0x00500010d4007388 */ /* 0x0207e40000000c00 */
.L_x_2980:
[----:B------:R-:W-:Y:S05]  /*d6b0*/  BSYNC B2 ;  /* 0x0000000000027941 */ /* 0x000fea0003800000 */
.L_x_2979:
        /* <DEDUP_REMOVED lines=65> */
.L_x_2995:
[----:B------:R-:W-:Y:S05]  /*dad0*/  BSYNC B0 ;  /* 0x0000000000007941 */ /* 0x000fea0003800000 */
.L_x_2994:
[----:B-----5:R3:W-:Y:S02]  /*dae0*/  STS.128 [R212+0x1800], R16 ;  /* 0x00180010d4007388 */ /* 0x0207e40000000c00 */
.L_x_2993:
[----:B------:R-:W-:Y:S05]  /*daf0*/  BSYNC B1 ;  /* 0x0000000000017941 */ /* 0x000fea0003800000 */
.L_x_2992:
        /* <DEDUP_REMOVED lines=47> */
.L_x_2999:
[----:B------:R-:W-:Y:S05]  /*ddf0*/  BSYNC B0 ;  /* 0x0000000000007941 */ /* 0x000fea0003800000 */
.L_x_2998:
[----:B-----5:R1:W-:Y:S02]  /*de00*/  STS.128 [R212+0x3800], R12 ;  /* 0x0038000cd4007388 */ /* 0x0203e40000000c00 */
.L_x_2997:
[----:B------:R-:W-:Y:S05]  /*de10*/  BSYNC B1 ;  /* 0x0000000000017941 */ /* 0x000fea0003800000 */
.L_x_2996:
        /* <DEDUP_REMOVED lines=47> */
.L_x_3001:
[----:B------:R-:W-:Y:S05]  /*e110*/  BSYNC B0 ;  /* 0x0000000000007941 */ /* 0x000fea0003800000 */
.L_x_3000:
[----:B-----5:R1:W-:Y:S01]  /*e120*/  STS.128 [R212+0x5800], R12 ;  /* 0x0058000cd4007388 */ /* 0x0203e20000000c00 */
[----:B------:R-:W-:Y:S05]  /*e130*/  BRA `(.L_x_2991) ;  /* 0x00000050002c7947 */ /* 0x000fea0003800000 */
.L_x_2954:
        /* <DEDUP_REMOVED lines=93> */
.L_x_3007:
[----:B------:R-:W-:Y:S05]  /*e710*/  BSYNC B0 ;  /* 0x0000000000007941 */ /* 0x000fea0003800000 */
.L_x_3006:
[----:B-----5:R3:W-:Y:S02]  /*e720*/  STS.128 [R212], R28 ;  /* 0x0000001cd4007388 */ /* 0x0207e40000000c00 */
.L_x_3005:
[----:B------:R-:W-:Y:S05]  /*e730*/  BSYNC B1 ;  /* 0x0000000000017941 */ /* 0x000fea0003800000 */
.L_x_3004:
        /* <DEDUP_REMOVED lines=89> */
.L_x_3011:
[----:B------:R-:W-:Y:S05]  /*ecd0*/  BSYNC B0 ;  /* 0x0000000000007941 */ /* 0x000fea0003800000 */
.L_x_3010:
[----:B-----5:R1:W-:Y:S02]  /*ece0*/  STS.128 [R212+0x2000], R28 ;  /* 0x0020001cd4007388 */ /* 0x0203e40000000c00 */
.L_x_3009:
[----:B------:R-:W-:Y:S05]  /*ecf0*/  BSYNC B1 ;  /* 0x0000000000017941 */ /* 0x000fea0003800000 */
.L_x_3008:
        /* <DEDUP_REMOVED lines=88> */
.L_x_3013:
[----:B------:R-:W-:Y:S05]  /*f280*/  BSYNC B0 ;  /* 0x0000000000007941 */ /* 0x000fea0003800000 */
.L_x_3012:
[----:B-----5:R3:W-:Y:S02]  /*f290*/  STS.128 [R212+0x4000], R28 ;  /* 0x0040001cd4007388 */ /* 0x0207e40000000c00 */
.L_x_3003:
[----:B------:R-:W-:Y:S05]  /*f2a0*/  BSYNC B2 ;  /* 0x0000000000027941 */ /* 0x000fea0003800000 */
.L_x_3002:
        /* <DEDUP_REMOVED lines=98> */
.L_x_3019:
[----:B------:R-:W-:Y:S05]  /*f8d0*/  BSYNC B0 ;  /* 0x0000000000007941 */ /* 0x000fea0003800000 */
.L_x_3018:
[----:B-----5:R3:W-:Y:S02]  /*f8e0*/  STS.128 [R212+0x800], R28 ;  /* 0x0008001cd4007388 */ /* 0x0207e40000000c00 */
.L_x_3017:
[----:B------:R-:W-:Y:S05]  /*f8f0*/  BSYNC B1 ;  /* 0x0000000000017941 */ /* 0x000fea0003800000 */
.L_x_3016:
        /* <DEDUP_REMOVED lines=92> */
.L_x_3023:
[----:B------:R-:W-:Y:S05]  /*fec0*/  BSYNC B0 ;  /* 0x0000000000007941 */ /* 0x000fea0003800000 */
.L_x_3022:
[----:B-----5:R1:W-:Y:S02]  /*fed0*/  STS.128 [R212+0x2800], R28 ;  /* 0x0028001cd4007388 */ /* 0x0203e40000000c00 */
.L_x_3021:
[----:B------:R-:W-:Y:S05]  /*fee0*/  BSYNC B1 ;  /* 0x0000000000017941 */ /* 0x000fea0003800000 */
.L_x_3020:
        /* <DEDUP_REMOVED lines=91> */
.L_x_3025:
[----:B------:R-:W-:Y:S05]  /*104a0*/  BSYNC B0 ;  /* 0x0000000000007941 */ /* 0x000fea0003800000 */
.L_x_3024:
[----:B-----5:R1:W-:Y:S02]  /*104b0*/  STS.128 [R212+0x4800], R24 ;  /* 0x00480018d4007388 */ /* 0x0203e40000000c00 */
.L_x_3015:
[----:B------:R-:W-:Y:S05]  /*104c0*/  BSYNC B2 ;  /* 0x0000000000027941 */ /* 0x000fea0003800000 */
.L_x_3014:
        /* <DEDUP_REMOVED lines=99> */
.L_x_3031:
[----:B------:R-:W-:Y:S05]  /*10b00*/  BSYNC B0 ;  /* 0x0000000000007941 */ /* 0x000fea0003800000 */
.L_x_3030:
[----:B-----5:R3:W-:Y:S02]  /*10b10*/  STS.128 [R212+0x1000], R32 ;  /* 0x00100020d4007388 */ /* 0x0207e40000000c00 */
.L_x_3029:
[----:B------:R-:W-:Y:S05]  /*10b20*/  BSYNC B1 ;  /* 0x0000000000017941 */ /* 0x000fea0003800000 */
.L_x_3028:
        /* <DEDUP_REMOVED lines=92> */
.L_x_3035:
[----:B------:R-:W-:Y:S05]  /*110f0*/  BSYNC B0 ;  /* 0x0000000000007941 */ /* 0x000fea0003800000 */
.L_x_3034:
[----:B-----5:R3:W-:Y:S02]  /*11100*/  STS.128 [R212+0x3000], R32 ;  /* 0x00300020d4007388 */ /* 0x0207e40000000c00 */
.L_x_3033:
[----:B------:R-:W-:Y:S05]  /*11110*/  BSYNC B1 ;  /* 0x0000000000017941 */ /* 0x000fea0003800000 */
.L_x_3032:
        /* <DEDUP_REMOVED lines=91> */
.L_x_3037:
[----:B------:R-:W-:Y:S05]  /*116d0*/  BSYNC B0 ;  /* 0x0000000000007941 */ /* 0x000fea0003800000 */
.L_x_3036:
[----:B-----5:R1:W-:Y:S02]  /*116e0*/  STS.128 [R212+0x5000], R28 ;  /* 0x0050001cd4007388 */ /* 0x0203e40000000c00 */
.L_x_3027:
[----:B------:R-:W-:Y:S05]  /*116f0*/  BSYNC B2 ;  /* 0x0000000000027941 */ /* 0x000fea0003800000 */
.L_x_3026:
        /* <DEDUP_REMOVED lines=98> */
.L_x_3041:
[----:B------:R-:W-:Y:S05]  /*11d20*/  BSYNC B0 ;  /* 0x0000000000007941 */ /* 0x000fea0003800000 */
.L_x_3040:
[----:B-----5:R1:W-:Y:S02]  /*11d30*/  STS.128 [R212+0x1800], R16 ;  /* 0x00180010d4007388 */ /* 0x0203e40000000c00 */
.L_x_3039:
[----:B------:R-:W-:Y:S05]  /*11d40*/  BSYNC B1 ;  /* 0x0000000000017941 */ /* 0x000fea0003800000 */
.L_x_3038:
        /* <DEDUP_REMOVED lines=93> */
.L_x_3045:
[----:B------:R-:W-:Y:S05]  /*12320*/  BSYNC B0 ;  /* 0x0000000000007941 */ /* 0x000fea0003800000 */
.L_x_3044:
[----:B-----5:R1:W-:Y:S02]  /*12330*/  STS.128 [R212+0x3800], R16 ;  /* 0x00380010d4007388 */ /* 0x0203e40000000c00 */
.L_x_3043:
[----:B------:R-:W-:Y:S05]  /*12340*/  BSYNC B1 ;  /* 0x0000000000017941 */ /* 0x000fea0003800000 */
.L_x_3042:
        /* <DEDUP_REMOVED lines=96> */
.L_x_3047:
[----:B------:R-:W-:Y:S05]  /*12950*/  BSYNC B0 ;  /* 0x0000000000007941 */ /* 0x000fea0003800000 */
.L_x_3046:
[----:B-----5:R3:W-:Y:S01]  /*12960*/  STS.128 [R212+0x5800], R12 ;  /* 0x0058000cd4007388 */ /* 0x0207e20000000c00 */
[----:B------:R-:W-:Y:S05]  /*12970*/  BRA `(.L_x_2991) ;  /* 0x00000008001c7947 */ /* 0x000fea0003800000 */
.L_x_2953:
        /* <DEDUP_REMOVED lines=36> */
.L_x_3049:
[----:B------:R-:W-:Y:S05]  /*12bc0*/  BSYNC B0 ;  /* 0x0000000000007941 */ /* 0x000fea0003800000 */
.L_x_3048:
        /* <DEDUP_REMOVED lines=32> */
.L_x_3051:
[----:B------:R-:W-:Y:S05]  /*12dd0*/  BSYNC B0 ;  /* 0x0000000000007941 */ /* 0x000fea0003800000 */
.L_x_3050:
        /* <DEDUP_REMOVED lines=31> */
.L_x_3053:
[----:B------:R-:W-:Y:S05]  /*12fd0*/  BSYNC B0 ;  /* 0x0000000000007941 */ /* 0x000fea0003800000 */
.L_x_3052:
        /* <DEDUP_REMOVED lines=33> */
.L_x_2991:
[----:B------:R-:W-:Y:S05]  /*131f0*/  BSYNC B3 ;  /* 0x0000000000037941 */ /* 0x000fea0003800000 */
.L_x_2952:
[----:B------:R-:W-:Y:S01]  /*13200*/  VIADD R213, R135, 0xffffffff ;  /* 0xffffffff87d57836 */ /* 0x000fe20000000000 */
[----:B------:R-:W-:Y:S01]  /*13210*/  ULDC.64 UR10, c[0x0][0x218] ;  /* 0x00008600000a7ab9 */ /* 0x000fe20000000a00 */
[----:B------:R-:W-:Y:S01]  /*13220*/  LOP3.LUT R215, R148, 0xffff, RZ, 0xc0, !PT ;  /* 0x0000ffff94d77812 */ /* 0x000fe200078ec0ff */
[----:B------:R-:W-:Y:S01]  /*13230*/  BSSY B0, `(.L_x_3054) ;  /* 0x0000020000007945 */ /* 0x000fe20003800000 */
[----:B------:R-:W-:Y:S01]  /*13240*/  IMAD.SHL.U32 R44, R213, 0x40, RZ ;  /* 0x00000040d52c7824 */ /* 0x000fe200078e00ff */
[C---:B------:R-:W-:Y:S02]  /*13250*/  LEA R214, P0, R152.reuse, UR10, 0x1 ;  /* 0x0000000a98d67c11 */ /* 0x040fe4000f8008ff */
        /* <DEDUP_REMOVED lines=8> */
[--C-:B------:R-:W-:Y:S02]  /*132e0*/  @P1 IMAD.MOV.U32 R216, RZ, RZ, R214.reuse ;  /* 0x000000ffffd81224 */ /* 0x100fe400078e00d6 */
[----:B-12---:R-:W-:Y:S02]  /*132f0*/  @!P0 IMAD.MOV.U32 R2, RZ, RZ, R214 ;  /* 0x000000ffff028224 */ /* 0x006fe400078e00d6 */
        /* <DEDUP_REMOVED lines=12> */
[----:B-1----:R-:W-:-:S05]  /*133c0*/  MOV R216, R214 ;  /* 0x000000d600d87202 */ /* 0x002fca0000000f00 */
[----:B------:R-:W-:Y:S01]  /*133d0*/  @!PT LDS RZ, [RZ] ;  /* 0x00000000fffff984 */ /* 0x000fe20000000800 */
[----:B------:R-:W-:Y:S01]  /*133e0*/  @!PT LDS RZ, [RZ] ;  /* 0x00000000fffff984 */ /* 0x000fe20000000800 */
[----:B------:R-:W-:Y:S01]  /*133f0*/  @!PT LDS RZ, [RZ] ;  /* 0x00000000fffff984 */ /* 0x000fe20000000800 */
[----:B------:R3:W-:Y:S01]  /*13400*/  LDGSTS.E.BYPASS.LTC128B.128 [R212+0xa000], desc[UR6][R216.64+0x100] ;  /* 0x0a000100d8d47fae */ /* 0x0007e2000b901d46 */
[----:B------:R-:W-:Y:S05]  /*13410*/  BRA `(.L_x_3055) ;  /* 0x0000000000047947 */ /* 0x000fea0003800000 */
.L_x_3056:
[----:B------:R4:W-:Y:S02]  /*13420*/  STS.128 [R212+0xa000], RZ ;  /* 0x00a000ffd4007388 */ /* 0x0009e40000000c00 */
.L_x_3055:
[----:B------:R-:W-:Y:S05]  /*13430*/  BSYNC B0 ;  /* 0x0000000000007941 */ /* 0x000fea0003800000 */
.L_x_3054:
[----:B------:R-:W-:Y:S01]  /*13440*/  ISETP.GE.AND P0, PT, R20, R7, PT ;  /* 0x000000071400720c */ /* 0x000fe20003f06270 */
[----:B------:R-:W-:-:S12]  /*13450*/  BSSY B0, `(.L_x_3057) ;  /* 0x000001f000007945 */ /* 0x000fd80003800000 */
[----:B------:R-:W-:Y:S05]  /*13460*/  @P0 BRA `(.L_x_3058) ;  /* 0x0000000000740947 */ /* 0x000fea0003800000 */
[C---:B------:R-:W-:Y:S02]  /*13470*/  LOP3.LUT R0, R108.reuse, 0x1, RZ, 0xc0, !PT ;  /* 0x000000016c007812 */ /* 0x040fe400078ec0ff */
[----:B------:R-:W-:Y:S02]  /*13480*/  LOP3.LUT P0, RZ, R108, 0x2, RZ, 0xc0, !PT ;  /* 0x000000026cff7812 */ /* 0x000fe4000780c0ff */
[----:B------:R-:W-:Y:S02]  /*13490*/  ISETP.NE.U32.AND P1, PT, R0, 0x1, PT ;  /* 0x000000010000780c */ /* 0x000fe40003f25070 */
[----:B-12---:R-:W-:-:S05]  /*134a0*/  IADD3 R3, P2, R207, R152, RZ ;  /* 0x00000098cf037210 */ /* 0x006fca0007f5e0ff */
[----:B------:R-:W-:-:S04]  /*134b0*/  IMAD.X R0, R206, 0x1, R151, P2 ;  /* 0x00000001ce007824 */ /* 0x000fc800010e0697 */
[----:B------:R-:W-:Y:S02]  /*134c0*/  @P0 LEA R4, P2, R3, UR10, 0x1 ;  /* 0x0000000a03040c11 */ /* 0x000fe4000f8408ff */
[----:B------:R-:W-:Y:S02]  /*134d0*/  @!P1 LEA R8, P4, R207, R214, 0x1 ;  /* 0x000000d6cf089211 */ /* 0x000fe400078808ff */
        /* <DEDUP_REMOVED lines=21> */
.L_x_3059:
[----:B------:R2:W-:Y:S02]  /*13630*/  STS.128 [R212+0xa800], RZ ;  /* 0x00a800ffd4007388 */ /* 0x0005e40000000c00 */
.L_x_3058:
[----:B------:R-:W-:Y:S05]  /*13640*/  BSYNC B0 ;  /* 0x0000000000007941 */ /* 0x000fea0003800000 */
.L_x_3057:
[----:B------:R-:W-:Y:S01]  /*13650*/  ISETP.GE.AND P0, PT, R24, R7, PT ;  /* 0x000000071800720c */ /* 0x000fe20003f06270 */
[----:B------:R-:W-:-:S12]  /*13660*/  BSSY B0, `(.L_x_3060) ;  /* 0x0000022000007945 */ /* 0x000fd80003800000 */
[----:B------:R-:W-:Y:S05]  /*13670*/  @P0 BRA `(.L_x_3061) ;  /* 0x0000000000800947 */ /* 0x000fea0003800000 */
[----:B-12---:R-:W1:Y:S01]  /*13680*/  LDC.64 R2, c[0x0][0x248] ;  /* 0x00009200ff027b82 */ /* 0x006e620000000a00 */
        /* <DEDUP_REMOVED lines=30> */
.L_x_3062:
[----:B------:R2:W-:Y:S02]  /*13870*/  STS.128 [R212+0xb000], RZ ;  /* 0x00b000ffd4007388 */ /* 0x0005e40000000c00 */
.L_x_3061:
[----:B------:R-:W-:Y:S05]  /*13880*/  BSYNC B0 ;  /* 0x0000000000007941 */ /* 0x000fea0003800000 */
.L_x_3060:
[----:B-1----:R-:W1:Y:S01]  /*13890*/  LDC.64 R4, c[0x0][0x3c8] ;  /* 0x0000f200ff047b82 */ /* 0x002e620000000a00 */
[----:B------:R-:W-:Y:S01]  /*138a0*/  ISETP.GE.AND P0, PT, R26, R7, PT ;  /* 0x000000071a00720c */ /* 0x000fe20003f06270 */
[----:B------:R-:W-:-:S12]  /*138b0*/  BSSY B0, `(.L_x_3063) ;  /* 0x0000022000007945 */ /* 0x000fd80003800000 */
[----:B------:R-:W-:Y:S05]  /*138c0*/  @P0 BRA `(.L_x_3064) ;  /* 0x0000000000800947 */ /* 0x000fea0003800000 */
[----:B--2---:R-:W2:Y:S01]  /*138d0*/  LDC.64 R2, c[0x0][0x248] ;  /* 0x00009200ff027b82 */ /* 0x004ea20000000a00 */
[C---:B------:R-:W-:Y:S01]  /*138e0*/  LOP3.LUT R0, R108.reuse, 0x1, RZ, 0xc0, !PT ;  /* 0x000000016c007812 */ /* 0x040fe200078ec0ff */
[----:B------:R-:W-:Y:S01]  /*138f0*/  IMAD.MOV.U32 R150, RZ, RZ, R152 ;  /* 0x000000ffff967224 */ /* 0x000fe200078e0098 */
[----:B------:R-:W-:Y:S02]  /*13900*/  LOP3.LUT P2, RZ, R108, 0x2, RZ, 0xc0, !PT ;  /* 0x000000026cff7812 */ /* 0x000fe4000784c0ff */
[----:B------:R-:W-:Y:S02]  /*13910*/  ISETP.NE.U32.AND P4, PT, R0, 0x1, PT ;  /* 0x000000010000780c */ /* 0x000fe40003f85070 */
[----:B------:R-:W-:-:S11]  /*13920*/  LOP3.LUT P1, RZ, R108, 0x4, RZ, 0xc0, !PT ;  /* 0x000000046cff7812 */ /* 0x000fd6000782c0ff */
[----:B---3--:R-:W-:Y:S02]  /*13930*/  @!P4 IMAD.MOV.U32 R216, RZ, RZ, R214 ;  /* 0x000000ffffd8c224 */ /* 0x008fe400078e00d6 */
[----:B--2---:R-:W-:-:S04]  /*13940*/  IMAD.WIDE.U32 R8, R2, 0x30, R150 ;  /* 0x0000003002087825 */ /* 0x004fc800078e0096 */
[----:B------:R-:W-:Y:S01]  /*13950*/  IMAD R0, R3, 0x30, RZ ;  /* 0x0000003003007824 */ /* 0x000fe200078e02ff */
[----:B------:R-:W-:Y:S01]  /*13960*/  @P2 LEA R14, P5, R8, UR10, 0x1 ;  /* 0x0000000a080e2c11 */ /* 0x000fe2000f8a08ff */
[----:B------:R-:W-:Y:S01]  /*13970*/  @!P4 IMAD.WIDE.U32 R10, R2, 0x60, R216 ;  /* 0x00000060020ac825 */ /* 0x000fe200078e00d8 */
[----:B------:R-:W-:-:S03]  /*13980*/  @P1 LEA R12, P0, R8, UR10, 0x1 ;  /* 0x0000000a080c1c11 */ /* 0x000fc6000f8008ff */
[----:B------:R-:W-:Y:S02]  /*13990*/  @!P4 IMAD R3, R3, 0x60, RZ ;  /* 0x000000600303c824 */ /* 0x000fe400078e02ff */
[----:B------:R-:W-:Y:S02]  /*139a0*/  IMAD.IADD R0, R9, 0x1, R0 ;  /* 0x0000000109007824 */ /* 0x000fe400078e0200 */
[----:B------:R-:W-:-:S03]  /*139b0*/  @!P4 IMAD.IADD R11, R3, 0x1, R11 ;  /* 0x00000001030bc824 */ /* 0x000fc600078e020b */
        /* <DEDUP_REMOVED lines=17> */
.L_x_3064:
[----:B------:R-:W-:Y:S05]  /*13ad0*/  BSYNC B0 ;  /* 0x0000000000007941 */ /* 0x000fea0003800000 */
.L_x_3063:
        /* <DEDUP_REMOVED lines=8> */
[----:B------:R-:W-:Y:S02]  /*13b60*/  ULDC.64 UR8, c[0x0][0x220] ;  /* 0x0000880000087ab9 */ /* 0x000fe40000000a00 */
[----:B------:R-:W-:-:S05]  /*13b70*/  IMAD.IADD R0, R157, 0x1, R0 ;  /* 0x000000019d007824 */ /* 0x000fca00078e0200 */
[----:B------:R-:W-:-:S06]  /*13b80*/  LEA.HI.X R5, R156, R5, R0, 0x2, P0 ;  /* 0x000000059c057211 */ /* 0x000fcc00000f1400 */
[----:B------:R-:W5:Y:S01]  /*13b90*/  LDG.E R5, desc[UR6][R4.64] ;  /* 0x0000000604057981 */ /* 0x000f62000c1e1900 */
[----:B------:R-:W5:Y:S01]  /*13ba0*/  MUFU.RCP R0, UR5 ;  /* 0x0000000500007d08 */ /* 0x000f620008001000 */
[----:B------:R-:W-:-:S04]  /*13bb0*/  DEPBAR.LE SB0, 0x0 ;  /* 0x000080000000791a */ /* 0x000fc80000000000 */
[----:B------:R-:W-:Y:S01]  /*13bc0*/  BAR.SYNC.DEFER_BLOCKING 0x0 ;  /* 0x0000000000007b1d */ /* 0x000fe20000010000 */
[----:B--2---:R-:W-:Y:S01]  /*13bd0*/  SHF.R.S32.HI R2, RZ, 0x1f, R149 ;  /* 0x0000001fff027819 */ /* 0x004fe20000011495 */
[----:B------:R-:W-:Y:S01]  /*13be0*/  IMAD.SHL.U32 R109, R127, 0x2, RZ ;  /* 0x000000027f6d7824 */ /* 0x000fe200078e00ff */
[----:B------:R-:W-:Y:S02]  /*13bf0*/  LEA R164, P0, R136, UR8, 0x1 ;  /* 0x0000000888a47c11 */ /* 0x000fe4000f8008ff */
[----:B------:R-:W-:Y:S01]  /*13c00*/  LEA.HI R3, R2, R149, RZ, 0x2 ;  /* 0x0000009502037211 */ /* 0x000fe200078f10ff */
[----:B------:R-:W-:Y:S01]  /*13c10*/  BSSY B0, `(.L_x_3065) ;  /* 0x000001f000007945 */ /* 0x000fe20003800000 */
[----:B------:R-:W-:Y:S02]  /*13c20*/  LEA.HI.X R165, R136, UR9, R134, 0x1, P0 ;  /* 0x0000000988a57c11 */ /* 0x000fe400080f0c86 */
[----:B------:R-:W-:Y:S02]  /*13c30*/  LOP3.LUT R109, R109, 0x6, RZ, 0xc0, !PT ;  /* 0x000000066d6d7812 */ /* 0x000fe400078ec0ff */
[----:B------:R-:W-:Y:S01]  /*13c40*/  SHF.R.S32.HI R3, RZ, 0x2, R3 ;  /* 0x00000002ff037819 */ /* 0x000fe20000011403 */
[----:B------:R1:W-:Y:S04]  /*13c50*/  @P1 STS.128 [R212+0xc000], RZ ;  /* 0x00c000ffd4001388 */ /* 0x0003e80000000c00 */
[----:B------:R1:W-:Y:S04]  /*13c60*/  @P1 STS.128 [R212+0xe000], RZ ;  /* 0x00e000ffd4001388 */ /* 0x0003e80000000c00 */
[----:B------:R1:W-:Y:S01]  /*13c70*/  @P1 STS.128 [R212+0x10000], RZ ;  /* 0x010000ffd4001388 */ /* 0x0003e20000000c00 */
[----:B-----5:R-:W-:Y:S01]  /*13c80*/  FMUL.FTZ R0, R5, R0 ;  /* 0x0000000005007220 */ /* 0x020fe20000410000 */
[----:B-1----:R-:W-:Y:S06]  /*13c90*/  @P1 BRA `(.L_x_3066) ;  /* 0x0000000000581947 */ /* 0x002fec0003800000 */
        /* <DEDUP_REMOVED lines=21> */
.L_x_3067:
[----:B------:R2:W-:Y:S02]  /*13df0*/  STS.128 [R212+0x10000], RZ ;  /* 0x010000ffd4007388 */ /* 0x0005e40000000c00 */
.L_x_3066:
[----:B------:R-:W-:Y:S05]  /*13e00*/  BSYNC B0 ;  /* 0x0000000000007941 */ /* 0x000fea0003800000 */
.L_x_3065:
        /* <DEDUP_REMOVED lines=32> */
.L_x_3070:
[----:B------:R1:W-:Y:S02]  /*14010*/  STS.128 [R212+0x10800], RZ ;  /* 0x010800ffd4007388 */ /* 0x0003e40000000c00 */
.L_x_3069:
[----:B------:R-:W-:Y:S05]  /*14020*/  BSYNC B0 ;  /* 0x0000000000007941 */ /* 0x000fea0003800000 */
.L_x_3068:
        /* <DEDUP_REMOVED lines=35> */
.L_x_3073:
[----:B------:R1:W-:Y:S02]  /*14260*/  STS.128 [R212+0x11000], RZ ;  /* 0x011000ffd4007388 */ /* 0x0003e40000000c00 */
.L_x_3072:
[----:B------:R-:W-:Y:S05]  /*14270*/  BSYNC B0 ;  /* 0x0000000000007941 */ /* 0x000fea0003800000 */
.L_x_3071:
        /* <DEDUP_REMOVED lines=38> */
.L_x_3076:
[----:B------:R1:W-:Y:S02]  /*144e0*/  STS.128 [R212+0x11800], RZ ;  /* 0x011800ffd4007388 */ /* 0x0003e40000000c00 */
.L_x_3075:
[----:B------:R-:W-:Y:S05]  /*144f0*/  BSYNC B0 ;  /* 0x0000000000007941 */ /* 0x000fea0003800000 */
.L_x_3074:
[C---:B------:R-:W-:Y:S01]  /*14500*/  IMAD.SHL.U32 R2, R62.reuse, 0x40, RZ ;  /* 0x000000403e027824 */ /* 0x040fe200078e00ff */
[----:B------:R-:W-:Y:S01]  /*14510*/  R2P PR, R62, 0x6 ;  /* 0x000000063e007804 */ /* 0x000fe20000000000 */
[----:B------:R-:W-:Y:S01]  /*14520*/  IMAD.SHL.U32 R154, R154, 0x8, RZ ;  /* 0x000000089a9a7824 */ /* 0x000fe200078e00ff */
[----:B------:R-:W-:Y:S01]  /*14530*/  ULDC.64 UR8, c[0x0][0x398] ;  /* 0x0000e60000087ab9 */ /* 0x000fe20000000a00 */
[----:B------:R-:W-:Y:S01]  /*14540*/  IMAD R199, R60, 0x400, R47 ;  /* 0x000004003cc77824 */ /* 0x000fe200078e022f */
[----:B-1----:R-:W-:Y:S01]  /*14550*/  LOP3.LUT R5, R2, 0x1c0, RZ, 0xc0, !PT ;  /* 0x000001c002057812 */ /* 0x002fe200078ec0ff */
[----:B------:R-:W-:Y:S01]  /*14560*/  IMAD R60, R60, 0x10, R61 ;  /* 0x000000103c3c7824 */ /* 0x000fe200078e023d */
[----:B------:R-:W-:Y:S01]  /*14570*/  IADD3 R109, R44, R109, RZ ;  /* 0x0000006d2c6d7210 */ /* 0x000fe20007ffe0ff */
[----:B------:R-:W0:Y:S01]  /*14580*/  LDGDEPBAR ;  /* 0x00000000000079af */ /* 0x000e220000000000 */
[----:B------:R-:W-:Y:S02]  /*14590*/  LOP3.LUT R154, R5, 0x8, R154, 0xf8, !PT ;  /* 0x00000008059a7812 */ /* 0x000fe400078ef89a */
[----:B------:R-:W-:-:S02]  /*145a0*/  SHF.R.U32.HI R5, RZ, 0x3, R5 ;  /* 0x00000003ff057819 */ /* 0x000fc40000011605 */
[----:B------:R-:W-:Y:S02]  /*145b0*/  LEA R199, R199, UR4, 0x1 ;  /* 0x00000004c7c77c11 */ /* 0x000fe4000f8e08ff */
[----:B------:R-:W-:Y:S02]  /*145c0*/  LOP3.LUT R5, R154, R5, RZ, 0x3c, !PT ;  /* 0x000000059a057212 */ /* 0x000fe400078e3cff */
[----:B------:R-:W-:Y:S01]  /*145d0*/  IADD3 R3, R60, 0x1, R3 ;  /* 0x000000013c037810 */ /* 0x000fe20007ffe003 */
[----:B------:R-:W-:Y:S01]  /*145e0*/  LDSM.16.M88.4 R24, [R199] ;  /* 0x00000000c718783b */ /* 0x000fe20000000200 */
[----:B------:R-:W-:Y:S02]  /*145f0*/  IMAD R218, R46, 0x2, R199 ;  /* 0x000000022eda7824 */ /* 0x000fe400078e02c7 */
[----:B------:R-:W-:Y:S01]  /*14600*/  IMAD R198, R64, 0x200, R5 ;  /* 0x0000020040c67824 */ /* 0x000fe200078e0205 */
[----:B------:R-:W-:Y:S01]  /*14610*/  IADD3 R3, R63, R3, -R208 ;  /* 0x000000033f037210 */ /* 0x000fe20007ffe8d0 */
[C---:B------:R-:W-:Y:S01]  /*14620*/  IMAD R62, R45.reuse, 0x2, R199 ;  /* 0x000000022d3e7824 */ /* 0x040fe200078e02c7 */
[----:B------:R-:W-:Y:S01]  /*14630*/  LDSM.16.M88.4 R20, [R218] ;  /* 0x00000000da14783b */ /* 0x000fe20000000200 */
[----:B---3--:R-:W-:Y:S01]  /*14640*/  IMAD R216, R45, 0x2, R218 ;  /* 0x000000022dd87824 */ /* 0x008fe200078e02da */
[----:B------:R-:W-:-:S02]  /*14650*/  LEA R198, R198, UR4, 0x1 ;  /* 0x00000004c6c67c11 */ /* 0x000fc4000f8e08ff */
[----:B------:R-:W-:Y:S02]  /*14660*/  LDSM.16.M88.4 R72, [R62] ;  /* 0x000000003e48783b */ /* 0x000fe40000000200 */
[C---:B------:R-:W-:Y:S01]  /*14670*/  IADD3 R197, R198.reuse, 0x6020, RZ ;  /* 0x00006020c6c57810 */ /* 0x040fe20007ffe0ff */
[----:B------:R-:W-:Y:S01]  /*14680*/  VIADD R2, R198, 0x6000 ;  /* 0x00006000c6027836 */ /* 0x000fe20000000000 */
[----:B------:R-:W1:Y:S03]  /*14690*/  LDSM.16.M88.4 R16, [R198+0x6000] ;  /* 0x00600000c610783b */ /* 0x000e660000000200 */
[----:B------:R-:W-:Y:S01]  /*146a0*/  @P1 VIADD R197, R2, 0xffffffe0 ;  /* 0xffffffe002c51836 */ /* 0x000fe20000000000 */
[----:B------:R-:W3:Y:S01]  /*146b0*/  LDSM.16.M88.4 R52, [R198+0x6800] ;  /* 0x00680000c634783b */ /* 0x000ee20000000200 */
[----:B------:R-:W-:Y:S02]  /*146c0*/  IMAD.MOV.U32 R2, RZ, RZ, 0x40 ;  /* 0x00000040ff027424 */ /* 0x000fe400078e00ff */
[C---:B------:R-:W-:Y:S01]  /*146d0*/  VIADD R191, R197.reuse, 0x800 ;  /* 0x00000800c5bf7836 */ /* 0x040fe20000000000 */
[----:B------:R-:W-:Y:S01]  /*146e0*/  LDSM.16.M88.4 R8, [R197] ;  /* 0x00000000c508783b */ /* 0x000fe20000000200 */
[C---:B------:R-:W-:Y:S01]  /*146f0*/  VIADD R190, R197.reuse, 0x1000 ;  /* 0x00001000c5be7836 */ /* 0x040fe20000000000 */
[----:B------:R-:W-:Y:S01]  /*14700*/  SEL R2, R2, 0xffffffc0, !P2 ;  /* 0xffffffc002027807 */ /* 0x000fe20005000000 */
[C---:B------:R-:W-:Y:S01]  /*14710*/  VIADD R189, R197.reuse, 0x1800 ;  /* 0x00001800c5bd7836 */ /* 0x040fe20000000000 */
[----:B------:R-:W5:Y:S01]  /*14720*/  LDSM.16.M88.4 R80, [R198+0x7000] ;  /* 0x00700000c650783b */ /* 0x000f620000000200 */
[C---:B------:R-:W-:Y:S01]  /*14730*/  VIADD R187, R197.reuse, 0x2000 ;  /* 0x00002000c5bb7836 */ /* 0x040fe20000000000 */
[----:B------:R-:W-:Y:S01]  /*14740*/  IADD3 R195, R198, R2, RZ ;  /* 0x00000002c6c37210 */ /* 0x000fe20007ffe0ff */
[----:B------:R-:W-:Y:S01]  /*14750*/  IMAD.IADD R188, R2, 0x1, R197 ;  /* 0x0000000102bc7824 */ /* 0x000fe200078e02c5 */
[----:B------:R-:W2:Y:S01]  /*14760*/  LDSM.16.M88.4 R32, [R198+0x7800] ;  /* 0x00780000c620783b */ /* 0x000ea20000000200 */
[C---:B------:R-:W-:Y:S01]  /*14770*/  IADD3 R186, R197.reuse, 0x2800, RZ ;  /* 0x00002800c5ba7810 */ /* 0x040fe20007ffe0ff */
[C---:B------:R-:W-:Y:S01]  /*14780*/  VIADD R185, R197.reuse, 0x3000 ;  /* 0x00003000c5b97836 */ /* 0x040fe20000000000 */
[C---:B------:R-:W-:Y:S01]  /*14790*/  IADD3 R182, R197.reuse, 0x4800, RZ ;  /* 0x00004800c5b67810 */ /* 0x040fe20007ffe0ff */
[----:B------:R-:W4:Y:S01]  /*147a0*/  LDSM.16.M88.4 R12, [R195+0x6000] ;  /* 0x00600000c30c783b */ /* 0x000f220000000200 */
[----:B------:R-:W-:-:S02]  /*147b0*/  VIADD R184, R197, 0x3800 ;  /* 0x00003800c5b87836 */ /* 0x000fc40000000000 */
[C---:B------:R-:W-:Y:S01]  /*147c0*/  VIADD R183, R197.reuse, 0x4000 ;  /* 0x00004000c5b77836 */ /* 0x040fe20000000000 */
[----:B------:R-:W4:Y:S01]  /*147d0*/  LDSM.16.M88.4 R68, [R197+0x800] ;  /* 0x00080000c544783b */ /* 0x000f220000000200 */
[C---:B------:R-:W-:Y:S02]  /*147e0*/  VIADD R181, R197.reuse, 0x5000 ;  /* 0x00005000c5b57836 */ /* 0x040fe40000000000 */
[----:B------:R-:W-:Y:S01]  /*147f0*/  VIADD R180, R197, 0x5800 ;  /* 0x00005800c5b47836 */ /* 0x000fe20000000000 */
[----:B------:R-:W4:Y:S04]  /*14800*/  LDSM.16.M88.4 R56, [R197+0x1000] ;  /* 0x00100000c538783b */ /* 0x000f280000000200 */
[----:B------:R-:W4:Y:S04]  /*14810*/  LDSM.16.M88.4 R40, [R197+0x1800] ;  /* 0x00180000c528783b */ /* 0x000f280000000200 */
[----:B------:R-:W-:Y:S01]  /*14820*/  LDSM.16.M88.4 R64, [R188] ;  /* 0x00000000bc40783b */ /* 0x000fe20000000200 */
[C---:B-1----:R-:W-:Y:S03]  /*14830*/  HMMA.16816.F32 R4, R24.reuse, R16, RZ ;  /* 0x000000101804723c */ /* 0x042fe600000018ff */
[----:B------:R-:W-:Y:S04]  /*14840*/  LDSM.16.M88.4 R84, [R195+0x6800] ;  /* 0x00680000c354783b */ /* 0x000fe80000000200 */
[----:B------:R-:W-:Y:S01]  /*14850*/  LDSM.16.M88.4 R36, [R195+0x7800] ;  /* 0x00780000c324783b */ /* 0x000fe20000000200 */
[C---:B------:R-:W-:Y:S03]  /*14860*/  HMMA.16816.F32 R16, R24.reuse, R18, RZ ;  /* 0x000000121810723c */ /* 0x040fe600000018ff */
[----:B------:R-:W-:Y:S03]  /*14870*/  LDSM.16.M88.4 R88, [R216+0x2000] ;  /* 0x00200000d858783b */ /* 0x000fe60000000200 */
[C---:B---3--:R-:W-:Y:S01]  /*14880*/  HMMA.16816.F32 R28, R24.reuse, R52, RZ ;  /* 0x00000034181c723c */ /* 0x048fe200000018ff */
[----:B------:R-:W-:Y:S04]  /*14890*/  LDSM.16.M88.4 R104, [R188+0x2800] ;  /* 0x00280000bc68783b */ /* 0x000fe80000000200 */
[----:B------:R-:W-:Y:S01]  /*148a0*/  LDSM.16.M88.4 R100, [R188+0x3000] ;  /* 0x00300000bc64783b */ /* 0x000fe20000000200 */
[----:B-----5:R-:W-:Y:S03]  /*148b0*/  HMMA.16816.F32 R48, R24, R80, RZ ;  /* 0x000000501830723c */ /* 0x020fe600000018ff */
[----:B------:R-:W-:Y:S03]  /*148c0*/  LDSM.16.M88.4 R92, [R195+0xa000] ;  /* 0x00a00000c35c783b */ /* 0x000fe60000000200 */
[----:B------:R-:W-:Y:S01]  /*148d0*/  HMMA.16816.F32 R4, R20, R8, R4 ;  /* 0x000000081404723c */ /* 0x000fe20000001804 */
[----:B------:R-:W-:Y:S05]  /*148e0*/  LDSM.16.M88.4 R96, [R198+0xa800] ;  /* 0x00a80000c660783b */ /* 0x000fea0000000200 */
[C---:B------:R-:W-:Y:S06]  /*148f0*/  HMMA.16816.F32 R52, R24.reuse, R54, RZ ;  /* 0x000000361834723c */ /* 0x040fec00000018ff */
[C---:B------:R-:W-:Y:S06]  /*14900*/  HMMA.16816.F32 R80, R24.reuse, R82, RZ ;  /* 0x000000521850723c */ /* 0x040fec00000018ff */
[C---:B--2---:R-:W-:Y:S06]  /*14910*/  HMMA.16816.F32 R76, R24.reuse, R32, RZ ;  /* 0x00000020184c723c */ /* 0x044fec00000018ff */
[----:B------:R-:W-:Y:S01]  /*14920*/  HMMA.16816.F32 R24, R24, R34, RZ ;  /* 0x000000221818723c */ /* 0x000fe200000018ff */
[----:B------:R-:W1:Y:S05]  /*14930*/  LDSM.16.M88.4 R32, [R216] ;  /* 0x00000000d820783b */ /* 0x000e6a0000000200 */
[----:B------:R-:W-:Y:S01]  /*14940*/  HMMA.16816.F32 R16, R20, R10, R16 ;  /* 0x0000000a1410723c */ /* 0x000fe20000001810 */
[----:B------:R-:W2:Y:S05]  /*14950*/  LDSM.16.M88.4 R8, [R195+0x7000] ;  /* 0x00700000c308783b */ /* 0x000eaa0000000200 */
[----:B----4-:R-:W-:Y:S06]  /*14960*/  HMMA.16816.F32 R4, R72, R12, R4 ;  /* 0x0000000c4804723c */ /* 0x010fec0000001804 */
        /* <DEDUP_REMOVED lines=8> */
[----:B------:R-:W-:Y:S04]  /*149f0*/  LDSM.16.M88.4 R40, [R188+0x800] ;  /* 0x00080000bc28783b */ /* 0x000fe80000000200 */
[----:B------:R-:W-:Y:S01]  /*14a00*/  LDSM.16.M88.4 R20, [R188+0x1000] ;  /* 0x00100000bc14783b */ /* 0x000fe20000000200 */
[----:B------:R-:W-:Y:S03]  /*14a10*/  HMMA.16816.F32 R16, R72, R14, R16 ;  /* 0x0000000e4810723c */ /* 0x000fe60000001810 */
[----:B------:R-:W3:Y:S03]  /*14a20*/  LDSM.16.M88.4 R12, [R199+0x2000] ;  /* 0x00200000c70c783b */ /* 0x000ee60000000200 */
[----:B-1----:R-:W-:Y:S06]  /*14a30*/  HMMA.16816.F32 R4, R32, R64, R4 ;  /* 0x000000402004723c */ /* 0x002fec0000001804 */
[C---:B------:R-:W-:Y:S06]  /*14a40*/  HMMA.16816.F32 R28, R72.reuse, R84, R28 ;  /* 0x00000054481c723c */ /* 0x040fec000000181c */
[C---:B------:R-:W-:Y:S01]  /*14a50*/  HMMA.16816.F32 R52, R72.reuse, R86, R52 ;  /* 0x000000564834723c */ /* 0x040fe20000001834 */
[----:B------:R-:W-:Y:S05]  /*14a60*/  LDSM.16.M88.4 R84, [R188+0x2000] ;  /* 0x00200000bc54783b */ /* 0x000fea0000000200 */
[C---:B--2---:R-:W-:Y:S06]  /*14a70*/  HMMA.16816.F32 R48, R72.reuse, R8, R48 ;  /* 0x000000084830723c */ /* 0x044fec0000001830 */
[C---:B------:R-:W-:Y:S01]  /*14a80*/  HMMA.16816.F32 R80, R72.reuse, R10, R80 ;  /* 0x0000000a4850723c */ /* 0x040fe20000001850 */
[----:B------:R-:W-:Y:S05]  /*14a90*/  LDSM.16.M88.4 R8, [R198+0x8800] ;  /* 0x00880000c608783b */ /* 0x000fea0000000200 */
[C---:B------:R-:W-:Y:S06]  /*14aa0*/  HMMA.16816.F32 R76, R72.reuse, R36, R76 ;  /* 0x00000024484c723c */ /* 0x040fec000000184c */
[----:B------:R-:W-:Y:S01]  /*14ab0*/  HMMA.16816.F32 R72, R72, R38, R24 ;  /* 0x000000264848723c */ /* 0x000fe20000001818 */
[----:B------:R-:W-:Y:S04]  /*14ac0*/  LDSM.16.M88.4 R24, [R218+0x2000] ;  /* 0x00200000da18783b */ /* 0x000fe80000000200 */
[----:B------:R-:W1:Y:S01]  /*14ad0*/  LDSM.16.M88.4 R36, [R197+0x2000] ;  /* 0x00200000c524783b */ /* 0x000e620000000200 */
[----:B------:R-:W-:Y:S03]  /*14ae0*/  HMMA.16816.F32 R16, R32, R66, R16 ;  /* 0x000000422010723c */ /* 0x000fe60000001810 */
[----:B------:R-:W-:Y:S03]  /*14af0*/  LDSM.16.M88.4 R64, [R198+0x9000] ;  /* 0x00900000c640783b */ /* 0x000fe60000000200 */
[----:B---3--:R-:W-:Y:S06]  /*14b00*/  HMMA.16816.F32 R4, R12, R68, R4 ;  /* 0x000000440c04723c */ /* 0x008fec0000001804 */
[C---:B------:R-:W-:Y:S06]  /*14b10*/  HMMA.16816.F32 R28, R32.reuse, R40, R28 ;  /* 0x00000028201c723c */ /* 0x040fec000000181c */
[C---:B------:R-:W-:Y:S01]  /*14b20*/  HMMA.16816.F32 R52, R32.reuse, R42, R52 ;  /* 0x0000002a2034723c */ /* 0x040fe20000001834 */
[----:B------:R-:W-:Y:S05]  /*14b30*/  LDSM.16.M88.4 R40, [R195+0x8000] ;  /* 0x00800000c328783b */ /* 0x000fea0000000200 */
[C---:B------:R-:W-:Y:S06]  /*14b40*/  HMMA.16816.F32 R48, R32.reuse, R20, R48 ;  /* 0x000000142030723c */ /* 0x040fec0000001830 */
[C---:B------:R-:W-:Y:S01]  /*14b50*/  HMMA.16816.F32 R80, R32.reuse, R22, R80 ;  /* 0x000000162050723c */ /* 0x040fe20000001850 */
[----:B------:R-:W2:Y:S05]  /*14b60*/  LDSM.16.M88.4 R20, [R62+0x2000] ;  /* 0x002000003e14783b */ /* 0x000eaa0000000200 */
[C---:B------:R-:W-:Y:S06]  /*14b70*/  HMMA.16816.F32 R76, R32.reuse, R56, R76 ;  /* 0x00000038204c723c */ /* 0x040fec000000184c */
[----:B------:R-:W-:Y:S01]  /*14b80*/  HMMA.16816.F32 R72, R32, R58, R72 ;  /* 0x0000003a2048723c */ /* 0x000fe20000001848 */
[----:B------:R-:W3:Y:S04]  /*14b90*/  LDSM.16.M88.4 R56, [R198+0x9800] ;  /* 0x00980000c638783b */ /* 0x000ee80000000200 */
[----:B------:R-:W4:Y:S01]  /*14ba0*/  LDSM.16.M88.4 R32, [R197+0x2800] ;  /* 0x00280000c520783b */ /* 0x000f220000000200 */
[----:B------:R-:W-:Y:S03]  /*14bb0*/  HMMA.16816.F32 R16, R12, R70, R16 ;  /* 0x000000460c10723c */ /* 0x000fe60000001810 */
[----:B------:R-:W-:Y:S03]  /*14bc0*/  LDSM.16.M88.4 R68, [R199+0x4000] ;  /* 0x00400000c744783b */ /* 0x000fe60000000200 */
[----:B-1----:R-:W-:Y:S06]  /*14bd0*/  HMMA.16816.F32 R4, R24, R36, R4 ;  /* 0x000000241804723c */ /* 0x002fec0000001804 */
[C---:B------:R-:W-:Y:S06]  /*14be0*/  HMMA.16816.F32 R28, R12.reuse, R8, R28 ;  /* 0x000000080c1c723c */ /* 0x040fec000000181c */
[----:B------:R-:W-:Y:S01]  /*14bf0*/  HMMA.16816.F32 R52, R12, R10, R52 ;  /* 0x0000000a0c34723c */ /* 0x000fe20000001834 */
[----:B------:R-:W1:Y:S05]  /*14c00*/  LDSM.16.M88.4 R8, [R197+0x3000] ;  /* 0x00300000c508783b */ /* 0x000e6a0000000200 */
[----:B------:R-:W-:Y:S01]  /*14c10*/  HMMA.16816.F32 R16, R24, R38, R16 ;  /* 0x000000261810723c */ /* 0x000fe20000001810 */
[----:B------:R-:W-:Y:S05]  /*14c20*/  LDSM.16.M88.4 R36, [R195+0x8800] ;  /* 0x00880000c324783b */ /* 0x000fea0000000200 */
[----:B--2---:R-:W-:Y:S06]  /*14c30*/  HMMA.16816.F32 R4, R20, R40, R4 ;  /* 0x000000281404723c */ /* 0x004fec0000001804 */
[C---:B------:R-:W-:Y:S06]  /*14c40*/  HMMA.16816.F32 R48, R12.reuse, R64, R48 ;  /* 0x000000400c30723c */ /* 0x040fec0000001830 */
[C---:B------:R-:W-:Y:S01]  /*14c50*/  HMMA.16816.F32 R80, R12.reuse, R66, R80 ;  /* 0x000000420c50723c */ /* 0x040fe20000001850 */
[----:B------:R-:W-:Y:S05]  /*14c60*/  LDSM.16.M88.4 R64, [R197+0x3800] ;  /* 0x00380000c540783b */ /* 0x000fea0000000200 */
[C---:B---3--:R-:W-:Y:S06]  /*14c70*/  HMMA.16816.F32 R76, R12.reuse, R56, R76 ;  /* 0x000000380c4c723c */ /* 0x048fec000000184c */
[----:B------:R-:W-:Y:S01]  /*14c80*/  HMMA.16816.F32 R72, R12, R58, R72 ;  /* 0x0000003a0c48723c */ /* 0x000fe20000001848 */
[----:B------:R-:W2:Y:S04]  /*14c90*/  LDSM.16.M88.4 R12, [R198+0xa000] ;  /* 0x00a00000c60c783b */ /* 0x000ea80000000200 */
[----:B------:R-:W-:Y:S01]  /*14ca0*/  LDSM.16.M88.4 R56, [R195+0x9800] ;  /* 0x00980000c338783b */ /* 0x000fe20000000200 */
[----:B------:R-:W-:Y:S03]  /*14cb0*/  HMMA.16816.F32 R16, R20, R42, R16 ;  /* 0x0000002a1410723c */ /* 0x000fe60000001810 */
[----:B------:R-:W-:Y:S03]  /*14cc0*/  LDSM.16.M88.4 R40, [R218+0x4000] ;  /* 0x00400000da28783b */ /* 0x000fe60000000200 */
[----:B------:R-:W-:Y:S06]  /*14cd0*/  HMMA.16816.F32 R4, R88, R84, R4 ;  /* 0x000000545804723c */ /* 0x000fec0000001804 */
[C---:B----4-:R-:W-:Y:S06]  /*14ce0*/  HMMA.16816.F32 R28, R24.reuse, R32, R28 ;  /* 0x00000020181c723c */ /* 0x050fec000000181c */
[C---:B------:R-:W-:Y:S01]  /*14cf0*/  HMMA.16816.F32 R52, R24.reuse, R34, R52 ;  /* 0x000000221834723c */ /* 0x040fe20000001834 */
[----:B------:R-:W-:Y:S05]  /*14d00*/  LDSM.16.M88.4 R32, [R197+0x4000] ;  /* 0x00400000c520783b */ /* 0x000fea0000000200 */
[C---:B-1----:R-:W-:Y:S06]  /*14d10*/  HMMA.16816.F32 R48, R24.reuse, R8, R48 ;  /* 0x000000081830723c */ /* 0x042fec0000001830 */
[----:B------:R-:W-:Y:S01]  /*14d20*/  HMMA.16816.F32 R80, R24, R10, R80 ;  /* 0x0000000a1850723c */ /* 0x000fe20000001850 */
[----:B------:R-:W1:Y:S05]  /*14d30*/  LDSM.16.M88.4 R8, [R195+0x9000] ;  /* 0x00900000c308783b */ /* 0x000e6a0000000200 */
[----:B------:R-:W-:Y:S01]  /*14d40*/  HMMA.16816.F32 R16, R88, R86, R16 ;  /* 0x000000565810723c */ /* 0x000fe20000001810 */
[----:B------:R-:W-:Y:S05]  /*14d50*/  LDSM.16.M88.4 R84, [R188+0x3800] ;  /* 0x00380000bc54783b */ /* 0x000fea0000000200 */
[----:B--2---:R-:W-:Y:S06]  /*14d60*/  HMMA.16816.F32 R4, R68, R12, R4 ;  /* 0x0000000c4404723c */ /* 0x004fec0000001804 */
[C---:B------:R-:W-:Y:S06]  /*14d70*/  HMMA.16816.F32 R28, R20.reuse, R36, R28 ;  /* 0x00000024141c723c */ /* 0x040fec000000181c */
[----:B------:R-:W-:Y:S01]  /*14d80*/  HMMA.16816.F32 R52, R20, R38, R52 ;  /* 0x000000261434723c */ /* 0x000fe20000001834 */
[----:B------:R-:W-:Y:S05]  /*14d90*/  LDSM.16.M88.4 R36, [R197+0x4800] ;  /* 0x00480000c524783b */ /* 0x000fea0000000200 */
[C---:B------:R-:W-:Y:S06]  /*14da0*/  HMMA.16816.F32 R76, R24.reuse, R64, R76 ;  /* 0x00000040184c723c */ /* 0x040fec000000184c */
[----:B------:R-:W-:Y:S01]  /*14db0*/  HMMA.16816.F32 R72, R24, R66, R72 ;  /* 0x000000421848723c */ /* 0x000fe20000001848 */
[----:B------:R-:W2:Y:S04]  /*14dc0*/  LDSM.16.M88.4 R24, [R62+0x4000] ;  /* 0x004000003e18783b */ /* 0x000ea80000000200 */
[----:B------:R-:W3:Y:S01]  /*14dd0*/  LDSM.16.M88.4 R64, [R198+0xb000] ;  /* 0x00b00000c640783b */ /* 0x000ee20000000200 */
[----:B------:R-:W-:Y:S03]  /*14de0*/  HMMA.16816.F32 R16, R68, R14, R16 ;  /* 0x0000000e4410723c */ /* 0x000fe60000001810 */
[----:B------:R-:W-:Y:S03]  /*14df0*/  LDSM.16.M88.4 R12, [R216+0x4000] ;  /* 0x00400000d80c783b */ /* 0x000fe60000000200 */
[----:B-1----:R-:W-:Y:S06]  /*14e00*/  HMMA.16816.F32 R48, R20, R8, R48 ;  /* 0x000000081430723c */ /* 0x002fec0000001830 */
[----:B------:R-:W-:Y:S06]  /*14e10*/  HMMA.16816.F32 R4, R40, R32, R4 ;  /* 0x000000202804723c */ /* 0x000fec0000001804 */
[----:B------:R-:W-:Y:S01]  /*14e20*/  HMMA.16816.F32 R80, R20, R10, R80 ;  /* 0x0000000a1450723c */ /* 0x000fe20000001850 */
[----:B------:R-:W1:Y:S05]  /*14e30*/  LDSM.16.M88.4 R8, [R188+0x4000] ;  /* 0x00400000bc08783b */ /* 0x000e6a0000000200 */
[C---:B------:R-:W-:Y:S06]  /*14e40*/  HMMA.16816.F32 R28, R88.reuse, R104, R28 ;  /* 0x00000068581c723c */ /* 0x040fec000000181c */
[----:B------:R-:W-:Y:S06]  /*14e50*/  HMMA.16816.F32 R52, R88, R106, R52 ;  /* 0x0000006a5834723c */ /* 0x000fec0000001834 */
[C---:B------:R-:W-:Y:S06]  /*14e60*/  HMMA.16816.F32 R76, R20.reuse, R56, R76 ;  /* 0x00000038144c723c */ /* 0x040fec000000184c */
[----:B------:R-:W-:Y:S01]  /*14e70*/  HMMA.16816.F32 R72, R20, R58, R72 ;  /* 0x0000003a1448723c */ /* 0x000fe20000001848 */
[----:B------:R-:W4:Y:S04]  /*14e80*/  LDSM.16.M88.4 R56, [R198+0xb800] ;  /* 0x00b80000c638783b */ /* 0x000f280000000200 */
[----:B------:R-:W-:Y:S01]  /*14e90*/  LDSM.16.M88.4 R20, [R195+0xa800] ;  /* 0x00a80000c314783b */ /* 0x000fe20000000200 */
[----:B------:R-:W-:Y:S03]  /*14ea0*/  HMMA.16816.F32 R16, R40, R34, R16 ;  /* 0x000000222810723c */ /* 0x000fe60000001810 */
[----:B------:R-:W5:Y:S03]  /*14eb0*/  LDSM.16.M88.4 R32, [R197+0x5000] ;  /* 0x00500000c520783b */ /* 0x000f660000000200 */
[----:B------:R-:W-:Y:S06]  /*14ec0*/  HMMA.16816.F32 R48, R88, R100, R48 ;  /* 0x000000645830723c */ /* 0x000fec0000001830 */
[----:B--2---:R-:W-:Y:S06]  /*14ed0*/  HMMA.16816.F32 R4, R24, R92, R4 ;  /* 0x0000005c1804723c */ /* 0x004fec0000001804 */
[----:B------:R-:W-:Y:S06]  /*14ee0*/  HMMA.16816.F32 R80, R88, R102, R80 ;  /* 0x000000665850723c */ /* 0x000fec0000001850 */
[C---:B------:R-:W-:Y:S06]  /*14ef0*/  HMMA.16816.F32 R28, R68.reuse, R96, R28 ;  /* 0x00000060441c723c */ /* 0x040fec000000181c */
[----:B------:R-:W-:Y:S06]  /*14f00*/  HMMA.16816.F32 R52, R68, R98, R52 ;  /* 0x000000624434723c */ /* 0x000fec0000001834 */
[C---:B------:R-:W-:Y:S06]  /*14f10*/  HMMA.16816.F32 R76, R88.reuse, R84, R76 ;  /* 0x00000054584c723c */ /* 0x040fec000000184c */
[----:B------:R-:W-:Y:S01]  /*14f20*/  HMMA.16816.F32 R72, R88, R86, R72 ;  /* 0x000000565848723c */ /* 0x000fe20000001848 */
[----:B------:R-:W2:Y:S05]  /*14f30*/  LDSM.16.M88.4 R84, [R197+0x5800] ;  /* 0x00580000c554783b */ /* 0x000eaa0000000200 */
[----:B------:R-:W-:Y:S06]  /*14f40*/  HMMA.16816.F32 R16, R24, R94, R16 ;  /* 0x0000005e1810723c */ /* 0x000fec0000001810 */
[----:B---3--:R-:W-:Y:S06]  /*14f50*/  HMMA.16816.F32 R48, R68, R64, R48 ;  /* 0x000000404430723c */ /* 0x008fec0000001830 */
[----:B-1----:R-:W-:Y:S06]  /*14f60*/  HMMA.16816.F32 R4, R12, R8, R4 ;  /* 0x000000080c04723c */ /* 0x002fec0000001804 */
[----:B------:R-:W-:Y:S01]  /*14f70*/  HMMA.16816.F32 R80, R68, R66, R80 ;  /* 0x000000424450723c */ /* 0x000fe20000001850 */
[----:B------:R-:W-:Y:S05]  /*14f80*/  LDSM.16.M88.4 R64, [R188+0x4800] ;  /* 0x00480000bc40783b */ /* 0x000fea0000000200 */
[C---:B------:R-:W-:Y:S06]  /*14f90*/  HMMA.16816.F32 R28, R40.reuse, R36, R28 ;  /* 0x00000024281c723c */ /* 0x040fec000000181c */
[----:B------:R-:W-:Y:S01]  /*14fa0*/  HMMA.16816.F32 R52, R40, R38, R52 ;  /* 0x000000262834723c */ /* 0x000fe20000001834 */
[----:B------:R-:W1:Y:S05]  /*14fb0*/  LDSM.16.M88.4 R36, [R195+0xb000] ;  /* 0x00b00000c324783b */ /* 0x000e6a0000000200 */
[----:B----4-:R-:W-:Y:S01]  /*14fc0*/  HMMA.16816.F32 R76, R68, R56, R76 ;  /* 0x00000038444c723c */ /* 0x010fe2000000184c */
[----:B------:R-:W-:-:S05]  /*14fd0*/  FMUL.FTZ R4, R4, UR9 ;  /* 0x0000000904047c20 */ /* 0x000fca0008410000 */
[----:B------:R-:W-:Y:S01]  /*14fe0*/  HMMA.16816.F32 R72, R68, R58, R72 ;  /* 0x0000003a4448723c */ /* 0x000fe20000001848 */
[----:B------:R-:W-:-:S05]  /*14ff0*/  FMUL.FTZ R57, R5, UR9 ;  /* 0x0000000905397c20 */ /* 0x000fca0008410000 */
[----:B------:R-:W-:Y:S01]  /*15000*/  HMMA.16816.F32 R16, R12, R10, R16 ;  /* 0x0000000a0c10723c */ /* 0x000fe20000001810 */
[----:B------:R-:W3:Y:S01]  /*15010*/  LDSM.16.M88.4 R8, [R195+0xb800] ;  /* 0x00b80000c308783b */ /* 0x000ee20000000200 */
[----:B------:R-:W-:Y:S01]  /*15020*/  FMUL.FTZ R59, R7, UR9 ;  /* 0x00000009073b7c20 */ /* 0x000fe20008410000 */
[----:B------:R-:W4:Y:S03]  /*15030*/  MUFU.TANH R57, R57 ;  /* 0x0000003900397308 */ /* 0x000f260000002400 */
[C---:B-----5:R-:W-:Y:S05]  /*15040*/  HMMA.16816.F32 R48, R40.reuse, R32, R48 ;  /* 0x000000202830723c */ /* 0x060fea0000001830 */
[----:B------:R5:W-:Y:S01]  /*15050*/  MUFU.TANH R33, R4 ;  /* 0x0000000400217308 */ /* 0x000be20000002400 */
[----:B------:R-:W-:Y:S06]  /*15060*/  HMMA.16816.F32 R80, R40, R34, R80 ;  /* 0x000000222850723c */ /* 0x000fec0000001850 */
[----:B------:R-:W-:Y:S01]  /*15070*/  HMMA.16816.F32 R28, R24, R20, R28 ;  /* 0x00000014181c723c */ /* 0x000fe2000000181c */
[----:B------:R-:W-:Y:S01]  /*15080*/  FMUL.FTZ R35, R6, UR9 ;  /* 0x0000000906237c20 */ /* 0x000fe20008410000 */
[----:B------:R-:W4:Y:S04]  /*15090*/  MUFU.TANH R59, R59 ;  /* 0x0000003b003b7308 */ /* 0x000f280000002400 */
[C---:B--2---:R-:W-:Y:S01]  /*150a0*/  HMMA.16816.F32 R76, R40.reuse, R84, R76 ;  /* 0x00000054284c723c */ /* 0x044fe2000000184c */
[----:B------:R-:W-:Y:S01]  /*150b0*/  FMUL.FTZ R16, R16, UR9 ;  /* 0x0000000910107c20 */ /* 0x000fe20008410000 */
[----:B------:R-:W-:Y:S01]  /*150c0*/  FMUL.FTZ R17, R17, UR9 ;  /* 0x0000000911117c20 */ /* 0x000fe20008410000 */
[----:B------:R-:W-:Y:S01]  /*150d0*/  FMUL.FTZ R19, R19, UR9 ;  /* 0x0000000913137c20 */ /* 0x000fe20008410000 */
[----:B-----5:R-:W2:Y:S01]  /*150e0*/  LDSM.16.M88.4 R4, [R188+0x5000] ;  /* 0x00500000bc04783b */ /* 0x020ea20000000200 */
[----:B------:R-:W-:Y:S01]  /*150f0*/  FMUL.FTZ R18, R18, UR9 ;  /* 0x0000000912127c20 */ /* 0x000fe20008410000 */
[----:B------:R-:W-:Y:S01]  /*15100*/  HMMA.16816.F32 R72, R40, R86, R72 ;  /* 0x000000562848723c */ /* 0x000fe20000001848 */
[----:B------:R-:W-:Y:S05]  /*15110*/  MUFU.TANH R35, R35 ;  /* 0x0000002300237308 */ /* 0x000fea0000002400 */
[----:B------:R-:W-:Y:S01]  /*15120*/  HMMA.16816.F32 R52, R24, R22, R52 ;  /* 0x000000161834723c */ /* 0x000fe20000001834 */
[----:B------:R-:W5:Y:S01]  /*15130*/  LDSM.16.M88.4 R20, [R188+0x5800] ;  /* 0x00580000bc14783b */ /* 0x000f620000000200 */
[----:B------:R-:W-:-:S04]  /*15140*/  DEPBAR.LE SB0, 0x0 ;  /* 0x000080000000791a */ /* 0x000fc80000000000 */
[----:B-1----:R-:W-:Y:S01]  /*15150*/  HMMA.16816.F32 R48, R24, R36, R48 ;  /* 0x000000241830723c */ /* 0x002fe20000001830 */
[----:B------:R1:W-:Y:S05]  /*15160*/  MUFU.TANH R37, R18 ;  /* 0x0000001200257308 */ /* 0x0003ea0000002400 */
[----:B------:R-:W-:Y:S03]  /*15170*/  HMMA.16816.F32 R28, R12, R64, R28 ;  /* 0x000000400c1c723c */ /* 0x000fe6000000181c */
[----:B------:R-:W4:Y:S03]  /*15180*/  MUFU.TANH R65, R16 ;  /* 0x0000001000417308 */ /* 0x000f260000002400 */
[C---:B------:R-:W-:Y:S05]  /*15190*/  HMMA.16816.F32 R80, R24.reuse, R38, R80 ;  /* 0x000000261850723c */ /* 0x040fea0000001850 */
[----:B------:R-:W4:Y:S01]  /*151a0*/  MUFU.TANH R17, R17 ;  /* 0x0000001100117308 */ /* 0x000f220000002400 */
[----:B---3--:R-:W-:Y:S01]  /*151b0*/  HMMA.16816.F32 R76, R24, R8, R76 ;  /* 0x00000008184c723c */ /* 0x008fe2000000184c */
[----:B-1----:R-:W-:-:S05]  /*151c0*/  VIADD R18, R109, 0x19 ;  /* 0x000000196d127836 */ /* 0x002fca0000000000 */
[----:B------:R-:W-:Y:S01]  /*151d0*/  HMMA.16816.F32 R72, R24, R10, R72 ;  /* 0x0000000a1848723c */ /* 0x000fe20000001848 */
[----:B------:R-:W1:Y:S05]  /*151e0*/  MUFU.TANH R19, R19 ;  /* 0x0000001300137308 */ /* 0x000e6a0000002400 */
[----:B------:R-:W-:Y:S01]  /*151f0*/  HMMA.16816.F32 R52, R12, R66, R52 ;  /* 0x000000420c34723c */ /* 0x000fe20000001834 */
[----:B------:R-:W-:Y:S01]  /*15200*/  FMUL.FTZ R11, R30, UR9 ;  /* 0x000000091e0b7c20 */ /* 0x000fe20008410000 */
[----:B------:R-:W-:Y:S01]  /*15210*/  FMUL.FTZ R28, R28, UR9 ;  /* 0x000000091c1c7c20 */ /* 0x000fe20008410000 */
[----:B------:R-:W-:-:S03]  /*15220*/  FMUL.FTZ R9, R29, UR9 ;  /* 0x000000091d097c20 */ /* 0x000fc60008410000 */
[C---:B--2---:R-:W-:Y:S01]  /*15230*/  HMMA.16816.F32 R48, R12.reuse, R4, R48 ;  /* 0x000000040c30723c */ /* 0x044fe20000001830 */
[----:B------:R-:W2:Y:S05]  /*15240*/  MUFU.TANH R39, R28 ;  /* 0x0000001c00277308 */ /* 0x000eaa0000002400 */
[C---:B------:R-:W-:Y:S01]  /*15250*/  HMMA.16816.F32 R80, R12.reuse, R6, R80 ;  /* 0x000000060c50723c */ /* 0x040fe20000001850 */
[----:B------:R-:W-:Y:S02]  /*15260*/  VIADD R4, R3, UR8 ;  /* 0x0000000803047c36 */ /* 0x000fe40008000000 */
[----:B------:R-:W-:Y:S01]  /*15270*/  FMUL.FTZ R5, R31, UR9 ;  /* 0x000000091f057c20 */ /* 0x000fe20008410000 */
[----:B------:R-:W3:Y:S02]  /*15280*/  MUFU.TANH R11, R11 ;  /* 0x0000000b000b7308 */ /* 0x000ee40000002400 */
[C---:B------:R-:W-:Y:S01]  /*15290*/  VIMNMX R2, R4.reuse, R63, PT ;  /* 0x0000003f04027248 */ /* 0x040fe20003fe0100 */
[----:B-----5:R-:W-:Y:S01]  /*152a0*/  HMMA.16816.F32 R76, R12, R20, R76 ;  /* 0x000000140c4c723c */ /* 0x020fe2000000184c */
[----:B------:R-:W-:Y:S01]  /*152b0*/  VIADDMNMX R3, R4, 0x8, R63, PT ;  /* 0x0000000804037846 */ /* 0x000fe2000380013f */
[----:B------:R-:W-:-:S02]  /*152c0*/  VIADD R4, R109, 0x1 ;  /* 0x000000016d047836 */ /* 0x000fc40000000000 */
[----:B------:R-:W-:Y:S02]  /*152d0*/  VIADD R6, R109, 0x9 ;  /* 0x000000096d067836 */ /* 0x000fe40000000000 */
[----:B------:R-:W-:Y:S01]  /*152e0*/  FMUL.FTZ R7, R52, UR9 ;  /* 0x0000000934077c20 */ /* 0x000fe20008410000 */
[----:B------:R-:W-:Y:S01]  /*152f0*/  HMMA.16816.F32 R72, R12, R22, R72 ;  /* 0x000000160c48723c */ /* 0x000fe20000001848 */
[C---:B------:R-:W-:Y:S01]  /*15300*/  ISETP.GE.AND P5, PT, R4.reuse, R2, PT ;  /* 0x000000020400720c */ /* 0x040fe20003fa6270 */
[----:B------:R-:W-:Y:S01]  /*15310*/  FMUL.FTZ R25, R53, UR9 ;  /* 0x0000000935197c20 */ /* 0x000fe20008410000 */
[----:B------:R-:W-:Y:S01]  /*15320*/  ISETP.GE.AND P0, PT, R4, R3, PT ;  /* 0x000000030400720c */ /* 0x000fe20003f06270 */
[----:B------:R-:W-:Y:S01]  /*15330*/  FMUL.FTZ R29, R55, UR9 ;  /* 0x00000009371d7c20 */ /* 0x000fe20008410000 */
[----:B------:R-:W-:Y:S01]  /*15340*/  I2FP.F32.S32 R4, R4 ;  /* 0x0000000400047245 */ /* 0x000fe20000201400 */
[----:B------:R-:W5:Y:S01]  /*15350*/  MUFU.TANH R9, R9 ;  /* 0x0000000900097308 */ /* 0x000f620000002400 */
[----:B------:R-:W-:-:S02]  /*15360*/  VIADD R15, R109, 0x8 ;  /* 0x000000086d0f7836 */ /* 0x000fc40000000000 */
[----:B------:R-:W-:Y:S01]  /*15370*/  FMUL.FTZ R23, R54, UR9 ;  /* 0x0000000936177c20 */ /* 0x000fe20008410000 */
[----:B------:R-:W-:Y:S01]  /*15380*/  ISETP.GE.AND P4, PT, R6, R2, PT ;  /* 0x000000020600720c */ /* 0x000fe20003f86270 */
[CC--:B----4-:R-:W-:Y:S01]  /*15390*/  FFMA.FTZ R12, R0.reuse, R4.reuse, R57 ;  /* 0x00000004000c7223 */ /* 0x0d0fe20000010039 */
[----:B------:R-:W-:Y:S01]  /*153a0*/  FFMA.FTZ R21, R0, R4, R59 ;  /* 0x0000000400157223 */ /* 0x000fe2000001003b */
[----:B------:R-:W-:Y:S01]  /*153b0*/  VIADD R4, R109, 0x10 ;  /* 0x000000106d047836 */ /* 0x000fe20000000000 */
[C---:B------:R-:W-:Y:S01]  /*153c0*/  ISETP.GE.AND P6, PT, R15.reuse, R2, PT ;  /* 0x000000020f00720c */ /* 0x040fe20003fc6270 */
[----:B------:R-:W4:Y:S01]  /*153d0*/  MUFU.TANH R5, R5 ;  /* 0x0000000500057308 */ /* 0x000f220000002400 */
[----:B------:R-:W-:Y:S01]  /*153e0*/  ISETP.GE.AND P2, PT, R15, R3, PT ;  /* 0x000000030f00720c */ /* 0x000fe20003f46270 */
[----:B------:R-:W-:Y:S01]  /*153f0*/  FMUL.FTZ R49, R49, UR9 ;  /* 0x0000000931317c20 */ /* 0x000fe20008410000 */
[----:B------:R-:W-:Y:S01]  /*15400*/  I2FP.F32.S32 R15, R15 ;  /* 0x0000000f000f7245 */ /* 0x000fe20000201400 */
[----:B------:R-:W-:Y:S01]  /*15410*/  FMUL.FTZ R51, R51, UR9 ;  /* 0x0000000933337c20 */ /* 0x000fe20008410000 */
[----:B------:R-:W-:Y:S01]  /*15420*/  ISETP.GE.AND P1, PT, R6, R3, PT ;  /* 0x000000030600720c */ /* 0x000fe20003f26270 */
[----:B------:R-:W-:Y:S01]  /*15430*/  FMUL.FTZ R80, R80, UR9 ;  /* 0x0000000950507c20 */ /* 0x000fe20008410000 */
[----:B------:R-:W-:Y:S01]  /*15440*/  FSEL R12, R12, -INF , !P5 ;  /* 0xff8000000c0c7808 */ /* 0x000fe20006800000 */
[----:B------:R-:W4:Y:S01]  /*15450*/  MUFU.TANH R7, R7 ;  /* 0x0000000700077308 */ /* 0x000f220000002400 */
[----:B------:R-:W-:Y:S01]  /*15460*/  FSEL R21, R21, -INF , !P0 ;  /* 0xff80000015157808 */ /* 0x000fe20004000000 */
[CC--:B------:R-:W-:Y:S01]  /*15470*/  FFMA.FTZ R16, R0.reuse, R15.reuse, R65 ;  /* 0x0000000f00107223 */ /* 0x0c0fe20000010041 */
[----:B------:R-:W-:Y:S01]  /*15480*/  I2FP.F32.S32 R6, R6 ;  /* 0x0000000600067245 */ /* 0x000fe20000201400 */
[----:B------:R-:W-:Y:S01]  /*15490*/  FFMA.FTZ R15, R0, R15, R37 ;  /* 0x0000000f000f7223 */ /* 0x000fe20000010025 */
[----:B------:R-:W-:Y:S01]  /*154a0*/  ISETP.GE.AND P5, PT, R4, R2, PT ;  /* 0x000000020400720c */ /* 0x000fe20003fa6270 */
[----:B------:R-:W-:Y:S01]  /*154b0*/  FMUL.FTZ R82, R82, UR9 ;  /* 0x0000000952527c20 */ /* 0x000fe20008410000 */
[-C--:B------:R-:W-:Y:S01]  /*154c0*/  ISETP.GE.AND P0, PT, R4, R3.reuse, PT ;  /* 0x000000030400720c */ /* 0x080fe20003f06270 */
[----:B------:R-:W4:Y:S01]  /*154d0*/  MUFU.TANH R23, R23 ;  /* 0x0000001700177308 */ /* 0x000f220000002400 */
[----:B------:R-:W-:Y:S01]  /*154e0*/  I2FP.F32.S32 R4, R4 ;  /* 0x0000000400047245 */ /* 0x000fe20000201400 */
[CC--:B------:R-:W-:Y:S01]  /*154f0*/  FFMA.FTZ R14, R0.reuse, R6.reuse, R17 ;  /* 0x00000006000e7223 */ /* 0x0c0fe20000010011 */
[----:B-1----:R-:W-:Y:S01]  /*15500*/  FFMA.FTZ R13, R0, R6, R19 ;  /* 0x00000006000d7223 */ /* 0x002fe20000010013 */
[C---:B------:R-:W-:Y:S01]  /*15510*/  IADD3 R6, R109.reuse, 0x11, RZ ;  /* 0x000000116d067810 */ /* 0x040fe20007ffe0ff */
[----:B------:R-:W-:Y:S01]  /*15520*/  FMUL.FTZ R27, R48, UR9 ;  /* 0x00000009301b7c20 */ /* 0x000fe20008410000 */
[CC--:B--2---:R-:W-:Y:S01]  /*15530*/  FFMA.FTZ R10, R0.reuse, R4.reuse, R39 ;  /* 0x00000004000a7223 */ /* 0x0c4fe20000010027 */
[----:B---3--:R-:W-:Y:S01]  /*15540*/  FFMA.FTZ R11, R0, R4, R11 ;  /* 0x00000004000b7223 */ /* 0x008fe2000001000b */
[----:B------:R-:W1:Y:S01]  /*15550*/  MUFU.TANH R25, R25 ;  /* 0x0000001900197308 */ /* 0x000e620000002400 */
[----:B------:R-:W-:Y:S01]  /*15560*/  VIADD R4, R109, 0x18 ;  /* 0x000000186d047836 */ /* 0x000fe20000000000 */
[----:B------:R-:W-:Y:S01]  /*15570*/  FSEL R16, R16, -INF , !P6 ;  /* 0xff80000010107808 */ /* 0x000fe20007000000 */
[----:B------:R-:W-:Y:S01]  /*15580*/  FMUL.FTZ R50, R50, UR9 ;  /* 0x0000000932327c20 */ /* 0x000fe20008410000 */
[----:B------:R-:W-:Y:S01]  /*15590*/  FSEL R15, R15, -INF , !P2 ;  /* 0xff8000000f0f7808 */ /* 0x000fe20005000000 */
[----:B------:R-:W-:Y:S01]  /*155a0*/  FMUL.FTZ R77, R77, UR9 ;  /* 0x000000094d4d7c20 */ /* 0x000fe20008410000 */
[C---:B------:R-:W-:Y:S01]  /*155b0*/  ISETP.GE.AND P6, PT, R6.reuse, R2, PT ;  /* 0x000000020600720c */ /* 0x040fe20003fc6270 */
[----:B------:R-:W-:Y:S01]  /*155c0*/  FMUL.FTZ R79, R79, UR9 ;  /* 0x000000094f4f7c20 */ /* 0x000fe20008410000 */
[----:B------:R-:W2:Y:S01]  /*155d0*/  MUFU.TANH R29, R29 ;  /* 0x0000001d001d7308 */ /* 0x000ea20000002400 */
[-C--:B------:R-:W-:Y:S01]  /*155e0*/  ISETP.GE.AND P2, PT, R6, R3.reuse, PT ;  /* 0x000000030600720c */ /* 0x080fe20003f46270 */
[----:B------:R-:W-:Y:S01]  /*155f0*/  VIADD R20, R109, 0x21 ;  /* 0x000000216d147836 */ /* 0x000fe20000000000 */
[----:B------:R-:W-:Y:S01]  /*15600*/  I2FP.F32.S32 R6, R6 ;  /* 0x0000000600067245 */ /* 0x000fe20000201400 */
[----:B------:R-:W-:Y:S01]  /*15610*/  FMUL.FTZ R76, R76, UR9 ;  /* 0x000000094c4c7c20 */ /* 0x000fe20008410000 */
[----:B------:R-:W-:Y:S01]  /*15620*/  FSEL R14, R14, -INF , !P4 ;  /* 0xff8000000e0e7808 */ /* 0x000fe20006000000 */
[----:B------:R-:W-:Y:S01]  /*15630*/  FMUL.FTZ R78, R78, UR9 ;  /* 0x000000094e4e7c20 */ /* 0x000fe20008410000 */
[----:B------:R-:W-:Y:S01]  /*15640*/  FSEL R13, R13, -INF , !P1 ;  /* 0xff8000000d0d7808 */ /* 0x000fe20004800000 */
[----:B------:R-:W3:Y:S01]  /*15650*/  MUFU.TANH R49, R49 ;  /* 0x0000003100317308 */ /* 0x000ee20000002400 */
[----:B------:R-:W-:Y:S01]  /*15660*/  ISETP.GE.AND P4, PT, R4, R2, PT ;  /* 0x000000020400720c */ /* 0x000fe20003f86270 */
[-C--:B-----5:R-:W-:Y:S01]  /*15670*/  FFMA.FTZ R8, R0, R6.reuse, R9 ;  /* 0x0000000600087223 */ /* 0x0a0fe20000010009 */
[-C--:B------:R-:W-:Y:S01]  /*15680*/  ISETP.GE.AND P1, PT, R4, R3.reuse, PT ;  /* 0x000000030400720c */ /* 0x080fe20003f26270 */
[----:B----4-:R-:W-:Y:S01]  /*15690*/  FFMA.FTZ R9, R0, R6, R5 ;  /* 0x0000000600097223 */ /* 0x010fe20000010005 */
[----:B------:R-:W-:Y:S01]  /*156a0*/  I2FP.F32.S32 R4, R4 ;  /* 0x0000000400047245 */ /* 0x000fe20000201400 */
[----:B------:R-:W-:Y:S01]  /*156b0*/  FMUL.FTZ R81, R81, UR9 ;  /* 0x0000000951517c20 */ /* 0x000fe20008410000 */
[----:B------:R-:W-:Y:S01]  /*156c0*/  FSEL R10, R10, -INF , !P5 ;  /* 0xff8000000a0a7808 */ /* 0x000fe20006800000 */
[----:B------:R-:W4:Y:S01]  /*156d0*/  MUFU.TANH R51, R51 ;  /* 0x0000003300337308 */ /* 0x000f220000002400 */
[----:B------:R-:W-:Y:S01]  /*156e0*/  FSEL R11, R11, -INF , !P0 ;  /* 0xff8000000b0b7808 */ /* 0x000fe20004000000 */
[----:B------:R-:W-:Y:S01]  /*156f0*/  FFMA.FTZ R6, R0, R4, R7 ;  /* 0x0000000400067223 */ /* 0x000fe20000010007 */
[----:B------:R-:W-:Y:S01]  /*15700*/  ISETP.GE.AND P5, PT, R18, R2, PT ;  /* 0x000000021200720c */ /* 0x000fe20003fa6270 */
[----:B------:R-:W-:Y:S01]  /*15710*/  FFMA.FTZ R7, R0, R4, R23 ;  /* 0x0000000400077223 */ /* 0x000fe20000010017 */
[-C--:B------:R-:W-:Y:S01]  /*15720*/  ISETP.GE.AND P0, PT, R18, R3.reuse, PT ;  /* 0x000000031200720c */ /* 0x080fe20003f06270 */
[----:B------:R-:W-:Y:S01]  /*15730*/  FMUL.FTZ R83, R83, UR9 ;  /* 0x0000000953537c20 */ /* 0x000fe20008410000 */
[----:B------:R-:W-:Y:S01]  /*15740*/  I2FP.F32.S32 R18, R18 ;  /* 0x0000001200127245 */ /* 0x000fe20000201400 */
[----:B------:R-:W5:Y:S01]  /*15750*/  MUFU.TANH R17, R80 ;  /* 0x0000005000117308 */ /* 0x000f620000002400 */
[----:B------:R-:W-:Y:S01]  /*15760*/  FSEL R6, R6, -INF , !P4 ;  /* 0xff80000006067808 */ /* 0x000fe20006000000 */
[----:B------:R-:W-:Y:S01]  /*15770*/  VIADD R22, R109, 0x20 ;  /* 0x000000206d167836 */ /* 0x000fe20000000000 */
[----:B------:R-:W-:Y:S01]  /*15780*/  FSEL R7, R7, -INF , !P1 ;  /* 0xff80000007077808 */ /* 0x000fe20004800000 */
[CC--:B-1----:R-:W-:Y:S01]  /*15790*/  FFMA.FTZ R4, R0.reuse, R18.reuse, R25 ;  /* 0x0000001200047223 */ /* 0x0c2fe20000010019 */
[----:B--2---:R-:W-:Y:S01]  /*157a0*/  FFMA.FTZ R5, R0, R18, R29 ;  /* 0x0000001200057223 */ /* 0x004fe2000001001d */
[----:B------:R-:W-:Y:S01]  /*157b0*/  IADD3 R18, R109, 0x28, RZ ;  /* 0x000000286d127810 */ /* 0x000fe20007ffe0ff */
[----:B------:R-:W-:Y:S01]  /*157c0*/  FMUL.FTZ R72, R72, UR9 ;  /* 0x0000000948487c20 */ /* 0x000fe20008410000 */
[----:B------:R-:W1:Y:S01]  /*157d0*/  MUFU.TANH R19, R82 ;  /* 0x0000005200137308 */ /* 0x000e620000002400 */
[----:B------:R-:W-:Y:S01]  /*157e0*/  FSEL R4, R4, -INF , !P5 ;  /* 0xff80000004047808 */ /* 0x000fe20006800000 */
[----:B------:R-:W-:Y:S01]  /*157f0*/  FMUL.FTZ R73, R73, UR9 ;  /* 0x0000000949497c20 */ /* 0x000fe20008410000 */
[----:B------:R-:W-:Y:S01]  /*15800*/  FSEL R5, R5, -INF , !P0 ;  /* 0xff80000005057808 */ /* 0x000fe20004000000 */
[----:B------:R-:W-:Y:S01]  /*15810*/  FMUL.FTZ R75, R75, UR9 ;  /* 0x000000094b4b7c20 */ /* 0x000fe20008410000 */
[-C--:B------:R-:W-:Y:S01]  /*15820*/  ISETP.GE.AND P4, PT, R20, R2.reuse, PT ;  /* 0x000000021400720c */ /* 0x080fe20003f86270 */
[----:B------:R-:W-:Y:S01]  /*15830*/  FMUL.FTZ R74, R74, UR9 ;  /* 0x000000094a4a7c20 */ /* 0x000fe20008410000 */
[----:B------:R-:W-:Y:S01]  /*15840*/  ISETP.GE.AND P1, PT, R20, R3, PT ;  /* 0x000000031400720c */ /* 0x000fe20003f26270 */
[----:B------:R-:W2:Y:S01]  /*15850*/  MUFU.TANH R27, R27 ;  /* 0x0000001b001b7308 */ /* 0x000ea20000002400 */
[----:B------:R-:W-:-:S02]  /*15860*/  ISETP.GE.AND P5, PT, R18, R2, PT ;  /* 0x000000021200720c */ /* 0x000fc40003fa6270 */
[-C--:B------:R-:W-:Y:S02]  /*15870*/  ISETP.GE.AND P0, PT, R18, R3.reuse, PT ;  /* 0x000000031200720c */ /* 0x080fe40003f06270 */
[----:B------:R-:W-:Y:S02]  /*15880*/  I2FP.F32.S32 R20, R20 ;  /* 0x0000001400147245 */ /* 0x000fe40000201400 */
[----:B------:R-:W-:Y:S01]  /*15890*/  I2FP.F32.S32 R18, R18 ;  /* 0x0000001200127245 */ /* 0x000fe20000201400 */
[----:B------:R-:W2:Y:S01]  /*158a0*/  MUFU.TANH R31, R50 ;  /* 0x00000032001f7308 */ /* 0x000ea20000002400 */
[----:B------:R-:W-:Y:S01]  /*158b0*/  FSEL R8, R8, -INF , !P6 ;  /* 0xff80000008087808 */ /* 0x000fe20007000000 */
[CC--:B---3--:R-:W-:Y:S01]  /*158c0*/  FFMA.FTZ R49, R0.reuse, R20.reuse, R49 ;  /* 0x0000001400317223 */ /* 0x0c8fe20000010031 */
[C---:B----4-:R-:W-:Y:S01]  /*158d0*/  FFMA.FTZ R51, R0.reuse, R20, R51 ;  /* 0x0000001400337223 */ /* 0x050fe20000010033 */
[CC--:B-----5:R-:W-:Y:S01]  /*158e0*/  FFMA.FTZ R166, R0.reuse, R18.reuse, R17 ;  /* 0x0000001200a67223 */ /* 0x0e0fe20000010011 */
[----:B-1----:R-:W-:Y:S01]  /*158f0*/  FFMA.FTZ R201, R0, R18, R19 ;  /* 0x0000001200c97223 */ /* 0x002fe20000010013 */
[----:B------:R-:W-:Y:S01]  /*15900*/  VIADD R20, R109, 0x30 ;  /* 0x000000306d147836 */ /* 0x000fe20000000000 */
[----:B------:R-:W-:Y:S01]  /*15910*/  FSEL R9, R9, -INF , !P2 ;  /* 0xff80000009097808 */ /* 0x000fe20005000000 */
[----:B------:R-:W1:Y:S01]  /*15920*/  MUFU.TANH R23, R76 ;  /* 0x0000004c00177308 */ /* 0x000e620000002400 */
[C---:B------:R-:W-:Y:S01]  /*15930*/  VIADD R18, R109.reuse, 0x31 ;  /* 0x000000316d127836 */ /* 0x040fe20000000000 */
[C---:B------:R-:W-:Y:S01]  /*15940*/  ISETP.GE.AND P6, PT, R22.reuse, R2, PT ;  /* 0x000000021600720c */ /* 0x040fe20003fc6270 */
[----:B------:R-:W-:Y:S01]  /*15950*/  VIADD R19, R109, 0x29 ;  /* 0x000000296d137836 */ /* 0x000fe20000000000 */
[----:B------:R-:W-:-:S02]  /*15960*/  ISETP.GE.AND P2, PT, R22, R3, PT ;  /* 0x000000031600720c */ /* 0x000fc40003f46270 */
[----:B------:R-:W-:Y:S02]  /*15970*/  I2FP.F32.S32 R22, R22 ;  /* 0x0000001600167245 */ /* 0x000fe40000201400 */
[----:B------:R-:W-:Y:S01]  /*15980*/  MUFU.TANH R77, R77 ;  /* 0x0000004d004d7308 */ /* 0x000fe20000002400 */
[----:B------:R-:W-:Y:S02]  /*15990*/  FSEL R174, R49, -INF , !P4 ;  /* 0xff80000031ae7808 */ /* 0x000fe40006000000 */
[----:B------:R-:W-:Y:S01]  /*159a0*/  FSEL R171, R51, -INF , !P1 ;  /* 0xff80000033ab7808 */ /* 0x000fe20004800000 */
[-C--:B--2---:R-:W-:Y:S01]  /*159b0*/  FFMA.FTZ R27, R0, R22.reuse, R27 ;  /* 0x00000016001b7223 */ /* 0x084fe2000001001b */
[----:B------:R-:W-:Y:S01]  /*159c0*/  FSEL R166, R166, -INF , !P5 ;  /* 0xff800000a6a67808 */ /* 0x000fe20006800000 */
[----:B------:R-:W-:Y:S01]  /*159d0*/  FFMA.FTZ R31, R0, R22, R31 ;  /* 0x00000016001f7223 */ /* 0x000fe2000001001f */
[----:B------:R-:W-:Y:S01]  /*159e0*/  FSEL R201, R201, -INF , !P0 ;  /* 0xff800000c9c97808 */ /* 0x000fe20004000000 */
[----:B------:R-:W2:Y:S01]  /*159f0*/  MUFU.TANH R25, R78 ;  /* 0x0000004e00197308 */ /* 0x000ea20000002400 */
[----:B------:R-:W-:-:S02]  /*15a00*/  ISETP.GE.AND P4, PT, R20, R2, PT ;  /* 0x000000021400720c */ /* 0x000fc40003f86270 */
[-C--:B------:R-:W-:Y:S02]  /*15a10*/  ISETP.GE.AND P1, PT, R20, R3.reuse, PT ;  /* 0x000000031400720c */ /* 0x080fe40003f26270 */
[C---:B------:R-:W-:Y:S02]  /*15a20*/  ISETP.GE.AND P5, PT, R18.reuse, R2, PT ;  /* 0x000000021200720c */ /* 0x040fe40003fa6270 */
[----:B------:R-:W-:Y:S01]  /*15a30*/  ISETP.GE.AND P0, PT, R18, R3, PT ;  /* 0x000000031200720c */ /* 0x000fe20003f06270 */
[----:B------:R-:W3:Y:S01]  /*15a40*/  MUFU.TANH R79, R79 ;  /* 0x0000004f004f7308 */ /* 0x000ee20000002400 */
[----:B------:R-:W-:Y:S02]  /*15a50*/  I2FP.F32.S32 R20, R20 ;  /* 0x0000001400147245 */ /* 0x000fe40000201400 */
[----:B------:R-:W-:Y:S02]  /*15a60*/  I2FP.F32.S32 R18, R18 ;  /* 0x0000001200127245 */ /* 0x000fe40000201400 */
[----:B------:R-:W-:Y:S01]  /*15a70*/  FSEL R162, R27, -INF , !P6 ;  /* 0xff8000001ba27808 */ /* 0x000fe20007000000 */
[CC--:B-1----:R-:W-:Y:S01]  /*15a80*/  FFMA.FTZ R23, R0.reuse, R20.reuse, R23 ;  /* 0x0000001400177223 */ /* 0x0c2fe20000010017 */
[----:B------:R-:W-:Y:S01]  /*15a90*/  FSEL R203, R31, -INF , !P2 ;  /* 0xff8000001fcb7808 */ /* 0x000fe20005000000 */
[----:B------:R-:W1:Y:S01]  /*15aa0*/  MUFU.TANH R81, R81 ;  /* 0x0000005100517308 */ /* 0x000e620000002400 */
[C---:B--2---:R-:W-:Y:S01]  /*15ab0*/  FFMA.FTZ R25, R0.reuse, R20, R25 ;  /* 0x0000001400197223 */ /* 0x044fe20000010019 */
[----:B------:R-:W-:Y:S01]  /*15ac0*/  FFMA.FTZ R77, R0, R18, R77 ;  /* 0x00000012004d7223 */ /* 0x000fe2000001004d */
[----:B------:R-:W-:-:S02]  /*15ad0*/  ISETP.GE.AND P6, PT, R19, R2, PT ;  /* 0x000000021300720c */ /* 0x000fc40003fc6270 */
[----:B------:R-:W-:Y:S02]  /*15ae0*/  ISETP.GE.AND P2, PT, R19, R3, PT ;  /* 0x000000031300720c */ /* 0x000fe40003f46270 */
[----:B------:R-:W-:Y:S01]  /*15af0*/  I2FP.F32.S32 R19, R19 ;  /* 0x0000001300137245 */ /* 0x000fe20000201400 */
[----:B------:R-:W2:Y:S01]  /*15b00*/  MUFU.TANH R83, R83 ;  /* 0x0000005300537308 */ /* 0x000ea20000002400 */
[----:B---3--:R-:W-:Y:S01]  /*15b10*/  FFMA.FTZ R79, R0, R18, R79 ;  /* 0x00000012004f7223 */ /* 0x008fe2000001004f */
[----:B------:R-:W-:Y:S01]  /*15b20*/  VIADD R18, R109, 0x38 ;  /* 0x000000386d127836 */ /* 0x000fe20000000000 */
[----:B------:R-:W-:Y:S02]  /*15b30*/  FSEL R202, R23, -INF , !P4 ;  /* 0xff80000017ca7808 */ /* 0x000fe40006000000 */
[----:B------:R-:W-:Y:S02]  /*15b40*/  FSEL R177, R25, -INF , !P1 ;  /* 0xff80000019b17808 */ /* 0x000fe40004800000 */
[C---:B------:R-:W-:Y:S01]  /*15b50*/  ISETP.GE.AND P4, PT, R18.reuse, R2, PT ;  /* 0x000000021200720c */ /* 0x040fe20003f86270 */
[----:B------:R-:W3:Y:S01]  /*15b60*/  MUFU.TANH R17, R72 ;  /* 0x0000004800117308 */ /* 0x000ee20000002400 */
[----:B------:R-:W-:Y:S01]  /*15b70*/  ISETP.GE.AND P1, PT, R18, R3, PT ;  /* 0x000000031200720c */ /* 0x000fe20003f26270 */
[----:B-1----:R-:W-:Y:S01]  /*15b80*/  FFMA.FTZ R81, R0, R19, R81 ;  /* 0x0000001300517223 */ /* 0x002fe20000010051 */
[----:B------:R-:W-:-:S02]  /*15b90*/  I2FP.F32.S32 R18, R18 ;  /* 0x0000001200127245 */ /* 0x000fc40000201400 */
[----:B------:R-:W-:Y:S02]  /*15ba0*/  I2FP.F32.S32 R20, R109 ;  /* 0x0000006d00147245 */ /* 0x000fe40000201400 */
[----:B------:R-:W-:Y:S01]  /*15bb0*/  FSEL R168, R81, -INF , !P6 ;  /* 0xff80000051a87808 */ /* 0x000fe20007000000 */
[----:B------:R-:W1:Y:S01]  /*15bc0*/  MUFU.TANH R73, R73 ;  /* 0x0000004900497308 */ /* 0x000e620000002400 */
[C---:B--2---:R-:W-:Y:S01]  /*15bd0*/  FFMA.FTZ R83, R0.reuse, R19, R83 ;  /* 0x0000001300537223 */ /* 0x044fe20000010053 */
[----:B------:R-:W-:Y:S01]  /*15be0*/  BAR.SYNC.DEFER_BLOCKING 0x0 ;  /* 0x0000000000007b1d */ /* 0x000fe20000010000 */
[----:B------:R-:W-:Y:S02]  /*15bf0*/  ISETP.GE.AND P6, PT, R109, R2, PT ;  /* 0x000000026d00720c */ /* 0x000fe40003fc6270 */
[----:B------:R-:W-:Y:S02]  /*15c00*/  FSEL R200, R77, -INF , !P5 ;  /* 0xff8000004dc87808 */ /* 0x000fe40006800000 */
[----:B------:R-:W-:Y:S01]  /*15c10*/  FSEL R175, R83, -INF , !P2 ;  /* 0xff80000053af7808 */ /* 0x000fe20005000000 */
[----:B------:R-:W2:Y:S01]  /*15c20*/  MUFU.TANH R19, R74 ;  /* 0x0000004a00137308 */ /* 0x000ea20000002400 */
[C---:B---3--:R-:W-:Y:S01]  /*15c30*/  FFMA.FTZ R178, R0.reuse, R18, R17 ;  /* 0x0000001200b27223 */ /* 0x048fe20000010011 */
[C---:B------:R-:W-:Y:S01]  /*15c40*/  ISETP.GE.AND P2, PT, R109.reuse, R3, PT ;  /* 0x000000036d00720c */ /* 0x040fe20003f46270 */
[----:B------:R-:W-:Y:S01]  /*15c50*/  FFMA.FTZ R17, R0, R20, R35 ;  /* 0x0000001400117223 */ /* 0x000fe20000010023 */
[----:B------:R-:W-:-:S02]  /*15c60*/  IADD3 R109, R109, 0x39, RZ ;  /* 0x000000396d6d7810 */ /* 0x000fc40007ffe0ff */
[----:B------:R-:W-:Y:S02]  /*15c70*/  FSEL R178, R178, -INF , !P4 ;  /* 0xff800000b2b27808 */ /* 0x000fe40006000000 */
[----:B------:R-:W3:Y:S01]  /*15c80*/  MUFU.TANH R75, R75 ;  /* 0x0000004b004b7308 */ /* 0x000ee20000002400 */
[----:B------:R-:W-:Y:S02]  /*15c90*/  ISETP.GE.AND P4, PT, R135, 0x2, PT ;  /* 0x000000028700780c */ /* 0x000fe40003f86270 */
[----:B------:R-:W-:Y:S02]  /*15ca0*/  I2FP.F32.S32 R22, R109 ;  /* 0x0000006d00167245 */ /* 0x000fe40000201400 */
[----:B------:R-:W-:Y:S02]  /*15cb0*/  FSEL R173, R79, -INF , !P0 ;  /* 0xff8000004fad7808 */ /* 0x000fe40004000000 */
[C---:B------:R-:W-:Y:S01]  /*15cc0*/  ISETP.GE.AND P5, PT, R109.reuse, R2, PT ;  /* 0x000000026d00720c */ /* 0x040fe20003fa6270 */
[C---:B-1----:R-:W-:Y:S01]  /*15cd0*/  FFMA.FTZ R176, R0.reuse, R22, R73 ;  /* 0x0000001600b07223 */ /* 0x042fe20000010049 */
[C---:B--2---:R-:W-:Y:S01]  /*15ce0*/  FFMA.FTZ R170, R0.reuse, R18, R19 ;  /* 0x0000001200aa7223 */ /* 0x044fe20000010013 */
[----:B------:R-:W-:Y:S01]  /*15cf0*/  FFMA.FTZ R18, R0, R20, R33 ;  /* 0x0000001400127223 */ /* 0x000fe20000010021 */
[----:B------:R-:W-:-:S02]  /*15d00*/  ISETP.GE.AND P0, PT, R109, R3, PT ;  /* 0x000000036d00720c */ /* 0x000fc40003f06270 */
[----:B------:R-:W-:Y:S02]  /*15d10*/  FSEL R17, R17, -INF , !P2 ;  /* 0xff80000011117808 */ /* 0x000fe40005000000 */
[----:B------:R-:W-:Y:S01]  /*15d20*/  FSEL R170, R170, -INF , !P1 ;  /* 0xff800000aaaa7808 */ /* 0x000fe20004800000 */
[----:B---3--:R-:W-:Y:S01]  /*15d30*/  FFMA.FTZ R169, R0, R22, R75 ;  /* 0x0000001600a97223 */ /* 0x008fe2000001004b */
        /* <DEDUP_REMOVED lines=65> */
.L_x_3078:
[----:B------:R-:W1:Y:S02]  /*16150*/  LDC R20, c[0x0][0x248] ;  /* 0x00009200ff147b82 */ /* 0x000e640000000800 */
[----:B-1----:R-:W-:-:S04]  /*16160*/  LEA R20, -R20, RZ, 0x6 ;  /* 0x000000ff14147211 */ /* 0x002fc800078e31ff */
[----:B------:R-:W-:-:S07]  /*16170*/  SHF.R.S32.HI R23, RZ, 0x1f, R20 ;  /* 0x0000001fff177819 */ /* 0x000fce0000011414 */
.L_x_3079:
[C---:B------:R-:W-:Y:S02]  /*16180*/  LOP3.LUT P2, RZ, R108.reuse, 0x2, RZ, 0xc0, !PT ;  /* 0x000000026cff7812 */ /* 0x040fe4000784c0ff */
[----:B------:R-:W-:Y:S02]  /*16190*/  LOP3.LUT P1, RZ, R108, 0x4, RZ, 0xc0, !PT ;  /* 0x000000046cff7812 */ /* 0x000fe4000782c0ff */
[----:B------:R-:W-:Y:S02]  /*161a0*/  LEA R26, P5, R20, R214, 0x1 ;  /* 0x000000d6141a7211 */ /* 0x000fe400078a08ff */
[----:B------:R-:W-:Y:S02]  /*161b0*/  LOP3.LUT P6, RZ, R108, 0x1, RZ, 0xc0, !PT ;  /* 0x000000016cff7812 */ /* 0x000fe400078cc0ff */
[----:B------:R-:W-:-:S05]  /*161c0*/  LEA.HI.X R27, R20, R217, R23, 0x1, P5 ;  /* 0x000000d9141b7211 */ /* 0x000fca00028f0c17 */
[----:B------:R-:W-:-:S04]  /*161d0*/  @P2 IADD3 R19, P0, R20, R152, RZ ;  /* 0x0000009814132210 */ /* 0x000fc80007f1e0ff */
[----:B------:R-:W-:Y:S01]  /*161e0*/  @P2 LEA R36, P5, R19, UR10, 0x1 ;  /* 0x0000000a13242c11 */ /* 0x000fe2000f8a08ff */
[--C-:B------:R-:W-:Y:S01]  /*161f0*/  @P2 IMAD.X R24, R23, 0x1, R151.reuse, P0 ;  /* 0x0000000117182824 */ /* 0x100fe200000e0697 */
        /* <DEDUP_REMOVED lines=26> */
[----:B------:R-:W-:Y:S01]  /*163a0*/  @P1 IADD3 R22, P0, R20, R152, RZ ;  /* 0x0000009814161210 */ /* 0x000fe20007f1e0ff */
        /* <DEDUP_REMOVED lines=19> */
[C---:B------:R-:W-:Y:S01]  /*164e0*/  @P6 LEA.HI.X R41, R20.reuse, R217, R23, 0x1, P5 ;  /* 0x000000d914296211 */ /* 0x040fe200028f0c17 */
[----:B------:R1:W-:Y:S01]  /*164f0*/  @!P2 STS.128 [R212+0x8800], RZ ;  /* 0x008800ffd400a388 */ /* 0x0003e20000000c00 */
[C---:B------:R-:W-:Y:S02]  /*16500*/  @P2 LEA R38, P5, R25.reuse, UR10, 0x1 ;  /* 0x0000000a19262c11 */ /* 0x040fe4000f8a08ff */
        /* <DEDUP_REMOVED lines=23> */
[C-C-:B------:R-:W-:Y:S01]  /*16680*/  @P2 IMAD.X R20, R150.reuse, 0x1, R151.reuse, P5 ;  /* 0x0000000196142824 */ /* 0x140fe200028e0697 */
        /* <DEDUP_REMOVED lines=31> */
.L_x_3077:
        /* <DEDUP_REMOVED lines=361> */
[----:B------:R-:W-:Y:S01]  /*17f10*/  IMAD.WIDE.U32 R8, R7, UR4, RZ ;  /* 0x0000000407087c25 */ /* 0x000fe2000f8e00ff */
[----:B------:R-:W-:Y:S02]  /*17f20*/  ULDC.64 UR4, c[0x0][0x238] ;  /* 0x00008e0000047ab9 */ /* 0x000fe40000000a00 */
[----:B------:R-:W-:Y:S02]  /*17f30*/  SHF.R.S32.HI R5, RZ, 0x1f, R6 ;  /* 0x0000001fff057819 */ /* 0x000fe40000011406 */
[----:B------:R-:W-:-:S03]  /*17f40*/  IADD3 R9, R9, R4, RZ ;  /* 0x0000000409097210 */ /* 0x000fc60007ffe0ff */
[----:B------:R-:W-:Y:S02]  /*17f50*/  IMAD R5, R5, UR4, RZ ;  /* 0x0000000405057c24 */ /* 0x000fe4000f8e02ff */
[----:B------:R-:W-:-:S04]  /*17f60*/  IMAD.WIDE.U32 R10, R6, UR4, R8 ;  /* 0x00000004060a7c25 */ /* 0x000fc8000f8e0008 */
[----:B------:R-:W-:-:S04]  /*17f70*/  IMAD R5, R6, UR5, R5 ;  /* 0x0000000506057c24 */ /* 0x000fc8000f8e0205 */
[----:B------:R-:W-:Y:S01]  /*17f80*/  IMAD.IADD R5, R11, 0x1, R5 ;  /* 0x000000010b057824 */ /* 0x000fe200078e0205 */
[----:B------:R-:W-:Y:S06]  /*17f90*/  BRA `(.L_x_3082) ;  /* 0x00000000000c7947 */ /* 0x000fec0003800000 */
.L_x_3081:
[----:B------:R-:W1:Y:S02]  /*17fa0*/  LDC R10, c[0x0][0x250] ;  /* 0x00009400ff0a7b82 */ /* 0x000e640000000800 */
[----:B-1----:R-:W-:-:S04]  /*17fb0*/  LEA R10, -R10, RZ, 0x6 ;  /* 0x000000ff0a0a7211 */ /* 0x002fc800078e31ff */
[----:B------:R-:W-:-:S07]  /*17fc0*/  SHF.R.S32.HI R5, RZ, 0x1f, R10 ;  /* 0x0000001fff057819 */ /* 0x000fce000001140a */
.L_x_3082:
[----:B------:R-:W-:Y:S01]  /*17fd0*/  LOP3.LUT R4, R215, 0xff, RZ, 0xc0, !PT ;  /* 0x000000ffd7047812 */ /* 0x000fe200078ec0ff */
[----:B------:R-:W-:Y:S01]  /*17fe0*/  ULDC.64 UR4, c[0x0][0x220] ;  /* 0x0000880000047ab9 */ /* 0x000fe20000000a00 */
[----:B------:R-:W-:Y:S01]  /*17ff0*/  LEA R222, P0, R10, R164, 0x1 ;  /* 0x000000a40ade7211 */ /* 0x000fe200078008ff */
[----:B------:R-:W1:Y:S01]  /*18000*/  S2R R221, SR_TID.X ;  /* 0x0000000000dd7919 */ /* 0x000e620000002100 */
[C---:B------:R-:W-:Y:S01]  /*18010*/  LOP3.LUT P4, RZ, R4.reuse, 0x2, RZ, 0xc0, !PT ;  /* 0x0000000204ff7812 */ /* 0x040fe2000788c0ff */
[----:B------:R-:W-:Y:S01]  /*18020*/  IMAD.MOV.U32 R232, RZ, RZ, 0x20 ;  /* 0x00000020ffe87424 */ /* 0x000fe200078e00ff */
[----:B------:R-:W-:Y:S02]  /*18030*/  LOP3.LUT P2, RZ, R4, 0x4, RZ, 0xc0, !PT ;  /* 0x0000000404ff7812 */ /* 0x000fe4000784c0ff */
[----:B------:R-:W-:Y:S02]  /*18040*/  LEA.HI.X R223, R10, R165, R5, 0x1, P0 ;  /* 0x000000a50adf7211 */ /* 0x000fe400000f0c05 */
[----:B------:R-:W-:-:S07]  /*18050*/  IADD3 R8, P1, R205, R10, RZ ;  /* 0x0000000acd087210 */ /* 0x000fce0007f3e0ff */
[CC--:B------:R-:W-:Y:S02]  /*18060*/  @P4 IADD3 R7, P5, R10.reuse, R136.reuse, RZ ;  /* 0x000000880a074210 */ /* 0x0c0fe40007fbe0ff */
[-C--:B------:R-:W-:Y:S02]  /*18070*/  @P2 IADD3 R9, P0, R10, R136.reuse, RZ ;  /* 0x000000880a092210 */ /* 0x080fe40007f1e0ff */
[----:B------:R-:W-:Y:S01]  /*18080*/  @P4 LEA R18, P6, R7, UR4, 0x1 ;  /* 0x0000000407124c11 */ /* 0x000fe2000f8c08ff */
[C-C-:B------:R-:W-:Y:S01]  /*18090*/  @P4 IMAD.X R6, R5.reuse, 0x1, R134.reuse, P5 ;  /* 0x0000000105064824 */ /* 0x140fe200028e0686 */
[----:B------:R-:W-:Y:S01]  /*180a0*/  LOP3.LUT P5, RZ, R4, 0x1, RZ, 0xc0, !PT ;  /* 0x0000000104ff7812 */ /* 0x000fe200078ac0ff */
[----:B------:R-:W-:Y:S01]  /*180b0*/  @P2 IMAD.X R4, R5, 0x1, R134, P0 ;  /* 0x0000000105042824 */ /* 0x000fe200000e0686 */
[----:B------:R-:W-:Y:S02]  /*180c0*/  @P2 LEA R16, P0, R9, UR4, 0x1 ;  /* 0x0000000409102c11 */ /* 0x000fe4000f8008ff */
[----:B------:R-:W-:Y:S01]  /*180d0*/  @P4 LEA.HI.X R19, R7, UR5, R6, 0x1, P6 ;  /* 0x0000000507134c11 */ /* 0x000fe2000b0f0c06 */
[----:B------:R-:W-:Y:S01]  /*180e0*/  IMAD.X R7, R204, 0x1, R5, P1 ;  /* 0x00000001cc077824 */ /* 0x000fe200008e0605 */
[----:B------:R-:W-:-:S02]  /*180f0*/  @P4 IADD3 R5, P1, R8, R136, RZ ;  /* 0x0000008808054210 */ /* 0x000fc40007f3e0ff */
[----:B------:R-:W-:Y:S02]  /*18100*/  @P2 LEA.HI.X R17, R9, UR5, R4, 0x1, P0 ;  /* 0x0000000509112c11 */ /* 0x000fe400080f0c04 */
[C---:B------:R-:W-:Y:S01]  /*18110*/  @P2 IADD3 R6, P0, R8.reuse, R136, RZ ;  /* 0x0000008808062210 */ /* 0x040fe20007f1e0ff */
[----:B------:R-:W-:Y:S01]  /*18120*/  @P4 IMAD.X R4, R7, 0x1, R134, P1 ;  /* 0x0000000107044824 */ /* 0x000fe200008e0686 */
[C---:B------:R-:W-:Y:S01]  /*18130*/  @P4 LEA R12, P1, R5.reuse, UR4, 0x1 ;  /* 0x00000004050c4c11 */ /* 0x040fe2000f8208ff */
[----:B------:R-:W-:Y:S01]  /*18140*/  @!PT LDS RZ, [RZ] ;  /* 0x00000000fffff984 */ /* 0x000fe20000000800 */
[----:B------:R-:W-:Y:S01]  /*18150*/  @!PT LDS RZ, [RZ] ;  /* 0x00000000fffff984 */ /* 0x000fe20000000800 */
[----:B------:R-:W-:Y:S01]  /*18160*/  @!PT LDS RZ, [RZ] ;  /* 0x00000000fffff984 */ /* 0x000fe20000000800 */
[----:B------:R-:W-:Y:S01]  /*18170*/  @P5 LDGSTS.E.BYPASS.LTC128B.128 [R212+0xc000], desc[UR6][R222.64] ;  /* 0x0c000000ded45fae */ /* 0x000fe2000b901d46 */
[----:B------:R-:W-:Y:S02]  /*18180*/  @P5 LEA R14, P6, R8, R164, 0x1 ;  /* 0x000000a4080e5211 */ /* 0x000fe400078c08ff */
[----:B------:R-:W-:Y:S01]  /*18190*/  @P4 LEA.HI.X R13, R5, UR5, R4, 0x1, P1 ;  /* 0x00000005050d4c11 */ /* 0x000fe200088f0c04 */
[----:B------:R-:W-:Y:S01]  /*181a0*/  @P2 IMAD.X R5, R7, 0x1, R134, P0 ;  /* 0x0000000107052824 */ /* 0x000fe200000e0686 */
[----:B------:R-:W-:Y:S01]  /*181b0*/  @P2 LEA R10, P0, R6, UR4, 0x1 ;  /* 0x00000004060a2c11 */ /* 0x000fe2000f8008ff */
[----:B------:R-:W-:Y:S01]  /*181c0*/  @!P5 STS.128 [R212+0xc000], RZ ;  /* 0x00c000ffd400d388 */ /* 0x000fe20000000c00 */
[----:B------:R-:W-:-:S02]  /*181d0*/  IADD3 R4, P1, R205, R8, RZ ;  /* 0x00000008cd047210 */ /* 0x000fc40007f3e0ff */
[----:B------:R-:W-:Y:S01]  /*181e0*/  @P2 LEA.HI.X R11, R6, UR5, R5, 0x1, P0 ;  /* 0x00000005060b2c11 */ /* 0x000fe200080f0c05 */
[----:B------:R-:W-:Y:S01]  /*181f0*/  @!PT LDS RZ, [RZ] ;  /* 0x00000000fffff984 */ /* 0x000fe20000000800 */
[----:B------:R-:W-:Y:S01]  /*18200*/  @!PT LDS RZ, [RZ] ;  /* 0x00000000fffff984 */ /* 0x000fe20000000800 */
[----:B------:R-:W-:Y:S01]  /*18210*/  @!PT LDS RZ, [RZ] ;  /* 0x00000000fffff984 */ /* 0x000fe20000000800 */
[----:B------:R-:W-:Y:S01]  /*18220*/  @P4 LDGSTS.E.BYPASS.LTC128B.128 [R212+0xe000], desc[UR6][R18.64+0x80] ;  /* 0x0e00008012d44fae */ /* 0x000fe2000b901d46 */
[-CC-:B------:R-:W-:Y:S01]  /*18230*/  @P5 LEA.HI.X R15, R8, R165.reuse, R7.reuse, 0x1, P6 ;  /* 0x000000a5080f5211 */ /* 0x180fe200030f0c07 */
[----:B------:R-:W-:Y:S01]  /*18240*/  IMAD.X R7, R204, 0x1, R7, P1 ;  /* 0x00000001cc077824 */ /* 0x000fe200008e0607 */
[C---:B------:R-:W-:Y:S01]  /*18250*/  @P4 IADD3 R9, P0, R4.reuse, R136, RZ ;  /* 0x0000008804094210 */ /* 0x040fe20007f1e0ff */
[----:B------:R-:W-:Y:S01]  /*18260*/  @!P4 STS.128 [R212+0xe000], RZ ;  /* 0x00e000ffd400c388 */ /* 0x000fe20000000c00 */
[C---:B------:R-:W-:Y:S02]  /*18270*/  @P5 LEA R22, P1, R4.reuse, R164, 0x1 ;  /* 0x000000a404165211 */ /* 0x040fe400078208ff */
[----:B------:R-:W-:Y:S01]  /*18280*/  IADD3 R5, P6, R205, R4, RZ ;  /* 0x00000004cd057210 */ /* 0x000fe20007fde0ff */
[----:B------:R-:W-:Y:S01]  /*18290*/  @P4 IMAD.X R6, R7, 0x1, R134, P0 ;  /* 0x0000000107064824 */ /* 0x000fe200000e0686 */
[----:B------:R-:W-:Y:S01]  /*182a0*/  @P4 LEA R20, P0, R9, UR4, 0x1 ;  /* 0x0000000409144c11 */ /* 0x000fe2000f8008ff */
[----:B------:R-:W-:Y:S01]  /*182b0*/  @!PT LDS RZ, [RZ] ;  /* 0x00000000fffff984 */ /* 0x000fe20000000800 */
[----:B------:R-:W-:Y:S01]  /*182c0*/  @!PT LDS RZ, [RZ] ;  /* 0x00000000fffff984 */ /* 0x000fe20000000800 */
[----:B------:R-:W-:Y:S01]  /*182d0*/  @!PT LDS RZ, [RZ] ;  /* 0x00000000fffff984 */ /* 0x000fe20000000800 */
[----:B------:R-:W-:Y:S01]  /*182e0*/  @P2 LDGSTS.E.BYPASS.LTC128B.128 [R212+0x10000], desc[UR6][R16.64+0x100] ;  /* 0x1000010010d42fae */ /* 0x000fe2000b901d46 */
[----:B------:R-:W-:-:S02]  /*182f0*/  @P5 LEA.HI.X R23, R4, R165, R7, 0x1, P1 ;  /* 0x000000a504175211 */ /* 0x000fc400008f0c07 */
[----:B------:R-:W-:Y:S01]  /*18300*/  @P2 IADD3 R4, P1, R4, R136, RZ ;  /* 0x0000008804042210 */ /* 0x000fe20007f3e0ff */
[----:B------:R-:W-:Y:S01]  /*18310*/  @!P2 STS.128 [R212+0x10000], RZ ;  /* 0x010000ffd400a388 */ /* 0x000fe20000000c00 */
[----:B------:R-:W-:Y:S01]  /*18320*/  @P4 LEA.HI.X R21, R9, UR5, R6, 0x1, P0 ;  /* 0x0000000509154c11 */ /* 0x000fe200080f0c06 */
[----:B------:R-:W-:Y:S01]  /*18330*/  IMAD.X R6, R204, 0x1, R7, P6 ;  /* 0x00000001cc067824 */ /* 0x000fe200030e0607 */
[----:B------:R-:W-:Y:S01]  /*18340*/  @P5 LEA R28, P0, R5, R164, 0x1 ;  /* 0x000000a4051c5211 */ /* 0x000fe200078008ff */
[----:B------:R-:W-:Y:S01]  /*18350*/  @P2 IMAD.X R7, R7, 0x1, R134, P1 ;  /* 0x0000000107072824 */ /* 0x000fe200008e0686 */
[----:B------:R-:W-:Y:S01]  /*18360*/  @P2 LEA R30, P1, R4, UR4, 0x1 ;  /* 0x00000004041e2c11 */ /* 0x000fe2000f8208ff */
[----:B------:R-:W-:Y:S01]  /*18370*/  @!PT LDS RZ, [RZ] ;  /* 0x00000000fffff984 */ /* 0x000fe20000000800 */
[----:B------:R-:W-:Y:S01]  /*18380*/  @!PT LDS RZ, [RZ] ;  /* 0x00000000fffff984 */ /* 0x000fe20000000800 */
[----:B------:R-:W-:Y:S01]  /*18390*/  @!PT LDS RZ, [RZ] ;  /* 0x00000000fffff984 */ /* 0x000fe20000000800 */
[----:B------:R-:W-:Y:S01]  /*183a0*/  @P5 LDGSTS.E.BYPASS.LTC128B.128 [R212+0xc800], desc[UR6][R14.64] ;  /* 0x0c8000000ed45fae */ /* 0x000fe2000b901d46 */
[CC--:B------:R-:W-:Y:S02]  /*183b0*/  @P4 IADD3 R8, P6, R5.reuse, R136.reuse, RZ ;  /* 0x0000008805084210 */ /* 0x0c0fe40007fde0ff */
[C---:B------:R-:W-:Y:S01]  /*183c0*/  @P5 LEA.HI.X R29, R5.reuse, R165, R6, 0x1, P0 ;  /* 0x000000a5051d5211 */ /* 0x040fe200000f0c06 */
[----:B------:R-:W-:Y:S01]  /*183d0*/  @!P5 STS.128 [R212+0xc800], RZ ;  /* 0x00c800ffd400d388 */ /* 0x000fe20000000c00 */
[----:B------:R-:W-:-:S02]  /*183e0*/  @P2 IADD3 R5, P0, R5, R136, RZ ;  /* 0x0000008805052210 */ /* 0x000fc40007f1e0ff */
        /* <DEDUP_REMOVED lines=15> */
[----:B------:R-:W-:Y:S01]  /*184e0*/  @P2 LDGSTS.E.BYPASS.LTC128B.128 [R212+0x10800], desc[UR6][R10.64+0x100] ;  /* 0x108001000ad42fae */ /* 0x000fe2000b901d46 */
[----:B------:R-:W-:-:S02]  /*184f0*/  @P2 LEA.HI.X R33, R5, UR5, R6, 0x1, P0 ;  /* 0x0000000505212c11 */ /* 0x000fc400080f0c06 */
        /* <DEDUP_REMOVED lines=26> */
[----:B------:R1:W-:Y:S03]  /*186a0*/  @P5 LDGSTS.E.BYPASS.LTC128B.128 [R212+0xd800], desc[UR6][R28.64] ;  /* 0x0d8000001cd45fae */ /* 0x0003e6000b901d46 */
        /* <DEDUP_REMOVED lines=17> */
[----:B------:R-:W3:Y:S04]  /*187c0*/  LDSM.16.M88.4 R24, [R198+0x6000] ;  /* 0x00600000c618783b */ /* 0x000ee80000000200 */
[----:B------:R-:W4:Y:S04]  /*187d0*/  LDSM.16.M88.4 R152, [R198+0x6800] ;  /* 0x00680000c698783b */ /* 0x000f280000000200 */
[----:B------:R-:W5:Y:S04]  /*187e0*/  LDSM.16.M88.4 R144, [R198+0x7000] ;  /* 0x00700000c690783b */ /* 0x000f680000000200 */
[----:B-1----:R-:W-:Y:S04]  /*187f0*/  LDSM.16.M88.4 R28, [R218] ;  /* 0x00000000da1c783b */ /* 0x002fe80000000200 */
[----:B------:R-:W1:Y:S04]  /*18800*/  LDSM.16.M88.4 R200, [R197] ;  /* 0x00000000c5c8783b */ /* 0x000e680000000200 */
[----:B------:R-:W1:Y:S04]  /*18810*/  LDSM.16.M88.4 R164, [R198+0x7800] ;  /* 0x00780000c6a4783b */ /* 0x000e680000000200 */
[----:B--2---:R-:W2:Y:S04]  /*18820*/  LDSM.16.M88.4 R32, [R191] ;  /* 0x00000000bf20783b */ /* 0x004ea80000000200 */
[----:B------:R-:W2:Y:S04]  /*18830*/  LDSM.16.M88.4 R4, [R190] ;  /* 0x00000000be04783b */ /* 0x000ea80000000200 */
[----:B------:R-:W-:Y:S04]  /*18840*/  LDSM.16.M88.4 R136, [R232] ;  /* 0x00000000e888783b */ /* 0x000fe80000000200 */
[----:B------:R-:W2:Y:S01]  /*18850*/  LDSM.16.M88.4 R172, [R195+0x6000] ;  /* 0x00600000c3ac783b */ /* 0x000ea20000000200 */
[C---:B---3--:R-:W-:Y:S03]  /*18860*/  HMMA.16816.F32 R12, R176.reuse, R24, RZ ;  /* 0x00000018b00c723c */ /* 0x048fe600000018ff */
[----:B------:R-:W3:Y:S04]  /*18870*/  LDSM.16.M88.4 R160, [R189] ;  /* 0x00000000bda0783b */ /* 0x000ee80000000200 */
[----:B------:R-:W3:Y:S01]  /*18880*/  LDSM.16.M88.4 R16, [R195+0x6800] ;  /* 0x00680000c310783b */ /* 0x000ee20000000200 */
[C---:B----4-:R-:W-:Y:S03]  /*18890*/  HMMA.16816.F32 R156, R176.reuse, R152, RZ ;  /* 0x00000098b09c723c */ /* 0x050fe600000018ff */
[----:B------:R-:W4:Y:S03]  /*188a0*/  LDSM.16.M88.4 R8, [R195+0x7000] ;  /* 0x00700000c308783b */ /* 0x000f260000000200 */
[C---:B------:R-:W-:Y:S01]  /*188b0*/  HMMA.16816.F32 R24, R176.reuse, R26, RZ ;  /* 0x0000001ab018723c */ /* 0x040fe200000018ff */
[----:B------:R-:W-:Y:S04]  /*188c0*/  LDSM.16.M88.4 R20, [R216] ;  /* 0x00000000d814783b */ /* 0x000fe80000000200 */
[----:B------:R-:W4:Y:S01]  /*188d0*/  LDSM.16.M88.4 R168, [R188] ;  /* 0x00000000bca8783b */ /* 0x000f220000000200 */
[C---:B------:R-:W-:Y:S03]  /*188e0*/  HMMA.16816.F32 R152, R176.reuse, R154, RZ ;  /* 0x0000009ab098723c */ /* 0x040fe600000018ff */
[----:B------:R-:W-:Y:S03]  /*188f0*/  LDSM.16.M88.4 R228, [R198+0x9800] ;  /* 0x00980000c6e4783b */ /* 0x000fe60000000200 */
[C---:B-----5:R-:W-:Y:S01]  /*18900*/  HMMA.16816.F32 R148, R176.reuse, R144, RZ ;  /* 0x00000090b094723c */ /* 0x060fe200000018ff */
[----:B------:R-:W-:Y:S04]  /*18910*/  LDSM.16.M88.4 R224, [R195+0x8000] ;  /* 0x00800000c3e0783b */ /* 0x000fe80000000200 */
[----:B------:R-:W0:Y:S01]  /*18920*/  LDGDEPBAR ;  /* 0x00000000000079af */ /* 0x000e220000000000 */
[----:B------:R-:W-:Y:S06]  /*18930*/  HMMA.16816.F32 R144, R176, R146, RZ ;  /* 0x00000092b090723c */ /* 0x000fec00000018ff */
[----:B-1----:R-:W-:Y:S06]  /*18940*/  HMMA.16816.F32 R12, R28, R200, R12 ;  /* 0x000000c81c0c723c */ /* 0x002fec000000180c */
[C---:B------:R-:W-:Y:S06]  /*18950*/  HMMA.16816.F32 R140, R176.reuse, R164, RZ ;  /* 0x000000a4b08c723c */ /* 0x040fec00000018ff */
[----:B------:R-:W-:Y:S01]  /*18960*/  HMMA.16816.F32 R176, R176, R166, RZ ;  /* 0x000000a6b0b0723c */ /* 0x000fe200000018ff */
[----:B------:R-:W-:Y:S05]  /*18970*/  LDSM.16.M88.4 R164, [R195+0x7800] ;  /* 0x00780000c3a4783b */ /* 0x000fea0000000200 */
[C---:B------:R-:W-:Y:S01]  /*18980*/  HMMA.16816.F32 R24, R28.reuse, R202, R24 ;  /* 0x000000ca1c18723c */ /* 0x040fe20000001818 */
[----:B------:R-:W-:Y:S05]  /*18990*/  LDSM.16.M88.4 R200, [R199+0x2000] ;  /* 0x00200000c7c8783b */ /* 0x000fea0000000200 */
[C---:B--2---:R-:W-:Y:S06]  /*189a0*/  HMMA.16816.F32 R156, R28.reuse, R32, R156 ;  /* 0x000000201c9c723c */ /* 0x044fec000000189c */
[C---:B------:R-:W-:Y:S01]  /*189b0*/  HMMA.16816.F32 R152, R28.reuse, R34, R152 ;  /* 0x000000221c98723c */ /* 0x040fe20000001898 */
[----:B------:R-:W-:Y:S05]  /*189c0*/  LDSM.16.M88.4 R32, [R198+0x8000] ;  /* 0x00800000c620783b */ /* 0x000fea0000000200 */
[C---:B------:R-:W-:Y:S06]  /*189d0*/  HMMA.16816.F32 R148, R28.reuse, R4, R148 ;  /* 0x000000041c94723c */ /* 0x040fec0000001894 */
[----:B------:R-:W-:Y:S01]  /*189e0*/  HMMA.16816.F32 R144, R28, R6, R144 ;  /* 0x000000061c90723c */ /* 0x000fe20000001890 */
[----:B------:R-:W1:Y:S05]  /*189f0*/  LDSM.16.M88.4 R4, [R188+0x800] ;  /* 0x00080000bc04783b */ /* 0x000e6a0000000200 */
[----:B------:R-:W-:Y:S06]  /*18a00*/  HMMA.16816.F32 R12, R136, R172, R12 ;  /* 0x000000ac880c723c */ /* 0x000fec000000180c */
[C---:B---3--:R-:W-:Y:S06]  /*18a10*/  HMMA.16816.F32 R140, R28.reuse, R160, R140 ;  /* 0x000000a01c8c723c */ /* 0x048fec000000188c */
[----:B------:R-:W-:Y:S01]  /*18a20*/  HMMA.16816.F32 R176, R28, R162, R176 ;  /* 0x000000a21cb0723c */ /* 0x000fe200000018b0 */
[----:B------:R-:W2:Y:S04]  /*18a30*/  LDSM.16.M88.4 R160, [R188+0x1000] ;  /* 0x00100000bca0783b */ /* 0x000ea80000000200 */
[----:B------:R-:W3:Y:S01]  /*18a40*/  LDSM.16.M88.4 R28, [R188+0x1800] ;  /* 0x00180000bc1c783b */ /* 0x000ee20000000200 */
[C---:B------:R-:W-:Y:S03]  /*18a50*/  HMMA.16816.F32 R24, R136.reuse, R174, R24 ;  /* 0x000000ae8818723c */ /* 0x040fe60000001818 */
[----:B------:R-:W-:Y:S03]  /*18a60*/  LDSM.16.M88.4 R172, [R218+0x2000] ;  /* 0x00200000daac783b */ /* 0x000fe60000000200 */
[C---:B------:R-:W-:Y:S06]  /*18a70*/  HMMA.16816.F32 R156, R136.reuse, R16, R156 ;  /* 0x00000010889c723c */ /* 0x040fec000000189c */
[C---:B------:R-:W-:Y:S01]  /*18a80*/  HMMA.16816.F32 R152, R136.reuse, R18, R152 ;  /* 0x000000128898723c */ /* 0x040fe20000001898 */
[----:B------:R-:W5:Y:S05]  /*18a90*/  LDSM.16.M88.4 R16, [R198+0x8800] ;  /* 0x00880000c610783b */ /* 0x000f6a0000000200 */
[C---:B----4-:R-:W-:Y:S06]  /*18aa0*/  HMMA.16816.F32 R148, R136.reuse, R8, R148 ;  /* 0x000000088894723c */ /* 0x050fec0000001894 */
[----:B------:R-:W-:Y:S01]  /*18ab0*/  HMMA.16816.F32 R144, R136, R10, R144 ;  /* 0x0000000a8890723c */ /* 0x000fe20000001890 */
[----:B------:R-:W-:Y:S05]  /*18ac0*/  LDSM.16.M88.4 R8, [R187] ;  /* 0x00000000bb08783b */ /* 0x000fea0000000200 */
[C---:B------:R-:W-:Y:S06]  /*18ad0*/  HMMA.16816.F32 R12, R20.reuse, R168, R12 ;  /* 0x000000a8140c723c */ /* 0x040fec000000180c */
[C---:B------:R-:W-:Y:S01]  /*18ae0*/  HMMA.16816.F32 R24, R20.reuse, R170, R24 ;  /* 0x000000aa1418723c */ /* 0x040fe20000001818 */
[----:B------:R-:W-:Y:S05]  /*18af0*/  LDSM.16.M88.4 R168, [R186] ;  /* 0x00000000baa8783b */ /* 0x000fea0000000200 */
[C---:B-1----:R-:W-:Y:S06]  /*18b00*/  HMMA.16816.F32 R156, R20.reuse, R4, R156 ;  /* 0x00000004149c723c */ /* 0x042fec000000189c */
[----:B------:R-:W-:Y:S01]  /*18b10*/  HMMA.16816.F32 R152, R20, R6, R152 ;  /* 0x000000061498723c */ /* 0x000fe20000001898 */
[----:B------:R-:W1:Y:S05]  /*18b20*/  LDSM.16.M88.4 R4, [R198+0x9000] ;  /* 0x00900000c604783b */ /* 0x000e6a0000000200 */
[C---:B------:R-:W-:Y:S06]  /*18b30*/  HMMA.16816.F32 R140, R136.reuse, R164, R140 ;  /* 0x000000a4888c723c */ /* 0x040fec000000188c */
[----:B------:R-:W-:Y:S01]  /*18b40*/  HMMA.16816.F32 R176, R136, R166, R176 ;  /* 0x000000a688b0723c */ /* 0x000fe200000018b0 */
[----:B------:R-:W4:Y:S04]  /*18b50*/  LDSM.16.M88.4 R164, [R185] ;  /* 0x00000000b9a4783b */ /* 0x000f280000000200 */
[----:B------:R-:W4:Y:S01]  /*18b60*/  LDSM.16.M88.4 R136, [R232+0x2000] ;  /* 0x00200000e888783b */ /* 0x000f220000000200 */
[C---:B--2---:R-:W-:Y:S06]  /*18b70*/  HMMA.16816.F32 R148, R20.reuse, R160, R148 ;  /* 0x000000a01494723c */ /* 0x044fec0000001894 */
[----:B------:R-:W-:Y:S01]  /*18b80*/  HMMA.16816.F32 R144, R20, R162, R144 ;  /* 0x000000a21490723c */ /* 0x000fe20000001890 */
[----:B------:R-:W2:Y:S05]  /*18b90*/  LDSM.16.M88.4 R160, [R184] ;  /* 0x00000000b8a0783b */ /* 0x000eaa0000000200 */
[C---:B------:R-:W-:Y:S06]  /*18ba0*/  HMMA.16816.F32 R12, R200.reuse, R32, R12 ;  /* 0x00000020c80c723c */ /* 0x040fec000000180c */
[----:B------:R-:W-:Y:S01]  /*18bb0*/  HMMA.16816.F32 R24, R200, R34, R24 ;  /* 0x00000022c818723c */ /* 0x000fe20000001818 */
[----:B------:R-:W2:Y:S05]  /*18bc0*/  LDSM.16.M88.4 R32, [R195+0x8800] ;  /* 0x00880000c320783b */ /* 0x000eaa0000000200 */
[C---:B---3--:R-:W-:Y:S06]  /*18bd0*/  HMMA.16816.F32 R140, R20.reuse, R28, R140 ;  /* 0x0000001c148c723c */ /* 0x048fec000000188c */
[----:B------:R-:W-:Y:S01]  /*18be0*/  HMMA.16816.F32 R176, R20, R30, R176 ;  /* 0x0000001e14b0723c */ /* 0x000fe200000018b0 */
[----:B------:R-:W-:Y:S04]  /*18bf0*/  LDSM.16.M88.4 R20, [R216+0x2000] ;  /* 0x00200000d814783b */ /* 0x000fe80000000200 */
[----:B------:R-:W-:Y:S01]  /*18c00*/  LDSM.16.M88.4 R28, [R195+0x9000] ;  /* 0x00900000c31c783b */ /* 0x000fe20000000200 */
[C---:B-----5:R-:W-:Y:S06]  /*18c10*/  HMMA.16816.F32 R156, R200.reuse, R16, R156 ;  /* 0x00000010c89c723c */ /* 0x060fec000000189c */
[C---:B------:R-:W-:Y:S01]  /*18c20*/  HMMA.16816.F32 R152, R200.reuse, R18, R152 ;  /* 0x00000012c898723c */ /* 0x040fe20000001898 */
[----:B------:R-:W3:Y:S05]  /*18c30*/  LDSM.16.M88.4 R16, [R188+0x2000] ;  /* 0x00200000bc10783b */ /* 0x000eea0000000200 */
[C---:B-1----:R-:W-:Y:S06]  /*18c40*/  HMMA.16816.F32 R148, R200.reuse, R4, R148 ;  /* 0x00000004c894723c */ /* 0x042fec0000001894 */
[----:B------:R-:W-:Y:S01]  /*18c50*/  HMMA.16816.F32 R144, R200, R6, R144 ;  /* 0x00000006c890723c */ /* 0x000fe20000001890 */
[----:B------:R-:W-:Y:S05]  /*18c60*/  LDSM.16.M88.4 R4, [R198+0xa000] ;  /* 0x00a00000c604783b */ /* 0x000fea0000000200 */
[C---:B------:R-:W-:Y:S06]  /*18c70*/  HMMA.16816.F32 R12, R172.reuse, R8, R12 ;  /* 0x00000008ac0c723c */ /* 0x040fec000000180c */
[----:B------:R-:W-:Y:S01]  /*18c80*/  HMMA.16816.F32 R24, R172, R10, R24 ;  /* 0x0000000aac18723c */ /* 0x000fe20000001818 */
[----:B------:R-:W-:Y:S05]  /*18c90*/  LDSM.16.M88.4 R8, [R199+0x4000] ;  /* 0x00400000c708783b */ /* 0x000fea0000000200 */
[C---:B------:R-:W-:Y:S06]  /*18ca0*/  HMMA.16816.F32 R140, R200.reuse, R228, R140 ;  /* 0x000000e4c88c723c */ /* 0x040fec000000188c */
[----:B------:R-:W-:Y:S01]  /*18cb0*/  HMMA.16816.F32 R176, R200, R230, R176 ;  /* 0x000000e6c8b0723c */ /* 0x000fe200000018b0 */
[----:B------:R-:W-:Y:S05]  /*18cc0*/  LDSM.16.M88.4 R200, [R218+0x4000] ;  /* 0x00400000dac8783b */ /* 0x000fea0000000200 */
[C---:B------:R-:W-:Y:S06]  /*18cd0*/  HMMA.16816.F32 R156, R172.reuse, R168, R156 ;  /* 0x000000a8ac9c723c */ /* 0x040fec000000189c */
[C---:B------:R-:W-:Y:S01]  /*18ce0*/  HMMA.16816.F32 R152, R172.reuse, R170, R152 ;  /* 0x000000aaac98723c */ /* 0x040fe20000001898 */
[----:B------:R-:W-:Y:S05]  /*18cf0*/  LDSM.16.M88.4 R168, [R188+0x2800] ;  /* 0x00280000bca8783b */ /* 0x000fea0000000200 */
[C---:B----4-:R-:W-:Y:S06]  /*18d00*/  HMMA.16816.F32 R148, R172.reuse, R164, R148 ;  /* 0x000000a4ac94723c */ /* 0x050fec0000001894 */
[----:B------:R-:W-:Y:S01]  /*18d10*/  HMMA.16816.F32 R144, R172, R166, R144 ;  /* 0x000000a6ac90723c */ /* 0x000fe20000001890 */
[----:B------:R-:W1:Y:S05]  /*18d20*/  LDSM.16.M88.4 R164, [R195+0x9800] ;  /* 0x00980000c3a4783b */ /* 0x000e6a0000000200 */
[C---:B------:R-:W-:Y:S06]  /*18d30*/  HMMA.16816.F32 R12, R136.reuse, R224, R12 ;  /* 0x000000e0880c723c */ /* 0x040fec000000180c */
[----:B------:R-:W-:Y:S06]  /*18d40*/  HMMA.16816.F32 R24, R136, R226, R24 ;  /* 0x000000e28818723c */ /* 0x000fec0000001818 */
[C---:B--2---:R-:W-:Y:S01]  /*18d50*/  HMMA.16816.F32 R224, R172.reuse, R160, R140 ;  /* 0x000000a0ace0723c */ /* 0x044fe2000000188c */
[----:B------:R-:W-:Y:S05]  /*18d60*/  LDSM.16.M88.4 R140, [R183] ;  /* 0x00000000b78c783b */ /* 0x000fea0000000200 */
[----:B------:R-:W-:Y:S01]  /*18d70*/  HMMA.16816.F32 R176, R172, R162, R176 ;  /* 0x000000a2acb0723c */ /* 0x000fe200000018b0 */
[----:B------:R-:W-:Y:S04]  /*18d80*/  LDSM.16.M88.4 R160, [R188+0x3800] ;  /* 0x00380000bca0783b */ /* 0x000fe80000000200 */
[----:B------:R-:W-:Y:S01]  /*18d90*/  LDSM.16.M88.4 R172, [R198+0xb800] ;  /* 0x00b80000c6ac783b */ /* 0x000fe20000000200 */
[C---:B------:R-:W-:Y:S06]  /*18da0*/  HMMA.16816.F32 R156, R136.reuse, R32, R156 ;  /* 0x00000020889c723c */ /* 0x040fec000000189c */
[----:B------:R-:W-:Y:S01]  /*18db0*/  HMMA.16816.F32 R152, R136, R34, R152 ;  /* 0x000000228898723c */ /* 0x000fe20000001898 */
[----:B------:R-:W2:Y:S05]  /*18dc0*/  LDSM.16.M88.4 R32, [R188+0x3000] ;  /* 0x00300000bc20783b */ /* 0x000eaa0000000200 */
[C---:B---3--:R-:W-:Y:S06]  /*18dd0*/  HMMA.16816.F32 R12, R20.reuse, R16, R12 ;  /* 0x00000010140c723c */ /* 0x048fec000000180c */
[----:B------:R-:W-:Y:S01]  /*18de0*/  HMMA.16816.F32 R24, R20, R18, R24 ;  /* 0x000000121418723c */ /* 0x000fe20000001818 */
[----:B------:R-:W-:Y:S05]  /*18df0*/  LDSM.16.M88.4 R16, [R195+0xa000] ;  /* 0x00a00000c310783b */ /* 0x000fea0000000200 */
[C---:B------:R-:W-:Y:S06]  /*18e00*/  HMMA.16816.F32 R148, R136.reuse, R28, R148 ;  /* 0x0000001c8894723c */ /* 0x040fec0000001894 */
        /* <DEDUP_REMOVED lines=9> */
[C---:B------:R-:W-:Y:S01]  /*18ea0*/  HMMA.16816.F32 R152, R20.reuse, R170, R152 ;  /* 0x000000aa1498723c */ /* 0x040fe20000001898 */
[----:B------:R-:W-:Y:S05]  /*18eb0*/  LDSM.16.M88.4 R168, [R198+0xb000] ;  /* 0x00b00000c6a8783b */ /* 0x000fea0000000200 */
[C---:B--2---:R-:W-:Y:S01]  /*18ec0*/  HMMA.16816.F32 R164, R20.reuse, R32, R148 ;  /* 0x0000002014a4723c */ /* 0x044fe20000001894 */
[----:B------:R-:W-:Y:S05]  /*18ed0*/  LDSM.16.M88.4 R148, [R216+0x4000] ;  /* 0x00400000d894783b */ /* 0x000fea0000000200 */
[----:B------:R-:W-:Y:S01]  /*18ee0*/  HMMA.16816.F32 R144, R20, R34, R144 ;  /* 0x000000221490723c */ /* 0x000fe20000001890 */
[----:B------:R-:W2:Y:S05]  /*18ef0*/  LDSM.16.M88.4 R32, [R182] ;  /* 0x00000000b620783b */ /* 0x000eaa0000000200 */
[C---:B------:R-:W-:Y:S06]  /*18f00*/  HMMA.16816.F32 R12, R200.reuse, R140, R12 ;  /* 0x0000008cc80c723c */ /* 0x040fec000000180c */
[----:B------:R-:W-:Y:S06]  /*18f10*/  HMMA.16816.F32 R24, R200, R142, R24 ;  /* 0x0000008ec818723c */ /* 0x000fec0000001818 */
[C---:B-1----:R-:W-:Y:S06]  /*18f20*/  HMMA.16816.F32 R156, R8.reuse, R136, R156 ;  /* 0x00000088089c723c */ /* 0x042fec000000189c */
[----:B------:R-:W-:Y:S01]  /*18f30*/  HMMA.16816.F32 R152, R8, R138, R152 ;  /* 0x0000008a0898723c */ /* 0x000fe20000001898 */
[----:B------:R-:W-:Y:S05]  /*18f40*/  LDSM.16.M88.4 R136, [R188+0x4800] ;  /* 0x00480000bc88783b */ /* 0x000fea0000000200 */
[C---:B------:R-:W-:Y:S06]  /*18f50*/  HMMA.16816.F32 R224, R20.reuse, R160, R224 ;  /* 0x000000a014e0723c */ /* 0x040fec00000018e0 */
[----:B------:R-:W-:Y:S01]  /*18f60*/  HMMA.16816.F32 R176, R20, R162, R176 ;  /* 0x000000a214b0723c */ /* 0x000fe200000018b0 */
[----:B------:R-:W1:Y:S05]  /*18f70*/  LDSM.16.M88.4 R20, [R195+0xa800] ;  /* 0x00a80000c314783b */ /* 0x000e6a0000000200 */
[C---:B------:R-:W-:Y:S06]  /*18f80*/  HMMA.16816.F32 R12, R28.reuse, R16, R12 ;  /* 0x000000101c0c723c */ /* 0x040fec000000180c */
[----:B------:R-:W-:Y:S01]  /*18f90*/  HMMA.16816.F32 R24, R28, R18, R24 ;  /* 0x000000121c18723c */ /* 0x000fe20000001818 */
[----:B------:R-:W3:Y:S05]  /*18fa0*/  LDSM.16.M88.4 R16, [R181] ;  /* 0x00000000b510783b */ /* 0x000eea0000000200 */
[C---:B--2---:R-:W-:Y:S06]  /*18fb0*/  HMMA.16816.F32 R156, R200.reuse, R32, R156 ;  /* 0x00000020c89c723c */ /* 0x044fec000000189c */
[----:B------:R-:W-:Y:S01]  /*18fc0*/  HMMA.16816.F32 R152, R200, R34, R152 ;  /* 0x00000022c898723c */ /* 0x000fe20000001898 */
[----:B------:R-:W2:Y:S05]  /*18fd0*/  LDSM.16.M88.4 R32, [R180] ;  /* 0x00000000b420783b */ /* 0x000eaa0000000200 */
[----:B------:R-:W-:Y:S06]  /*18fe0*/  HMMA.16816.F32 R164, R8, R168, R164 ;  /* 0x000000a808a4723c */ /* 0x000fec00000018a4 */
[----:B------:R-:W-:Y:S06]  /*18ff0*/  HMMA.16816.F32 R12, R148, R4, R12 ;  /* 0x00000004940c723c */ /* 0x000fec000000180c */
[----:B------:R-:W-:Y:S06]  /*19000*/  HMMA.16816.F32 R224, R8, R172, R224 ;  /* 0x000000ac08e0723c */ /* 0x000fec00000018e0 */
[----:B------:R-:W-:Y:S01]  /*19010*/  HMMA.16816.F32 R24, R148, R6, R24 ;  /* 0x000000069418723c */ /* 0x000fe20000001818 */
[----:B------:R-:W4:Y:S05]  /*19020*/  LDSM.16.M88.4 R4, [R195+0xb000] ;  /* 0x00b00000c304783b */ /* 0x000f2a0000000200 */
[C---:B------:R-:W-:Y:S06]  /*19030*/  HMMA.16816.F32 R144, R8.reuse, R170, R144 ;  /* 0x000000aa0890723c */ /* 0x040fec0000001890 */
[----:B------:R-:W-:Y:S01]  /*19040*/  HMMA.16816.F32 R176, R8, R174, R176 ;  /* 0x000000ae08b0723c */ /* 0x000fe200000018b0 */
[----:B------:R-:W5:Y:S01]  /*19050*/  LDSM.16.M88.4 R8, [R195+0xb800] ;  /* 0x00b80000c308783b */ /* 0x000f620000000200 */
[----:B------:R-:W-:Y:S01]  /*19060*/  FMUL.FTZ R12, R12, UR4 ;  /* 0x000000040c0c7c20 */ /* 0x000fe20008410000 */
[----:B------:R-:W-:Y:S01]  /*19070*/  FMUL.FTZ R13, R13, UR4 ;  /* 0x000000040d0d7c20 */ /* 0x000fe20008410000 */
[----:B------:R-:W-:Y:S01]  /*19080*/  FMUL.FTZ R14, R14, UR4 ;  /* 0x000000040e0e7c20 */ /* 0x000fe20008410000 */
[----:B------:R-:W-:Y:S01]  /*19090*/  FMUL.FTZ R143, R15, UR4 ;  /* 0x000000040f8f7c20 */ /* 0x000fe20008410000 */
[----:B-1----:R-:W-:Y:S01]  /*190a0*/  HMMA.16816.F32 R156, R28, R20, R156 ;  /* 0x000000141c9c723c */ /* 0x002fe2000000189c */
[----:B------:R-:W-:Y:S05]  /*190b0*/  MUFU.TANH R161, R12 ;  /* 0x0000000c00a17308 */ /* 0x000fea0000002400 */
[----:B---3--:R-:W-:Y:S01]  /*190c0*/  HMMA.16816.F32 R164, R200, R16, R164 ;  /* 0x00000010c8a4723c */ /* 0x008fe200000018a4 */
[----:B------:R-:W-:Y:S01]  /*190d0*/  FMUL.FTZ R20, R27, UR4 ;  /* 0x000000041b147c20 */ /* 0x000fe20008410000 */
[----:B------:R-:W-:Y:S01]  /*190e0*/  FMUL.FTZ R25, R25, UR4 ;  /* 0x0000000419197c20 */ /* 0x000fe20008410000 */
[----:B------:R-:W1:Y:S01]  /*190f0*/  MUFU.TANH R141, R13 ;  /* 0x0000000d008d7308 */ /* 0x000e620000002400 */
[----:B------:R-:W-:-:S02]  /*19100*/  FMUL.FTZ R26, R26, UR4 ;  /* 0x000000041a1a7c20 */ /* 0x000fc40008410000 */
[----:B--2---:R-:W-:Y:S05]  /*19110*/  HMMA.16816.F32 R224, R200, R32, R224 ;  /* 0x00000020c8e0723c */ /* 0x004fea00000018e0 */
[----:B------:R2:W-:Y:S01]  /*19120*/  MUFU.TANH R21, R14 ;  /* 0x0000000e00157308 */ /* 0x0005e20000002400 */
[----:B------:R-:W-:Y:S06]  /*19130*/  HMMA.16816.F32 R152, R28, R22, R152 ;  /* 0x000000161c98723c */ /* 0x000fec0000001898 */
[C---:B------:R-:W-:Y:S01]  /*19140*/  HMMA.16816.F32 R144, R200.reuse, R18, R144 ;  /* 0x00000012c890723c */ /* 0x040fe20000001890 */
[----:B------:R-:W3:Y:S01]  /*19150*/  LDSM.16.M88.4 R16, [R188+0x5800] ;  /* 0x00580000bc10783b */ /* 0x000ee20000000200 */
[----:B------:R-:W-:Y:S01]  /*19160*/  FMUL.FTZ R23, R24, UR4 ;  /* 0x0000000418177c20 */ /* 0x000fe20008410000 */
[----:B------:R-:W1:Y:S03]  /*19170*/  MUFU.TANH R143, R143 ;  /* 0x0000008f008f7308 */ /* 0x000e660000002400 */
[----:B------:R-:W-:Y:S01]  /*19180*/  HMMA.16816.F32 R176, R200, R34, R176 ;  /* 0x00000022c8b0723c */ /* 0x000fe200000018b0 */
[----:B--2---:R-:W2:Y:S04]  /*19190*/  LDSM.16.M88.4 R12, [R188+0x5000] ;  /* 0x00500000bc0c783b */ /* 0x004ea80000000200 */
[----:B------:R-:W1:Y:S01]  /*191a0*/  MUFU.TANH R23, R23 ;  /* 0x0000001700177308 */ /* 0x000e620000002400 */
[----:B------:R-:W-:Y:S01]  /*191b0*/  HMMA.16816.F32 R156, R148, R136, R156 ;  /* 0x00000088949c723c */ /* 0x000fe2000000189c */
[----:B------:R-:W-:-:S05]  /*191c0*/  DEPBAR.LE SB0, 0x0 ;  /* 0x000080000000791a */ /* 0x000fca0000000000 */
[C---:B----4-:R-:W-:Y:S01]  /*191d0*/  HMMA.16816.F32 R164, R28.reuse, R4, R164 ;  /* 0x000000041ca4723c */ /* 0x050fe200000018a4 */
[----:B------:R-:W-:Y:S05]  /*191e0*/  MUFU.TANH R25, R25 ;  /* 0x0000001900197308 */ /* 0x000fea0000002400 */
[----:B-----5:R-:W-:Y:S01]  /*191f0*/  HMMA.16816.F32 R224, R28, R8, R224 ;  /* 0x000000081ce0723c */ /* 0x020fe200000018e0 */
[----:B------:R-:W-:Y:S02]  /*19200*/  IMAD.SHL.U32 R4, R221, 0x2, RZ ;  /* 0x00000002dd047824 */ /* 0x000fe400078e00ff */
[----:B------:R-:W4:Y:S03]  /*19210*/  MUFU.TANH R33, R26 ;  /* 0x0000001a00217308 */ /* 0x000f260000002400 */
[----:B------:R-:W-:Y:S01]  /*19220*/  HMMA.16816.F32 R152, R148, R138, R152 ;  /* 0x0000008a9498723c */ /* 0x000fe20000001898 */
[----:B------:R-:W-:-:S04]  /*19230*/  LOP3.LUT R4, R4, 0x6, RZ, 0xc0, !PT ;  /* 0x0000000604047812 */ /* 0x000fc800078ec0ff */
[----:B------:R-:W5:Y:S01]  /*19240*/  MUFU.TANH R5, R20 ;  /* 0x0000001400057308 */ /* 0x000f620000002400 */
[C---:B------:R-:W-:Y:S01]  /*19250*/  HMMA.16816.F32 R144, R28.reuse, R6, R144 ;  /* 0x000000061c90723c */ /* 0x040fe20000001890 */
[----:B------:R-:W-:Y:S02]  /*19260*/  IMAD R4, R213, 0x40, R4 ;  /* 0x00000040d5047824 */ /* 0x000fe400078e0204 */
[----:B------:R-:W-:Y:S01]  /*19270*/  FMUL.FTZ R27, R156, UR4 ;  /* 0x000000049c1b7c20 */ /* 0x000fe20008410000 */
[----:B------:R-:W-:Y:S01]  /*19280*/  FMUL.FTZ R9, R158, UR4 ;  /* 0x000000049e097c20 */ /* 0x000fe20008410000 */
[C---:B------:R-:W-:Y:S01]  /*19290*/  VIADD R8, R4.reuse, 0x8 ;  /* 0x0000000804087836 */ /* 0x040fe20000000000 */
[----:B------:R-:W-:Y:S01]  /*192a0*/  HMMA.16816.F32 R176, R28, R10, R176 ;  /* 0x0000000a1cb0723c */ /* 0x000fe200000018b0 */
[----:B------:R-:W-:Y:S02]  /*192b0*/  VIADD R6, R4, 0x1 ;  /* 0x0000000104067836 */ /* 0x000fe40000000000 */
[----:B------:R-:W5:Y:S01]  /*192c0*/  MUFU.TANH R27, R27 ;  /* 0x0000001b001b7308 */ /* 0x000f620000002400 */
[----:B------:R-:W-:Y:S01]  /*192d0*/  FMUL.FTZ R7, R157, UR4 ;  /* 0x000000049d077c20 */ /* 0x000fe20008410000 */
[----:B------:R-:W-:-:S02]  /*192e0*/  ISETP.GE.AND P1, PT, R8, R2, PT ;  /* 0x000000020800720c */ /* 0x000fc40003f26270 */
[C---:B------:R-:W-:Y:S01]  /*192f0*/  ISETP.GE.AND P2, PT, R6.reuse, R2, PT ;  /* 0x000000020600720c */ /* 0x040fe20003f46270 */
[C---:B---3--:R-:W-:Y:S01]  /*19300*/  HMMA.16816.F32 R224, R148.reuse, R16, R224 ;  /* 0x0000001094e0723c */ /* 0x048fe200000018e0 */
[-C--:B------:R-:W-:Y:S01]  /*19310*/  ISETP.GE.AND P4, PT, R6, R3.reuse, PT ;  /* 0x000000030600720c */ /* 0x080fe20003f86270 */
[----:B------:R-:W-:Y:S01]  /*19320*/  FMUL.FTZ R11, R159, UR4 ;  /* 0x000000049f0b7c20 */ /* 0x000fe20008410000 */
[-C--:B------:R-:W-:Y:S01]  /*19330*/  ISETP.GE.AND P5, PT, R8, R3.reuse, PT ;  /* 0x000000030800720c */ /* 0x080fe20003fa6270 */
[----:B------:R-:W-:Y:S01]  /*19340*/  MUFU.TANH R7, R7 ;  /* 0x0000000700077308 */ /* 0x000fe20000002400 */
[----:B------:R-:W-:Y:S01]  /*19350*/  I2FP.F32.S32 R6, R6 ;  /* 0x0000000600067245 */ /* 0x000fe20000201400 */
[C---:B--2---:R-:W-:Y:S01]  /*19360*/  HMMA.16816.F32 R164, R148.reuse, R12, R164 ;  /* 0x0000000c94a4723c */ /* 0x044fe200000018a4 */
[----:B------:R-:W-:Y:S01]  /*19370*/  I2FP.F32.S32 R8, R8 ;  /* 0x0000000800087245 */ /* 0x000fe20000201400 */
[----:B------:R-:W-:Y:S02]  /*19380*/  VIADD R16, R4, 0x10 ;  /* 0x0000001004107836 */ /* 0x000fe40000000000 */
[----:B------:R-:W-:Y:S01]  /*19390*/  FMUL.FTZ R29, R154, UR4 ;  /* 0x000000049a1d7c20 */ /* 0x000fe20008410000 */
[CC--:B-1----:R-:W-:Y:S01]  /*193a0*/  FFMA.FTZ R17, R0.reuse, R6.reuse, R141 ;  /* 0x0000000600117223 */ /* 0x0c2fe2000001008d */
[C---:B------:R-:W-:Y:S01]  /*193b0*/  FFMA.FTZ R10, R0.reuse, R6, R143 ;  /* 0x00000006000a7223 */ /* 0x040fe2000001008f */
[-C--:B------:R-:W-:Y:S01]  /*193c0*/  FFMA.FTZ R23, R0, R8.reuse, R23 ;  /* 0x0000000800177223 */ /* 0x080fe20000010017 */
[----:B------:R-:W-:Y:S01]  /*193d0*/  FMUL.FTZ R13, R152, UR4 ;  /* 0x00000004980d7c20 */ /* 0x000fe20008410000 */
[----:B------:R-:W-:Y:S01]  /*193e0*/  VIADD R12, R4, 0x9 ;  /* 0x00000009040c7836 */ /* 0x000fe20000000000 */
[----:B------:R-:W-:Y:S01]  /*193f0*/  FSEL R17, R17, -INF , !P2 ;  /* 0xff80000011117808 */ /* 0x000fe20005000000 */
[----:B------:R-:W1:Y:S01]  /*19400*/  MUFU.TANH R9, R9 ;  /* 0x0000000900097308 */ /* 0x000e620000002400 */
[----:B------:R-:W-:Y:S01]  /*19410*/  FSEL R10, R10, -INF , !P4 ;  /* 0xff8000000a0a7808 */ /* 0x000fe20006000000 */
[C---:B------:R-:W-:Y:S01]  /*19420*/  HMMA.16816.F32 R144, R148.reuse, R14, R144 ;  /* 0x0000000e9490723c */ /* 0x040fe20000001890 */
[----:B------:R-:W-:Y:S01]  /*19430*/  FSEL R23, R23, -INF , !P1 ;  /* 0xff80000017177808 */ /* 0x000fe20004800000 */
[----:B----4-:R-:W-:Y:S01]  /*19440*/  FFMA.FTZ R8, R0, R8, R33 ;  /* 0x0000000800087223 */ /* 0x010fe20000010021 */
[CC--:B------:R-:W-:Y:S01]  /*19450*/  ISETP.GE.AND P6, PT, R12.reuse, R2.reuse, PT ;  /* 0x000000020c00720c */ /* 0x0c0fe20003fc6270 */
[----:B------:R-:W-:Y:S01]  /*19460*/  FMUL.FTZ R31, R155, UR4 ;  /* 0x000000049b1f7c20 */ /* 0x000fe20008410000 */
[-C--:B------:R-:W-:Y:S01]  /*19470*/  ISETP.GE.AND P2, PT, R12, R3.reuse, PT ;  /* 0x000000030c00720c */ /* 0x080fe20003f46270 */
[----:B------:R-:W-:Y:S01]  /*19480*/  MUFU.TANH R13, R13 ;  /* 0x0000000d000d7308 */ /* 0x000fe20000002400 */
[C---:B------:R-:W-:Y:S01]  /*19490*/  ISETP.GE.AND P4, PT, R16.reuse, R2, PT ;  /* 0x000000021000720c */ /* 0x040fe20003f86270 */
[----:B------:R-:W-:Y:S01]  /*194a0*/  HMMA.16816.F32 R176, R148, R18, R176 ;  /* 0x0000001294b0723c */ /* 0x000fe200000018b0 */
[-C--:B------:R-:W-:Y:S01]  /*194b0*/  ISETP.GE.AND P1, PT, R16, R3.reuse, PT ;  /* 0x000000031000720c */ /* 0x080fe20003f26270 */
[----:B------:R-:W-:Y:S01]  /*194c0*/  FMUL.FTZ R15, R153, UR4 ;  /* 0x00000004990f7c20 */ /* 0x000fe20008410000 */
[----:B------:R-:W-:Y:S01]  /*194d0*/  I2FP.F32.S32 R12, R12 ;  /* 0x0000000c000c7245 */ /* 0x000fe20000201400 */
[----:B------:R-:W-:Y:S01]  /*194e0*/  VIADD R14, R4, 0x11 ;  /* 0x00000011040e7836 */ /* 0x000fe20000000000 */
[----:B------:R-:W-:Y:S01]  /*194f0*/  I2FP.F32.S32 R16, R16 ;  /* 0x0000001000107245 */ /* 0x000fe20000201400 */
[----:B------:R-:W2:Y:S01]  /*19500*/  MUFU.TANH R11, R11 ;  /* 0x0000000b000b7308 */ /* 0x000ea20000002400 */
[----:B------:R-:W-:Y:S01]  /*19510*/  FSEL R8, R8, -INF , !P5 ;  /* 0xff80000008087808 */ /* 0x000fe20006800000 */
[CC--:B------:R-:W-:Y:S01]  /*19520*/  FFMA.FTZ R19, R0.reuse, R12.reuse, R25 ;  /* 0x0000000c00137223 */ /* 0x0c0fe20000010019 */
[C---:B-----5:R-:W-:Y:S01]  /*19530*/  FFMA.FTZ R5, R0.reuse, R12, R5 ;  /* 0x0000000c00057223 */ /* 0x060fe20000010005 */
[----:B------:R-:W-:Y:S01]  /*19540*/  FFMA.FTZ R27, R0, R16, R27 ;  /* 0x00000010001b7223 */ /* 0x000fe2000001001b */
[----:B------:R-:W-:Y:S01]  /*19550*/  VIADD R12, R4, 0x18 ;  /* 0x00000018040c7836 */ /* 0x000fe20000000000 */
[----:B------:R-:W-:Y:S01]  /*19560*/  ISETP.GE.AND P5, PT, R14, R2, PT ;  /* 0x000000020e00720c */ /* 0x000fe20003fa6270 */
[----:B------:R-:W-:Y:S01]  /*19570*/  FMUL.FTZ R35, R164, UR4 ;  /* 0x00000004a4237c20 */ /* 0x000fe20008410000 */
[----:B------:R-:W3:Y:S01]  /*19580*/  MUFU.TANH R29, R29 ;  /* 0x0000001d001d7308 */ /* 0x000ee20000002400 */
[----:B------:R-:W-:Y:S01]  /*19590*/  FSEL R19, R19, -INF , !P6 ;  /* 0xff80000013137808 */ /* 0x000fe20007000000 */
[----:B-1----:R-:W-:Y:S01]  /*195a0*/  FFMA.FTZ R9, R0, R16, R9 ;  /* 0x0000001000097223 */ /* 0x002fe20000010009 */
[----:B------:R-:W-:Y:S01]  /*195b0*/  FSEL R6, R5, -INF , !P2 ;  /* 0xff80000005067808 */ /* 0x000fe20005000000 */
[----:B------:R-:W-:Y:S01]  /*195c0*/  FMUL.FTZ R151, R165, UR4 ;  /* 0x00000004a5977c20 */ /* 0x000fe20008410000 */
[----:B------:R-:W-:Y:S01]  /*195d0*/  FSEL R149, R27, -INF , !P4 ;  /* 0xff8000001b957808 */ /* 0x000fe20006000000 */
[----:B------:R-:W-:Y:S01]  /*195e0*/  FMUL.FTZ R166, R166, UR4 ;  /* 0x00000004a6a67c20 */ /* 0x000fe20008410000 */
[-C--:B------:R-:W-:Y:S01]  /*195f0*/  ISETP.GE.AND P6, PT, R14, R3.reuse, PT ;  /* 0x000000030e00720c */ /* 0x080fe20003fc6270 */
[----:B------:R-:W1:Y:S01]  /*19600*/  MUFU.TANH R15, R15 ;  /* 0x0000000f000f7308 */ /* 0x000e620000002400 */
[C---:B------:R-:W-:Y:S01]  /*19610*/  ISETP.GE.AND P2, PT, R12.reuse, R2, PT ;  /* 0x000000020c00720c */ /* 0x040fe20003f46270 */
[----:B------:R-:W-:Y:S01]  /*19620*/  FMUL.FTZ R167, R167, UR4 ;  /* 0x00000004a7a77c20 */ /* 0x000fe20008410000 */
[----:B------:R-:W-:Y:S01]  /*19630*/  ISETP.GE.AND P4, PT, R12, R3, PT ;  /* 0x000000030c00720c */ /* 0x000fe20003f86270 */
[----:B------:R-:W-:Y:S01]  /*19640*/  FMUL.FTZ R144, R144, UR4 ;  /* 0x0000000490907c20 */ /* 0x000fe20008410000 */
[----:B------:R-:W-:Y:S01]  /*19650*/  I2FP.F32.S32 R14, R14 ;  /* 0x0000000e000e7245 */ /* 0x000fe20000201400 */
[----:B------:R-:W-:Y:S01]  /*19660*/  FMUL.FTZ R145, R145, UR4 ;  /* 0x0000000491917c20 */ /* 0x000fe20008410000 */
[----:B------:R-:W-:Y:S01]  /*19670*/  I2FP.F32.S32 R12, R12 ;  /* 0x0000000c000c7245 */ /* 0x000fe20000201400 */
[----:B------:R-:W4:Y:S01]  /*19680*/  MUFU.TANH R31, R31 ;  /* 0x0000001f001f7308 */ /* 0x000f220000002400 */
[----:B------:R-:W-:Y:S01]  /*19690*/  FSEL R202, R9, -INF , !P1 ;  /* 0xff80000009ca7808 */ /* 0x000fe20004800000 */
[CC--:B------:R-:W-:Y:S01]  /*196a0*/  FFMA.FTZ R139, R0.reuse, R14.reuse, R7 ;  /* 0x0000000e008b7223 */ /* 0x0c0fe20000010007 */
[C---:B--2---:R-:W-:Y:S01]  /*196b0*/  FFMA.FTZ R11, R0.reuse, R14, R11 ;  /* 0x0000000e000b7223 */ /* 0x044fe2000001000b */
[----:B------:R-:W-:Y:S01]  /*196c0*/  FFMA.FTZ R137, R0, R12, R13 ;  /* 0x0000000c00897223 */ /* 0x000fe2000001000d */
[----:B------:R-:W-:-:S02]  /*196d0*/  VIADD R13, R4, 0x19 ;  /* 0x00000019040d7836 */ /* 0x000fc40000000000 */
[----:B---3--:R-:W-:Y:S01]  /*196e0*/  FFMA.FTZ R29, R0, R12, R29 ;  /* 0x0000000c001d7223 */ /* 0x008fe2000001001d */
[----:B------:R-:W-:Y:S01]  /*196f0*/  FSEL R139, R139, -INF , !P5 ;  /* 0xff8000008b8b7808 */ /* 0x000fe20006800000 */
[----:B------:R-:W2:Y:S01]  /*19700*/  MUFU.TANH R35, R35 ;  /* 0x0000002300237308 */ /* 0x000ea20000002400 */
[----:B------:R-:W-:Y:S01]  /*19710*/  VIADD R12, R4, 0x20 ;  /* 0x00000020040c7836 */ /* 0x000fe20000000000 */
[CC--:B------:R-:W-:Y:S01]  /*19720*/  ISETP.GE.AND P1, PT, R13.reuse, R2.reuse, PT ;  /* 0x000000020d00720c */ /* 0x0c0fe20003f26270 */
[----:B------:R-:W-:Y:S01]  /*19730*/  FMUL.FTZ R146, R146, UR4 ;  /* 0x0000000492927c20 */ /* 0x000fe20008410000 */
[----:B------:R-:W-:Y:S01]  /*19740*/  ISETP.GE.AND P5, PT, R13, R3, PT ;  /* 0x000000030d00720c */ /* 0x000fe20003fa6270 */
[----:B------:R-:W-:Y:S01]  /*19750*/  FMUL.FTZ R147, R147, UR4 ;  /* 0x0000000493937c20 */ /* 0x000fe20008410000 */
[----:B------:R-:W-:Y:S01]  /*19760*/  I2FP.F32.S32 R13, R13 ;  /* 0x0000000d000d7245 */ /* 0x000fe20000201400 */
[----:B------:R-:W-:Y:S01]  /*19770*/  FMUL.FTZ R224, R224, UR4 ;  /* 0x00000004e0e07c20 */ /* 0x000fe20008410000 */
[----:B------:R-:W-:Y:S01]  /*19780*/  MUFU.TANH R151, R151 ;  /* 0x0000009700977308 */ /* 0x000fe20000002400 */
[----:B------:R-:W-:Y:S01]  /*19790*/  FSEL R200, R11, -INF , !P6 ;  /* 0xff8000000bc87808 */ /* 0x000fe20007000000 */
[----:B------:R-:W-:Y:S01]  /*197a0*/  FMUL.FTZ R225, R225, UR4 ;  /* 0x00000004e1e17c20 */ /* 0x000fe20008410000 */
[CC--:B-1----:R-:W-:Y:S01]  /*197b0*/  FFMA.FTZ R15, R0.reuse, R13.reuse, R15 ;  /* 0x0000000d000f7223 */ /* 0x0c2fe2000001000f */
[----:B------:R-:W-:Y:S01]  /*197c0*/  FSEL R137, R137, -INF , !P2 ;  /* 0xff80000089897808 */ /* 0x000fe20005000000 */
[----:B----4-:R-:W-:Y:S01]  /*197d0*/  FFMA.FTZ R31, R0, R13, R31 ;  /* 0x0000000d001f7223 */ /* 0x010fe2000001001f */
[----:B------:R-:W-:Y:S01]  /*197e0*/  ISETP.GE.AND P6, PT, R12, R2, PT ;  /* 0x000000020c00720c */ /* 0x000fe20003fc6270 */
[----:B------:R-:W-:Y:S01]  /*197f0*/  VIADD R13, R4, 0x28 ;  /* 0x00000028040d7836 */ /* 0x000fe20000000000 */
[----:B------:R-:W1:Y:S01]  /*19800*/  MUFU.TANH R141, R166 ;  /* 0x000000a6008d7308 */ /* 0x000e620000002400 */
[----:B------:R-:W-:Y:S01]  /*19810*/  ISETP.GE.AND P2, PT, R12, R3, PT ;  /* 0x000000030c00720c */ /* 0x000fe20003f46270 */
[----:B------:R-:W-:Y:S01]  /*19820*/  VIADD R14, R4, 0x29 ;  /* 0x00000029040e7836 */ /* 0x000fe20000000000 */
[----:B------:R-:W-:Y:S01]  /*19830*/  I2FP.F32.S32 R12, R12 ;  /* 0x0000000c000c7245 */ /* 0x000fe20000201400 */
[----:B------:R-:W-:Y:S01]  /*19840*/  FMUL.FTZ R227, R227, UR4 ;  /* 0x00000004e3e37c20 */ /* 0x000fe20008410000 */
[----:B------:R-:W-:Y:S01]  /*19850*/  FSEL R150, R29, -INF , !P4 ;  /* 0xff8000001d967808 */ /* 0x000fe20006000000 */
[----:B------:R-:W-:Y:S01]  /*19860*/  FMUL.FTZ R226, R226, UR4 ;  /* 0x00000004e2e27c20 */ /* 0x000fe20008410000 */
[----:B------:R-:W-:Y:S01]  /*19870*/  FSEL R135, R15, -INF , !P1 ;  /* 0xff8000000f877808 */ /* 0x000fe20004800000 */
[----:B------:R3:W-:Y:S01]  /*19880*/  MUFU.TANH R25, R144 ;  /* 0x0000009000197308 */ /* 0x0007e20000002400 */
[----:B--2---:R-:W-:Y:S01]  /*19890*/  FFMA.FTZ R35, R0, R12, R35 ;  /* 0x0000000c00237223 */ /* 0x004fe20000010023 */
[----:B------:R-:W-:Y:S01]  /*198a0*/  FSEL R148, R31, -INF , !P5 ;  /* 0xff8000001f947808 */ /* 0x000fe20006800000 */
[----:B------:R-:W-:Y:S01]  /*198b0*/  FMUL.FTZ R176, R176, UR4 ;  /* 0x00000004b0b07c20 */ /* 0x000fe20008410000 */
[----:B------:R-:W-:Y:S01]  /*198c0*/  ISETP.GE.AND P5, PT, R13, R2, PT ;  /* 0x000000020d00720c */ /* 0x000fe20003fa6270 */
[----:B------:R-:W-:Y:S01]  /*198d0*/  FMUL.FTZ R179, R179, UR4 ;  /* 0x00000004b3b37c20 */ /* 0x000fe20008410000 */
[----:B------:R-:W-:Y:S01]  /*198e0*/  FMUL.FTZ R178, R178, UR4 ;  /* 0x00000004b2b27c20 */ /* 0x000fe20008410000 */
[----:B------:R-:W-:Y:S01]  /*198f0*/  FMUL.FTZ R177, R177, UR4 ;  /* 0x00000004b1b17c20 */ /* 0x000fe20008410000 */
[----:B------:R-:W2:Y:S01]  /*19900*/  MUFU.TANH R167, R167 ;  /* 0x000000a700a77308 */ /* 0x000ea20000002400 */
[----:B-1----:R-:W-:Y:S01]  /*19910*/  FFMA.FTZ R141, R0, R12, R141 ;  /* 0x0000000c008d7223 */ /* 0x002fe2000001008d */
[----:B------:R-:W-:-:S02]  /*19920*/  VIADD R12, R4, 0x30 ;  /* 0x00000030040c7836 */ /* 0x000fc40000000000 */
[----:B------:R-:W-:Y:S02]  /*19930*/  IMAD.MOV.U32 R164, RZ, RZ, R222 ;  /* 0x000000ffffa47224 */ /* 0x000fe400078e00de */
[----:B------:R-:W-:Y:S02]  /*19940*/  IMAD.MOV.U32 R165, RZ, RZ, R223 ;  /* 0x000000ffffa57224 */ /* 0x000fe400078e00df */
[----:B------:R1:W4:Y:S01]  /*19950*/  MUFU.TANH R5, R145 ;  /* 0x0000009100057308 */ /* 0x0003220000002400 */
[----:B---3--:R-:W-:-:S05]  /*19960*/  VIADD R144, R4, 0x21 ;  /* 0x0000002104907836 */ /* 0x008fca0000000000 */
[C---:B------:R-:W-:Y:S02]  /*19970*/  ISETP.GE.AND P4, PT, R144.reuse, R2, PT ;  /* 0x000000029000720c */ /* 0x040fe40003f86270 */
[----:B------:R-:W-:Y:S01]  /*19980*/  ISETP.GE.AND P1, PT, R144, R3, PT ;  /* 0x000000039000720c */ /* 0x000fe20003f26270 */
[----:B------:R3:W-:Y:S01]  /*19990*/  MUFU.TANH R7, R146 ;  /* 0x0000009200077308 */ /* 0x0007e20000002400 */
[----:B------:R-:W-:-:S07]  /*199a0*/  I2FP.F32.S32 R144, R144 ;  /* 0x0000009000907245 */ /* 0x000fce0000201400 */
[----:B------:R5:W4:Y:S01]  /*199b0*/  MUFU.TANH R9, R147 ;  /* 0x0000009300097308 */ /* 0x000b220000002400 */
[CC--:B-1----:R-:W-:Y:S01]  /*199c0*/  FFMA.FTZ R145, R0.reuse, R144.reuse, R151 ;  /* 0x0000009000917223 */ /* 0x0c2fe20000010097 */
[----:B--2---:R-:W-:-:S04]  /*199d0*/  FFMA.FTZ R144, R0, R144, R167 ;  /* 0x0000009000907223 */ /* 0x004fc800000100a7 */
[----:B------:R-:W-:Y:S02]  /*199e0*/  FSEL R145, R145, -INF , !P4 ;  /* 0xff80000091917808 */ /* 0x000fe40006000000 */
[----:B------:R-:W1:Y:S01]  /*199f0*/  MUFU.TANH R11, R224 ;  /* 0x000000e0000b7308 */ /* 0x000e620000002400 */
[----:B---3--:R-:W-:Y:S02]  /*19a00*/  FSEL R146, R141, -INF , !P2 ;  /* 0xff8000008d927808 */ /* 0x008fe40005000000 */
[C---:B------:R-:W-:Y:S01]  /*19a10*/  ISETP.GE.AND P2, PT, R14.reuse, R2, PT ;  /* 0x000000020e00720c */ /* 0x040fe20003f46270 */
[----:B------:R-:W-:Y:S01]  /*19a20*/  BAR.SYNC.DEFER_BLOCKING 0x0 ;  /* 0x0000000000007b1d */ /* 0x000fe20000010000 */
[-C--:B------:R-:W-:Y:S02]  /*19a30*/  ISETP.GE.AND P4, PT, R14, R3.reuse, PT ;  /* 0x000000030e00720c */ /* 0x080fe40003f86270 */
[----:B------:R-:W-:Y:S02]  /*19a40*/  I2FP.F32.S32 R14, R14 ;  /* 0x0000000e000e7245 */ /* 0x000fe40000201400 */
[----:B-----5:R-:W-:Y:S01]  /*19a50*/  FSEL R147, R35, -INF , !P6 ;  /* 0xff80000023937808 */ /* 0x020fe20007000000 */
[----:B------:R-:W2:Y:S01]  /*19a60*/  MUFU.TANH R225, R225 ;  /* 0x000000e100e17308 */ /* 0x000ea20000002400 */
[----:B------:R-:W-:Y:S01]  /*19a70*/  ISETP.GE.AND P6, PT, R13, R3, PT ;  /* 0x000000030d00720c */ /* 0x000fe20003fc6270 */
[CC--:B----4-:R-:W-:Y:S01]  /*19a80*/  FFMA.FTZ R5, R0.reuse, R14.reuse, R5 ;  /* 0x0000000e00057223 */ /* 0x0d0fe20000010005 */
[----:B------:R-:W-:Y:S01]  /*19a90*/  I2FP.F32.S32 R13, R13 ;  /* 0x0000000d000d7245 */ /* 0x000fe20000201400 */
[----:B------:R-:W-:Y:S01]  /*19aa0*/  FFMA.FTZ R140, R0, R14, R9 ;  /* 0x0000000e008c7223 */ /* 0x000fe20000010009 */
[----:B------:R-:W-:-:S02]  /*19ab0*/  FSEL R144, R144, -INF , !P1 ;  /* 0xff80000090907808 */ /* 0x000fc40004800000 */
[----:B------:R-:W-:Y:S01]  /*19ac0*/  ISETP.GE.AND P1, PT, R12, R2, PT ;  /* 0x000000020c00720c */ /* 0x000fe20003f26270 */
[CC--:B------:R-:W-:Y:S01]  /*19ad0*/  FFMA.FTZ R25, R0.reuse, R13.reuse, R25 ;  /* 0x0000000d00197223 */ /* 0x0c0fe20000010019 */
[----:B------:R-:W-:Y:S01]  /*19ae0*/  FFMA.FTZ R7, R0, R13, R7 ;  /* 0x0000000d00077223 */ /* 0x000fe20000010007 */
[----:B------:R-:W-:Y:S01]  /*19af0*/  VIADD R13, R4, 0x31 ;  /* 0x00000031040d7836 */ /* 0x000fe20000000000 */
[----:B------:R-:W3:Y:S01]  /*19b00*/  MUFU.TANH R15, R226 ;  /* 0x000000e2000f7308 */ /* 0x000ee20000002400 */
[----:B------:R-:W-:Y:S02]  /*19b10*/  FSEL R141, R5, -INF , !P2 ;  /* 0xff800000058d7808 */ /* 0x000fe40005000000 */
[----:B------:R-:W-:Y:S02]  /*19b20*/  FSEL R143, R25, -INF , !P5 ;  /* 0xff800000198f7808 */ /* 0x000fe40006800000 */
[----:B------:R-:W-:Y:S02]  /*19b30*/  ISETP.GE.AND P5, PT, R12, R3, PT ;  /* 0x000000030c00720c */ /* 0x000fe40003fa6270 */
[----:B------:R-:W-:Y:S01]  /*19b40*/  I2FP.F32.S32 R12, R12 ;  /* 0x0000000c000c7245 */ /* 0x000fe20000201400 */
[----:B------:R-:W4:Y:S01]  /*19b50*/  MUFU.TANH R227, R227 ;  /* 0x000000e300e37308 */ /* 0x000f220000002400 */
[----:B------:R-:W-:-:S02]  /*19b60*/  FSEL R140, R140, -INF , !P4 ;  /* 0xff8000008c8c7808 */ /* 0x000fc40006000000 */
[C---:B------:R-:W-:Y:S01]  /*19b70*/  ISETP.GE.AND P2, PT, R13.reuse, R2, PT ;  /* 0x000000020d00720c */ /* 0x040fe20003f46270 */
[-C--:B-1----:R-:W-:Y:S01]  /*19b80*/  FFMA.FTZ R11, R0, R12.reuse, R11 ;  /* 0x0000000c000b7223 */ /* 0x082fe2000001000b */
[----:B------:R-:W-:Y:S02]  /*19b90*/  ISETP.GE.AND P4, PT, R13, R3, PT ;  /* 0x000000030d00720c */ /* 0x000fe40003f86270 */
[----:B------:R-:W-:Y:S01]  /*19ba0*/  I2FP.F32.S32 R13, R13 ;  /* 0x0000000d000d7245 */ /* 0x000fe20000201400 */
[----:B------:R-:W1:Y:S01]  /*19bb0*/  MUFU.TANH R9, R176 ;  /* 0x000000b000097308 */ /* 0x000e620000002400 */
[----:B------:R-:W-:Y:S01]  /*19bc0*/  FSEL R142, R7, -INF , !P6 ;  /* 0xff800000078e7808 */ /* 0x000fe20007000000 */
[----:B------:R-:W-:Y:S01]  /*19bd0*/  VIADD R7, R4, 0x38 ;  /* 0x0000003804077836 */ /* 0x000fe20000000000 */
[----:B------:R-:W-:Y:S01]  /*19be0*/  FSEL R173, R11, -INF , !P1 ;  /* 0xff8000000bad7808 */ /* 0x000fe20004800000 */
[CC--:B--2---:R-:W-:Y:S01]  /*19bf0*/  FFMA.FTZ R171, R0.reuse, R13.reuse, R225 ;  /* 0x0000000d00ab7223 */ /* 0x0c4fe200000100e1 */
[----:B---3--:R-:W-:Y:S01]  /*19c00*/  FFMA.FTZ R15, R0, R12, R15 ;  /* 0x0000000c000f7223 */ /* 0x008fe2000001000f */
[----:B------:R-:W-:Y:S01]  /*19c10*/  VIADD R12, R4, 0x39 ;  /* 0x00000039040c7836 */ /* 0x000fe20000000000 */
[----:B------:R-:W-:Y:S01]  /*19c20*/  ISETP.GE.AND P1, PT, R7, R2, PT ;  /* 0x000000020700720c */ /* 0x000fe20003f26270 */
[----:B------:R-:W2:Y:S01]  /*19c30*/  MUFU.TANH R11, R178 ;  /* 0x000000b2000b7308 */ /* 0x000ea20000002400 */
[----:B------:R-:W-:Y:S01]  /*19c40*/  FSEL R171, R171, -INF , !P2 ;  /* 0xff800000abab7808 */ /* 0x000fe20005000000 */
[----:B----4-:R-:W-:Y:S01]  /*19c50*/  FFMA.FTZ R168, R0, R13, R227 ;  /* 0x0000000d00a87223 */ /* 0x010fe200000100e3 */
[----:B------:R-:W-:-:S02]  /*19c60*/  ISETP.GE.AND P2, PT, R7, R3, PT ;  /* 0x000000030700720c */ /* 0x000fc40003f46270 */
[----:B------:R-:W-:Y:S02]  /*19c70*/  I2FP.F32.S32 R7, R7 ;  /* 0x0000000700077245 */ /* 0x000fe40000201400 */
[----:B------:R-:W-:Y:S01]  /*19c80*/  FSEL R170, R15, -INF , !P5 ;  /* 0xff8000000faa7808 */ /* 0x000fe20006800000 */
[----:B------:R-:W3:Y:S01]  /*19c90*/  MUFU.TANH R5, R177 ;  /* 0x000000b100057308 */ /* 0x000ee20000002400 */
[----:B------:R-:W-:Y:S01]  /*19ca0*/  FSEL R168, R168, -INF , !P4 ;  /* 0xff800000a8a87808 */ /* 0x000fe20006000000 */
[----:B-1----:R-:W-:Y:S01]  /*19cb0*/  FFMA.FTZ R9, R0, R7, R9 ;  /* 0x0000000700097223 */ /* 0x002fe20000010009 */
[-C--:B------:R-:W-:Y:S02]  /*19cc0*/  ISETP.GE.AND P6, PT, R4, R2.reuse, PT ;  /* 0x000000020400720c */ /* 0x080fe40003fc6270 */
[----:B------:R-:W-:Y:S02]  /*19cd0*/  ISETP.GE.AND P5, PT, R12, R2, PT ;  /* 0x000000020c00720c */ /* 0x000fe40003fa6270 */
[----:B------:R-:W-:Y:S01]  /*19ce0*/  ISETP.GE.AND P4, PT, R4, R3, PT ;  /* 0x000000030400720c */ /* 0x000fe20003f86270 */
[----:B------:R-:W1:Y:S01]  /*19cf0*/  MUFU.TANH R179, R179 ;  /* 0x000000b300b37308 */ /* 0x000e620000002400 */
[----:B------:R-:W-:Y:S01]  /*19d00*/  I2FP.F32.S32 R4, R4 ;  /* 0x0000000400047245 */ /* 0x000fe20000201400 */
[----:B--2---:R-:W-:Y:S01]  /*19d10*/  FFMA.FTZ R11, R0, R7, R11 ;  /* 0x00000007000b7223 */ /* 0x004fe2000001000b */
[----:B------:R-:W-:-:S02]  /*19d20*/  I2FP.F32.S32 R2, R12 ;  /* 0x0000000c00027245 */ /* 0x000fc40000201400 */
[----:B------:R-:W-:Y:S01]  /*19d30*/  FSEL R169, R9, -INF , !P1 ;  /* 0xff80000009a97808 */ /* 0x000fe20004800000 */
[-C--:B------:R-:W-:Y:S01]  /*19d40*/  FFMA.FTZ R7, R0, R4.reuse, R161 ;  /* 0x0000000400077223 */ /* 0x080fe200000100a1 */
[----:B------:R-:W-:Y:S01]  /*19d50*/  ISETP.GE.AND P1, PT, R12, R3, PT ;  /* 0x000000030c00720c */ /* 0x000fe20003f26270 */
[C---:B------:R-:W-:Y:S01]  /*19d60*/  FFMA.FTZ R12, R0.reuse, R4, R21 ;  /* 0x00000004000c7223 */ /* 0x040fe20000010015 */
[-C--:B---3--:R-:W-:Y:S01]  /*19d70*/  FFMA.FTZ R5, R0, R2.reuse, R5 ;  /* 0x0000000200057223 */ /* 0x088fe20000010005 */
[----:B------:R-:W-:Y:S02]  /*19d80*/  FSEL R166, R11, -INF , !P2 ;  /* 0xff8000000ba67808 */ /* 0x000fe40005000000 */
[----:B------:R-:W-:Y:S02]  /*19d90*/  FSEL R7, R7, -INF , !P6 ;  /* 0xff80000007077808 */ /* 0x000fe40007000000 */
[----:B------:R-:W-:Y:S02]  /*19da0*/  FSEL R12, R12, -INF , !P4 ;  /* 0xff8000000c0c7808 */ /* 0x000fe40006000000 */
[----:B------:R-:W-:Y:S01]  /*19db0*/  FSEL R167, R5, -INF , !P5 ;  /* 0xff80000005a77808 */ /* 0x000fe20006800000 */
[----:B-1----:R-:W-:-:S05]  /*19dc0*/  FFMA.FTZ R162, R0, R2, R179 ;  /* 0x0000000200a27223 */ /* 0x002fca00000100b3 */
        /* <DEDUP_REMOVED lines=13> */
[----:B------:R-:W-:-:S02]  /*19ea0*/  ISETP.GE.AND P0, PT, R16, RZ, PT ;  /* 0x000000ff1000720c */ /* 0x000fc40003f06270 */
[----:B------:R-:W-:Y:S01]  /*19eb0*/  LOP3.LUT R16, RZ, R9, RZ, 0x33, !PT ;  /* 0x00000009ff107212 */ /* 0x000fe200078e33ff */
        /* <DEDUP_REMOVED lines=12> */
[C---:B------:R-:W-:Y:S02]  /*19f80*/  IMAD R3, R2.reuse, R3, R5 ;  /* 0x0000000302037224 */ /* 0x040fe400078e0205 */
[----:B------:R-:W1:Y:S01]  /*19f90*/  LDC.64 R4, c[0x0][0x248] ;  /* 0x00009200ff047b82 */ /* 0x000e620000000a00 */
        /* <DEDUP_REMOVED lines=22> */
[----:B------:R-:W-:Y:S02]  /*1a100*/  SHF.R.S32.HI R9, RZ, 0x1f, R13 ;  /* 0x0000001fff097819 */ /* 0x000fe4000001140d */
[----:B--2---:R-:W-:-:S03]  /*1a110*/  IADD3 R11, -R14, R11, RZ ;  /* 0x0000000b0e0b7210 */ /* 0x004fc60007ffe1ff */
[----:B-1----:R-:W-:Y:S01]  /*1a120*/  IMAD R14, R9, R4, RZ ;  /* 0x00000004090e7224 */ /* 0x002fe200078e02ff */
[----:B------:R-:W-:-:S03]  /*1a130*/  SHF.R.S32.HI R9, RZ, 0x1f, R11 ;  /* 0x0000001fff097819 */ /* 0x000fc6000001140b */
[C---:B------:R-:W-:Y:S02]  /*1a140*/  IMAD R5, R13.reuse, R5, R14 ;  /* 0x000000050d057224 */ /* 0x040fe400078e020e */
[----:B------:R-:W-:-:S04]  /*1a150*/  IMAD.WIDE.U32 R14, R13, R4, RZ ;  /* 0x000000040d0e7225 */ /* 0x000fc800078e00ff */
[-C--:B---3--:R-:W-:Y:S02]  /*1a160*/  IMAD R4, R9, R2.reuse, RZ ;  /* 0x0000000209047224 */ /* 0x088fe400078e02ff */
[----:B------:R-:W-:Y:S02]  /*1a170*/  IMAD.IADD R15, R15, 0x1, R5 ;  /* 0x000000010f0f7824 */ /* 0x000fe400078e0205 */
[C---:B------:R-:W-:Y:S02]  /*1a180*/  IMAD R3, R11.reuse, R3, R4 ;  /* 0x000000030b037224 */ /* 0x040fe400078e0204 */
[----:B------:R-:W-:-:S04]  /*1a190*/  IMAD.WIDE.U32 R14, R11, R2, R14 ;  /* 0x000000020b0e7225 */ /* 0x000fc800078e000e */
[----:B------:R-:W-:Y:S01]  /*1a1a0*/  IMAD.MOV.U32 R2, RZ, RZ, R14 ;  /* 0x000000ffff027224 */ /* 0x000fe200078e000e */
[----:B------:R-:W-:Y:S01]  /*1a1b0*/  IADD3 R3, R15, R3, RZ ;  /* 0x000000030f037210 */ /* 0x000fe20007ffe0ff */
[----:B------:R-:W-:Y:S06]  /*1a1c0*/  BRA `(.L_x_3085) ;  /* 0x00000000000c7947 */ /* 0x000fec0003800000 */
.L_x_3084:
[----:B------:R-:W1:Y:S02]  /*1a1d0*/  LDC R2, c[0x0][0x248] ;  /* 0x00009200ff027b82 */ /* 0x000e640000000800 */
[----:B-1----:R-:W-:-:S04]  /*1a1e0*/  LEA R2, -R2, RZ, 0x6 ;  /* 0x000000ff02027211 */ /* 0x002fc800078e31ff */
[----:B------:R-:W-:-:S07]  /*1a1f0*/  SHF.R.S32.HI R3, RZ, 0x1f, R2 ;  /* 0x0000001fff037819 */ /* 0x000fce0000011402 */
.L_x_3085:
[----:B------:R-:W-:Y:S01]  /*1a200*/  LEA.HI R4, R134, R221, RZ, 0x3 ;  /* 0x000000dd86047211 */ /* 0x000fe200078f18ff */
[----:B------:R-:W-:Y:S01]  /*1a210*/  ULDC UR4, c[0x0][0x2d0] ;  /* 0x0000b40000047ab9 */ /* 0x000fe20000000800 */
[----:B------:R-:W-:Y:S02]  /*1a220*/  LEA R34, P2, R2, R214, 0x1 ;  /* 0x000000d602227211 */ /* 0x000fe400078408ff */
        /* <DEDUP_REMOVED lines=16> */
[----:B------:R-:W-:Y:S01]  /*1a330*/  @!P4 IADD3 R5, P0, R207, R2, RZ ;  /* 0x00000002cf05c210 */ /* 0x000fe20007f1e0ff */
[C-C-:B------:R-:W-:Y:S01]  /*1a340*/  @!P5 IMAD.X R4, R206.reuse, 0x1, R3.reuse, P1 ;  /* 0x00000001ce04d824 */ /* 0x140fe200008e0603 */
        /* <DEDUP_REMOVED lines=12> */
[C---:B------:R-:W-:Y:S02]  /*1a410*/  IADD3.X R14, R206.reuse, R3, R206, P2, P1 ;  /* 0x00000003ce0e7210 */ /* 0x040fe400017e24ce */
[----:B------:R-:W-:Y:S01]  /*1a420*/  IADD3 R5, P1, R207, R9, RZ ;  /* 0x00000009cf057210 */ /* 0x000fe20007f3e0ff */
[----:B------:R-:W-:Y:S01]  /*1a430*/  @!PT LDS RZ, [RZ] ;  /* 0x00000000fffff984 */ /* 0x000fe20000000800 */
[----:B------:R-:W-:Y:S01]  /*1a440*/  @!PT LDS RZ, [RZ] ;  /* 0x00000000fffff984 */ /* 0x000fe20000000800 */
[----:B------:R-:W-:Y:S01]  /*1a450*/  @!PT LDS RZ, [RZ] ;  /* 0x00000000fffff984 */ /* 0x000fe20000000800 */
[----:B------:R1:W-:Y:S01]  /*1a460*/  @P6 LDGSTS.E.BYPASS.LTC128B.128 [R212+0xa000], desc[UR6][R34.64+0x100] ;  /* 0x0a00010022d46fae */ /* 0x0003e2000b901d46 */
[CC--:B------:R-:W-:Y:S02]  /*1a470*/  @!P4 LEA R24, P0, R9.reuse, R214.reuse, 0x1 ;  /* 0x000000d60918c211 */ /* 0x0c0fe400078008ff */
[CC--:B------:R-:W-:Y:S01]  /*1a480*/  @!P5 LEA R30, P2, R9.reuse, R214.reuse, 0x1 ;  /* 0x000000d6091ed211 */ /* 0x0c0fe200078408ff */
[--C-:B------:R-:W-:Y:S01]  /*1a490*/  IMAD.X R4, R206, 0x1, R14.reuse, P1 ;  /* 0x00000001ce047824 */ /* 0x100fe200008e060e */
[C---:B------:R-:W-:Y:S01]  /*1a4a0*/  @!P4 LEA.HI.X R25, R9.reuse, R217, R14, 0x1, P0 ;  /* 0x000000d90919c211 */ /* 0x040fe200000f0c0e */
[----:B------:R1:W-:Y:S01]  /*1a4b0*/  @!P6 STS.128 [R212+0xa000], RZ ;  /* 0x00a000ffd400e388 */ /* 0x0003e20000000c00 */
[----:B------:R-:W-:-:S02]  /*1a4c0*/  @P6 LEA R20, P0, R9, R214, 0x1 ;  /* 0x000000d609146211 */ /* 0x000fc400078008ff */
[----:B------:R-:W-:Y:S01]  /*1a4d0*/  @!P5 LEA R28, P1, R5, R214, 0x1 ;  /* 0x000000d6051cd211 */ /* 0x000fe200078208ff */
[----:B------:R-:W-:Y:S01]  /*1a4e0*/  @!PT LDS RZ, [RZ] ;  /* 0x00000000fffff984 */ /* 0x000fe20000000800 */
[----:B------:R-:W-:Y:S01]  /*1a4f0*/  @!PT LDS RZ, [RZ] ;  /* 0x00000000fffff984 */ /* 0x000fe20000000800 */
[----:B------:R-:W-:Y:S01]  /*1a500*/  @!PT LDS RZ, [RZ] ;  /* 0x00000000fffff984 */ /* 0x000fe20000000800 */
[----:B------:R1:W-:Y:S01]  /*1a510*/  @!P5 LDGSTS.E.BYPASS.LTC128B.128 [R212+0x6800], desc[UR6][R32.64] ;  /* 0x0680000020d4dfae */ /* 0x0003e2000b901d46 */
[CCC-:B------:R-:W-:Y:S02]  /*1a520*/  @!P5 LEA.HI.X R31, R9.reuse, R217.reuse, R14.reuse, 0x1, P2 ;  /* 0x000000d9091fd211 */ /* 0x1c0fe400010f0c0e */
[-C--:B------:R-:W-:Y:S01]  /*1a530*/  @P6 LEA.HI.X R21, R9, R217.reuse, R14, 0x1, P0 ;  /* 0x000000d909156211 */ /* 0x080fe200000f0c0e */
[----:B------:R1:W-:Y:S01]  /*1a540*/  @P5 STS.128 [R212+0x6800], RZ ;  /* 0x006800ffd4005388 */ /* 0x0003e20000000c00 */
[----:B------:R-:W-:Y:S02]  /*1a550*/  @!P5 LEA.HI.X R29, R5, R217, R4, 0x1, P1 ;  /* 0x000000d9051dd211 */ /* 0x000fe400008f0c04 */
[----:B------:R-:W-:Y:S01]  /*1a560*/  @P6 IADD3 R2, P2, R207, R2, RZ ;  /* 0x00000002cf026210 */ /* 0x000fe20007f5e0ff */
[----:B------:R-:W-:Y:S01]  /*1a570*/  @!PT LDS RZ, [RZ] ;  /* 0x00000000fffff984 */ /* 0x000fe20000000800 */
[----:B------:R-:W-:Y:S01]  /*1a580*/  @!PT LDS RZ, [RZ] ;  /* 0x00000000fffff984 */ /* 0x000fe20000000800 */
[----:B------:R-:W-:Y:S01]  /*1a590*/  @!PT LDS RZ, [RZ] ;  /* 0x00000000fffff984 */ /* 0x000fe20000000800 */
[----:B------:R1:W-:Y:S01]  /*1a5a0*/  @!P4 LDGSTS.E.BYPASS.LTC128B.128 [R212+0x8800], desc[UR6][R26.64+0x80] ;  /* 0x088000801ad4cfae */ /* 0x0003e2000b901d46 */
[----:B------:R-:W-:-:S02]  /*1a5b0*/  @!P4 LEA R152, P1, R5, R214, 0x1 ;  /* 0x000000d60598c211 */ /* 0x000fc400078208ff */
[CC--:B------:R-:W-:Y:S01]  /*1a5c0*/  @P6 LEA R14, P0, R5.reuse, R214.reuse, 0x1 ;  /* 0x000000d6050e6211 */ /* 0x0c0fe200078008ff */
[----:B------:R-:W-:Y:S01]  /*1a5d0*/  @P6 IMAD.X R3, R206, 0x1, R3, P2 ;  /* 0x00000001ce036824 */ /* 0x000fe200010e0603 */
[CCC-:B------:R-:W-:Y:S01]  /*1a5e0*/  @!P4 LEA.HI.X R153, R5.reuse, R217.reuse, R4.reuse, 0x1, P1 ;  /* 0x000000d90599c211 */ /* 0x1c0fe200008f0c04 */
[----:B------:R1:W-:Y:S01]  /*1a5f0*/  @P4 STS.128 [R212+0x8800], RZ ;  /* 0x008800ffd4004388 */ /* 0x0003e20000000c00 */
        /* <DEDUP_REMOVED lines=41> */
.L_x_3083:
        /* <DEDUP_REMOVED lines=43> */
[C---:B------:R-:W-:Y:S01]  /*1ab40*/  FMUL.FTZ R172, R158.reuse, UR4 ;  /* 0x000000049eac7c20 */ /* 0x040fe20008410000 */
[----:B--2---:R-:W-:Y:S02]  /*1ab50*/  FMNMX.FTZ R156, R3, R156, !PT ;  /* 0x0000009c039c7209 */ /* 0x004fe40007810000 */
[----:B------:R-:W-:Y:S02]  /*1ab60*/  FSEL R4, R158, RZ, P1 ;  /* 0x000000ff9e047208 */ /* 0x000fe40000800000 */
[----:B------:R-:W-:Y:S01]  /*1ab70*/  FSEL R172, R172, RZ, P1 ;  /* 0x000000ffacac7208 */ /* 0x000fe20000800000 */
[C---:B------:R-:W-:Y:S01]  /*1ab80*/  FMUL.FTZ R163, R156.reuse, UR4 ;  /* 0x000000049ca37c20 */ /* 0x040fe20008410000 */
[C---:B------:R-:W-:Y:S01]  /*1ab90*/  FSETP.NEU.FTZ.AND P0, PT, R156.reuse, -INF , PT ;  /* 0xff8000009c00780b */ /* 0x040fe20003f1d000 */
[----:B------:R-:W-:Y:S02]  /*1aba0*/  FADD.FTZ R4, R133, -R4 ;  /* 0x8000000485047221 */ /* 0x000fe40000010000 */
[--C-:B------:R-:W-:Y:S01]  /*1abb0*/  FFMA.FTZ R155, R17, UR4, -R172.reuse ;  /* 0x00000004119b7c23 */ /* 0x100fe200080108ac */
[--C-:B------:R-:W-:Y:S01]  /*1abc0*/  FFMA.FTZ R153, R19, UR4, -R172.reuse ;  /* 0x0000000413997c23 */ /* 0x100fe200080108ac */
[----:B------:R-:W-:Y:S01]  /*1abd0*/  FSEL R5, R156, RZ, P0 ;  /* 0x000000ff9c057208 */ /* 0x000fe20000000000 */
[----:B------:R-:W1:Y:S01]  /*1abe0*/  LDSM.16.MT88.4 R16, [R194+0xc000] ;  /* 0x00c00000c210783b */ /* 0x000e620000004200 */
[----:B------:R-:W-:Y:S01]  /*1abf0*/  FSEL R163, R163, RZ, P0 ;  /* 0x000000ffa3a37208 */ /* 0x000fe20000000000 */
[--C-:B------:R-:W-:Y:S01]  /*1ac00*/  FFMA.FTZ R157, R7, UR4, -R172.reuse ;  /* 0x00000004079d7c23 */ /* 0x100fe200080108ac */
[--C-:B------:R-:W-:Y:S01]  /*1ac10*/  FFMA.FTZ R154, R23, UR4, -R172.reuse ;  /* 0x00000004179a7c23 */ /* 0x100fe200080108ac */
[----:B------:R-:W-:Y:S01]  /*1ac20*/  FADD.FTZ R5, R132, -R5 ;  /* 0x8000000584057221 */ /* 0x000fe20000010000 */
[----:B------:R-:W-:Y:S01]  /*1ac30*/  FMUL.FTZ R161, R4, UR4 ;  /* 0x0000000404a17c20 */ /* 0x000fe20008410000 */
[--C-:B------:R-:W-:Y:S01]  /*1ac40*/  FFMA.FTZ R152, R12, UR4, -R163.reuse ;  /* 0x000000040c987c23 */ /* 0x100fe200080108a3 */
[--C-:B------:R-:W-:Y:S01]  /*1ac50*/  FFMA.FTZ R3, R10, UR4, -R163.reuse ;  /* 0x000000040a037c23 */ /* 0x100fe200080108a3 */
[--C-:B------:R-:W-:Y:S01]  /*1ac60*/  FFMA.FTZ R2, R8, UR4, -R163.reuse ;  /* 0x0000000408027c23 */ /* 0x100fe200080108a3 */
[--C-:B------:R-:W-:Y:S01]  /*1ac70*/  FFMA.FTZ R159, R6, UR4, -R163.reuse ;  /* 0x00000004069f7c23 */ /* 0x100fe200080108a3 */
        /* <DEDUP_REMOVED lines=16> */
[----:B------:R-:W-:Y:S01]  /*1ad80*/  LDSM.16.MT88.4 R132, [R196+0xc800] ;  /* 0x00c80000c484783b */ /* 0x000fe20000004200 */
        /* <DEDUP_REMOVED lines=8> */
[----:B------:R-:W5:Y:S01]  /*1ae10*/  MUFU.EX2 R153, R153 ;  /* 0x0000009900997308 */ /* 0x000f620000000800 */
[----:B---3--:R-:W-:Y:S01]  /*1ae20*/  F2FP.F16.F32.PACK_AB R4, R155, R157 ;  /* 0x0000009d9b04723e */ /* 0x008fe200000000ff */
[--C-:B------:R-:W-:Y:S01]  /*1ae30*/  FFMA.FTZ R168, R168, UR4, -R163.reuse ;  /* 0x00000004a8a87c23 */ /* 0x100fe200080108a3 */
[----:B------:R-:W-:Y:S01]  /*1ae40*/  LDSM.16.MT88.4 R140, [R194+0xf000] ;  /* 0x00f00000c28c783b */ /* 0x000fe20000004200 */
[----:B------:R-:W-:-:S04]  /*1ae50*/  FFMA.FTZ R166, R166, UR4, -R163 ;  /* 0x00000004a6a67c23 */ /* 0x000fc800080108a3 */
[----:B------:R-:W-:Y:S08]  /*1ae60*/  MUFU.EX2 R152, R152 ;  /* 0x0000009800987308 */ /* 0x000ff00000000800 */
[----:B------:R-:W3:Y:S01]  /*1ae70*/  MUFU.EX2 R3, R3 ;  /* 0x0000000300037308 */ /* 0x000ee20000000800 */
[----:B-----5:R-:W-:-:S07]  /*1ae80*/  F2FP.F16.F32.PACK_AB R6, R153, R154 ;  /* 0x0000009a9906723e */ /* 0x020fce00000000ff */
[----:B------:R-:W-:Y:S08]  /*1ae90*/  MUFU.EX2 R2, R2 ;  /* 0x0000000200027308 */ /* 0x000ff00000000800 */
[----:B------:R-:W5:Y:S01]  /*1aea0*/  MUFU.EX2 R159, R159 ;  /* 0x0000009f009f7308 */ /* 0x000f620000000800 */
[----:B---3--:R-:W-:-:S07]  /*1aeb0*/  F2FP.F16.F32.PACK_AB R5, R3, R152 ;  /* 0x000000980305723e */ /* 0x008fce00000000ff */
[----:B------:R-:W3:Y:S08]  /*1aec0*/  MUFU.EX2 R161, R161 ;  /* 0x000000a100a17308 */ /* 0x000ef00000000800 */
[----:B------:R-:W1:Y:S01]  /*1aed0*/  MUFU.EX2 R160, R160 ;  /* 0x000000a000a07308 */ /* 0x000e620000000800 */
[----:B-----5:R-:W-:-:S07]  /*1aee0*/  F2FP.F16.F32.PACK_AB R7, R159, R2 ;  /* 0x000000029f07723e */ /* 0x020fce00000000ff */
[----:B------:R-:W5:Y:S01]  /*1aef0*/  MUFU.EX2 R174, R174 ;  /* 0x000000ae00ae7308 */ /* 0x000f620000000800 */
        /* <DEDUP_REMOVED lines=15> */
[----:B------:R-:W-:Y:S01]  /*1aff0*/  LDSM.16.MT88.4 R112, [R194+0xe000] ;  /* 0x00e00000c270783b */ /* 0x000fe20000004200 */
        /* <DEDUP_REMOVED lines=17> */
[----:B------:R-:W3:Y:S01]  /*1b110*/  MUFU.EX2 R177, R177 ;  /* 0x000000b100b17308 */ /* 0x000ee20000000800 */
        /* <DEDUP_REMOVED lines=15> */
[----:B------:R-:W2:Y:S01]  /*1b210*/  MUFU.EX2 R175, R175 ;  /* 0x000000af00af7308 */ /* 0x000ea20000000800 */
[C---:B------:R-:W-:Y:S01]  /*1b220*/  HMMA.16816.F32 R8, R4.reuse, R10, R124 ;  /* 0x0000000a0408723c */ /* 0x040fe2000000187c */
[----:B------:R-:W-:Y:S01]  /*1b230*/  LDSM.16.MT88.4 R124, [R192+0xc800] ;  /* 0x00c80000c07c783b */ /* 0x000fe20000004200 */
[-C--:B------:R-:W-:Y:S01]  /*1b240*/  FMUL.FTZ R92, R92, R161.reuse ;  /* 0x000000a15c5c7220 */ /* 0x080fe20000410000 */
[-C--:B------:R-:W-:Y:S01]  /*1b250*/  FMUL.FTZ R93, R93, R161.reuse ;  /* 0x000000a15d5d7220 */ /* 0x080fe20000410000 */
[-C--:B------:R-:W-:Y:S01]  /*1b260*/  FMUL.FTZ R94, R94, R160.reuse ;  /* 0x000000a05e5e7220 */ /* 0x080fe20000410000 */
[----:B------:R-:W-:Y:S01]  /*1b270*/  LDSM.16.MT88.4 R120, [R196+0xe800] ;  /* 0x00e80000c478783b */ /* 0x000fe20000004200 */
[C---:B------:R-:W-:Y:S01]  /*1b280*/  HMMA.16816.F32 R100, R4.reuse, R32, R108 ;  /* 0x000000200464723c */ /* 0x040fe2000000186c */
[----:B------:R-:W2:Y:S01]  /*1b290*/  MUFU.EX2 R176, R176 ;  /* 0x000000b000b07308 */ /* 0x000ea20000000800 */
[-C--:B------:R-:W-:Y:S01]  /*1b2a0*/  FMUL.FTZ R95, R95, R160.reuse ;  /* 0x000000a05f5f7220 */ /* 0x080fe20000410000 */
[----:B------:R-:W2:Y:S01]  /*1b2b0*/  LDSM.16.MT88.4 R108, [R193+0xe000] ;  /* 0x00e00000c16c783b */ /* 0x000ea20000004200 */
[-C--:B------:R-:W-:Y:S01]  /*1b2c0*/  FMUL.FTZ R96, R96, R161.reuse ;  /* 0x000000a160607220 */ /* 0x080fe20000410000 */
[-C--:B------:R-:W-:Y:S01]  /*1b2d0*/  FMUL.FTZ R97, R97, R161.reuse ;  /* 0x000000a161617220 */ /* 0x080fe20000410000 */
[C---:B------:R-:W-:Y:S01]  /*1b2e0*/  HMMA.16816.F32 R32, R4.reuse, R34, R104 ;  /* 0x000000220420723c */ /* 0x040fe20000001868 */
[-C--:B------:R-:W-:Y:S01]  /*1b2f0*/  FMUL.FTZ R98, R98, R160.reuse ;  /* 0x000000a062627220 */ /* 0x080fe20000410000 */
[-C--:B------:R-:W-:Y:S01]  /*1b300*/  FMUL.FTZ R99, R99, R160.reuse ;  /* 0x000000a063637220 */ /* 0x080fe20000410000 */
[----:B------:R-:W-:Y:S01]  /*1b310*/  MUFU.EX2 R178, R178 ;  /* 0x000000b200b27308 */ /* 0x000fe20000000800 */
[-C--:B------:R-:W-:Y:S01]  /*1b320*/  FFMA.FTZ R220, R220, R161.reuse, R157 ;  /* 0x000000a1dcdc7223 */ /* 0x080fe2000001009d */
[-C--:B------:R-:W-:Y:S01]  /*1b330*/  FFMA.FTZ R152, R219, R160.reuse, R152 ;  /* 0x000000a0db987223 */ /* 0x080fe20000010098 */
[C---:B----4-:R-:W-:Y:S01]  /*1b340*/  HMMA.16816.F32 R92, R4.reuse, R136, R92 ;  /* 0x00000088045c723c */ /* 0x050fe2000000185c */
        /* <DEDUP_REMOVED lines=9> */
[----:B------:R-:W-:Y:S01]  /*1b3e0*/  FADD.FTZ R155, R155, R220 ;  /* 0x000000dc9b9b7221 */ /* 0x000fe20000010000 */
[----:B-1----:R-:W-:Y:S01]  /*1b3f0*/  HMMA.16816.F32 R40, R4, R116, R104 ;  /* 0x000000740428723c */ /* 0x002fe20000001868 */
[----:B------:R-:W1:Y:S01]  /*1b400*/  LDSM.16.MT88.4 R104, [R192+0xe000] ;  /* 0x00e00000c068783b */ /* 0x000e620000004200 */
[----:B------:R-:W-:Y:S01]  /*1b410*/  FADD.FTZ R3, R3, R152 ;  /* 0x0000009803037221 */ /* 0x000fe20000010000 */
[----:B------:R-:W-:-:S03]  /*1b420*/  FADD.FTZ R154, R154, R155 ;  /* 0x0000009b9a9a7221 */ /* 0x000fc60000010000 */
[C---:B------:R-:W-:Y:S01]  /*1b430*/  HMMA.16816.F32 R36, R4.reuse, R118, R36 ;  /* 0x000000760424723c */ /* 0x040fe20000001824 */
[-C--:B------:R-:W-:Y:S01]  /*1b440*/  FMUL.FTZ R116, R44, R161.reuse ;  /* 0x000000a12c747220 */ /* 0x080fe20000410000 */
[-C--:B------:R-:W-:Y:S01]  /*1b450*/  FMUL.FTZ R117, R45, R161.reuse ;  /* 0x000000a12d757220 */ /* 0x080fe20000410000 */
[-C--:B------:R-:W-:Y:S01]  /*1b460*/  FMUL.FTZ R44, R48, R161.reuse ;  /* 0x000000a1302c7220 */ /* 0x080fe20000410000 */
[----:B------:R-:W-:Y:S01]  /*1b470*/  FMUL.FTZ R45, R49, R161 ;  /* 0x000000a1312d7220 */ /* 0x000fe20000410000 */
[----:B------:R-:W-:Y:S01]  /*1b480*/  MUFU.EX2 R179, R179 ;  /* 0x000000b300b37308 */ /* 0x000fe20000000800 */
[----:B------:R-:W-:Y:S01]  /*1b490*/  FADD.FTZ R2, R2, R3 ;  /* 0x0000000302027221 */ /* 0x000fe20000010000 */
[-C--:B------:R-:W-:Y:S01]  /*1b4a0*/  FMUL.FTZ R118, R46, R160.reuse ;  /* 0x000000a02e767220 */ /* 0x080fe20000410000 */
[-C--:B------:R-:W-:Y:S01]  /*1b4b0*/  FMUL.FTZ R119, R47, R160.reuse ;  /* 0x000000a02f777220 */ /* 0x080fe20000410000 */
[-C--:B------:R-:W-:Y:S01]  /*1b4c0*/  FMUL.FTZ R46, R50, R160.reuse ;  /* 0x000000a0322e7220 */ /* 0x080fe20000410000 */
[----:B------:R-:W-:Y:S01]  /*1b4d0*/  FMUL.FTZ R47, R51, R160 ;  /* 0x000000a0332f7220 */ /* 0x000fe20000410000 */
[----:B------:R-:W-:Y:S01]  /*1b4e0*/  FADD.FTZ R153, R153, R154 ;  /* 0x0000009a99997221 */ /* 0x000fe20000010000 */
[----:B------:R-:W-:Y:S01]  /*1b4f0*/  FADD.FTZ R159, R159, R2 ;  /* 0x000000029f9f7221 */ /* 0x000fe20000010000 */
[----:B------:R-:W4:Y:S02]  /*1b500*/  MUFU.EX2 R200, R200 ;  /* 0x000000c800c87308 */ /* 0x000f240000000800 */
[----:B------:R-:W-:Y:S01]  /*1b510*/  HMMA.16816.F32 R48, R4, R112, R116 ;  /* 0x000000700430723c */ /* 0x000fe20000001874 */
[----:B-----5:R-:W-:-:S04]  /*1b520*/  FADD.FTZ R2, R174, R153 ;  /* 0x00000099ae027221 */ /* 0x020fc80000010000 */
[----:B---3--:R-:W-:Y:S01]  /*1b530*/  FADD.FTZ R2, R177, R2 ;  /* 0x00000002b1027221 */ /* 0x008fe20000010000 */
[C---:B------:R-:W-:Y:S01]  /*1b540*/  HMMA.16816.F32 R44, R4.reuse, R114, R44 ;  /* 0x00000072042c723c */ /* 0x040fe2000000182c */
[----:B------:R-:W3:Y:S01]  /*1b550*/  LDSM.16.MT88.4 R112, [R196+0x10000] ;  /* 0x01000000c470783b */ /* 0x000ee20000004200 */
        /* <DEDUP_REMOVED lines=8> */
[----:B------:R-:W-:Y:S01]  /*1b5e0*/  MUFU.EX2 R202, R202 ;  /* 0x000000ca00ca7308 */ /* 0x000fe20000000800 */
[----:B--2---:R-:W-:Y:S01]  /*1b5f0*/  FADD.FTZ R3, R175, R2 ;  /* 0x00000002af037221 */ /* 0x004fe20000010000 */
[----:B------:R-:W-:Y:S03]  /*1b600*/  HMMA.16816.F32 R56, R4, R108, R116 ;  /* 0x0000006c0438723c */ /* 0x000fe60000001874 */
[----:B------:R-:W-:-:S03]  /*1b610*/  FADD.FTZ R3, R176, R3 ;  /* 0x00000003b0037221 */ /* 0x000fc60000010000 */
        /* <DEDUP_REMOVED lines=10> */
[----:B------:R-:W5:Y:S02]  /*1b6c0*/  MUFU.EX2 R203, R203 ;  /* 0x000000cb00cb7308 */ /* 0x000f640000000800 */
        /* <DEDUP_REMOVED lines=20> */
[----:B--2---:R-:W-:Y:S01]  /*1b810*/  HMMA.16816.F32 R76, R4, R108, R76 ;  /* 0x0000006c044c723c */ /* 0x004fe2000000184c */
[-C--:B------:R-:W-:Y:S01]  /*1b820*/  FMUL.FTZ R114, R82, R160.reuse ;  /* 0x000000a052727220 */ /* 0x080fe20000410000 */
[-C--:B------:R-:W-:Y:S01]  /*1b830*/  FMUL.FTZ R115, R83, R160.reuse ;  /* 0x000000a053737220 */ /* 0x080fe20000410000 */
[-C--:B------:R-:W-:Y:S01]  /*1b840*/  FMUL.FTZ R82, R86, R160.reuse ;  /* 0x000000a056527220 */ /* 0x080fe20000410000 */
[----:B------:R-:W-:-:S03]  /*1b850*/  FMUL.FTZ R83, R87, R160 ;  /* 0x000000a057537220 */ /* 0x000fc60000410000 */
[----:B------:R-:W-:Y:S02]  /*1b860*/  MUFU.EX2 R218, R218 ;  /* 0x000000da00da7308 */ /* 0x000fe40000000800 */
[C---:B------:R-:W-:Y:S01]  /*1b870*/  HMMA.16816.F32 R84, R4.reuse, R110, R112 ;  /* 0x0000006e0454723c */ /* 0x040fe20000001870 */
[----:B------:R-:W2:Y:S04]  /*1b880*/  LDSM.16.MT88.4 R112, [R194+0xe800] ;  /* 0x00e80000c270783b */ /* 0x000ea80000004200 */
[----:B------:R-:W5:Y:S01]  /*1b890*/  LDSM.16.MT88.4 R108, [R193+0xe800] ;  /* 0x00e80000c16c783b */ /* 0x000f620000004200 */
[----:B------:R-:W5:Y:S01]  /*1b8a0*/  MUFU.EX2 R223, R223 ;  /* 0x000000df00df7308 */ /* 0x000f620000000800 */
[C---:B-1----:R-:W-:Y:S06]  /*1b8b0*/  HMMA.16816.F32 R80, R4.reuse, R104, R80 ;  /* 0x000000680450723c */ /* 0x042fec0000001850 */
[----:B------:R-:W-:Y:S01]  /*1b8c0*/  HMMA.16816.F32 R88, R4, R106, R88 ;  /* 0x0000006a0458723c */ /* 0x000fe20000001858 */
[----:B------:R-:W-:Y:S01]  /*1b8d0*/  F2FP.F16.F32.PACK_AB R104, R177, R174 ;  /* 0x000000aeb168723e */ /* 0x000fe200000000ff */
[----:B------:R-:W-:Y:S01]  /*1b8e0*/  MUFU.EX2 R222, R222 ;  /* 0x000000de00de7308 */ /* 0x000fe20000000800 */
[----:B----4-:R-:W-:-:S03]  /*1b8f0*/  F2FP.F16.F32.PACK_AB R105, R201, R178 ;  /* 0x000000b2c969723e */ /* 0x010fc600000000ff */
[----:B------:R-:W-:Y:S01]  /*1b900*/  HMMA.16816.F32 R4, R4, R138, R96 ;  /* 0x0000008a0404723c */ /* 0x000fe20000001860 */
[----:B------:R-:W-:Y:S01]  /*1b910*/  F2FP.F16.F32.PACK_AB R106, R176, R175 ;  /* 0x000000afb06a723e */ /* 0x000fe200000000ff */
[----:B------:R-:W-:Y:S01]  /*1b920*/  LDSM.16.MT88.4 R96, [R193+0x10800] ;  /* 0x01080000c160783b */ /* 0x000fe20000004200 */
[----:B------:R-:W-:Y:S01]  /*1b930*/  F2FP.F16.F32.PACK_AB R107, R200, R179 ;  /* 0x000000b3c86b723e */ /* 0x000fe200000000ff */
[----:B------:R-:W1:Y:S02]  /*1b940*/  MUFU.EX2 R225, R225 ;  /* 0x000000e100e17308 */ /* 0x000e640000000800 */
[----:B------:R-:W-:Y:S04]  /*1b950*/  LDSM.16.MT88.4 R136, [R192+0xf000] ;  /* 0x00f00000c088783b */ /* 0x000fe80000004200 */
[C---:B---3--:R-:W-:Y:S02]  /*1b960*/  HMMA.16816.F32 R20, R104.reuse, R116, R20 ;  /* 0x000000746814723c */ /* 0x048fe40000001814 */
[----:B------:R-:W-:Y:S04]  /*1b970*/  MUFU.EX2 R168, R168 ;  /* 0x000000a800a87308 */ /* 0x000fe80000000800 */
[C---:B------:R-:W-:Y:S01]  /*1b980*/  HMMA.16816.F32 R16, R104.reuse, R118, R16 ;  /* 0x000000766810723c */ /* 0x040fe20000001810 */
[----:B------:R-:W3:Y:S03]  /*1b990*/  LDSM.16.MT88.4 R116, [R192+0xe800] ;  /* 0x00e80000c074783b */ /* 0x000ee60000004200 */
[----:B------:R-:W-:Y:S02]  /*1b9a0*/  MUFU.EX2 R166, R166 ;  /* 0x000000a600a67308 */ /* 0x000fe40000000800 */
[C---:B------:R-:W-:Y:S06]  /*1b9b0*/  HMMA.16816.F32 R28, R104.reuse, R128, R28 ;  /* 0x00000080681c723c */ /* 0x040fec000000181c */
[C---:B------:R-:W-:Y:S01]  /*1b9c0*/  HMMA.16816.F32 R24, R104.reuse, R130, R24 ;  /* 0x000000826818723c */ /* 0x040fe20000001818 */
[----:B------:R-:W4:Y:S05]  /*1b9d0*/  LDSM.16.MT88.4 R128, [R196+0x10800] ;  /* 0x01080000c480783b */ /* 0x000f2a0000004200 */
[C---:B------:R-:W-:Y:S06]  /*1b9e0*/  HMMA.16816.F32 R100, R104.reuse, R124, R100 ;  /* 0x0000007c6864723c */ /* 0x040fec0000001864 */
[C---:B------:R-:W-:Y:S01]  /*1b9f0*/  HMMA.16816.F32 R32, R104.reuse, R126, R32 ;  /* 0x0000007e6820723c */ /* 0x040fe20000001820 */
[----:B------:R-:W-:Y:S05]  /*1ba00*/  LDSM.16.MT88.4 R124, [R196+0xd000] ;  /* 0x00d00000c47c783b */ /* 0x000fea0000004200 */
[C---:B--2---:R-:W-:Y:S06]  /*1ba10*/  HMMA.16816.F32 R48, R104.reuse, R112, R48 ;  /* 0x000000706830723c */ /* 0x044fec0000001830 */
[C---:B------:R-:W-:Y:S01]  /*1ba20*/  HMMA.16816.F32 R44, R104.reuse, R114, R44 ;  /* 0x00000072682c723c */ /* 0x040fe2000000182c */
[----:B------:R-:W2:Y:S05]  /*1ba30*/  LDSM.16.MT88.4 R112, [R192+0x10800] ;  /* 0x01080000c070783b */ /* 0x000eaa0000004200 */
[C---:B-----5:R-:W-:Y:S06]  /*1ba40*/  HMMA.16816.F32 R56, R104.reuse, R108, R56 ;  /* 0x0000006c6838723c */ /* 0x060fec0000001838 */
        /* <DEDUP_REMOVED lines=16> */
[----:B----4-:R-:W-:Y:S01]  /*1bb50*/  HMMA.16816.F32 R72, R104, R128, R72 ;  /* 0x000000806848723c */ /* 0x010fe20000001848 */
[----:B------:R-:W-:Y:S01]  /*1bb60*/  F2FP.F16.F32.PACK_AB R98, R221, R216 ;  /* 0x000000d8dd62723e */ /* 0x000fe200000000ff */
[----:B------:R-:W-:Y:S01]  /*1bb70*/  FADD.FTZ R203, R203, R202 ;  /* 0x000000cacbcb7221 */ /* 0x000fe20000010000 */
[----:B-1----:R-:W-:-:S03]  /*1bb80*/  F2FP.F16.F32.PACK_AB R99, R225, R222 ;  /* 0x000000dee163723e */ /* 0x002fc600000000ff */
[----:B------:R-:W-:Y:S01]  /*1bb90*/  HMMA.16816.F32 R68, R104, R130, R68 ;  /* 0x000000826844723c */ /* 0x000fe20000001844 */
[----:B------:R-:W-:-:S04]  /*1bba0*/  FADD.FTZ R216, R216, R203 ;  /* 0x000000cbd8d87221 */ /* 0x000fc80000010000 */
[----:B------:R-:W-:Y:S01]  /*1bbb0*/  FADD.FTZ R221, R221, R216 ;  /* 0x000000d8dddd7221 */ /* 0x000fe20000010000 */
[C---:B--2---:R-:W-:Y:S06]  /*1bbc0*/  HMMA.16816.F32 R92, R104.reuse, R112, R92 ;  /* 0x00000070685c723c */ /* 0x044fec000000185c */
        /* <DEDUP_REMOVED lines=88> */
[C---:B------:R-:W-:Y:S01]  /*1c150*/  HMMA.16816.F32 R72, R96.reuse, R134, R72 ;  /* 0x000000866048723c */ /* 0x040fe20000001848 */
[----:B------:R-:W-:Y:S01]  /*1c160*/  FADD.FTZ R2, R222, R223 ;  /* 0x000000dfde027221 */ /* 0x000fe20000010000 */
[----:B------:R-:W-:Y:S02]  /*1c170*/  MOV R132, R156 ;  /* 0x0000009c00847202 */ /* 0x000fe40000000f00 */
[----:B------:R-:W-:Y:S01]  /*1c180*/  MOV R133, R158 ;  /* 0x0000009e00857202 */ /* 0x000fe20000000f00 */
[----:B------:R-:W-:Y:S01]  /*1c190*/  FADD.FTZ R2, R225, R2 ;  /* 0x00000002e1027221 */ /* 0x000fe20000010000 */
[----:B-1----:R-:W-:Y:S03]  /*1c1a0*/  HMMA.16816.F32 R84, R96, R136, R84 ;  /* 0x000000886054723c */ /* 0x002fe60000001854 */
[----:B------:R-:W-:-:S03]  /*1c1b0*/  FADD.FTZ R167, R167, R2 ;  /* 0x00000002a7a77221 */ /* 0x000fc60000010000 */
[----:B------:R-:W-:Y:S01]  /*1c1c0*/  HMMA.16816.F32 R88, R96, R138, R88 ;  /* 0x0000008a6058723c */ /* 0x000fe20000001858 */
[----:B------:R-:W-:-:S04]  /*1c1d0*/  FADD.FTZ R167, R168, R167 ;  /* 0x000000a7a8a77221 */ /* 0x000fc80000010000 */
[----:B------:R-:W-:Y:S01]  /*1c1e0*/  FADD.FTZ R166, R166, R167 ;  /* 0x000000a7a6a67221 */ /* 0x000fe20000010000 */
[----:B--2---:R-:W-:Y:S03]  /*1c1f0*/  HMMA.16816.F32 R92, R96, R16, R92 ;  /* 0x00000010605c723c */ /* 0x004fe6000000185c */
[----:B------:R-:W-:-:S03]  /*1c200*/  FADD.FTZ R219, R163, R166 ;  /* 0x000000a6a3db7221 */ /* 0x000fc60000010000 */
[----:B------:R-:W-:-:S15]  /*1c210*/  HMMA.16816.F32 R96, R96, R18, R4 ;  /* 0x000000126060723c */ /* 0x000fde0000001804 */
[----:B------:R-:W-:-:S09]  /*1c220*/  NOP ;  /* 0x0000000000007918 */ /* 0x000fd20000000000 */
.L_x_3080:
        /* <DEDUP_REMOVED lines=15> */
.L_x_3090:
        /* <DEDUP_REMOVED lines=70> */
.L_x_3087:
[C---:B------:R-:W-:Y:S01]  /*1c780*/  LEA R222, P5, R12.reuse, R164, 0x1 ;  /* 0x000000a40cde7211 */ /* 0x040fe200078a08ff */
[----:B------:R-:W1:Y:S01]  /*1c790*/  S2R R200, SR_TID.X ;  /* 0x0000000000c87919 */ /* 0x000e620000002100 */
[----:B------:R-:W-:Y:S02]  /*1c7a0*/  IADD3 R5, P0, R205, R12, RZ ;  /* 0x0000000ccd057210 */ /* 0x000fe40007f1e0ff */
[--C-:B------:R-:W-:Y:S02]  /*1c7b0*/  LEA.HI.X R223, R12, R165, R7.reuse, 0x1, P5 ;  /* 0x000000a50cdf7211 */ /* 0x100fe400028f0c07 */
[CC--:B------:R-:W-:Y:S01]  /*1c7c0*/  @P4 LEA R22, P6, R5.reuse, R164.reuse, 0x1 ;  /* 0x000000a405164211 */ /* 0x0c0fe200078c08ff */
[C---:B------:R-:W-:Y:S01]  /*1c7d0*/  IMAD.X R6, R204.reuse, 0x1, R7, P0 ;  /* 0x00000001cc067824 */ /* 0x040fe200000e0607 */
[-C--:B------:R-:W-:Y:S01]  /*1c7e0*/  @P2 LEA R20, P5, R5, R164.reuse, 0x1 ;  /* 0x000000a405142211 */ /* 0x080fe200078a08ff */
[----:B------:R-:W-:Y:S01]  /*1c7f0*/  @!PT LDS RZ, [RZ] ;  /* 0x00000000fffff984 */ /* 0x000fe20000000800 */
[----:B------:R-:W-:Y:S01]  /*1c800*/  @!PT LDS RZ, [RZ] ;  /* 0x00000000fffff984 */ /* 0x000fe20000000800 */
[----:B------:R-:W-:Y:S01]  /*1c810*/  @!PT LDS RZ, [RZ] ;  /* 0x00000000fffff984 */ /* 0x000fe20000000800 */
[----:B------:R-:W-:Y:S01]  /*1c820*/  @P4 LDGSTS.E.BYPASS.LTC128B.128 [R212+0xc000], desc[UR8][R222.64] ;  /* 0x0c000000ded44fae */ /* 0x000fe2000b901d48 */
[----:B------:R-:W-:Y:S02]  /*1c830*/  IADD3 R7, P0, R205, R5, RZ ;  /* 0x00000005cd077210 */ /* 0x000fe40007f1e0ff */
[CCC-:B------:R-:W-:Y:S01]  /*1c840*/  @P4 LEA.HI.X R23, R5.reuse, R165.reuse, R6.reuse, 0x1, P6 ;  /* 0x000000a505174211 */ /* 0x1c0fe200030f0c06 */
[----:B------:R-:W-:Y:S01]  /*1c850*/  @!P4 STS.128 [R212+0xc000], RZ ;  /* 0x00c000ffd400c388 */ /* 0x000fe20000000c00 */
[CCC-:B------:R-:W-:Y:S01]  /*1c860*/  @P2 LEA.HI.X R21, R5.reuse, R165.reuse, R6.reuse, 0x1, P5 ;  /* 0x000000a505152211 */ /* 0x1c0fe200028f0c06 */
[C-C-:B------:R-:W-:Y:S01]  /*1c870*/  IMAD.X R4, R204.reuse, 0x1, R6.reuse, P0 ;  /* 0x00000001cc047824 */ /* 0x140fe200000e0606 */
        /* <DEDUP_REMOVED lines=14> */
[C---:B------:R-:W-:Y:S02]  /*1c960*/  @P1 LEA R8, P0, R7.reuse, R164, 0x1 ;  /* 0x000000a407081211 */ /* 0x040fe400078008ff */
[--C-:B------:R-:W-:Y:S01]  /*1c970*/  @P2 LEA.HI.X R11, R7, R165, R4.reuse, 0x1, P5 ;  /* 0x000000a5070b2211 */ /* 0x100fe200028f0c04 */
[----:B------:R-:W-:Y:S01]  /*1c980*/  @!P1 STS.128 [R212+0x10000], RZ ;  /* 0x010000ffd4009388 */ /* 0x000fe20000000c00 */
[----:B------:R-:W-:Y:S02]  /*1c990*/  IADD3 R5, P6, R205, R7, RZ ;  /* 0x00000007cd057210 */ /* 0x000fe40007fde0ff */
[-C--:B------:R-:W-:Y:S01]  /*1c9a0*/  @P1 LEA.HI.X R9, R7, R165.reuse, R4, 0x1, P0 ;  /* 0x000000a507091211 */ /* 0x080fe200000f0c04 */
[----:B------:R-:W-:Y:S01]  /*1c9b0*/  @!PT LDS RZ, [RZ] ;  /* 0x00000000fffff984 */ /* 0x000fe20000000800 */
[----:B------:R-:W-:Y:S01]  /*1c9c0*/  @!PT LDS RZ, [RZ] ;  /* 0x00000000fffff984 */ /* 0x000fe20000000800 */
[----:B------:R-:W-:Y:S01]  /*1c9d0*/  @!PT LDS RZ, [RZ] ;  /* 0x00000000fffff984 */ /* 0x000fe20000000800 */
[----:B------:R-:W-:Y:S01]  /*1c9e0*/  @P4 LDGSTS.E.BYPASS.LTC128B.128 [R212+0xc800], desc[UR8][R22.64] ;  /* 0x0c80000016d44fae */ /* 0x000fe2000b901d48 */
[----:B------:R-:W-:Y:S02]  /*1c9f0*/  IADD3.X R4, R204, R4, RZ, P6, !PT ;  /* 0x00000004cc047210 */ /* 0x000fe400037fe4ff */
[CC--:B------:R-:W-:Y:S01]  /*1ca00*/  @P4 LEA R6, P6, R5.reuse, R164.reuse, 0x1 ;  /* 0x000000a405064211 */ /* 0x0c0fe200078c08ff */
[----:B------:R-:W-:Y:S01]  /*1ca10*/  @!P4 STS.128 [R212+0xc800], RZ ;  /* 0x00c800ffd400c388 */ /* 0x000fe20000000c00 */
[CC--:B------:R-:W-:Y:S02]  /*1ca20*/  @P2 LEA R12, P5, R5.reuse, R164.reuse, 0x1 ;  /* 0x000000a4050c2211 */ /* 0x0c0fe400078a08ff */
[CCC-:B------:R-:W-:Y:S01]  /*1ca30*/  @P4 LEA.HI.X R7, R5.reuse, R165.reuse, R4.reuse, 0x1, P6 ;  /* 0x000000a505074211 */ /* 0x1c0fe200030f0c04 */
[----:B------:R-:W-:Y:S01]  /*1ca40*/  @!PT LDS RZ, [RZ] ;  /* 0x00000000fffff984 */ /* 0x000fe20000000800 */
[----:B------:R-:W-:Y:S01]  /*1ca50*/  @!PT LDS RZ, [RZ] ;  /* 0x00000000fffff984 */ /* 0x000fe20000000800 */
[----:B------:R-:W-:Y:S01]  /*1ca60*/  @!PT LDS RZ, [RZ] ;  /* 0x00000000fffff984 */ /* 0x000fe20000000800 */
[----:B------:R-:W-:Y:S01]  /*1ca70*/  @P2 LDGSTS.E.BYPASS.LTC128B.128 [R212+0xe800], desc[UR8][R20.64+0x80] ;  /* 0x0e80008014d42fae */ /* 0x000fe2000b901d48 */
[CC--:B------:R-:W-:Y:S02]  /*1ca80*/  @P2 LEA.HI.X R13, R5.reuse, R165.reuse, R4, 0x1, P5 ;  /* 0x000000a5050d2211 */ /* 0x0c0fe400028f0c04 */
[C---:B------:R-:W-:Y:S01]  /*1ca90*/  @P1 LEA R14, P0, R5.reuse, R164, 0x1 ;  /* 0x000000a4050e1211 */ /* 0x040fe200078008ff */
[----:B------:R-:W-:Y:S01]  /*1caa0*/  @!P2 STS.128 [R212+0xe800], RZ ;  /* 0x00e800ffd400a388 */ /* 0x000fe20000000c00 */
[----:B-1----:R-:W-:Y:S01]  /*1cab0*/  SHF.R.S32.HI R133, RZ, 0x1f, R200 ;  /* 0x0000001fff857819 */ /* 0x002fe200000114c8 */
[----:B------:R-:W-:Y:S01]  /*1cac0*/  IMAD.MOV.U32 R164, RZ, RZ, 0x20 ;  /* 0x00000020ffa47424 */ /* 0x000fe200078e00ff */
[----:B------:R-:W-:Y:S01]  /*1cad0*/  @P1 LEA.HI.X R15, R5, R165, R4, 0x1, P0 ;  /* 0x000000a5050f1211 */ /* 0x000fe200000f0c04 */
        /* <DEDUP_REMOVED lines=10> */
[----:B------:R-:W-:Y:S02]  /*1cb80*/  @P4 LDGSTS.E.BYPASS.LTC128B.128 [R212+0xd000], desc[UR8][R16.64] ;  /* 0x0d00000010d44fae */ /* 0x000fe4000b901d48 */
[----:B------:R-:W-:Y:S02]  /*1cb90*/  IMAD.IADD R133, R200, 0x1, -R133 ;  /* 0x00000001c8857824 */ /* 0x000fe400078e0a85 */
[----:B------:R-:W-:Y:S03]  /*1cba0*/  @!P4 STS.128 [R212+0xd000], RZ ;  /* 0x00d000ffd400c388 */ /* 0x000fe60000000c00 */
[----:B------:R-:W-:Y:S01]  /*1cbb0*/  SHF.R.S32.HI R4, RZ, 0x1f, R133 ;  /* 0x0000001fff047819 */ /* 0x000fe20000011485 */
[----:B------:R-:W-:Y:S01]  /*1cbc0*/  @!PT LDS RZ, [RZ] ;  /* 0x00000000fffff984 */ /* 0x000fe20000000800 */
[----:B------:R-:W-:Y:S01]  /*1cbd0*/  @!PT LDS RZ, [RZ] ;  /* 0x00000000fffff984 */ /* 0x000fe20000000800 */
[----:B------:R-:W-:Y:S01]  /*1cbe0*/  @!PT LDS RZ, [RZ] ;  /* 0x00000000fffff984 */ /* 0x000fe20000000800 */
[----:B------:R-:W-:Y:S03]  /*1cbf0*/  @P2 LDGSTS.E.BYPASS.LTC128B.128 [R212+0xf000], desc[UR8][R10.64+0x80] ;  /* 0x0f0000800ad42fae */ /* 0x000fe6000b901d48 */
[----:B------:R-:W-:Y:S01]  /*1cc00*/  LEA.HI R4, R4, R133, RZ, 0x3 ;  /* 0x0000008504047211 */ /* 0x000fe200078f18ff */
[----:B------:R-:W-:Y:S03]  /*1cc10*/  @!P2 STS.128 [R212+0xf000], RZ ;  /* 0x00f000ffd400a388 */ /* 0x000fe60000000c00 */
[----:B------:R-:W-:Y:S01]  /*1cc20*/  LOP3.LUT R4, R4, 0xfffffff8, RZ, 0xc0, !PT ;  /* 0xfffffff804047812 */ /* 0x000fe200078ec0ff */
[----:B------:R-:W-:Y:S01]  /*1cc30*/  @!PT LDS RZ, [RZ] ;  /* 0x00000000fffff984 */ /* 0x000fe20000000800 */
[----:B------:R-:W-:Y:S01]  /*1cc40*/  @!PT LDS RZ, [RZ] ;  /* 0x00000000fffff984 */ /* 0x000fe20000000800 */
[----:B------:R-:W-:Y:S01]  /*1cc50*/  @!PT LDS RZ, [RZ] ;  /* 0x00000000fffff984 */ /* 0x000fe20000000800 */
[----:B------:R-:W-:Y:S03]  /*1cc60*/  @P1 LDGSTS.E.BYPASS.LTC128B.128 [R212+0x11000], desc[UR8][R8.64+0x100] ;  /* 0x1100010008d41fae */ /* 0x000fe6000b901d48 */
[----:B------:R-:W-:Y:S01]  /*1cc70*/  IADD3 R4, R133, -R4, RZ ;  /* 0x8000000485047210 */ /* 0x000fe20007ffe0ff */
[----:B------:R-:W-:Y:S03]  /*1cc80*/  @!P1 STS.128 [R212+0x11000], RZ ;  /* 0x011000ffd4009388 */ /* 0x000fe60000000c00 */
[----:B------:R-:W-:Y:S01]  /*1cc90*/  LOP3.LUT P0, RZ, R4, 0x2, RZ, 0xc0, !PT ;  /* 0x0000000204ff7812 */ /* 0x000fe2000780c0ff */
        /* <DEDUP_REMOVED lines=15> */
[----:B------:R-:W-:Y:S01]  /*1cd90*/  LDSM.16.M88.4 R32, [R199] ;  /* 0x00000000c720783b */ /* 0x000fe20000000200 */
[----:B-1----:R-:W-:Y:S03]  /*1cda0*/  IMAD.MOV.U32 R6, RZ, RZ, 0x10 ;  /* 0x00000010ff067424 */ /* 0x002fe600078e00ff */
[----:B------:R-:W1:Y:S04]  /*1cdb0*/  LDSM.16.M88.4 R8, [R198+0x6000] ;  /* 0x00600000c608783b */ /* 0x000e680000000200 */
[----:B------:R-:W2:Y:S01]  /*1cdc0*/  LDSM.16.M88.4 R16, [R198+0x6800] ;  /* 0x00680000c610783b */ /* 0x000ea20000000200 */
[----:B------:R-:W-:Y:S02]  /*1cdd0*/  SEL R6, R6, 0xfffffff0, !P0 ;  /* 0xfffffff006067807 */ /* 0x000fe40004000000 */
[----:B------:R-:W-:Y:S01]  /*1cde0*/  LOP3.LUT P0, RZ, R4, 0x4, RZ, 0xc0, !PT ;  /* 0x0000000404ff7812 */ /* 0x000fe2000780c0ff */
[----:B------:R-:W3:Y:S01]  /*1cdf0*/  LDSM.16.M88.4 R24, [R198+0x7000] ;  /* 0x00700000c618783b */ /* 0x000ee20000000200 */
[-C--:B------:R-:W-:Y:S02]  /*1ce00*/  LEA R203, R6, R199.reuse, 0x1 ;  /* 0x000000c706cb7211 */ /* 0x080fe400078e08ff */
[----:B------:R-:W-:Y:S01]  /*1ce10*/  SEL R164, R164, 0xffffffe0, !P0 ;  /* 0xffffffe0a4a47807 */ /* 0x000fe20004000000 */
[----:B------:R-:W4:Y:S01]  /*1ce20*/  LDSM.16.M88.4 R132, [R198+0x7800] ;  /* 0x00780000c684783b */ /* 0x000f220000000200 */
[----:B------:R-:W-:Y:S02]  /*1ce30*/  ISETP.GE.AND P0, PT, R213, 0x2, PT ;  /* 0x00000002d500780c */ /* 0x000fe40003f06270 */
[C---:B------:R-:W-:Y:S01]  /*1ce40*/  LEA R202, R164.reuse, R199, 0x1 ;  /* 0x000000c7a4ca7211 */ /* 0x040fe200078e08ff */
[----:B------:R-:W0:Y:S01]  /*1ce50*/  LDGDEPBAR ;  /* 0x00000000000079af */ /* 0x000e220000000000 */
[----:B------:R-:W-:Y:S03]  /*1ce60*/  IMAD R201, R164, 0x2, R203 ;  /* 0x00000002a4c97824 */ /* 0x000fe600078e02cb */
        /* <DEDUP_REMOVED lines=10> */
[C---:B--2---:R-:W-:Y:S01]  /*1cf10*/  HMMA.16816.F32 R12, R32.reuse, R16, RZ ;  /* 0x00000010200c723c */ /* 0x044fe200000018ff */
[----:B------:R-:W-:Y:S04]  /*1cf20*/  LDSM.16.M88.4 R168, [R195+0x7800] ;  /* 0x00780000c3a8783b */ /* 0x000fe80000000200 */
[----:B------:R-:W-:Y:S01]  /*1cf30*/  LDSM.16.M88.4 R172, [R201] ;  /* 0x00000000c9ac783b */ /* 0x000fe20000000200 */
[C---:B------:R-:W-:Y:S03]  /*1cf40*/  HMMA.16816.F32 R16, R32.reuse, R18, RZ ;  /* 0x000000122010723c */ /* 0x040fe600000018ff */
[----:B------:R-:W-:Y:S03]  /*1cf50*/  LDSM.16.M88.4 R176, [R188] ;  /* 0x00000000bcb0783b */ /* 0x000fe60000000200 */
[C---:B---3--:R-:W-:Y:S06]  /*1cf60*/  HMMA.16816.F32 R20, R32.reuse, R24, RZ ;  /* 0x000000182014723c */ /* 0x048fec00000018ff */
[C---:B------:R-:W-:Y:S06]  /*1cf70*/  HMMA.16816.F32 R24, R32.reuse, R26, RZ ;  /* 0x0000001a2018723c */ /* 0x040fec00000018ff */
[C---:B----4-:R-:W-:Y:S06]  /*1cf80*/  HMMA.16816.F32 R28, R32.reuse, R132, RZ ;  /* 0x00000084201c723c */ /* 0x050fec00000018ff */
        /* <DEDUP_REMOVED lines=115> */
[C---:B------:R-:W-:Y:S06]  /*1d6c0*/  HMMA.16816.F32 R8, R156.reuse, R162, R8 ;  /* 0x000000a29c08723c */ /* 0x040fec0000001808 */
[C---:B-1----:R-:W-:Y:S06]  /*1d6d0*/  HMMA.16816.F32 R12, R156.reuse, R132, R12 ;  /* 0x000000849c0c723c */ /* 0x042fec000000180c */
        /* <DEDUP_REMOVED lines=32> */
[----:B------:R3:W1:Y:S01]  /*1d8e0*/  MUFU.TANH R179, R13 ;  /* 0x0000000d00b37308 */ /* 0x0006620000002400 */
[C---:B--2---:R-:W-:Y:S06]  /*1d8f0*/  HMMA.16816.F32 R20, R164.reuse, R4, R20 ;  /* 0x00000004a414723c */ /* 0x044fec0000001814 */
[C---:B------:R-:W-:Y:S03]  /*1d900*/  HMMA.16816.F32 R24, R164.reuse, R6, R24 ;  /* 0x00000006a418723c */ /* 0x040fe60000001818 */
[----:B------:R-:W2:Y:S01]  /*1d910*/  MUFU.TANH R139, R139 ;  /* 0x0000008b008b7308 */ /* 0x000ea20000002400 */
[----:B-----5:R-:W5:Y:S02]  /*1d920*/  LDSM.16.M88.4 R8, [R188+0x5800] ;  /* 0x00580000bc08783b */ /* 0x020f640000000200 */
[----:B------:R-:W-:Y:S07]  /*1d930*/  DEPBAR.LE SB0, 0x0 ;  /* 0x000080000000791a */ /* 0x000fee0000000000 */
[----:B------:R-:W1:Y:S01]  /*1d940*/  MUFU.TANH R169, R169 ;  /* 0x000000a900a97308 */ /* 0x000e620000002400 */
[----:B------:R-:W-:Y:S09]  /*1d950*/  BAR.SYNC.DEFER_BLOCKING 0x0 ;  /* 0x0000000000007b1d */ /* 0x000ff20000010000 */
[----:B------:R-:W1:Y:S01]  /*1d960*/  MUFU.TANH R171, R171 ;  /* 0x000000ab00ab7308 */ /* 0x000e620000002400 */
[----:B---3--:R-:W-:Y:S01]  /*1d970*/  FMUL.FTZ R13, R22, UR6 ;  /* 0x00000006160d7c20 */ /* 0x008fe20008410000 */
        /* <DEDUP_REMOVED lines=12> */
[----:B------:R3:W1:Y:S04]  /*1da40*/  MUFU.TANH R143, R16 ;  /* 0x00000010008f7308 */ /* 0x0006680000002400 */
[----:B------:R-:W-:Y:S01]  /*1da50*/  MOV R164, R222 ;  /* 0x000000de00a47202 */ /* 0x000fe20000000f00 */
[----:B------:R-:W-:Y:S05]  /*1da60*/  IMAD.MOV.U32 R165, RZ, RZ, R223 ;  /* 0x000000ffffa57224 */ /* 0x000fea00078e00df */
        /* <DEDUP_REMOVED lines=13> */
[----:B------:R-:W1:Y:S10]  /*1db40*/  MUFU.TANH R13, R13 ;  /* 0x0000000d000d7308 */ /* 0x000e740000002400 */
        /* <DEDUP_REMOVED lines=13> */
[----:B--2-4-:R-:W-:Y:S05]  /*1dc20*/  @!P0 BRA `(.L_x_3088) ;  /* 0x00000008006c8947 */ /* 0x014fea0003800000 */
[----:B------:R-:W-:Y:S02]  /*1dc30*/  MOV R8, UR7 ;  /* 0x0000000700087c02 */ /* 0x000fe40008000f00 */
[----:B------:R-:W-:Y:S01]  /*1dc40*/  MOV R4, UR5 ;  /* 0x0000000500047c02 */ /* 0x000fe20008000f00 */
[----:B------:R-:W-:Y:S06]  /*1dc50*/  @!P3 BRA `(.L_x_3089) ;  /* 0x0000000000fcb947 */ /* 0x000fec0003800000 */
[----:B------:R-:W2:Y:S01]  /*1dc60*/  LDC R8, c[0x0][0x380] ;  /* 0x0000e000ff087b82 */ /* 0x000ea20000000800 */
[----:B---3--:R-:W-:Y:S05]  /*1dc70*/  SHF.L.U32 R15, R213, 0x6, RZ ;  /* 0x00000006d50f7819 */ /* 0x008fea00000006ff */
        /* <DEDUP_REMOVED lines=29> */
[----:B------:R-:W2:Y:S01]  /*1de50*/  LDC.64 R6, c[0x0][0x248] ;  /* 0x00009200ff067b82 */ /* 0x000ea20000000a00 */
        /* <DEDUP_REMOVED lines=13> */
[----:B------:R-:W3:Y:S01]  /*1df30*/  LDG.E R9, desc[UR8][R20.64] ;  /* 0x0000000814097981 */ /* 0x000ee2000c1e1900 */
[C---:B------:R-:W-:Y:S02]  /*1df40*/  LEA.HI.X.SX32 R19, R11.reuse, R211, 0x2, P0 ;  /* 0x000000d30b137211 */ /* 0x040fe400000f16ff */
[----:B------:R-:W-:Y:S02]  /*1df50*/  IADD3 R11, R11, -R5, RZ ;  /* 0x800000050b0b7210 */ /* 0x000fe40007ffe0ff */
[----:B------:R-:W4:Y:S01]  /*1df60*/  LDC.64 R4, c[0x0][0x230] ;  /* 0x00008c00ff047b82 */ /* 0x000f220000000a00 */
[----:B------:R-:W3:Y:S02]  /*1df70*/  LDG.E R10, desc[UR8][R18.64] ;  /* 0x00000008120a7981 */ /* 0x000ee4000c1e1900 */
[----:B------:R-:W-:Y:S04]  /*1df80*/  IMAD R11, R11, R8, -0x40 ;  /* 0xffffffc00b0b7424 */ /* 0x000fe800078e0208 */
[-C--:B--2---:R-:W-:Y:S01]  /*1df90*/  IMAD.WIDE.U32 R16, R11, R6.reuse, RZ ;  /* 0x000000060b107225 */ /* 0x084fe200078e00ff */
[----:B------:R-:W-:Y:S05]  /*1dfa0*/  SHF.R.S32.HI R15, RZ, 0x1f, R11 ;  /* 0x0000001fff0f7819 */ /* 0x000fea000001140b */
[----:B------:R-:W-:Y:S04]  /*1dfb0*/  IMAD R8, R15, R6, RZ ;  /* 0x000000060f087224 */ /* 0x000fe800078e02ff */
[----:B------:R-:W-:Y:S02]  /*1dfc0*/  IMAD R8, R11, R7, R8 ;  /* 0x000000070b087224 */ /* 0x000fe400078e0208 */
[----:B---3--:R-:W-:Y:S03]  /*1dfd0*/  IMAD.IADD R15, R9, 0x1, -R10 ;  /* 0x00000001090f7824 */ /* 0x008fe600078e0a0a */
[----:B------:R-:W-:Y:S01]  /*1dfe0*/  IADD3 R9, R17, R8, RZ ;  /* 0x0000000811097210 */ /* 0x000fe20007ffe0ff */
[----:B------:R-:W-:Y:S01]  /*1dff0*/  IMAD.MOV.U32 R8, RZ, RZ, R16 ;  /* 0x000000ffff087224 */ /* 0x000fe200078e0010 */
[----:B------:R-:W-:Y:S03]  /*1e000*/  SHF.R.S32.HI R7, RZ, 0x1f, R15 ;  /* 0x0000001fff077819 */ /* 0x000fe6000001140f */
[-C--:B----4-:R-:W-:Y:S04]  /*1e010*/  IMAD.WIDE.U32 R8, R15, R4.reuse, R8 ;  /* 0x000000040f087225 */ /* 0x090fe800078e0008 */
[----:B------:R-:W-:Y:S04]  /*1e020*/  IMAD R6, R7, R4, RZ ;  /* 0x0000000407067224 */ /* 0x000fe800078e02ff */
[----:B------:R-:W-:Y:S05]  /*1e030*/  IMAD R6, R15, R5, R6 ;  /* 0x000000050f067224 */ /* 0x000fea00078e0206 */
[----:B------:R-:W-:Y:S07]  /*1e040*/  IADD3 R4, R9, R6, RZ ;  /* 0x0000000609047210 */ /* 0x000fee0007ffe0ff */
.L_x_3089:
[C---:B---3--:R-:W-:Y:S02]  /*1e050*/  LEA R18, P5, R8.reuse, R214, 0x1 ;  /* 0x000000d608127211 */ /* 0x048fe400078a08ff */
        /* <DEDUP_REMOVED lines=8> */
[----:B------:R2:W-:Y:S01]  /*1e0e0*/  @P4 LDGSTS.E.BYPASS.LTC128B.128 [R212+0x6000], desc[UR8][R18.64] ;  /* 0x0600000012d44fae */ /* 0x0005e2000b901d48 */
[----:B------:R-:W-:Y:S02]  /*1e0f0*/  IADD3 R5, P0, R207, R7, RZ ;  /* 0x00000007cf057210 */ /* 0x000fe40007f1e0ff */
[CCC-:B------:R-:W-:Y:S01]  /*1e100*/  @P4 LEA.HI.X R17, R7.reuse, R217.reuse, R6.reuse, 0x1, P6 ;  /* 0x000000d907114211 */ /* 0x1c0fe200030f0c06 */
[----:B------:R2:W-:Y:S01]  /*1e110*/  @!P4 STS.128 [R212+0x6000], RZ ;  /* 0x006000ffd400c388 */ /* 0x0005e20000000c00 */
[CCC-:B------:R-:W-:Y:S01]  /*1e120*/  @P2 LEA.HI.X R11, R7.reuse, R217.reuse, R6.reuse, 0x1, P5 ;  /* 0x000000d9070b2211 */ /* 0x1c0fe200028f0c06 */
        /* <DEDUP_REMOVED lines=26> */
[-C--:B------:R-:W-:Y:S01]  /*1e2d0*/  @P1 LEA R28, P0, R6, R214.reuse, 0x1 ;  /* 0x000000d6061c1211 */ /* 0x080fe200078008ff */
        /* <DEDUP_REMOVED lines=48> */
.L_x_3088:
[----:B------:R-:W-:Y:S01]  /*1e5e0*/  SHF.L.U32 R4, R200, 0x1, RZ ;  /* 0x00000001c8047819 */ /* 0x000fe200000006ff */
[----:B--23--:R-:W-:Y:S01]  /*1e5f0*/  LDSM.16.MT88.4 R16, [R196+0xc000] ;  /* 0x00c00000c410783b */ /* 0x00cfe20000004200 */
[----:B------:R-:W-:Y:S02]  /*1e600*/  IADD3 R5, R213, -0x1, RZ ;  /* 0xffffffffd5057810 */ /* 0x000fe40007ffe0ff */
[----:B------:R-:W-:Y:S04]  /*1e610*/  LOP3.LUT R4, R4, 0x6, RZ, 0xc0, !PT ;  /* 0x0000000604047812 */ /* 0x000fe800078ec0ff */
[----:B------:R-:W-:Y:S01]  /*1e620*/  LEA R4, R5, R4, 0x6 ;  /* 0x0000000405047211 */ /* 0x000fe200078e30ff */
[----:B------:R-:W-:Y:S03]  /*1e630*/  LDSM.16.MT88.4 R24, [R194+0xc000] ;  /* 0x00c00000c218783b */ /* 0x000fe60000004200 */
[C---:B------:R-:W-:Y:S02]  /*1e640*/  IADD3 R10, R4.reuse, 0x1, RZ ;  /* 0x00000001040a7810 */ /* 0x040fe40007ffe0ff */
[----:B------:R-:W-:Y:S02]  /*1e650*/  IADD3 R8, R4, 0x8, RZ ;  /* 0x0000000804087810 */ /* 0x000fe40007ffe0ff */
[----:B------:R-:W-:Y:S01]  /*1e660*/  I2FP.F32.S32 R10, R10 ;  /* 0x0000000a000a7245 */ /* 0x000fe20000201400 */
[----:B------:R-:W-:Y:S01]  /*1e670*/  LDSM.16.MT88.4 R32, [R193+0xc000] ;  /* 0x00c00000c120783b */ /* 0x000fe20000004200 */
[----:B------:R-:W-:Y:S02]  /*1e680*/  I2FP.F32.S32 R8, R8 ;  /* 0x0000000800087245 */ /* 0x000fe40000201400 */
[----:B------:R-:W-:Y:S01]  /*1e690*/  I2FP.F32.S32 R5, R4 ;  /* 0x0000000400057245 */ /* 0x000fe20000201400 */
[CC--:B------:R-:W-:Y:S01]  /*1e6a0*/  FFMA.FTZ R139, R0.reuse, R10.reuse, R139 ;  /* 0x0000000a008b7223 */ /* 0x0c0fe2000001008b */
[----:B-1----:R-:W-:Y:S01]  /*1e6b0*/  FFMA.FTZ R171, R0, R10, R171 ;  /* 0x0000000a00ab7223 */ /* 0x002fe200000100ab */
[----:B------:R-:W-:Y:S01]  /*1e6c0*/  IADD3 R10, R4, 0x10, RZ ;  /* 0x00000010040a7810 */ /* 0x000fe20007ffe0ff */
[CC--:B------:R-:W-:Y:S01]  /*1e6d0*/  FFMA.FTZ R231, R0.reuse, R8.reuse, R231 ;  /* 0x0000000800e77223 */ /* 0x0c0fe200000100e7 */
[----:B------:R-:W-:Y:S01]  /*1e6e0*/  FFMA.FTZ R11, R0, R8, R173 ;  /* 0x00000008000b7223 */ /* 0x000fe200000100ad */
[----:B------:R-:W-:Y:S01]  /*1e6f0*/  IADD3 R8, R4, 0x11, RZ ;  /* 0x0000001104087810 */ /* 0x000fe20007ffe0ff */
[CC--:B------:R-:W-:Y:S01]  /*1e700*/  FFMA.FTZ R169, R0.reuse, R5.reuse, R169 ;  /* 0x0000000500a97223 */ /* 0x0c0fe200000100a9 */
[----:B------:R-:W-:Y:S01]  /*1e710*/  I2FP.F32.S32 R10, R10 ;  /* 0x0000000a000a7245 */ /* 0x000fe20000201400 */
[----:B------:R-:W-:Y:S01]  /*1e720*/  FFMA.FTZ R137, R0, R5, R137 ;  /* 0x0000000500897223 */ /* 0x000fe20000010089 */
[----:B------:R-:W-:Y:S02]  /*1e730*/  I2FP.F32.S32 R8, R8 ;  /* 0x0000000800087245 */ /* 0x000fe40000201400 */
[----:B------:R-:W-:Y:S01]  /*1e740*/  IADD3 R6, R4, 0x9, RZ ;  /* 0x0000000904067810 */ /* 0x000fe20007ffe0ff */
[CC--:B------:R-:W-:Y:S01]  /*1e750*/  FFMA.FTZ R227, R0.reuse, R10.reuse, R227 ;  /* 0x0000000a00e37223 */ /* 0x0c0fe200000100e3 */
[----:B------:R-:W-:Y:S01]  /*1e760*/  FFMA.FTZ R201, R0, R10, R201 ;  /* 0x0000000a00c97223 */ /* 0x000fe200000100c9 */
[----:B------:R-:W-:Y:S01]  /*1e770*/  IADD3 R10, R4, 0x19, RZ ;  /* 0x00000019040a7810 */ /* 0x000fe20007ffe0ff */
[CC--:B------:R-:W-:Y:S01]  /*1e780*/  FFMA.FTZ R179, R0.reuse, R8.reuse, R179 ;  /* 0x0000000800b37223 */ /* 0x0c0fe200000100b3 */
[----:B------:R-:W-:Y:S01]  /*1e790*/  FFMA.FTZ R225, R0, R8, R225 ;  /* 0x0000000800e17223 */ /* 0x000fe200000100e1 */
[----:B------:R-:W-:Y:S02]  /*1e7a0*/  IADD3 R8, R4, 0x20, RZ ;  /* 0x0000002004087810 */ /* 0x000fe40007ffe0ff */
[----:B------:R-:W-:Y:S02]  /*1e7b0*/  I2FP.F32.S32 R10, R10 ;  /* 0x0000000a000a7245 */ /* 0x000fe40000201400 */
[----:B------:R-:W-:Y:S02]  /*1e7c0*/  I2FP.F32.S32 R8, R8 ;  /* 0x0000000800087245 */ /* 0x000fe40000201400 */
[----:B------:R-:W-:Y:S01]  /*1e7d0*/  I2FP.F32.S32 R6, R6 ;  /* 0x0000000600067245 */ /* 0x000fe20000201400 */
[CC--:B------:R-:W-:Y:S01]  /*1e7e0*/  FFMA.FTZ R141, R0.reuse, R10.reuse, R141 ;  /* 0x0000000a008d7223 */ /* 0x0c0fe2000001008d */
[C---:B------:R-:W-:Y:S01]  /*1e7f0*/  FFMA.FTZ R177, R0.reuse, R10, R177 ;  /* 0x0000000a00b17223 */ /* 0x040fe200000100b1 */
[----:B------:R-:W-:Y:S01]  /*1e800*/  FMNMX.FTZ R10, R169, R3, !PT ;  /* 0x00000003a90a7209 */ /* 0x000fe20007810000 */
[C---:B------:R-:W-:Y:S01]  /*1e810*/  FFMA.FTZ R161, R0.reuse, R8, R161 ;  /* 0x0000000800a17223 */ /* 0x040fe200000100a1 */
[----:B------:R-:W-:Y:S01]  /*1e820*/  FMNMX.FTZ R12, R137, R2, !PT ;  /* 0x00000002890c7209 */ /* 0x000fe20007810000 */
[C---:B------:R-:W-:Y:S01]  /*1e830*/  FFMA.FTZ R223, R0.reuse, R8, R13 ;  /* 0x0000000800df7223 */ /* 0x040fe2000001000d */
[----:B------:R-:W-:Y:S01]  /*1e840*/  FMNMX.FTZ R10, R171, R10, !PT ;  /* 0x0000000aab0a7209 */ /* 0x000fe20007810000 */
[C---:B------:R-:W-:Y:S01]  /*1e850*/  FFMA.FTZ R233, R0.reuse, R6, R233 ;  /* 0x0000000600e97223 */ /* 0x040fe200000100e9 */
[----:B------:R-:W-:Y:S01]  /*1e860*/  FMNMX.FTZ R12, R139, R12, !PT ;  /* 0x0000000c8b0c7209 */ /* 0x000fe20007810000 */
[----:B------:R-:W-:Y:S01]  /*1e870*/  FFMA.FTZ R229, R0, R6, R229 ;  /* 0x0000000600e57223 */ /* 0x000fe200000100e5 */
[----:B------:R-:W-:Y:S02]  /*1e880*/  FMNMX.FTZ R8, R231, R10, !PT ;  /* 0x0000000ae7087209 */ /* 0x000fe40007810000 */
[----:B------:R-:W-:Y:S02]  /*1e890*/  IADD3 R6, R4, 0x18, RZ ;  /* 0x0000001804067810 */ /* 0x000fe40007ffe0ff */
[----:B------:R-:W-:Y:S02]  /*1e8a0*/  FMNMX.FTZ R10, R11, R12, !PT ;  /* 0x0000000c0b0a7209 */ /* 0x000fe40007810000 */
[----:B------:R-:W-:Y:S02]  /*1e8b0*/  FMNMX.FTZ R8, R233, R8, !PT ;  /* 0x00000008e9087209 */ /* 0x000fe40007810000 */
[----:B------:R-:W-:Y:S02]  /*1e8c0*/  I2FP.F32.S32 R6, R6 ;  /* 0x0000000600067245 */ /* 0x000fe40000201400 */
[----:B------:R-:W-:Y:S02]  /*1e8d0*/  FMNMX.FTZ R10, R229, R10, !PT ;  /* 0x0000000ae50a7209 */ /* 0x000fe40007810000 */
[----:B------:R-:W-:Y:S01]  /*1e8e0*/  FMNMX.FTZ R8, R227, R8, !PT ;  /* 0x00000008e3087209 */ /* 0x000fe20007810000 */
[C---:B------:R-:W-:Y:S01]  /*1e8f0*/  FFMA.FTZ R175, R0.reuse, R6, R175 ;  /* 0x0000000600af7223 */ /* 0x040fe200000100af */
[----:B------:R-:W-:Y:S01]  /*1e900*/  FMNMX.FTZ R10, R201, R10, !PT ;  /* 0x0000000ac90a7209 */ /* 0x000fe20007810000 */
[----:B------:R-:W-:Y:S01]  /*1e910*/  FFMA.FTZ R143, R0, R6, R143 ;  /* 0x00000006008f7223 */ /* 0x000fe2000001008f */
[----:B------:R-:W-:Y:S02]  /*1e920*/  FMNMX.FTZ R8, R225, R8, !PT ;  /* 0x00000008e1087209 */ /* 0x000fe40007810000 */
[C---:B------:R-:W-:Y:S02]  /*1e930*/  IADD3 R6, R4.reuse, 0x21, RZ ;  /* 0x0000002104067810 */ /* 0x040fe40007ffe0ff */
[----:B------:R-:W-:Y:S02]  /*1e940*/  FMNMX.FTZ R10, R179, R10, !PT ;  /* 0x0000000ab30a7209 */ /* 0x000fe40007810000 */
[----:B------:R-:W-:Y:S02]  /*1e950*/  FMNMX.FTZ R8, R175, R8, !PT ;  /* 0x00000008af087209 */ /* 0x000fe40007810000 */
[----:B------:R-:W-:Y:S02]  /*1e960*/  I2FP.F32.S32 R6, R6 ;  /* 0x0000000600067245 */ /* 0x000fe40000201400 */
[----:B------:R-:W-:Y:S02]  /*1e970*/  IADD3 R7, R4, 0x28, RZ ;  /* 0x0000002804077810 */ /* 0x000fe40007ffe0ff */
[----:B------:R-:W-:Y:S01]  /*1e980*/  FMNMX.FTZ R10, R143, R10, !PT ;  /* 0x0000000a8f0a7209 */ /* 0x000fe20007810000 */
[C---:B------:R-:W-:Y:S01]  /*1e990*/  FFMA.FTZ R159, R0.reuse, R6, R159 ;  /* 0x00000006009f7223 */ /* 0x040fe2000001009f */
[----:B------:R-:W-:Y:S01]  /*1e9a0*/  FMNMX.FTZ R8, R177, R8, !PT ;  /* 0x00000008b1087209 */ /* 0x000fe20007810000 */
[----:B------:R-:W-:Y:S01]  /*1e9b0*/  FFMA.FTZ R221, R0, R6, R221 ;  /* 0x0000000600dd7223 */ /* 0x000fe200000100dd */
[C---:B------:R-:W-:Y:S02]  /*1e9c0*/  IADD3 R5, R4.reuse, 0x29, RZ ;  /* 0x0000002904057810 */ /* 0x040fe40007ffe0ff */
[----:B------:R-:W-:Y:S02]  /*1e9d0*/  I2FP.F32.S32 R7, R7 ;  /* 0x0000000700077245 */ /* 0x000fe40000201400 */
[----:B------:R-:W-:Y:S02]  /*1e9e0*/  FMNMX.FTZ R12, R141, R10, !PT ;  /* 0x0000000a8d0c7209 */ /* 0x000fe40007810000 */
[----:B------:R-:W-:Y:S01]  /*1e9f0*/  IADD3 R6, R4, 0x30, RZ ;  /* 0x0000003004067810 */ /* 0x000fe20007ffe0ff */
[CC--:B------:R-:W-:Y:S01]  /*1ea00*/  FFMA.FTZ R203, R0.reuse, R7.reuse, R203 ;  /* 0x0000000700cb7223 */ /* 0x0c0fe200000100cb */
[----:B------:R-:W-:Y:S01]  /*1ea10*/  FMNMX.FTZ R10, R223, R8, !PT ;  /* 0x00000008df0a7209 */ /* 0x000fe20007810000 */
[C---:B------:R-:W-:Y:S01]  /*1ea20*/  FFMA.FTZ R157, R0.reuse, R7, R157 ;  /* 0x00000007009d7223 */ /* 0x040fe2000001009d */
[----:B------:R-:W-:Y:S02]  /*1ea30*/  I2FP.F32.S32 R5, R5 ;  /* 0x0000000500057245 */ /* 0x000fe40000201400 */
[----:B------:R-:W-:Y:S02]  /*1ea40*/  I2FP.F32.S32 R6, R6 ;  /* 0x0000000600067245 */ /* 0x000fe40000201400 */
[----:B------:R-:W-:Y:S01]  /*1ea50*/  FMNMX.FTZ R10, R221, R10, !PT ;  /* 0x0000000add0a7209 */ /* 0x000fe20007810000 */
[CC--:B------:R-:W-:Y:S01]  /*1ea60*/  FFMA.FTZ R163, R0.reuse, R5.reuse, R163 ;  /* 0x0000000500a37223 */ /* 0x0c0fe200000100a3 */
[----:B------:R-:W-:Y:S01]  /*1ea70*/  FMNMX.FTZ R8, R161, R12, !PT ;  /* 0x0000000ca1087209 */ /* 0x000fe20007810000 */
[-C--:B------:R-:W-:Y:S01]  /*1ea80*/  FFMA.FTZ R153, R0, R6.reuse, R153 ;  /* 0x0000000600997223 */ /* 0x080fe20000010099 */
[----:B------:R-:W-:Y:S01]  /*1ea90*/  IADD3 R7, R4, 0x31, RZ ;  /* 0x0000003104077810 */ /* 0x000fe20007ffe0ff */
[C---:B------:R-:W-:Y:S01]  /*1eaa0*/  FFMA.FTZ R149, R0.reuse, R6, R149 ;  /* 0x0000000600957223 */ /* 0x040fe20000010095 */
[----:B------:R-:W-:Y:S01]  /*1eab0*/  FMNMX.FTZ R10, R203, R10, !PT ;  /* 0x0000000acb0a7209 */ /* 0x000fe20007810000 */
[----:B------:R-:W-:Y:S01]  /*1eac0*/  FFMA.FTZ R155, R0, R5, R155 ;  /* 0x00000005009b7223 */ /* 0x000fe2000001009b */
[----:B------:R-:W-:Y:S02]  /*1ead0*/  FMNMX.FTZ R8, R159, R8, !PT ;  /* 0x000000089f087209 */ /* 0x000fe40007810000 */
[C---:B------:R-:W-:Y:S02]  /*1eae0*/  IADD3 R6, R4.reuse, 0x38, RZ ;  /* 0x0000003804067810 */ /* 0x040fe40007ffe0ff */
[----:B------:R-:W-:Y:S02]  /*1eaf0*/  I2FP.F32.S32 R7, R7 ;  /* 0x0000000700077245 */ /* 0x000fe40000201400 */
[----:B------:R-:W-:Y:S02]  /*1eb00*/  IADD3 R5, R4, 0x39, RZ ;  /* 0x0000003904057810 */ /* 0x000fe40007ffe0ff */
[----:B------:R-:W-:Y:S01]  /*1eb10*/  FMNMX.FTZ R4, R163, R10, !PT ;  /* 0x0000000aa3047209 */ /* 0x000fe20007810000 */
[CC--:B------:R-:W-:Y:S01]  /*1eb20*/  FFMA.FTZ R151, R0.reuse, R7.reuse, R151 ;  /* 0x0000000700977223 */ /* 0x0c0fe20000010097 */
[----:B------:R-:W-:Y:S01]  /*1eb30*/  FMNMX.FTZ R8, R157, R8, !PT ;  /* 0x000000089d087209 */ /* 0x000fe20007810000 */
[C---:B------:R-:W-:Y:S01]  /*1eb40*/  FFMA.FTZ R147, R0.reuse, R7, R147 ;  /* 0x0000000700937223 */ /* 0x040fe20000010093 */
[----:B------:R-:W-:Y:S02]  /*1eb50*/  I2FP.F32.S32 R6, R6 ;  /* 0x0000000600067245 */ /* 0x000fe40000201400 */
[----:B------:R-:W-:Y:S02]  /*1eb60*/  FMNMX.FTZ R4, R153, R4, !PT ;  /* 0x0000000499047209 */ /* 0x000fe40007810000 */
[----:B------:R-:W-:Y:S01]  /*1eb70*/  FMNMX.FTZ R8, R155, R8, !PT ;  /* 0x000000089b087209 */ /* 0x000fe20007810000 */
[CC--:B------:R-:W-:Y:S01]  /*1eb80*/  FFMA.FTZ R135, R0.reuse, R6.reuse, R135 ;  /* 0x0000000600877223 */ /* 0x0c0fe20000010087 */
[----:B------:R-:W-:Y:S01]  /*1eb90*/  I2FP.F32.S32 R5, R5 ;  /* 0x0000000500057245 */ /* 0x000fe20000201400 */
[C---:B------:R-:W-:Y:S01]  /*1eba0*/  FFMA.FTZ R145, R0.reuse, R6, R145 ;  /* 0x0000000600917223 */ /* 0x040fe20000010091 */
[----:B------:R-:W-:Y:S02]  /*1ebb0*/  FMNMX.FTZ R4, R151, R4, !PT ;  /* 0x0000000497047209 */ /* 0x000fe40007810000 */
[----:B------:R-:W-:Y:S01]  /*1ebc0*/  FMNMX.FTZ R8, R149, R8, !PT ;  /* 0x0000000895087209 */ /* 0x000fe20007810000 */
[CC--:B------:R-:W-:Y:S01]  /*1ebd0*/  FFMA.FTZ R134, R0.reuse, R5.reuse, R134 ;  /* 0x0000000500867223 */ /* 0x0c0fe20000010086 */
[----:B------:R-:W-:Y:S01]  /*1ebe0*/  FMNMX.FTZ R9, R135, R4, !PT ;  /* 0x0000000487097209 */ /* 0x000fe20007810000 */
[----:B------:R-:W-:Y:S01]  /*1ebf0*/  FFMA.FTZ R144, R0, R5, R144 ;  /* 0x0000000500907223 */ /* 0x000fe20000010090 */
        /* <DEDUP_REMOVED lines=69> */
[--C-:B------:R-:W-:Y:S01]  /*1f050*/  FFMA.FTZ R232, R147, UR4, -R146.reuse ;  /* 0x0000000493e87c23 */ /* 0x100fe20008010892 */
[--C-:B------:R-:W-:Y:S01]  /*1f060*/  FFMA.FTZ R231, R145, UR4, -R146.reuse ;  /* 0x0000000491e77c23 */ /* 0x100fe20008010892 */
[----:B------:R-:W-:Y:S03]  /*1f070*/  FFMA.FTZ R234, R144, UR4, -R146 ;  /* 0x0000000490ea7c23 */ /* 0x000fe60008010892 */
[----:B------:R-:W-:Y:S01]  /*1f080*/  MUFU.EX2 R172, R172 ;  /* 0x000000ac00ac7308 */ /* 0x000fe20000000800 */
[C---:B------:R-:W-:Y:S01]  /*1f090*/  FMUL.FTZ R38, R2.reuse, R38 ;  /* 0x0000002602267220 */ /* 0x040fe20000410000 */
[----:B------:R-:W-:Y:S01]  /*1f0a0*/  LDSM.16.MT88.4 R112, [R196+0x10000] ;  /* 0x01000000c470783b */ /* 0x000fe20000004200 */
[C---:B------:R-:W-:Y:S01]  /*1f0b0*/  FMUL.FTZ R39, R2.reuse, R39 ;  /* 0x0000002702277220 */ /* 0x040fe20000410000 */
[C---:B------:R-:W-:Y:S01]  /*1f0c0*/  FMUL.FTZ R36, R3.reuse, R36 ;  /* 0x0000002403247220 */ /* 0x040fe20000410000 */
[C---:B------:R-:W-:Y:S01]  /*1f0d0*/  FMUL.FTZ R37, R3.reuse, R37 ;  /* 0x0000002503257220 */ /* 0x040fe20000410000 */
[C---:B------:R-:W-:Y:S01]  /*1f0e0*/  FMUL.FTZ R42, R2.reuse, R42 ;  /* 0x0000002a022a7220 */ /* 0x040fe20000410000 */
[----:B------:R-:W-:Y:S03]  /*1f0f0*/  FMUL.FTZ R43, R2, R43 ;  /* 0x0000002b022b7220 */ /* 0x000fe60000410000 */
[----:B------:R-:W5:Y:S01]  /*1f100*/  MUFU.EX2 R171, R171 ;  /* 0x000000ab00ab7308 */ /* 0x000f620000000800 */
[----:B----4-:R-:W-:Y:S01]  /*1f110*/  F2FP.F16.F32.PACK_AB R131, R166, R167 ;  /* 0x000000a7a683723e */ /* 0x010fe200000000ff */
[----:B------:R-:W-:Y:S01]  /*1f120*/  LDSM.16.MT88.4 R124, [R196+0xe800] ;  /* 0x00e80000c47c783b */ /* 0x000fe20000004200 */
[C---:B------:R-:W-:Y:S01]  /*1f130*/  FMUL.FTZ R40, R3.reuse, R40 ;  /* 0x0000002803287220 */ /* 0x040fe20000410000 */
[C---:B------:R-:W-:Y:S01]  /*1f140*/  FMUL.FTZ R41, R3.reuse, R41 ;  /* 0x0000002903297220 */ /* 0x040fe20000410000 */
[C---:B------:R-:W-:Y:S01]  /*1f150*/  FMUL.FTZ R46, R2.reuse, R46 ;  /* 0x0000002e022e7220 */ /* 0x040fe20000410000 */
[C---:B------:R-:W-:Y:S01]  /*1f160*/  FMUL.FTZ R47, R2.reuse, R47 ;  /* 0x0000002f022f7220 */ /* 0x040fe20000410000 */
[C---:B------:R-:W-:Y:S03]  /*1f170*/  FMUL.FTZ R44, R3.reuse, R44 ;  /* 0x0000002c032c7220 */ /* 0x040fe60000410000 */
[----:B------:R-:W-:Y:S01]  /*1f180*/  MUFU.EX2 R170, R170 ;  /* 0x000000aa00aa7308 */ /* 0x000fe20000000800 */
[C---:B------:R-:W-:Y:S01]  /*1f190*/  FMUL.FTZ R45, R3.reuse, R45 ;  /* 0x0000002d032d7220 */ /* 0x040fe20000410000 */
[----:B------:R-:W-:Y:S01]  /*1f1a0*/  LDSM.16.MT88.4 R140, [R193+0xe800] ;  /* 0x00e80000c18c783b */ /* 0x000fe20000004200 */
[C---:B------:R-:W-:Y:S01]  /*1f1b0*/  FMUL.FTZ R50, R2.reuse, R50 ;  /* 0x0000003202327220 */ /* 0x040fe20000410000 */
[C---:B------:R-:W-:Y:S01]  /*1f1c0*/  FMUL.FTZ R51, R2.reuse, R51 ;  /* 0x0000003302337220 */ /* 0x040fe20000410000 */
[C---:B------:R-:W-:Y:S01]  /*1f1d0*/  FMUL.FTZ R48, R3.reuse, R48 ;  /* 0x0000003003307220 */ /* 0x040fe20000410000 */
[----:B------:R-:W-:Y:S01]  /*1f1e0*/  FMUL.FTZ R49, R3, R49 ;  /* 0x0000003103317220 */ /* 0x000fe20000410000 */
[C---:B------:R-:W-:Y:S03]  /*1f1f0*/  FMUL.FTZ R54, R2.reuse, R54 ;  /* 0x0000003602367220 */ /* 0x040fe60000410000 */
[----:B------:R-:W4:Y:S01]  /*1f200*/  MUFU.EX2 R169, R169 ;  /* 0x000000a900a97308 */ /* 0x000f220000000800 */
[----:B-----5:R-:W-:Y:S01]  /*1f210*/  F2FP.F16.F32.PACK_AB R128, R171, R172 ;  /* 0x000000acab80723e */ /* 0x020fe200000000ff */
        /* <DEDUP_REMOVED lines=15> */
[----:B----4-:R-:W-:Y:S01]  /*1f310*/  F2FP.F16.F32.PACK_AB R130, R169, R170 ;  /* 0x000000aaa982723e */ /* 0x010fe200000000ff */
[C---:B------:R-:W-:Y:S01]  /*1f320*/  FMUL.FTZ R70, R2.reuse, R70 ;  /* 0x0000004602467220 */ /* 0x040fe20000410000 */
[C---:B------:R-:W-:Y:S01]  /*1f330*/  FMUL.FTZ R71, R2.reuse, R71 ;  /* 0x0000004702477220 */ /* 0x040fe20000410000 */
[C---:B------:R-:W-:Y:S01]  /*1f340*/  FMUL.FTZ R68, R3.reuse, R68 ;  /* 0x0000004403447220 */ /* 0x040fe20000410000 */
[C---:B------:R-:W-:Y:S01]  /*1f350*/  FMUL.FTZ R69, R3.reuse, R69 ;  /* 0x0000004503457220 */ /* 0x040fe20000410000 */
[C---:B------:R-:W-:Y:S01]  /*1f360*/  FMUL.FTZ R74, R2.reuse, R74 ;  /* 0x0000004a024a7220 */ /* 0x040fe20000410000 */
        /* <DEDUP_REMOVED lines=9> */
[C---:B------:R-:W-:Y:S01]  /*1f400*/  FMUL.FTZ R18, R2.reuse, R118 ;  /* 0x0000007602127220 */ /* 0x040fe20000410000 */
[C---:B------:R-:W-:Y:S01]  /*1f410*/  FMUL.FTZ R19, R2.reuse, R119 ;  /* 0x0000007702137220 */ /* 0x040fe20000410000 */
[C---:B------:R-:W-:Y:S02]  /*1f420*/  FMUL.FTZ R17, R3.reuse, R117 ;  /* 0x0000007503117220 */ /* 0x040fe40000410000 */
[C---:B------:R-:W-:Y:S01]  /*1f430*/  FMUL.FTZ R24, R3.reuse, R108 ;  /* 0x0000006c03187220 */ /* 0x040fe20000410000 */
[----:B------:R-:W-:Y:S01]  /*1f440*/  LDSM.16.MT88.4 R116, [R193+0xc800] ;  /* 0x00c80000c174783b */ /* 0x000fe20000004200 */
[----:B------:R-:W-:Y:S02]  /*1f450*/  MUFU.EX2 R201, R201 ;  /* 0x000000c900c97308 */ /* 0x000fe40000000800 */
[C---:B------:R-:W-:Y:S01]  /*1f460*/  FMUL.FTZ R25, R3.reuse, R109 ;  /* 0x0000006d03197220 */ /* 0x040fe20000410000 */
[C---:B------:R-:W-:Y:S01]  /*1f470*/  FMUL.FTZ R73, R3.reuse, R73 ;  /* 0x0000004903497220 */ /* 0x040fe20000410000 */
[C---:B------:R-:W-:Y:S01]  /*1f480*/  FMUL.FTZ R78, R2.reuse, R78 ;  /* 0x0000004e024e7220 */ /* 0x040fe20000410000 */
[C---:B------:R-:W-:Y:S03]  /*1f490*/  HMMA.16816.F32 R16, R128.reuse, R26, R16 ;  /* 0x0000001a8010723c */ /* 0x040fe60000001810 */
[C---:B------:R-:W-:Y:S01]  /*1f4a0*/  FMUL.FTZ R79, R2.reuse, R79 ;  /* 0x0000004f024f7220 */ /* 0x040fe20000410000 */
[C---:B------:R-:W-:Y:S01]  /*1f4b0*/  FMUL.FTZ R76, R3.reuse, R76 ;  /* 0x0000004c034c7220 */ /* 0x040fe20000410000 */
[C---:B------:R-:W-:Y:S01]  /*1f4c0*/  FMUL.FTZ R77, R3.reuse, R77 ;  /* 0x0000004d034d7220 */ /* 0x040fe20000410000 */
[C---:B------:R-:W-:Y:S01]  /*1f4d0*/  HMMA.16816.F32 R20, R128.reuse, R32, R20 ;  /* 0x000000208014723c */ /* 0x040fe20000001814 */
[----:B------:R-:W-:Y:S04]  /*1f4e0*/  MUFU.EX2 R202, R202 ;  /* 0x000000ca00ca7308 */ /* 0x000fe80000000800 */
[C---:B------:R-:W-:Y:S01]  /*1f4f0*/  FMUL.FTZ R26, R2.reuse, R110 ;  /* 0x0000006e021a7220 */ /* 0x040fe20000410000 */
[C---:B------:R-:W-:Y:S01]  /*1f500*/  FMUL.FTZ R27, R2.reuse, R111 ;  /* 0x0000006f021b7220 */ /* 0x040fe20000410000 */
[C---:B------:R-:W-:Y:S01]  /*1f510*/  FMUL.FTZ R32, R3.reuse, R100 ;  /* 0x0000006403207220 */ /* 0x040fe20000410000 */
[----:B------:R-:W4:Y:S03]  /*1f520*/  LDSM.16.MT88.4 R108, [R193+0xe000] ;  /* 0x00e00000c16c783b */ /* 0x000f260000004200 */
[----:B------:R-:W-:Y:S01]  /*1f530*/  MUFU.EX2 R224, R224 ;  /* 0x000000e000e07308 */ /* 0x000fe20000000800 */
[C---:B------:R-:W-:Y:S01]  /*1f540*/  FMUL.FTZ R33, R3.reuse, R101 ;  /* 0x0000006503217220 */ /* 0x040fe20000410000 */
[C---:B------:R-:W-:Y:S01]  /*1f550*/  FMUL.FTZ R82, R2.reuse, R82 ;  /* 0x0000005202527220 */ /* 0x040fe20000410000 */
[C---:B------:R-:W-:Y:S03]  /*1f560*/  HMMA.16816.F32 R24, R128.reuse, R34, R24 ;  /* 0x000000228018723c */ /* 0x040fe60000001818 */
[C---:B------:R-:W-:Y:S01]  /*1f570*/  FMUL.FTZ R83, R2.reuse, R83 ;  /* 0x0000005302537220 */ /* 0x040fe20000410000 */
[C---:B------:R-:W-:Y:S01]  /*1f580*/  FMUL.FTZ R80, R3.reuse, R80 ;  /* 0x0000005003507220 */ /* 0x040fe20000410000 */
[C---:B------:R-:W-:Y:S01]  /*1f590*/  FMUL.FTZ R81, R3.reuse, R81 ;  /* 0x0000005103517220 */ /* 0x040fe20000410000 */
[C---:B---3--:R-:W-:Y:S01]  /*1f5a0*/  HMMA.16816.F32 R28, R128.reuse, R136, R28 ;  /* 0x00000088801c723c */ /* 0x048fe2000000181c */
[----:B------:R-:W-:Y:S04]  /*1f5b0*/  MUFU.EX2 R226, R226 ;  /* 0x000000e200e27308 */ /* 0x000fe80000000800 */
[C---:B------:R-:W-:Y:S01]  /*1f5c0*/  FMUL.FTZ R34, R2.reuse, R102 ;  /* 0x0000006602227220 */ /* 0x040fe20000410000 */
[C---:B------:R-:W-:Y:S01]  /*1f5d0*/  FMUL.FTZ R35, R2.reuse, R103 ;  /* 0x0000006702237220 */ /* 0x040fe20000410000 */
[C---:B------:R-:W-:Y:S01]  /*1f5e0*/  FMUL.FTZ R86, R2.reuse, R86 ;  /* 0x0000005602567220 */ /* 0x040fe20000410000 */
[----:B------:R-:W3:Y:S03]  /*1f5f0*/  LDSM.16.MT88.4 R100, [R192+0xe000] ;  /* 0x00e00000c064783b */ /* 0x000ee60000004200 */
[----:B------:R-:W-:Y:S01]  /*1f600*/  MUFU.EX2 R228, R228 ;  /* 0x000000e400e47308 */ /* 0x000fe20000000800 */
[C---:B------:R-:W-:Y:S01]  /*1f610*/  FMUL.FTZ R87, R2.reuse, R87 ;  /* 0x0000005702577220 */ /* 0x040fe20000410000 */
[C---:B------:R-:W-:Y:S01]  /*1f620*/  FMUL.FTZ R84, R3.reuse, R84 ;  /* 0x0000005403547220 */ /* 0x040fe20000410000 */
[C---:B------:R-:W-:Y:S02]  /*1f630*/  HMMA.16816.F32 R32, R128.reuse, R138, R32 ;  /* 0x0000008a8020723c */ /* 0x040fe40000001820 */
[----:B------:R-:W-:Y:S01]  /*1f640*/  LDSM.16.MT88.4 R136, [R194+0xe800] ;  /* 0x00e80000c288783b */ /* 0x000fe20000004200 */
[----:B------:R-:W-:Y:S01]  /*1f650*/  FMUL.FTZ R85, R3, R85 ;  /* 0x0000005503557220 */ /* 0x000fe20000410000 */
[--C-:B------:R-:W-:Y:S02]  /*1f660*/  FFMA.FTZ R174, R227, UR4, -R148.reuse ;  /* 0x00000004e3ae7c23 */ /* 0x100fe40008010894 */
[C---:B--2---:R-:W-:Y:S01]  /*1f670*/  HMMA.16816.F32 R36, R128.reuse, R120, R36 ;  /* 0x000000788024723c */ /* 0x044fe20000001824 */
[----:B------:R-:W-:Y:S04]  /*1f680*/  MUFU.EX2 R230, R230 ;  /* 0x000000e600e67308 */ /* 0x000fe80000000800 */
[--C-:B------:R-:W-:Y:S01]  /*1f690*/  FFMA.FTZ R227, R153, UR4, -R148.reuse ;  /* 0x0000000499e37c23 */ /* 0x100fe20008010894 */
[C---:B------:R-:W-:Y:S01]  /*1f6a0*/  HMMA.16816.F32 R40, R128.reuse, R122, R40 ;  /* 0x0000007a8028723c */ /* 0x040fe20000001828 */
[----:B------:R-:W-:Y:S04]  /*1f6b0*/  LDSM.16.MT88.4 R120, [R192+0xc800] ;  /* 0x00c80000c078783b */ /* 0x000fe80000004200 */
[----:B------:R-:W-:Y:S01]  /*1f6c0*/  MUFU.EX2 R174, R174 ;  /* 0x000000ae00ae7308 */ /* 0x000fe20000000800 */
[--C-:B------:R-:W-:Y:S01]  /*1f6d0*/  FFMA.FTZ R176, R175, UR4, -R148.reuse ;  /* 0x00000004afb07c23 */ /* 0x100fe20008010894 */
[C---:B-1----:R-:W-:Y:S02]  /*1f6e0*/  HMMA.16816.F32 R44, R128.reuse, R104, R44 ;  /* 0x00000068802c723c */ /* 0x042fe4000000182c */
[----:B------:R-:W-:Y:S02]  /*1f6f0*/  LDSM.16.MT88.4 R152, [R193+0xf800] ;  /* 0x00f80000c198783b */ /* 0x000fe40000004200 */
[--C-:B------:R-:W-:Y:S02]  /*1f700*/  FFMA.FTZ R177, R177, UR4, -R148.reuse ;  /* 0x00000004b1b17c23 */ /* 0x100fe40008010894 */
[C---:B------:R-:W-:Y:S02]  /*1f710*/  HMMA.16816.F32 R48, R128.reuse, R106, R48 ;  /* 0x0000006a8030723c */ /* 0x040fe40000001830 */
[----:B------:R-:W-:Y:S02]  /*1f720*/  MUFU.EX2 R176, R176 ;  /* 0x000000b000b07308 */ /* 0x000fe40000000800 */
[----:B------:R-:W1:Y:S02]  /*1f730*/  LDSM.16.MT88.4 R104, [R194+0x10000] ;  /* 0x01000000c268783b */ /* 0x000e640000004200 */
[C---:B----4-:R-:W-:Y:S06]  /*1f740*/  HMMA.16816.F32 R52, R128.reuse, R108, R52 ;  /* 0x0000006c8034723c */ /* 0x050fec0000001834 */
[----:B------:R-:W-:Y:S01]  /*1f750*/  MUFU.EX2 R177, R177 ;  /* 0x000000b100b17308 */ /* 0x000fe20000000800 */
[----:B------:R-:W-:Y:S01]  /*1f760*/  FFMA.FTZ R225, R225, UR4, -R148 ;  /* 0x00000004e1e17c23 */ /* 0x000fe20008010894 */
[C---:B------:R-:W-:Y:S01]  /*1f770*/  HMMA.16816.F32 R56, R128.reuse, R110, R56 ;  /* 0x0000006e8038723c */ /* 0x040fe20000001838 */
[----:B------:R-:W-:Y:S02]  /*1f780*/  LDSM.16.MT88.4 R108, [R196+0xc800] ;  /* 0x00c80000c46c783b */ /* 0x000fe40000004200 */
[C---:B------:R-:W-:Y:S03]  /*1f790*/  FMUL.FTZ R90, R2.reuse, R90 ;  /* 0x0000005a025a7220 */ /* 0x040fe60000410000 */
[C---:B---3--:R-:W-:Y:S02]  /*1f7a0*/  HMMA.16816.F32 R60, R128.reuse, R100, R60 ;  /* 0x00000064803c723c */ /* 0x048fe4000000183c */
[----:B------:R2:W3:Y:S03]  /*1f7b0*/  MUFU.EX2 R175, R225 ;  /* 0x000000e100af7308 */ /* 0x0004e60000000800 */
[C---:B------:R-:W-:Y:S01]  /*1f7c0*/  FMUL.FTZ R91, R2.reuse, R91 ;  /* 0x0000005b025b7220 */ /* 0x040fe20000410000 */
[C---:B------:R-:W-:Y:S01]  /*1f7d0*/  HMMA.16816.F32 R64, R128.reuse, R102, R64 ;  /* 0x000000668040723c */ /* 0x040fe20000001840 */
[----:B------:R-:W4:Y:S05]  /*1f7e0*/  LDSM.16.MT88.4 R100, [R193+0x10000] ;  /* 0x01000000c164783b */ /* 0x000f2a0000004200 */
[----:B------:R-:W-:Y:S01]  /*1f7f0*/  MUFU.EX2 R227, R227 ;  /* 0x000000e300e37308 */ /* 0x000fe20000000800 */
[C---:B------:R-:W-:Y:S01]  /*1f800*/  FMUL.FTZ R88, R3.reuse, R88 ;  /* 0x0000005803587220 */ /* 0x040fe20000410000 */
[C---:B------:R-:W-:Y:S03]  /*1f810*/  HMMA.16816.F32 R68, R128.reuse, R112, R68 ;  /* 0x000000708044723c */ /* 0x040fe60000001844 */
[----:B------:R-:W-:Y:S03]  /*1f820*/  FMUL.FTZ R89, R3, R89 ;  /* 0x0000005903597220 */ /* 0x000fe60000410000 */
[C---:B------:R-:W-:Y:S01]  /*1f830*/  HMMA.16816.F32 R72, R128.reuse, R114, R72 ;  /* 0x000000728048723c */ /* 0x040fe20000001848 */
[----:B------:R-:W-:Y:S01]  /*1f840*/  LDSM.16.MT88.4 R112, [R194+0xc800] ;  /* 0x00c80000c270783b */ /* 0x000fe20000004200 */
[----:B------:R-:W-:Y:S03]  /*1f850*/  MUFU.EX2 R229, R229 ;  /* 0x000000e500e57308 */ /* 0x000fe60000000800 */
[----:B--2---:R-:W-:Y:S01]  /*1f860*/  FFMA.FTZ R225, R157, UR4, -R146 ;  /* 0x000000049de17c23 */ /* 0x004fe20008010892 */
[C---:B------:R-:W-:Y:S01]  /*1f870*/  FMUL.FTZ R94, R2.reuse, R94 ;  /* 0x0000005e025e7220 */ /* 0x040fe20000410000 */
[C---:B------:R-:W-:Y:S01]  /*1f880*/  FMUL.FTZ R95, R2.reuse, R95 ;  /* 0x0000005f025f7220 */ /* 0x040fe20000410000 */
[C---:B------:R-:W-:Y:S01]  /*1f890*/  FMUL.FTZ R92, R3.reuse, R92 ;  /* 0x0000005c035c7220 */ /* 0x040fe20000410000 */
[C---:B-1----:R-:W-:Y:S01]  /*1f8a0*/  HMMA.16816.F32 R76, R128.reuse, R104, R76 ;  /* 0x00000068804c723c */ /* 0x042fe2000000184c */
[----:B------:R-:W-:Y:S02]  /*1f8b0*/  LDSM.16.MT88.4 R156, [R192+0xf800] ;  /* 0x00f80000c09c783b */ /* 0x000fe40000004200 */
[----:B------:R-:W-:Y:S01]  /*1f8c0*/  MUFU.EX2 R225, R225 ;  /* 0x000000e100e17308 */ /* 0x000fe20000000800 */
[C---:B------:R-:W-:Y:S01]  /*1f8d0*/  FMUL.FTZ R93, R3.reuse, R93 ;  /* 0x0000005d035d7220 */ /* 0x040fe20000410000 */
[C---:B------:R-:W-:Y:S01]  /*1f8e0*/  FMUL.FTZ R98, R2.reuse, R98 ;  /* 0x0000006202627220 */ /* 0x040fe20000410000 */
[----:B------:R-:W-:Y:S01]  /*1f8f0*/  FMUL.FTZ R99, R2, R99 ;  /* 0x0000006302637220 */ /* 0x000fe20000410000 */
[C---:B------:R-:W-:Y:S02]  /*1f900*/  HMMA.16816.F32 R80, R128.reuse, R106, R80 ;  /* 0x0000006a8050723c */ /* 0x040fe40000001850 */
[----:B------:R-:W1:Y:S04]  /*1f910*/  LDSM.16.MT88.4 R104, [R192+0x10000] ;  /* 0x01000000c068783b */ /* 0x000e680000004200 */
[----:B------:R-:W-:Y:S01]  /*1f920*/  MUFU.EX2 R232, R232 ;  /* 0x000000e800e87308 */ /* 0x000fe20000000800 */
[C---:B------:R-:W-:Y:S01]  /*1f930*/  FMUL.FTZ R96, R3.reuse, R96 ;  /* 0x0000006003607220 */ /* 0x040fe20000410000 */
[----:B------:R-:W-:Y:S03]  /*1f940*/  FMUL.FTZ R97, R3, R97 ;  /* 0x0000006103617220 */ /* 0x000fe60000410000 */
[----:B------:R-:W-:Y:S01]  /*1f950*/  FFMA.FTZ R222, R223, UR4, -R148 ;  /* 0x00000004dfde7c23 */ /* 0x000fe20008010894 */
[----:B------:R-:W-:Y:S02]  /*1f960*/  FFMA.FTZ R223, R161, UR4, -R146 ;  /* 0x00000004a1df7c23 */ /* 0x000fe40008010892 */
[----:B------:R-:W-:Y:S01]  /*1f970*/  LDSM.16.MT88.4 R144, [R196+0xf800] ;  /* 0x00f80000c490783b */ /* 0x000fe20000004200 */
[--C-:B------:R-:W-:Y:S01]  /*1f980*/  FFMA.FTZ R221, R221, UR4, -R148.reuse ;  /* 0x00000004dddd7c23 */ /* 0x100fe20008010894 */
[--C-:B------:R-:W-:Y:S01]  /*1f990*/  FFMA.FTZ R203, R203, UR4, -R148.reuse ;  /* 0x00000004cbcb7c23 */ /* 0x100fe20008010894 */
[C---:B----4-:R-:W-:Y:S01]  /*1f9a0*/  HMMA.16816.F32 R84, R128.reuse, R100, R84 ;  /* 0x000000648054723c */ /* 0x050fe20000001854 */
[----:B------:R-:W2:Y:S02]  /*1f9b0*/  MUFU.EX2 R222, R222 ;  /* 0x000000de00de7308 */ /* 0x000ea40000000800 */
[--C-:B------:R-:W-:Y:S01]  /*1f9c0*/  FFMA.FTZ R135, R135, UR4, -R148.reuse ;  /* 0x0000000487877c23 */ /* 0x100fe20008010894 */
[----:B------:R-:W-:Y:S01]  /*1f9d0*/  FFMA.FTZ R148, R134, UR4, -R148 ;  /* 0x0000000486947c23 */ /* 0x000fe20008010894 */
[----:B------:R-:W-:Y:S01]  /*1f9e0*/  LDSM.16.MT88.4 R160, [R196+0x11800] ;  /* 0x01180000c4a0783b */ /* 0x000fe20000004200 */
[C---:B------:R-:W-:Y:S05]  /*1f9f0*/  HMMA.16816.F32 R88, R128.reuse, R102, R88 ;  /* 0x000000668058723c */ /* 0x040fea0000001858 */
[----:B------:R4:W-:Y:S01]  /*1fa00*/  MUFU.EX2 R134, R148 ;  /* 0x0000009400867308 */ /* 0x0009e20000000800 */
[----:B---3--:R-:W-:Y:S01]  /*1fa10*/  F2FP.F16.F32.PACK_AB R101, R175, R174 ;  /* 0x000000aeaf65723e */ /* 0x008fe200000000ff */
[----:B------:R-:W-:Y:S01]  /*1fa20*/  FFMA.FTZ R173, R2, R219, R173 ;  /* 0x000000db02ad7223 */ /* 0x000fe200000100ad */
[----:B------:R-:W-:Y:S03]  /*1fa30*/  F2FP.F16.F32.PACK_AB R103, R177, R176 ;  /* 0x000000b0b167723e */ /* 0x000fe600000000ff */
[----:B------:R-:W-:Y:S01]  /*1fa40*/  FFMA.FTZ R172, R3, R220, R172 ;  /* 0x000000dc03ac7223 */ /* 0x000fe200000100ac */
[----:B------:R-:W-:Y:S03]  /*1fa50*/  F2FP.F16.F32.PACK_AB R100, R179, R178 ;  /* 0x000000b2b364723e */ /* 0x000fe600000000ff */
[----:B------:R-:W3:Y:S01]  /*1fa60*/  MUFU.EX2 R221, R221 ;  /* 0x000000dd00dd7308 */ /* 0x000ee20000000800 */
[----:B------:R-:W-:Y:S01]  /*1fa70*/  F2FP.F16.F32.PACK_AB R102, R202, R201 ;  /* 0x000000c9ca66723e */ /* 0x000fe200000000ff */
[----:B------:R-:W-:Y:S01]  /*1fa80*/  FADD.FTZ R168, R168, R173 ;  /* 0x000000ada8a87221 */ /* 0x000fe20000010000 */
[----:B------:R-:W-:Y:S03]  /*1fa90*/  FADD.FTZ R171, R171, R172 ;  /* 0x000000acabab7221 */ /* 0x000fe60000010000 */
[----:B------:R-:W-:Y:S01]  /*1faa0*/  FADD.FTZ R3, R167, R168 ;  /* 0x000000a8a7037221 */ /* 0x000fe20000010000 */
[----:B------:R-:W-:Y:S01]  /*1fab0*/  FADD.FTZ R170, R170, R171 ;  /* 0x000000abaaaa7221 */ /* 0x000fe20000010000 */
[----:B----4-:R-:W-:Y:S02]  /*1fac0*/  LDSM.16.MT88.4 R148, [R194+0xf800] ;  /* 0x00f80000c294783b */ /* 0x010fe40000004200 */
[----:B------:R-:W4:Y:S01]  /*1fad0*/  MUFU.EX2 R203, R203 ;  /* 0x000000cb00cb7308 */ /* 0x000f220000000800 */
[----:B------:R-:W-:Y:S01]  /*1fae0*/  FADD.FTZ R3, R166, R3 ;  /* 0x00000003a6037221 */ /* 0x000fe20000010000 */
[C---:B-1----:R-:W-:Y:S03]  /*1faf0*/  HMMA.16816.F32 R92, R128.reuse, R104, R92 ;  /* 0x00000068805c723c */ /* 0x042fe6000000185c */
[----:B------:R-:W-:Y:S01]  /*1fb00*/  FADD.FTZ R169, R169, R170 ;  /* 0x000000aaa9a97221 */ /* 0x000fe20000010000 */
[----:B------:R-:W-:Y:S01]  /*1fb10*/  FADD.FTZ R174, R174, R3 ;  /* 0x00000003aeae7221 */ /* 0x000fe20000010000 */
[----:B------:R-:W-:Y:S01]  /*1fb20*/  MOV R3, R132 ;  /* 0x0000008400037202 */ /* 0x000fe20000000f00 */
[----:B------:R-:W-:Y:S01]  /*1fb30*/  HMMA.16816.F32 R96, R128, R106, R96 ;  /* 0x0000006a8060723c */ /* 0x000fe20000001860 */
[----:B------:R-:W1:Y:S01]  /*1fb40*/  LDSM.16.MT88.4 R104, [R192+0xe800] ;  /* 0x00e80000c068783b */ /* 0x000e620000004200 */
[----:B------:R-:W5:Y:S03]  /*1fb50*/  MUFU.EX2 R223, R223 ;  /* 0x000000df00df7308 */ /* 0x000f660000000800 */
[----:B------:R-:W-:Y:S01]  /*1fb60*/  FADD.FTZ R178, R178, R169 ;  /* 0x000000a9b2b27221 */ /* 0x000fe20000010000 */
[C---:B------:R-:W-:Y:S03]  /*1fb70*/  HMMA.16816.F32 R4, R100.reuse, R108, R4 ;  /* 0x0000006c6404723c */ /* 0x040fe60000001804 */
[----:B------:R-:W-:Y:S03]  /*1fb80*/  LDSM.16.MT88.4 R128, [R192+0xd000] ;  /* 0x00d00000c080783b */ /* 0x000fe60000004200 */
[----:B------:R-:W5:Y:S01]  /*1fb90*/  MUFU.EX2 R135, R135 ;  /* 0x0000008700877308 */ /* 0x000f620000000800 */
[----:B------:R-:W-:Y:S01]  /*1fba0*/  FADD.FTZ R175, R175, R174 ;  /* 0x000000aeafaf7221 */ /* 0x000fe20000010000 */
[C---:B------:R-:W-:Y:S03]  /*1fbb0*/  HMMA.16816.F32 R8, R100.reuse, R110, R8 ;  /* 0x0000006e6408723c */ /* 0x040fe60000001808 */
[----:B------:R-:W4:Y:S03]  /*1fbc0*/  LDSM.16.MT88.4 R108, [R196+0x10800] ;  /* 0x01080000c46c783b */ /* 0x000f260000004200 */
[C---:B------:R-:W-:Y:S02]  /*1fbd0*/  HMMA.16816.F32 R12, R100.reuse, R112, R12 ;  /* 0x00000070640c723c */ /* 0x040fe4000000180c */
[----:B------:R-:W-:Y:S03]  /*1fbe0*/  MUFU.EX2 R231, R231 ;  /* 0x000000e700e77308 */ /* 0x000fe60000000800 */
[----:B------:R-:W-:Y:S01]  /*1fbf0*/  FADD.FTZ R178, R179, R178 ;  /* 0x000000b2b3b27221 */ /* 0x000fe20000010000 */
[C---:B------:R-:W-:Y:S01]  /*1fc00*/  HMMA.16816.F32 R16, R100.reuse, R114, R16 ;  /* 0x000000726410723c */ /* 0x040fe20000001810 */
[----:B------:R-:W5:Y:S05]  /*1fc10*/  LDSM.16.MT88.4 R112, [R194+0x10800] ;  /* 0x01080000c270783b */ /* 0x000f6a0000004200 */
[----:B------:R-:W5:Y:S01]  /*1fc20*/  MUFU.EX2 R234, R234 ;  /* 0x000000ea00ea7308 */ /* 0x000f620000000800 */
[----:B------:R-:W-:Y:S01]  /*1fc30*/  FADD.FTZ R176, R176, R175 ;  /* 0x000000afb0b07221 */ /* 0x000fe20000010000 */
[C---:B------:R-:W-:Y:S03]  /*1fc40*/  HMMA.16816.F32 R20, R100.reuse, R116, R20 ;  /* 0x000000746414723c */ /* 0x040fe60000001814 */
[----:B------:R-:W-:Y:S03]  /*1fc50*/  FADD.FTZ R201, R201, R178 ;  /* 0x000000b2c9c97221 */ /* 0x000fe60000010000 */
[C---:B------:R-:W-:Y:S01]  /*1fc60*/  HMMA.16816.F32 R24, R100.reuse, R118, R24 ;  /* 0x000000766418723c */ /* 0x040fe20000001818 */
[----:B------:R-:W5:Y:S04]  /*1fc70*/  LDSM.16.MT88.4 R116, [R193+0x10800] ;  /* 0x01080000c174783b */ /* 0x000f680000004200 */
[----:B------:R-:W-:Y:S01]  /*1fc80*/  FADD.FTZ R177, R177, R176 ;  /* 0x000000b0b1b17221 */ /* 0x000fe20000010000 */
[C---:B------:R-:W-:Y:S05]  /*1fc90*/  HMMA.16816.F32 R28, R100.reuse, R120, R28 ;  /* 0x00000078641c723c */ /* 0x040fea000000181c */
[----:B------:R-:W-:Y:S01]  /*1fca0*/  FADD.FTZ R202, R202, R201 ;  /* 0x000000c9caca7221 */ /* 0x000fe20000010000 */
[C---:B------:R-:W-:Y:S01]  /*1fcb0*/  HMMA.16816.F32 R32, R100.reuse, R122, R32 ;  /* 0x0000007a6420723c */ /* 0x040fe20000001820 */
[----:B------:R-:W-:Y:S04]  /*1fcc0*/  LDSM.16.MT88.4 R120, [R196+0xd000] ;  /* 0x00d00000c478783b */ /* 0x000fe80000004200 */
[----:B--2---:R-:W-:Y:S01]  /*1fcd0*/  FADD.FTZ R2, R222, R177 ;  /* 0x000000b1de027221 */ /* 0x004fe20000010000 */
[C---:B------:R-:W-:Y:S05]  /*1fce0*/  HMMA.16816.F32 R36, R100.reuse, R124, R36 ;  /* 0x0000007c6424723c */ /* 0x040fea0000001824 */
[C---:B---3--:R-:W-:Y:S01]  /*1fcf0*/  FADD.FTZ R2, R221.reuse, R2 ;  /* 0x00000002dd027221 */ /* 0x048fe20000010000 */
        /* <DEDUP_REMOVED lines=13> */
[----:B------:R-:W-:Y:S01]  /*1fdd0*/  F2FP.F16.F32.PACK_AB R109, R221, R222 ;  /* 0x000000dedd6d723e */ /* 0x000fe200000000ff */
[C---:B-----5:R-:W-:Y:S05]  /*1fde0*/  HMMA.16816.F32 R76, R100.reuse, R112, R76 ;  /* 0x00000070644c723c */ /* 0x060fea000000184c */
[----:B------:R-:W-:Y:S01]  /*1fdf0*/  F2FP.F16.F32.PACK_AB R111, R224, R203 ;  /* 0x000000cbe06f723e */ /* 0x000fe200000000ff */
[C---:B------:R-:W-:Y:S01]  /*1fe00*/  HMMA.16816.F32 R80, R100.reuse, R114, R80 ;  /* 0x000000726450723c */ /* 0x040fe20000001850 */
[----:B------:R-:W2:Y:S04]  /*1fe10*/  LDSM.16.MT88.4 R112, [R193+0xd000] ;  /* 0x00d00000c170783b */ /* 0x000ea80000004200 */
[----:B------:R-:W-:Y:S01]  /*1fe20*/  F2FP.F16.F32.PACK_AB R108, R226, R223 ;  /* 0x000000dfe26c723e */ /* 0x000fe200000000ff */
        /* <DEDUP_REMOVED lines=12> */
[----:B------:R-:W-:Y:S01]  /*1fef0*/  IADD3 R2, R213, -0x1, RZ ;  /* 0xffffffffd5027810 */ /* 0x000fe20007ffe0ff */
        /* <DEDUP_REMOVED lines=11> */
[----:B------:R-:W-:Y:S01]  /*1ffb0*/  MOV R213, R2 ;  /* 0x0000000200d57202 */ /* 0x000fe20000000f00 */
[C---:B------:R-:W-:Y:S05]  /*1ffc0*/  HMMA.16816.F32 R28, R108.reuse, R128, R28 ;  /* 0x000000806c1c723c */ /* 0x040fea000000181c */
[----:B------:R-:W-:Y:S01]  /*1ffd0*/  MOV R2, R133 ;  /* 0x0000008500027202 */ /* 0x000fe20000000f00 */
        /* <DEDUP_REMOVED lines=63> */
.L_x_3086:
        /* <DEDUP_REMOVED lines=264> */
.L_x_3091:
[----:B------:R-:W1:Y:S01]  /*21450*/  S2R R32, SR_CTAID.Z ;  /* 0x0000000000207919 */ /* 0x000e620000002700 */
[----:B------:R-:W1:Y:S01]  /*21460*/  LDC R2, c[0x0][0x270] ;  /* 0x00009c00ff027b82 */ /* 0x000e620000000800 */
[----:B---3--:R-:W1:Y:S07]  /*21470*/  S2R R17, SR_CTAID.Y ;  /* 0x0000000000117919 */ /* 0x008e6e0000002600 */
[----:B------:R-:W2:Y:S01]  /*21480*/  LDC R3, c[0x0][0x2c4] ;  /* 0x0000b100ff037b82 */ /* 0x000ea20000000800 */
[----:B-1----:R-:W-:-:S04]  /*21490*/  IMAD R2, R17, R2, R32 ;  /* 0x0000000211027224 */ /* 0x002fc800078e0220 */
[----:B--2---:R-:W-:-:S07]  /*214a0*/  IMAD R3, R2, R3, RZ ;  /* 0x0000000302037224 */ /* 0x004fce00078e02ff */
.L_x_3092:
        /* <DEDUP_REMOVED lines=34> */
.L_x_3094:
[----:B------:R-:W-:Y:S05]  /*216d0*/  BSYNC B0 ;  /* 0x0000000000007941 */ /* 0x000fea0003800000 */
.L_x_3093:
[----:B------:R-:W2:Y:S01]  /*216e0*/  S2UR UR5, SR_CTAID.X ;  /* 0x00000000000579c3 */ /* 0x000ea20000002500 */
[----:B-1----:R-:W-:Y:S01]  /*216f0*/  LEA.HI R11, R7, R0, RZ, 0x3 ;  /* 0x00000000070b7211 */ /* 0x002fe200078f18ff */
[----:B------:R1:W3:Y:S01]  /*21700*/  LDS.128 R12, [R212+0x1800] ;  /* 0x00180000d40c7984 */ /* 0x0002e20000000c00 */
[----:B------:R-:W-:Y:S01]  /*21710*/  SHF.R.S32.HI R19, RZ, 0x1f, R17 ;  /* 0x0000001fff137819 */ /* 0x000fe20000011411 */
[----:B------:R-:W-:Y:S01]  /*21720*/  BSSY B0, `(.L_x_3095) ;  /* 0x0000040000007945 */ /* 0x000fe20003800000 */
[----:B------:R-:W-:Y:S02]  /*21730*/  LOP3.LUT R11, R11, 0xfffffff8, RZ, 0xc0, !PT ;  /* 0xfffffff80b0b7812 */ /* 0x000fe400078ec0ff */
[----:B------:R-:W-:Y:S01]  /*21740*/  ISETP.NE.AND P0, PT, R209, -0x1, PT ;  /* 0xffffffffd100780c */ /* 0x000fe20003f05270 */
[----:B------:R-:W4:Y:S01]  /*21750*/  LDC.64 R2, c[0x0][0x290] ;  /* 0x0000a400ff027b82 */ /* 0x000f220000000a00 */
[----:B------:R-:W-:Y:S01]  /*21760*/  LEA.HI R9, R9, R8, RZ, 0x3 ;  /* 0x0000000809097211 */ /* 0x000fe200078f18ff */
[----:B------:R-:W-:-:S03]  /*21770*/  IMAD.IADD R28, R0, 0x1, -R11 ;  /* 0x00000001001c7824 */ /* 0x000fc600078e0a0b */
[----:B------:R-:W-:Y:S01]  /*21780*/  SHF.R.S32.HI R6, RZ, 0x3, R9 ;  /* 0x00000003ff067819 */ /* 0x000fe20000011409 */
[----:B------:R-:W-:Y:S01]  /*21790*/  IMAD.SHL.U32 R28, R28, 0x8, RZ ;  /* 0x000000081c1c7824 */ /* 0x000fe200078e00ff */
[----:B------:R-:W-:Y:S01]  /*217a0*/  LOP3.LUT R9, R9, 0xfffffff8, RZ, 0xc0, !PT ;  /* 0xfffffff809097812 */ /* 0x000fe200078ec0ff */
[----:B------:R-:W5:Y:S02]  /*217b0*/  LDC.64 R4, c[0x0][0x298] ;  /* 0x0000a600ff047b82 */ /* 0x000f640000000a00 */
[----:B------:R-:W-:Y:S01]  /*217c0*/  VIADD R10, R6, 0x10 ;  /* 0x00000010060a7836 */ /* 0x000fe20000000000 */
[----:B------:R-:W-:Y:S02]  /*217d0*/  SHF.R.S32.HI R29, RZ, 0x1f, R28 ;  /* 0x0000001fff1d7819 */ /* 0x000fe4000001141c */
[----:B------:R-:W-:Y:S01]  /*217e0*/  IADD3 R0, -R9, R8, RZ ;  /* 0x0000000809007210 */ /* 0x000fe20007ffe1ff */
[----:B--2---:R-:W-:-:S04]  /*217f0*/  USHF.L.U32 UR5, UR5, 0x6, URZ ;  /* 0x0000000605057899 */ /* 0x004fc8000800063f */
[----:B------:R-:W-:Y:S01]  /*21800*/  IMAD.SHL.U32 R0, R0, 0x8, RZ ;  /* 0x0000000800007824 */ /* 0x000fe200078e00ff */
[----:B------:R-:W-:Y:S01]  /*21810*/  USHF.R.S32.HI UR4, URZ, 0x1f, UR5 ;  /* 0x0000001f3f047899 */ /* 0x000fe20008011405 */
[----:B------:R-:W-:Y:S02]  /*21820*/  VIADD R7, R208, -UR5 ;  /* 0x80000005d0077c36 */ /* 0x000fe40008000000 */
[-C--:B----4-:R-:W-:Y:S02]  /*21830*/  IMAD R16, R19, R2.reuse, RZ ;  /* 0x0000000213107224 */ /* 0x090fe400078e02ff */
[C---:B------:R-:W-:Y:S01]  /*21840*/  IMAD.WIDE.U32 R24, R17.reuse, R2, RZ ;  /* 0x0000000211187225 */ /* 0x040fe200078e00ff */
[----:B------:R-:W-:Y:S02]  /*21850*/  ISETP.GE.AND P6, PT, R10, R7, PT ;  /* 0x000000070a00720c */ /* 0x000fe40003fc6270 */
[----:B------:R1:W2:Y:S01]  /*21860*/  LDS.128 R8, [R212+0x3800] ;  /* 0x00380000d4087984 */ /* 0x0002a20000000c00 */
[----:B------:R-:W-:Y:S01]  /*21870*/  IMAD R3, R17, R3, R16 ;  /* 0x0000000311037224 */ /* 0x000fe200078e0210 */
[----:B------:R-:W-:Y:S01]  /*21880*/  SHF.R.S32.HI R17, RZ, 0x1f, R32 ;  /* 0x0000001fff117819 */ /* 0x000fe20000011420 */
[----:B-----5:R-:W-:-:S04]  /*21890*/  IMAD.WIDE.U32 R22, R209, R4, RZ ;  /* 0x00000004d1167225 */ /* 0x020fc800078e00ff */
        /* <DEDUP_REMOVED lines=10> */
[----:B------:R1:W4:Y:S01]  /*21940*/  LDS.128 R24, [R212] ;  /* 0x00000000d4187984 */ /* 0x0003220000000c00 */
[----:B------:R-:W-:Y:S01]  /*21950*/  IADD3.X R21, R18, R21, R3, P0, !PT ;  /* 0x0000001512157210 */ /* 0x000fe200007fe403 */
[----:B------:R-:W-:Y:S01]  /*21960*/  VIADD R2, R6, 0x30 ;  /* 0x0000003006027836 */ /* 0x000fe20000000000 */
[-C--:B------:R-:W-:Y:S01]  /*21970*/  ISETP.GE.AND P5, PT, R16, R7.reuse, PT ;  /* 0x000000071000720c */ /* 0x080fe20003fa6270 */
[----:B------:R-:W-:Y:S01]  /*21980*/  IMAD R35, R32, UR5, R17 ;  /* 0x0000000520237c24 */ /* 0x000fe2000f8e0211 */
[-C--:B------:R-:W-:Y:S01]  /*21990*/  ISETP.GE.AND P0, PT, R6, R7.reuse, PT ;  /* 0x000000070600720c */ /* 0x080fe20003f06270 */
[----:B------:R-:W-:Y:S01]  /*219a0*/  IMAD.WIDE.U32 R32, R32, UR4, R20 ;  /* 0x0000000420207c25 */ /* 0x000fe2000f8e0014 */
[----:B------:R1:W1:Y:S01]  /*219b0*/  LDS.128 R16, [R212+0x4000] ;  /* 0x00400000d4107984 */ /* 0x0002620000000c00 */
[----:B------:R-:W-:-:S02]  /*219c0*/  ISETP.GE.AND P4, PT, R2, R7, PT ;  /* 0x000000070200720c */ /* 0x000fc40003f86270 */
[C---:B------:R-:W-:Y:S01]  /*219d0*/  IADD3 R2, R0.reuse, 0x80, RZ ;  /* 0x0000008000027810 */ /* 0x040fe20007ffe0ff */
[----:B------:R1:W1:Y:S01]  /*219e0*/  LDS.128 R20, [R212+0x2000] ;  /* 0x00200000d4147984 */ /* 0x0002620000000c00 */
[----:B------:R-:W-:Y:S01]  /*219f0*/  SHF.R.S32.HI R3, RZ, 0x1f, R6 ;  /* 0x0000001fff037819 */ /* 0x000fe20000011406 */
[----:B------:R-:W-:Y:S01]  /*21a00*/  VIADD R0, R0, 0x40 ;  /* 0x0000004000007836 */ /* 0x000fe20000000000 */
[----:B------:R-:W-:-:S04]  /*21a10*/  IADD3 R35, R35, R33, RZ ;  /* 0x0000002123237210 */ /* 0x000fc80007ffe0ff */
[----:B---3--:R-:W-:Y:S05]  /*21a20*/  @P0 BRA `(.L_x_3096) ;  /* 0x00000000003c0947 */ /* 0x008fea0003800000 */
        /* <DEDUP_REMOVED lines=12> */
[----:B----4-:R3:W-:Y:S04]  /*21af0*/  @!P2 STG.E.128 desc[UR6][R36.64], R24 ;  /* 0x000000182400a986 */ /* 0x0107e8000c101d06 */
[----:B-1----:R3:W-:Y:S04]  /*21b00*/  @!P1 STG.E.128 desc[UR6][R36.64+0x80], R20 ;  /* 0x0000801424009986 */ /* 0x0027e8000c101d06 */
[----:B------:R3:W-:Y:S02]  /*21b10*/  @!P0 STG.E.128 desc[UR6][R36.64+0x100], R16 ;  /* 0x0001001024008986 */ /* 0x0007e4000c101d06 */
.L_x_3096:
[----:B------:R-:W-:Y:S05]  /*21b20*/  BSYNC B0 ;  /* 0x0000000000007941 */ /* 0x000fea0003800000 */
.L_x_3095:
[----:B---34-:R3:W4:Y:S01]  /*21b30*/  LDS.128 R24, [R212+0x800] ;  /* 0x00080000d4187984 */ /* 0x0187220000000c00 */
        /* <DEDUP_REMOVED lines=22> */
.L_x_3098:
[----:B------:R-:W-:Y:S05]  /*21ca0*/  BSYNC B0 ;  /* 0x0000000000007941 */ /* 0x000fea0003800000 */
.L_x_3097:
        /* <DEDUP_REMOVED lines=23> */
.L_x_3100:
[----:B------:R-:W-:Y:S05]  /*21e20*/  BSYNC B0 ;  /* 0x0000000000007941 */ /* 0x000fea0003800000 */
.L_x_3099:
[----:B---34-:R-:W3:Y:S01]  /*21e30*/  LDS.128 R212, [R212+0x5800] ;  /* 0x00580000d4d47984 */ /* 0x018ee20000000c00 */
[----:B------:R-:W-:Y:S05]  /*21e40*/  @P4 EXIT ;  /* 0x000000000000494d */ /* 0x000fea0003800000 */
[----:B------:R-:W-:Y:S01]  /*21e50*/  IADD3 R6, P0, R6, 0x30, RZ ;  /* 0x0000003006067810 */ /* 0x000fe20007f1e0ff */
[----:B-12---:R-:W-:Y:S01]  /*21e60*/  IMAD.MOV.U32 R16, RZ, RZ, R32 ;  /* 0x000000ffff107224 */ /* 0x006fe200078e0020 */
        /* <DEDUP_REMOVED lines=16> */
[----:B---3--:R-:W-:Y:S01]  /*21f70*/  STG.E.128 desc[UR6][R4.64+0x100], R212 ;  /* 0x000100d404007986 */ /* 0x008fe2000c101d06 */
[----:B------:R-:W-:Y:S05]  /*21f80*/  EXIT ;  /* 0x000000000000794d */ /* 0x000fea0003800000 */
.L_x_3101:
        /* <DEDUP_REMOVED lines=15> */
.L_x_4173:


//--------------------- .text._ZN5flash24flash_fwd_splitkv_kernelI23Flash_fwd_kernel_traitsILi192ELi64ELi64ELi4ELb0ELb0EN7cutlass6half_tE19Flash_kernel_traitsILi192ELi64ELi64ELi4ES3_EELb1ELb0ELb0ELb0ELb1ELb0ELb1ELb0EEEvNS_16Flash_fwd_paramsE --------------------------
	.section	.text._ZN5flash24flash_fwd_splitkv_kernelI23Flash_fwd_kernel_traitsILi192ELi64ELi64ELi4ELb0ELb0EN7cutlass6half_tE19Flash_kernel_traitsILi192ELi64ELi64ELi4ES3_EELb1ELb0ELb0ELb0ELb1ELb0ELb1ELb0EEEvNS_16Flash_fwd_paramsE,"ax",@progbits
	.align	128
        .global         _ZN5flash24flash_fwd_splitkv_kernelI23Flash_fwd_kernel_traitsILi192ELi64ELi64ELi4ELb0ELb0EN7cutlass6half_tE19Flash_kernel_traitsILi192ELi64ELi64ELi4ES3_EELb1ELb0ELb0ELb0ELb1ELb0ELb1ELb0EEEvNS_16Flash_fwd_paramsE
        .type           _ZN5flash24flash_fwd_splitkv_kernelI23Flash_fwd_kernel_traitsILi192ELi64ELi64ELi4ELb0ELb0EN7cutlass6half_tE19Flash_kernel_traitsILi192ELi64ELi64ELi4ES3_EELb1ELb0ELb0ELb0ELb1ELb0ELb1ELb0EEEvNS_16Flash_fwd_paramsE,@function
        .size           _ZN5flash24flash_fwd_splitkv_kernelI23Flash_fwd_kernel_traitsILi192ELi64ELi64ELi4ELb0ELb0EN7cutlass6half_tE19Flash_kernel_traitsILi192ELi64ELi64ELi4ES3_EELb1ELb0ELb0ELb0ELb1ELb0ELb1ELb0EEEvNS_16Flash_fwd_paramsE,(.L_x_4174 - _ZN5flash24flash_fwd_splitkv_kernelI23Flash_fwd_kernel_traitsILi192ELi64ELi64ELi4ELb0ELb0EN7cutlass6half_tE19Flash_kernel_traitsILi192ELi64ELi64ELi4ES3_EELb1ELb0ELb0ELb0ELb1ELb0ELb1ELb0EEEvNS_16Flash_fwd_paramsE)
        .other          _ZN5flash24flash_fwd_splitkv_kernelI23Flash_fwd_kernel_traitsILi192ELi64ELi64ELi4ELb0ELb0EN7cutlass6half_tE19Flash_kernel_traitsILi192ELi64ELi64ELi4ES3_EELb1ELb0ELb0ELb0ELb1ELb0ELb1ELb0EEEvNS_16Flash_fwd_paramsE,@"STO_CUDA_ENTRY STV_DEFAULT"
_ZN5flash24flash_fwd_splitkv_kernelI23Flash_fwd_kernel_traitsILi192ELi64ELi64ELi4ELb0ELb0EN7cutlass6half_tE19Flash_kernel_traitsILi192ELi64ELi64ELi4ES3_EELb1ELb0ELb0ELb0ELb1ELb0ELb1ELb0EEEvNS_16Flash_fwd_paramsE:
.text._ZN5flash24flash_fwd_splitkv_kernelI23Flash_fwd_kernel_traitsILi192ELi64ELi64ELi4ELb0ELb0EN7cutlass6half_tE19Flash_kernel_traitsILi192ELi64ELi64ELi4ES3_EELb1ELb0ELb0ELb0ELb1ELb0ELb1ELb0EEEvNS_16Flash_fwd_paramsE:
[----:B------:R-:W-:Y:S08]  /*0000*/  LDC R1, c[0x0][0x28] ;  /* 0x00000a00ff017b82 */ /* 0x000ff00000000800 */
[----:B------:R-:W1:Y:S01]  /*0010*/  LDC R7, c[0x0][0x270] ;  /* 0x00009c00ff077b82 */ /* 0x000e620000000800 */
[----:B------:R-:W2:Y:S01]  /*0020*/  S2R R14, SR_CTAID.Z ;  /* 0x00000000000e7919 */ /* 0x000ea20000002700 */
[----:B------:R-:W-:Y:S01]  /*0030*/  MOV R2, RZ ;  /* 0x000000ff00027202 */ /* 0x000fe20000000f00 */
[----:B------:R-:W-:Y:S01]  /*0040*/  ULDC.64 UR10, c[0x0][0x208] ;  /* 0x00008200000a7ab9 */ /* 0x000fe20000000a00 */
[----:B------:R-:W-:-:S04]  /*0050*/  MOV R11, 0xffffffff ;  /* 0xffffffff000b7802 */ /* 0x000fc80000000f00 */
[----:B------:R-:W3:Y:S08]  /*0060*/  LDC.64 R8, c[0x0][0x2f0] ;  /* 0x0000bc00ff087b82 */ /* 0x000ef00000000a00 */
[----:B------:R-:W4:Y:S01]  /*0070*/  LDC.64 R12, c[0x0][0x2f8] ;  /* 0x0000be00ff0c7b82 */ /* 0x000f220000000a00 */
        /* <DEDUP_REMOVED lines=20> */
[----:B------:R-:W-:Y:S02]  /*01c0*/  ISETP.GE.U32.AND P3, PT, R0, R7, PT ;  /* 0x000000070000720c */ /* 0x000fe40003f66070 */
[----:B------:R-:W-:-:S03]  /*01d0*/  ISETP.NE.AND.EX P1, PT, R5, RZ, PT, P1 ;  /* 0x000000ff0500720c */ /* 0x000fc60003f25310 */
[----:B------:R-:W2:Y:S08]  /*01e0*/  LDC.U8 R0, c[0x0][0x3c2] ;  /* 0x0000f080ff007b82 */ /* 0x000eb00000000000 */
[----:B------:R-:W-:Y:S01]  /*01f0*/  @P3 VIADD R209, R209, 0x1 ;  /* 0x00000001d1d13836 */ /* 0x000fe20000000000 */
[----:B------:R-:W-:-:S05]  /*0200*/  @!P2 LOP3.LUT R209, RZ, R7, RZ, 0x33, !PT ;  /* 0x00000007ffd1a212 */ /* 0x000fca00078e33ff */
[----:B---3--:R-:W-:Y:S02]  /*0210*/  IMAD.WIDE R18, R209, 0x4, R8 ;  /* 0x00000004d1127825 */ /* 0x008fe400078e0208 */
[----:B------:R-:W3:Y:S03]  /*0220*/  @P0 LDC.64 R8, c[0x0][0x300] ;  /* 0x0000c000ff080b82 */ /* 0x000ee60000000a00 */
[----:B------:R-:W4:Y:S04]  /*0230*/  @P1 LDG.E R11, desc[UR10][R18.64] ;  /* 0x0000000a120b1981 */ /* 0x000f28000c1e1900 */
[----:B------:R-:W4:Y:S01]  /*0240*/  @P1 LDG.E R6, desc[UR10][R18.64+0x4] ;  /* 0x0000040a12061981 */ /* 0x000f22000c1e1900 */
[----:B--2---:R-:W-:Y:S01]  /*0250*/  ISETP.NE.AND P3, PT, R0, RZ, PT ;  /* 0x000000ff0000720c */ /* 0x004fe20003f65270 */
[----:B------:R-:W-:Y:S01]  /*0260*/  IMAD.MOV.U32 R5, RZ, RZ, RZ ;  /* 0x000000ffff057224 */ /* 0x000fe200078e00ff */
[----:B-1----:R-:W-:-:S02]  /*0270*/  ISETP.EQ.U32.AND P2, PT, R2, RZ, PT ;  /* 0x000000ff0200720c */ /* 0x002fc40003f42070 */
[----:B------:R-:W-:Y:S02]  /*0280*/  MOV R10, 0xffffffff ;  /* 0xffffffff000a7802 */ /* 0x000fe40000000f00 */
[----:B------:R-:W-:Y:S01]  /*0290*/  ISETP.EQ.OR.EX P2, PT, R3, RZ, !P3, P2 ;  /* 0x000000ff0300720c */ /* 0x000fe20005f42720 */
[----:B---3--:R-:W-:-:S04]  /*02a0*/  @P0 IMAD.WIDE R16, R209, 0x4, R8 ;  /* 0x00000004d1100825 */ /* 0x008fc800078e0208 */
[C---:B----4-:R-:W-:Y:S01]  /*02b0*/  IMAD.WIDE R8, R209.reuse, 0x4, R12 ;  /* 0x00000004d1087825 */ /* 0x050fe200078e020c */
[----:B------:R1:W5:Y:S07]  /*02c0*/  @P0 LDG.E R5, desc[UR10][R16.64] ;  /* 0x0000000a10050981 */ /* 0x00036e000c1e1900 */
[----:B------:R1:W5:Y:S01]  /*02d0*/  @!P2 LDG.E R10, desc[UR10][R8.64] ;  /* 0x0000000a080aa981 */ /* 0x000362000c1e1900 */
[----:B------:R-:W-:Y:S02]  /*02e0*/  ISETP.NE.U32.AND P0, PT, R2, RZ, PT ;  /* 0x000000ff0200720c */ /* 0x000fe40003f05070 */
[----:B------:R-:W-:Y:S01]  /*02f0*/  IADD3 R2, -R209, RZ, RZ ;  /* 0x000000ffd1027210 */ /* 0x000fe20007ffe1ff */
[----:B------:R-:W2:Y:S01]  /*0300*/  S2R R33, SR_CTAID.X ;  /* 0x0000000000217919 */ /* 0x000ea20000002500 */
[----:B------:R-:W-:Y:S01]  /*0310*/  ISETP.NE.AND.EX P0, PT, R3, RZ, PT, P0 ;  /* 0x000000ff0300720c */ /* 0x000fe20003f05300 */
[----:B------:R-:W3:Y:S02]  /*0320*/  S2R R0, SR_CTAID.Y ;  /* 0x0000000000007919 */ /* 0x000ee40000002600 */
[----:B------:R-:W-:Y:S01]  /*0330*/  IMAD R14, R7, R2, R14 ;  /* 0x00000002070e7224 */ /* 0x000fe200078e020e */
[----:B------:R-:W4:Y:S01]  /*0340*/  S2R R4, SR_TID.X ;  /* 0x0000000000047919 */ /* 0x000f220000002100 */
[----:B------:R-:W-:-:S06]  /*0350*/  @P1 IMAD.IADD R89, R6, 0x1, -R11 ;  /* 0x0000000106591824 */ /* 0x000fcc00078e0a0b */
[----:B------:R-:W1:Y:S02]  /*0360*/  @!P1 LDC R89, c[0x0][0x2c4] ;  /* 0x0000b100ff599b82 */ /* 0x000e640000000800 */
[----:B--234-:R-:W-:Y:S05]  /*0370*/  @!P0 BRA `(.L_x_3102) ;  /* 0x0000000000108947 */ /* 0x01cfea0003800000 */
[----:B------:R-:W2:Y:S02]  /*0380*/  @P3 LDG.E R3, desc[UR10][R8.64+0x4] ;  /* 0x0000040a08033981 */ /* 0x000ea4000c1e1900 */
[----:B--2--5:R-:W-:-:S06]  /*0390*/  @P3 IADD3 R6, R3, -R10, RZ ;  /* 0x8000000a03063210 */ /* 0x024fcc0007ffe0ff */
[----:B------:R3:W5:Y:S01]  /*03a0*/  @!P3 LDG.E R6, desc[UR10][R8.64] ;  /* 0x0000000a0806b981 */ /* 0x000762000c1e1900 */
[----:B------:R-:W-:Y:S05]  /*03b0*/  BRA `(.L_x_3103) ;  /* 0x0000000000047947 */ /* 0x000fea0003800000 */
.L_x_3102:
[----:B------:R-:W2:Y:S02]  /*03c0*/  LDC R6, c[0x0][0x2c8] ;  /* 0x0000b200ff067b82 */ /* 0x000ea40000000800 */
.L_x_3103:
[----:B------:R-:W4:Y:S02]  /*03d0*/  LDC.64 R2, c[0x0][0x308] ;  /* 0x0000c200ff027b82 */ /* 0x000f240000000a00 */
[----:B----4-:R-:W-:-:S04]  /*03e0*/  ISETP.NE.U32.AND P3, PT, R2, RZ, PT ;  /* 0x000000ff0200720c */ /* 0x010fc80003f65070 */
[----:B------:R-:W-:-:S13]  /*03f0*/  ISETP.NE.AND.EX P3, PT, R3, RZ, PT, P3 ;  /* 0x000000ff0300720c */ /* 0x000fda0003f65330 */
[----:B------:R-:W4:Y:S02]  /*0400*/  @P3 LDC.64 R2, c[0x0][0x308] ;  /* 0x0000c200ff023b82 */ /* 0x000f240000000a00 */
[----:B----4-:R-:W-:-:S05]  /*0410*/  @P3 IMAD.WIDE R2, R209, 0x4, R2 ;  /* 0x00000004d1023825 */ /* 0x010fca00078e0202 */
[----:B------:R4:W5:Y:S01]  /*0420*/  @P3 LDG.E R84, desc[UR10][R2.64] ;  /* 0x0000000a02543981 */ /* 0x000962000c1e1900 */
[----:B------:R-:W-:-:S05]  /*0430*/  IMAD.SHL.U32 R88, R33, 0x40, RZ ;  /* 0x0000004021587824 */ /* 0x000fca00078e00ff */
[----:B-1----:R-:W-:-:S13]  /*0440*/  ISETP.GT.AND P0, PT, R89, R88, PT ;  /* 0x000000585900720c */ /* 0x002fda0003f04270 */
[----:B------:R-:W-:Y:S05]  /*0450*/  @!P0 EXIT ;  /* 0x000000000000894d */ /* 0x000fea0003800000 */
[----:B---3--:R-:W1:Y:S01]  /*0460*/  LDC R9, c[0x0][0x10] ;  /* 0x00000400ff097b82 */ /* 0x008e620000000800 */
[----:B-----5:R-:W-:-:S07]  /*0470*/  @P3 IMAD.IADD R84, R84, 0x1, -R5 ;  /* 0x0000000154543824 */ /* 0x020fce00078e0a05 */
[----:B----4-:R-:W3:Y:S08]  /*0480*/  LDC R3, c[0x0][0x2c8] ;  /* 0x0000b200ff037b82 */ /* 0x010ef00000000800 */
[----:B------:R-:W4:Y:S01]  /*0490*/  LDC R87, c[0x0][0x398] ;  /* 0x0000e600ff577b82 */ /* 0x000f220000000800 */
[----:B-1----:R-:W-:-:S04]  /*04a0*/  IABS R13, R9 ;  /* 0x00000009000d7213 */ /* 0x002fc80000000000 */
[----:B------:R-:W1:Y:S01]  /*04b0*/  I2F.RP R2, R13 ;  /* 0x0000000d00027306 */ /* 0x000e620000209400 */
[----:B---3--:R-:W-:-:S05]  /*04c0*/  VIADD R3, R3, 0x3f ;  /* 0x0000003f03037836 */ /* 0x008fca0000000000 */
[----:B------:R-:W-:-:S04]  /*04d0*/  SHF.R.S32.HI R18, RZ, 0x1f, R3 ;  /* 0x0000001fff127819 */ /* 0x000fc80000011403 */
[----:B------:R-:W-:Y:S01]  /*04e0*/  LEA.HI R18, R18, R3, RZ, 0x6 ;  /* 0x0000000312127211 */ /* 0x000fe200078f30ff */
[----:B-1----:R-:W1:Y:S03]  /*04f0*/  MUFU.RCP R16, R2 ;  /* 0x0000000200107308 */ /* 0x002e660000001000 */
[----:B------:R-:W-:-:S05]  /*0500*/  LEA.HI.SX32 R18, R18, R9, 0x1a ;  /* 0x0000000912127211 */ /* 0x000fca00078fd2ff */
[----:B------:R-:W-:-:S05]  /*0510*/  VIADD R18, R18, 0xffffffff ;  /* 0xffffffff12127836 */ /* 0x000fca0000000000 */
[----:B------:R-:W-:Y:S02]  /*0520*/  IABS R3, R18 ;  /* 0x0000001200037213 */ /* 0x000fe40000000000 */
[-C--:B------:R-:W-:Y:S01]  /*0530*/  LOP3.LUT R18, R18, R9.reuse, RZ, 0x3c, !PT ;  /* 0x0000000912127212 */ /* 0x080fe200078e3cff */
[----:B-1----:R-:W-:Y:S01]  /*0540*/  VIADD R16, R16, 0xffffffe ;  /* 0x0ffffffe10107836 */ /* 0x002fe20000000000 */
[----:B------:R-:W-:Y:S02]  /*0550*/  IABS R2, R9 ;  /* 0x0000000900027213 */ /* 0x000fe40000000000 */
[----:B------:R-:W-:Y:S01]  /*0560*/  ISETP.GE.AND P0, PT, R18, RZ, PT ;  /* 0x000000ff1200720c */ /* 0x000fe20003f06270 */
[----:B------:R-:W1:Y:S02]  /*0570*/  F2I.FTZ.U32.TRUNC.NTZ R17, R16 ;  /* 0x0000001000117305 */ /* 0x000e64000021f000 */
[----:B------:R-:W-:Y:S02]  /*0580*/  IMAD.MOV R2, RZ, RZ, -R2 ;  /* 0x000000ffff027224 */ /* 0x000fe400078e0a02 */
[----:B-1----:R-:W-:-:S02]  /*0590*/  IMAD.MOV R8, RZ, RZ, -R17 ;  /* 0x000000ffff087224 */ /* 0x002fc400078e0a11 */
[----:B------:R-:W-:Y:S02]  /*05a0*/  IMAD.MOV.U32 R16, RZ, RZ, RZ ;  /* 0x000000ffff107224 */ /* 0x000fe400078e00ff */
[----:B------:R-:W-:-:S04]  /*05b0*/  IMAD R8, R8, R13, RZ ;  /* 0x0000000d08087224 */ /* 0x000fc800078e02ff */
[----:B------:R-:W-:-:S06]  /*05c0*/  IMAD.HI.U32 R8, R17, R8, R16 ;  /* 0x0000000811087227 */ /* 0x000fcc00078e0010 */
[----:B------:R-:W-:Y:S02]  /*05d0*/  IMAD.HI.U32 R12, R8, R3, RZ ;  /* 0x00000003080c7227 */ /* 0x000fe400078e00ff */
[----:B------:R-:W1:Y:S02]  /*05e0*/  @!P3 LDC R8, c[0x0][0x2cc] ;  /* 0x0000b300ff08bb82 */ /* 0x000e640000000800 */
[----:B------:R-:W-:-:S05]  /*05f0*/  IMAD R16, R12, R2, R3 ;  /* 0x000000020c107224 */ /* 0x000fca00078e0203 */
[----:B------:R-:W-:Y:S01]  /*0600*/  ISETP.GT.U32.AND P1, PT, R13, R16, PT ;  /* 0x000000100d00720c */ /* 0x000fe20003f24070 */
[----:B------:R-:W3:-:S12]  /*0610*/  @!P3 LDC.64 R2, c[0x0][0x318] ;  /* 0x0000c600ff02bb82 */ /* 0x000ed80000000a00 */
[----:B------:R-:W-:Y:S02]  /*0620*/  @!P1 IMAD.IADD R16, R16, 0x1, -R13 ;  /* 0x0000000110109824 */ /* 0x000fe400078e0a0d */
[----:B------:R-:W-:Y:S01]  /*0630*/  @!P1 VIADD R12, R12, 0x1 ;  /* 0x000000010c0c9836 */ /* 0x000fe20000000000 */
[----:B------:R-:W-:Y:S02]  /*0640*/  ISETP.NE.AND P1, PT, R9, RZ, PT ;  /* 0x000000ff0900720c */ /* 0x000fe40003f25270 */
[----:B------:R-:W-:Y:S02]  /*0650*/  ISETP.GE.U32.AND P4, PT, R16, R13, PT ;  /* 0x0000000d1000720c */ /* 0x000fe40003f86070 */
[----:B---3--:R-:W-:-:S04]  /*0660*/  @!P3 ISETP.NE.U32.AND P2, PT, R2, RZ, PT ;  /* 0x000000ff0200b20c */ /* 0x008fc80003f45070 */
[----:B------:R-:W-:Y:S02]  /*0670*/  @!P3 ISETP.NE.AND.EX P2, PT, R3, RZ, PT, P2 ;  /* 0x000000ff0300b20c */ /* 0x000fe40003f45320 */
[----:B------:R-:W-:-:S05]  /*0680*/  IADD3 R3, -R89, 0x7f, R88 ;  /* 0x0000007f59037810 */ /* 0x000fca0007ffe158 */
[----:B------:R-:W-:Y:S01]  /*0690*/  @P4 VIADD R12, R12, 0x1 ;  /* 0x000000010c0c4836 */ /* 0x000fe20000000000 */
[----:B-1----:R-:W-:-:S03]  /*06a0*/  @!P3 SEL R8, R8, RZ, P2 ;  /* 0x000000ff0808b207 */ /* 0x002fc60001000000 */
[----:B------:R-:W-:Y:S01]  /*06b0*/  @!P0 IMAD.MOV R12, RZ, RZ, -R12 ;  /* 0x000000ffff0c8224 */ /* 0x000fe200078e0a0c */
[----:B--2---:R-:W-:Y:S02]  /*06c0*/  @!P3 IADD3 R84, R8, R6, -R5 ;  /* 0x000000060854b210 */ /* 0x004fe40007ffe805 */
[----:B------:R-:W-:Y:S02]  /*06d0*/  @!P1 LOP3.LUT R12, RZ, R9, RZ, 0x33, !PT ;  /* 0x00000009ff0c9212 */ /* 0x000fe400078e33ff */
[----:B----4-:R-:W-:Y:S01]  /*06e0*/  IADD3 R3, R3, R87, R84 ;  /* 0x0000005703037210 */ /* 0x010fe20007ffe054 */
[----:B------:R-:W-:Y:S02]  /*06f0*/  VIADD R13, R84, 0x3f ;  /* 0x0000003f540d7836 */ /* 0x000fe40000000000 */
[----:B------:R-:W-:Y:S01]  /*0700*/  IMAD R200, R12, R0, RZ ;  /* 0x000000000cc87224 */ /* 0x000fe200078e02ff */
[----:B------:R-:W-:Y:S02]  /*0710*/  SHF.R.S32.HI R2, RZ, 0x1f, R3 ;  /* 0x0000001fff027819 */ /* 0x000fe40000011403 */
[----:B------:R-:W-:-:S02]  /*0720*/  SHF.R.S32.HI R6, RZ, 0x1f, R13 ;  /* 0x0000001fff067819 */ /* 0x000fc4000001140d */
        /* <DEDUP_REMOVED lines=11> */
[----:B------:R-:W-:Y:S01]  /*07e0*/  IMAD.IADD R89, R89, 0x1, -R88 ;  /* 0x0000000159597824 */ /* 0x000fe200078e0a58 */
[----:B------:R-:W-:Y:S02]  /*07f0*/  LOP3.LUT P6, RZ, R4, 0xf, RZ, 0xc0, !PT ;  /* 0x0000000f04ff7812 */ /* 0x000fe400078cc0ff */
[----:B------:R-:W-:-:S04]  /*0800*/  LEA.HI R5, R5, R4, RZ, 0x4 ;  /* 0x0000000405057211 */ /* 0x000fc800078f20ff */
[----:B------:R-:W-:-:S05]  /*0810*/  LOP3.LUT R9, R5, 0x3ffffff0, RZ, 0xc0, !PT ;  /* 0x3ffffff005097812 */ /* 0x000fca00078ec0ff */
[----:B------:R-:W-:-:S04]  /*0820*/  IMAD.IADD R9, R4, 0x1, -R9 ;  /* 0x0000000104097824 */ /* 0x000fc800078e0a09 */
[----:B------:R-:W-:Y:S02]  /*0830*/  IMAD.SHL.U32 R6, R9, 0x4, RZ ;  /* 0x0000000409067824 */ /* 0x000fe400078e00ff */
[----:B-1----:R-:W-:Y:S01]  /*0840*/  IMAD R2, R0, R2, R209 ;  /* 0x0000000200027224 */ /* 0x002fe200078e02d1 */
[----:B------:R-:W-:-:S03]  /*0850*/  SHF.R.S32.HI R0, RZ, 0x4, R5 ;  /* 0x00000004ff007819 */ /* 0x000fc60000011405 */
[----:B------:R-:W-:Y:S01]  /*0860*/  IMAD R2, R2, R7, R14 ;  /* 0x0000000702027224 */ /* 0x000fe200078e020e */
[----:B------:R-:W-:Y:S01]  /*0870*/  SHF.R.S32.HI R7, RZ, 0x1f, R6 ;  /* 0x0000001fff077819 */ /* 0x000fe20000011406 */
[C---:B------:R-:W-:Y:S01]  /*0880*/  VIADD R10, R0.reuse, 0x18 ;  /* 0x00000018000a7836 */ /* 0x040fe20000000000 */
[----:B------:R-:W-:Y:S01]  /*0890*/  ISETP.GE.AND P3, PT, R0, R89, PT ;  /* 0x000000590000720c */ /* 0x000fe20003f66270 */
[----:B------:R-:W-:Y:S02]  /*08a0*/  IMAD R3, R2, R3, R88 ;  /* 0x0000000302037224 */ /* 0x000fe400078e0258 */
[----:B------:R-:W-:-:S04]  /*08b0*/  IMAD.WIDE R6, R0, 0xc0, R6 ;  /* 0x000000c000067825 */ /* 0x000fc800078e0206 */
[----:B------:R-:W-:Y:S01]  /*08c0*/  IMAD R5, R3, UR4, RZ ;  /* 0x0000000403057c24 */ /* 0x000fe2000f8e02ff */
[----:B------:R-:W-:Y:S01]  /*08d0*/  ULDC.64 UR4, c[0x0][0x288] ;  /* 0x0000a20000047ab9 */ /* 0x000fe20000000a00 */
[C---:B------:R-:W-:Y:S02]  /*08e0*/  VIADD R4, R0.reuse, 0x10 ;  /* 0x0000001000047836 */ /* 0x040fe40000000000 */
[C---:B------:R-:W-:Y:S01]  /*08f0*/  VIADD R8, R0.reuse, 0x20 ;  /* 0x0000002000087836 */ /* 0x040fe20000000000 */
[C---:B------:R-:W-:Y:S01]  /*0900*/  IADD3 R2, P0, R5.reuse, R6, RZ ;  /* 0x0000000605027210 */ /* 0x040fe20007f1e0ff */
[----:B------:R-:W-:Y:S01]  /*0910*/  VIADD R6, R0, 0x8 ;  /* 0x0000000800067836 */ /* 0x000fe20000000000 */
[----:B------:R-:W-:Y:S02]  /*0920*/  ISETP.GE.AND P1, PT, R4, R89, PT ;  /* 0x000000590400720c */ /* 0x000fe40003f26270 */
[----:B------:R-:W-:Y:S02]  /*0930*/  LEA.HI.X.SX32 R5, R5, R7, 0x1, P0 ;  /* 0x0000000705057211 */ /* 0x000fe400000f0eff */
[----:B------:R-:W-:-:S02]  /*0940*/  LEA R12, P0, R2, UR4, 0x2 ;  /* 0x00000004020c7c11 */ /* 0x000fc4000f8010ff */
[-C--:B------:R-:W-:Y:S02]  /*0950*/  ISETP.GE.AND P2, PT, R6, R89.reuse, PT ;  /* 0x000000590600720c */ /* 0x080fe40003f46270 */
[----:B------:R-:W-:Y:S01]  /*0960*/  LEA.HI.X R13, R2, UR5, R5, 0x2, P0 ;  /* 0x00000005020d7c11 */ /* 0x000fe200080f1405 */
[----:B------:R-:W-:Y:S01]  /*0970*/  VIADD R2, R0, 0x38 ;  /* 0x0000003800027836 */ /* 0x000fe20000000000 */
[-C--:B------:R-:W-:Y:S01]  /*0980*/  ISETP.GE.AND P0, PT, R10, R89.reuse, PT ;  /* 0x000000590a00720c */ /* 0x080fe20003f06270 */
[----:B------:R-:W-:Y:S01]  /*0990*/  ULDC.64 UR4, c[0x0][0x2b8] ;  /* 0x0000ae0000047ab9 */ /* 0x000fe20000000a00 */
[-C--:B------:R-:W-:Y:S01]  /*09a0*/  ISETP.GE.OR P5, PT, R6, R89.reuse, P6 ;  /* 0x000000590600720c */ /* 0x080fe200037a6670 */
[----:B------:R-:W-:Y:S01]  /*09b0*/  @!P3 STG.E.128 desc[UR10][R12.64], RZ ;  /* 0x000000ff0c00b986 */ /* 0x000fe2000c101d0a */
[----:B------:R-:W-:Y:S01]  /*09c0*/  ISETP.GE.OR P4, PT, R4, R89, P6 ;  /* 0x000000590400720c */ /* 0x000fe20003786670 */
[C---:B------:R-:W-:Y:S01]  /*09d0*/  VIADD R6, R0.reuse, 0x28 ;  /* 0x0000002800067836 */ /* 0x040fe20000000000 */
[----:B------:R-:W-:Y:S01]  /*09e0*/  SHF.R.S32.HI R5, RZ, 0x1f, R3 ;  /* 0x0000001fff057819 */ /* 0x000fe20000011403 */
[----:B------:R-:W-:Y:S01]  /*09f0*/  @!P3 STG.E.128 desc[UR10][R12.64+0x100], RZ ;  /* 0x000100ff0c00b986 */ /* 0x000fe2000c101d0a */
[----:B------:R-:W-:-:S03]  /*0a00*/  VIADD R4, R0, 0x30 ;  /* 0x0000003000047836 */ /* 0x000fc60000000000 */
[----:B------:R-:W-:Y:S01]  /*0a10*/  @!P3 STG.E.128 desc[UR10][R12.64+0x200], RZ ;  /* 0x000200ff0c00b986 */ /* 0x000fe2000c101d0a */
[----:B------:R-:W-:-:S03]  /*0a20*/  ISETP.GE.AND P3, PT, R8, R89, PT ;  /* 0x000000590800720c */ /* 0x000fc60003f66270 */
[----:B------:R-:W-:Y:S02]  /*0a30*/  @!P0 STG.E.128 desc[UR10][R12.64+0x4800], RZ ;  /* 0x004800ff0c008986 */ /* 0x000fe4000c101d0a */
[----:B------:R-:W-:Y:S02]  /*0a40*/  @!P4 IMAD.MOV.U32 R15, RZ, RZ, -0x800000 ;  /* 0xff800000ff0fc424 */ /* 0x000fe400078e00ff */
[----:B------:R-:W-:Y:S04]  /*0a50*/  @!P0 STG.E.128 desc[UR10][R12.64+0x4900], RZ ;  /* 0x004900ff0c008986 */ /* 0x000fe8000c101d0a */
[----:B------:R-:W-:Y:S01]  /*0a60*/  @!P0 STG.E.128 desc[UR10][R12.64+0x4a00], RZ ;  /* 0x004a00ff0c008986 */ /* 0x000fe2000c101d0a */
[----:B------:R-:W-:-:S03]  /*0a70*/  IADD3 R3, P0, R3, R0, RZ ;  /* 0x0000000003037210 */ /* 0x000fc60007f1e0ff */
[----:B------:R-:W-:Y:S01]  /*0a80*/  @!P2 STG.E.128 desc[UR10][R12.64+0x1800], RZ ;  /* 0x001800ff0c00a986 */ /* 0x000fe2000c101d0a */
[----:B------:R-:W-:Y:S02]  /*0a90*/  LEA.HI.X.SX32 R14, R0, R5, 0x1, P0 ;  /* 0x00000005000e7211 */ /* 0x000fe400000f0eff */
[C---:B------:R-:W-:Y:S01]  /*0aa0*/  LEA R16, P0, R3.reuse, UR4, 0x2 ;  /* 0x0000000403107c11 */ /* 0x040fe2000f8010ff */
[----:B------:R-:W-:Y:S03]  /*0ab0*/  @!P2 STG.E.128 desc[UR10][R12.64+0x1900], RZ ;  /* 0x001900ff0c00a986 */ /* 0x000fe6000c101d0a */
[----:B------:R-:W-:Y:S01]  /*0ac0*/  LEA.HI.X R17, R3, UR5, R14, 0x2, P0 ;  /* 0x0000000503117c11 */ /* 0x000fe200080f140e */
[----:B------:R-:W-:Y:S01]  /*0ad0*/  @!P2 STG.E.128 desc[UR10][R12.64+0x1a00], RZ ;  /* 0x001a00ff0c00a986 */ /* 0x000fe2000c101d0a */
[-C--:B------:R-:W-:Y:S01]  /*0ae0*/  ISETP.GE.AND P2, PT, R6, R89.reuse, PT ;  /* 0x000000590600720c */ /* 0x080fe20003f46270 */
[----:B------:R-:W-:Y:S01]  /*0af0*/  @!P5 IMAD.MOV.U32 R3, RZ, RZ, -0x800000 ;  /* 0xff800000ff03d424 */ /* 0x000fe200078e00ff */
[CC--:B------:R-:W-:Y:S01]  /*0b00*/  ISETP.GE.OR P0, PT, R4.reuse, R89.reuse, P6 ;  /* 0x000000590400720c */ /* 0x0c0fe20003706670 */
[----:B------:R-:W-:Y:S04]  /*0b10*/  @!P1 STG.E.128 desc[UR10][R12.64+0x3000], RZ ;  /* 0x003000ff0c009986 */ /* 0x000fe8000c101d0a */
[----:B------:R-:W-:Y:S04]  /*0b20*/  @!P1 STG.E.128 desc[UR10][R12.64+0x3100], RZ ;  /* 0x003100ff0c009986 */ /* 0x000fe8000c101d0a */
[----:B------:R-:W-:Y:S01]  /*0b30*/  @!P1 STG.E.128 desc[UR10][R12.64+0x3200], RZ ;  /* 0x003200ff0c009986 */ /* 0x000fe2000c101d0a */
[----:B------:R-:W-:-:S03]  /*0b40*/  ISETP.GE.AND P1, PT, R4, R89, PT ;  /* 0x000000590400720c */ /* 0x000fc60003f26270 */
[----:B------:R-:W-:Y:S01]  /*0b50*/  @!P3 STG.E.128 desc[UR10][R12.64+0x6000], RZ ;  /* 0x006000ff0c00b986 */ /* 0x000fe2000c101d0a */
[----:B------:R-:W-:-:S03]  /*0b60*/  @!P0 IMAD.MOV.U32 R5, RZ, RZ, -0x800000 ;  /* 0xff800000ff058424 */ /* 0x000fc600078e00ff */
[----:B------:R-:W-:Y:S04]  /*0b70*/  @!P3 STG.E.128 desc[UR10][R12.64+0x6100], RZ ;  /* 0x006100ff0c00b986 */ /* 0x000fe8000c101d0a */
[----:B------:R-:W-:Y:S01]  /*0b80*/  @!P3 STG.E.128 desc[UR10][R12.64+0x6200], RZ ;  /* 0x006200ff0c00b986 */ /* 0x000fe2000c101d0a */
[----:B------:R-:W-:-:S03]  /*0b90*/  ISETP.GE.AND P3, PT, R2, R89, PT ;  /* 0x000000590200720c */ /* 0x000fc60003f66270 */
[----:B------:R-:W-:Y:S04]  /*0ba0*/  @!P2 STG.E.128 desc[UR10][R12.64+0x7800], RZ ;  /* 0x007800ff0c00a986 */ /* 0x000fe8000c101d0a */
[----:B------:R-:W-:Y:S04]  /*0bb0*/  @!P2 STG.E.128 desc[UR10][R12.64+0x7900], RZ ;  /* 0x007900ff0c00a986 */ /* 0x000fe8000c101d0a */
[----:B------:R-:W-:Y:S01]  /*0bc0*/  @!P2 STG.E.128 desc[UR10][R12.64+0x7a00], RZ ;  /* 0x007a00ff0c00a986 */ /* 0x000fe2000c101d0a */
[----:B------:R-:W-:-:S03]  /*0bd0*/  ISETP.GE.OR P2, PT, R10, R89, P6 ;  /* 0x000000590a00720c */ /* 0x000fc60003746670 */
[----:B------:R-:W-:Y:S04]  /*0be0*/  @!P1 STG.E.128 desc[UR10][R12.64+0x9000], RZ ;  /* 0x009000ff0c009986 */ /* 0x000fe8000c101d0a */
[----:B------:R-:W-:Y:S04]  /*0bf0*/  @!P1 STG.E.128 desc[UR10][R12.64+0x9100], RZ ;  /* 0x009100ff0c009986 */ /* 0x000fe8000c101d0a */
[----:B------:R-:W-:Y:S01]  /*0c00*/  @!P1 STG.E.128 desc[UR10][R12.64+0x9200], RZ ;  /* 0x009200ff0c009986 */ /* 0x000fe2000c101d0a */
[----:B------:R-:W-:Y:S01]  /*0c10*/  ISETP.GE.OR P1, PT, R8, R89, P6 ;  /* 0x000000590800720c */ /* 0x000fe20003726670 */
[----:B------:R-:W-:-:S02]  /*0c20*/  @!P2 IMAD.MOV.U32 R11, RZ, RZ, -0x800000 ;  /* 0xff800000ff0ba424 */ /* 0x000fc400078e00ff */
[----:B------:R-:W-:Y:S04]  /*0c30*/  @!P3 STG.E.128 desc[UR10][R12.64+0xa800], RZ ;  /* 0x00a800ff0c00b986 */ /* 0x000fe8000c101d0a */
[----:B------:R-:W-:Y:S04]  /*0c40*/  @!P3 STG.E.128 desc[UR10][R12.64+0xa900], RZ ;  /* 0x00a900ff0c00b986 */ /* 0x000fe8000c101d0a */
[----:B------:R1:W-:Y:S01]  /*0c50*/  @!P3 STG.E.128 desc[UR10][R12.64+0xaa00], RZ ;  /* 0x00aa00ff0c00b986 */ /* 0x0003e2000c101d0a */
[----:B------:R-:W-:Y:S01]  /*0c60*/  ISETP.GE.OR P3, PT, R6, R89, P6 ;  /* 0x000000590600720c */ /* 0x000fe20003766670 */
[----:B------:R-:W-:-:S02]  /*0c70*/  @!P1 IMAD.MOV.U32 R9, RZ, RZ, -0x800000 ;  /* 0xff800000ff099424 */ /* 0x000fc400078e00ff */
[----:B------:R2:W-:Y:S01]  /*0c80*/  @!P5 STG.E desc[UR10][R16.64+0x20], R3 ;  /* 0x000020031000d986 */ /* 0x0005e2000c10190a */
[-C--:B------:R-:W-:Y:S02]  /*0c90*/  ISETP.GE.OR P5, PT, R0, R89.reuse, P6 ;  /* 0x000000590000720c */ /* 0x080fe400037a6670 */
[----:B------:R-:W-:Y:S01]  /*0ca0*/  ISETP.GE.OR P6, PT, R2, R89, P6 ;  /* 0x000000590200720c */ /* 0x000fe200037c6670 */
[----:B------:R2:W-:Y:S04]  /*0cb0*/  @!P4 STG.E desc[UR10][R16.64+0x40], R15 ;  /* 0x0000400f1000c986 */ /* 0x0005e8000c10190a */
[----:B------:R2:W-:Y:S02]  /*0cc0*/  @!P2 STG.E desc[UR10][R16.64+0x60], R11 ;  /* 0x0000600b1000a986 */ /* 0x0005e4000c10190a */
[----:B------:R-:W-:-:S02]  /*0cd0*/  @!P3 IMAD.MOV.U32 R7, RZ, RZ, -0x800000 ;  /* 0xff800000ff07b424 */ /* 0x000fc400078e00ff */
[----:B------:R2:W-:Y:S04]  /*0ce0*/  @!P1 STG.E desc[UR10][R16.64+0x80], R9 ;  /* 0x0000800910009986 */ /* 0x0005e8000c10190a */
[----:B------:R2:W-:Y:S04]  /*0cf0*/  @!P3 STG.E desc[UR10][R16.64+0xa0], R7 ;  /* 0x0000a0071000b986 */ /* 0x0005e8000c10190a */
[----:B------:R2:W-:Y:S01]  /*0d00*/  @!P0 STG.E desc[UR10][R16.64+0xc0], R5 ;  /* 0x0000c00510008986 */ /* 0x0005e2000c10190a */
[----:B-1----:R-:W-:-:S05]  /*0d10*/  @!P5 IMAD.MOV.U32 R13, RZ, RZ, -0x800000 ;  /* 0xff800000ff0dd424 */ /* 0x002fca00078e00ff */
[----:B------:R2:W-:Y:S01]  /*0d20*/  @!P5 STG.E desc[UR10][R16.64], R13 ;  /* 0x0000000d1000d986 */ /* 0x0005e2000c10190a */
[----:B------:R-:W-:Y:S05]  /*0d30*/  @P6 EXIT ;  /* 0x000000000000694d */ /* 0x000fea0003800000 */
[----:B--2---:R-:W-:-:S05]  /*0d40*/  MOV R3, 0xff800000 ;  /* 0xff80000000037802 */ /* 0x004fca0000000f00 */
[----:B------:R-:W-:Y:S01]  /*0d50*/  STG.E desc[UR10][R16.64+0xe0], R3 ;  /* 0x0000e00310007986 */ /* 0x000fe2000c10190a */
[----:B------:R-:W-:Y:S05]  /*0d60*/  EXIT ;  /* 0x000000000000794d */ /* 0x000fea0003800000 */
.L_x_3104:
        /* <DEDUP_REMOVED lines=24> */
.L_x_3105:
[----:B------:R-:W-:Y:S05]  /*0ef0*/  @!P0 BRA `(.L_x_3106) ;  /* 0x00000004003c8947 */ /* 0x000fea0003800000 */
[----:B------:R-:W1:Y:S01]  /*0f00*/  LDC R8, c[0x0][0x380] ;  /* 0x0000e000ff087b82 */ /* 0x000e620000000800 */
[----:B------:R-:W-:Y:S01]  /*0f10*/  LEA R13, R145, 0xffffffc0, 0x6 ;  /* 0xffffffc0910d7811 */ /* 0x000fe200078e30ff */
[----:B------:R-:W-:Y:S01]  /*0f20*/  IMAD.MOV.U32 R16, RZ, RZ, RZ ;  /* 0x000000ffff107224 */ /* 0x000fe200078e00ff */
[----:B------:R-:W-:Y:S02]  /*0f30*/  ULDC.64 UR4, c[0x0][0x230] ;  /* 0x00008c0000047ab9 */ /* 0x000fe40000000a00 */
[----:B-----5:R-:W-:-:S03]  /*0f40*/  IABS R0, R13 ;  /* 0x0000000d00007213 */ /* 0x020fc60000000000 */
        /* <DEDUP_REMOVED lines=11> */
[----:B------:R-:W-:Y:S02]  /*1000*/  IMAD.HI.U32 R9, R7, R2, RZ ;  /* 0x0000000207097227 */ /* 0x000fe400078e00ff */
[----:B------:R-:W1:Y:S03]  /*1010*/  LDC R7, c[0x0][0x278] ;  /* 0x00009e00ff077b82 */ /* 0x000e660000000800 */
        /* <DEDUP_REMOVED lines=19> */
[----:B-1----:R-:W-:Y:S02]  /*1150*/  IADD3 R3, RZ, -R17, RZ ;  /* 0x80000011ff037210 */ /* 0x002fe40007ffe0ff */
[----:B------:R-:W-:-:S03]  /*1160*/  IADD3 R6, -R9, RZ, RZ ;  /* 0x000000ff09067210 */ /* 0x000fc60007ffe1ff */
[----:B------:R-:W-:Y:S01]  /*1170*/  IMAD R5, R3, R2, RZ ;  /* 0x0000000203057224 */ /* 0x000fe200078e02ff */
[----:B------:R-:W-:Y:S01]  /*1180*/  IABS R3, R14 ;  /* 0x0000000e00037213 */ /* 0x000fe20000000000 */
[----:B------:R-:W-:Y:S02]  /*1190*/  IMAD R13, R8, R6, R13 ;  /* 0x00000006080d7224 */ /* 0x000fe400078e020d */
[----:B------:R-:W-:Y:S01]  /*11a0*/  IMAD.HI.U32 R16, R17, R5, R16 ;  /* 0x0000000511107227 */ /* 0x000fe200078e0010 */
[----:B------:R-:W-:Y:S02]  /*11b0*/  MOV R5, R3 ;  /* 0x0000000300057202 */ /* 0x000fe40000000f00 */
[----:B------:R-:W-:-:S03]  /*11c0*/  SHF.R.S32.HI R23, RZ, 0x1f, R13 ;  /* 0x0000001fff177819 */ /* 0x000fc6000001140d */
        /* <DEDUP_REMOVED lines=24> */
[-C--:B--2---:R-:W-:Y:S01]  /*1350*/  IMAD R6, R23, R172.reuse, RZ ;  /* 0x000000ac17067224 */ /* 0x084fe200078e02ff */
[----:B------:R-:W-:Y:S01]  /*1360*/  IADD3 R10, R27, R3, RZ ;  /* 0x000000031b0a7210 */ /* 0x000fe20007ffe0ff */
[----:B------:R-:W-:-:S04]  /*1370*/  IMAD.WIDE.U32 R8, R13, R172, R8 ;  /* 0x000000ac0d087225 */ /* 0x000fc800078e0008 */
[----:B------:R-:W-:-:S04]  /*1380*/  IMAD R6, R13, R173, R6 ;  /* 0x000000ad0d067224 */ /* 0x000fc800078e0206 */
[----:B------:R-:W-:Y:S02]  /*1390*/  IMAD.IADD R9, R9, 0x1, R6 ;  /* 0x0000000109097824 */ /* 0x000fe400078e0206 */
[----:B------:R-:W-:Y:S02]  /*13a0*/  IMAD R6, R21, UR4, RZ ;  /* 0x0000000415067c24 */ /* 0x000fe4000f8e02ff */
[----:B------:R-:W-:-:S04]  /*13b0*/  IMAD.WIDE.U32 R36, R17, UR4, R8 ;  /* 0x0000000411247c25 */ /* 0x000fc8000f8e0008 */
[----:B------:R-:W-:-:S05]  /*13c0*/  IMAD R6, R17, UR5, R6 ;  /* 0x0000000511067c24 */ /* 0x000fca000f8e0206 */
[----:B------:R-:W-:Y:S01]  /*13d0*/  IADD3 R8, R37, R6, RZ ;  /* 0x0000000625087210 */ /* 0x000fe20007ffe0ff */
[----:B------:R-:W-:Y:S06]  /*13e0*/  BRA `(.L_x_3107) ;  /* 0x0000000400347947 */ /* 0x000fec0003800000 */
.L_x_3106:
        /* <DEDUP_REMOVED lines=49> */
.L_x_3108:
        /* <DEDUP_REMOVED lines=28> */
.L_x_3107:
[----:B------:R-:W-:Y:S01]  /*18c0*/  ISETP.NE.AND P3, PT, R11, -0x1, PT ;  /* 0xffffffff0b00780c */ /* 0x000fe20003f65270 */
[----:B------:R-:W-:Y:S01]  /*18d0*/  IMAD.IADD R199, R89, 0x1, -R88 ;  /* 0x0000000159c77824 */ /* 0x000fe200078e0a58 */
[----:B------:R-:W-:Y:S01]  /*18e0*/  SHF.R.S32.HI R5, RZ, 0x1f, R4 ;  /* 0x0000001fff057819 */ /* 0x000fe20000011404 */
[----:B------:R-:W-:Y:S01]  /*18f0*/  ULDC.64 UR4, c[0x0][0x258] ;  /* 0x0000960000047ab9 */ /* 0x000fe20000000a00 */
[----:B------:R-:W-:Y:S01]  /*1900*/  SHF.R.S32.HI R35, RZ, 0x1f, R14 ;  /* 0x0000001fff237819 */ /* 0x000fe2000001140e */
[----:B------:R-:W1:Y:S01]  /*1910*/  S2UR UR6, SR_CgaCtaId ;  /* 0x00000000000679c3 */ /* 0x000e620000008800 */
[----:B-----5:R-:W-:Y:S01]  /*1920*/  LEA.HI R0, R5, R4, RZ, 0x3 ;  /* 0x0000000405007211 */ /* 0x020fe200078f18ff */
[----:B------:R-:W-:Y:S01]  /*1930*/  ULDC.64 UR8, c[0x0][0x220] ;  /* 0x0000880000087ab9 */ /* 0x000fe20000000a00 */
[----:B------:R-:W-:Y:S01]  /*1940*/  IADD3 R205, R145, -0x1, RZ ;  /* 0xffffffff91cd7810 */ /* 0x000fe20007ffe0ff */
[----:B------:R-:W-:Y:S01]  /*1950*/  IMAD R35, R35, UR4, RZ ;  /* 0x0000000423237c24 */ /* 0x000fe2000f8e02ff */
[----:B------:R-:W-:-:S02]  /*1960*/  SHF.R.S32.HI R18, RZ, 0x3, R0 ;  /* 0x00000003ff127819 */ /* 0x000fc40000011400 */
[----:B------:R-:W-:Y:S01]  /*1970*/  LEA.HI R90, R5, R4, RZ, 0x5 ;  /* 0x00000004055a7211 */ /* 0x000fe200078f28ff */
[----:B------:R-:W2:Y:S01]  /*1980*/  @P3 LDC.64 R6, c[0x0][0x240] ;  /* 0x00009000ff063b82 */ /* 0x000ea20000000a00 */
[CC--:B------:R-:W-:Y:S01]  /*1990*/  ISETP.GE.AND P6, PT, R18.reuse, R199.reuse, PT ;  /* 0x000000c71200720c */ /* 0x0c0fe20003fc6270 */
[C---:B------:R-:W-:Y:S01]  /*19a0*/  VIADD R24, R18.reuse, 0x10 ;  /* 0x0000001012187836 */ /* 0x040fe20000000000 */
[----:B------:R-:W-:Y:S01]  /*19b0*/  @!P3 SHF.R.S32.HI R9, RZ, 0x1f, R209 ;  /* 0x0000001fff09b819 */ /* 0x000fe200000114d1 */
[C---:B------:R-:W-:Y:S01]  /*19c0*/  VIADD R22, R18.reuse, 0x20 ;  /* 0x0000002012167836 */ /* 0x040fe20000000000 */
[--C-:B------:R-:W-:Y:S01]  /*19d0*/  SHF.R.S32.HI R19, RZ, 0x1f, R18.reuse ;  /* 0x0000001fff137819 */ /* 0x100fe20000011412 */
[----:B------:R-:W-:Y:S01]  /*19e0*/  VIADD R20, R18, 0x30 ;  /* 0x0000003012147836 */ /* 0x000fe20000000000 */
[-C--:B------:R-:W-:Y:S01]  /*19f0*/  ISETP.GE.AND P1, PT, R24, R199.reuse, PT ;  /* 0x000000c71800720c */ /* 0x080fe20003f26270 */
[----:B------:R-:W3:Y:S01]  /*1a00*/  @!P3 LDC.64 R2, c[0x0][0x228] ;  /* 0x00008a00ff02bb82 */ /* 0x000ee20000000a00 */
[-C--:B------:R-:W-:Y:S01]  /*1a10*/  ISETP.GE.AND P4, PT, R22, R199.reuse, PT ;  /* 0x000000c71600720c */ /* 0x080fe20003f86270 */
[----:B------:R-:W-:Y:S01]  /*1a20*/  IMAD.SHL.U32 R12, R18, 0x40, RZ ;  /* 0x00000040120c7824 */ /* 0x000fe200078e00ff */
[----:B------:R-:W-:Y:S01]  /*1a30*/  ISETP.GE.AND P2, PT, R20, R199, PT ;  /* 0x000000c71400720c */ /* 0x000fe20003f46270 */
[----:B------:R-:W-:Y:S01]  /*1a40*/  IMAD.WIDE R32, R33, 0x40, R18 ;  /* 0x0000004021207825 */ /* 0x000fe200078e0212 */
[----:B------:R-:W-:-:S02]  /*1a50*/  SHF.R.S32.HI R86, RZ, 0x5, R90 ;  /* 0x00000005ff567819 */ /* 0x000fc4000001145a */
[----:B------:R-:W-:Y:S01]  /*1a60*/  LOP3.LUT R12, R12, 0x1c0, RZ, 0xc0, !PT ;  /* 0x000001c00c0c7812 */ /* 0x000fe200078ec0ff */
[----:B------:R-:W-:Y:S01]  /*1a70*/  IMAD R35, R14, UR5, R35 ;  /* 0x000000050e237c24 */ /* 0x000fe2000f8e0223 */
[----:B------:R-:W4:Y:S02]  /*1a80*/  LDC.64 R174, c[0x0][0x250] ;  /* 0x00009400ffae7b82 */ /* 0x000f240000000a00 */
[----:B------:R-:W-:-:S03]  /*1a90*/  SHF.R.U32.HI R39, RZ, 0x3, R12 ;  /* 0x00000003ff277819 */ /* 0x000fc6000001160c */
[----:B------:R-:W1:Y:S01]  /*1aa0*/  @!P4 S2R R25, SR_CgaCtaId ;  /* 0x000000000019c919 */ /* 0x000e620000008800 */
[----:B--2---:R-:W-:-:S04]  /*1ab0*/  @P3 IMAD.WIDE.U32 R30, R11, R6, RZ ;  /* 0x000000060b1e3225 */ /* 0x004fc800078e00ff */
[----:B------:R-:W-:Y:S01]  /*1ac0*/  @P3 IMAD R11, R11, R7, R31 ;  /* 0x000000070b0b3224 */ /* 0x000fe200078e021f */
[----:B------:R-:W-:Y:S01]  /*1ad0*/  LOP3.LUT R7, R0, 0xfffffff8, RZ, 0xc0, !PT ;  /* 0xfffffff800077812 */ /* 0x000fe200078ec0ff */
[----:B---3--:R-:W-:-:S04]  /*1ae0*/  @!P3 IMAD R6, R9, R2, RZ ;  /* 0x000000020906b224 */ /* 0x008fc800078e02ff */
[----:B------:R-:W-:Y:S01]  /*1af0*/  IMAD.IADD R0, R4, 0x1, -R7 ;  /* 0x0000000104007824 */ /* 0x000fe200078e0a07 */
[----:B------:R-:W2:Y:S01]  /*1b00*/  @!P1 S2R R9, SR_CgaCtaId ;  /* 0x0000000000099919 */ /* 0x000ea20000008800 */
[C---:B------:R-:W-:Y:S02]  /*1b10*/  @!P3 IMAD R3, R209.reuse, R3, R6 ;  /* 0x00000003d103b224 */ /* 0x040fe400078e0206 */
[----:B------:R-:W-:Y:S01]  /*1b20*/  @!P3 IMAD.WIDE.U32 R28, R209, R2, RZ ;  /* 0x00000002d11cb225 */ /* 0x000fe200078e00ff */
[----:B------:R-:W3:Y:S03]  /*1b30*/  @!P6 LDC.64 R6, c[0x0][0x240] ;  /* 0x00009000ff06eb82 */ /* 0x000ee60000000a00 */
[----:B------:R-:W-:Y:S02]  /*1b40*/  IMAD.SHL.U32 R31, R0, 0x8, RZ ;  /* 0x00000008001f7824 */ /* 0x000fe400078e00ff */
[----:B------:R-:W-:Y:S01]  /*1b50*/  @!P3 IMAD.MOV.U32 R30, RZ, RZ, R28 ;  /* 0x000000ffff1eb224 */ /* 0x000fe200078e001c */
[----:B------:R-:W-:Y:S01]  /*1b60*/  @!P1 MOV R28, 0x400 ;  /* 0x00000400001c9802 */ /* 0x000fe20000000f00 */
[----:B------:R-:W-:Y:S01]  /*1b70*/  @!P3 IMAD.IADD R11, R29, 0x1, R3 ;  /* 0x000000011d0bb824 */ /* 0x000fe200078e0203 */
[C---:B------:R-:W-:Y:S01]  /*1b80*/  IADD3 R26, P5, R31.reuse, R26, RZ ;  /* 0x0000001a1f1a7210 */ /* 0x040fe20007fbe0ff */
[----:B------:R-:W4:Y:S01]  /*1b90*/  @!P2 S2R R29, SR_CgaCtaId ;  /* 0x00000000001da919 */ /* 0x000f220000008800 */
[----:B------:R-:W-:Y:S01]  /*1ba0*/  SHF.R.S32.HI R15, RZ, 0x1f, R31 ;  /* 0x0000001fff0f7819 */ /* 0x000fe2000001141f */
[----:B------:R-:W4:Y:S01]  /*1bb0*/  @!P6 LDC.64 R2, c[0x0][0x210] ;  /* 0x00008400ff02eb82 */ /* 0x000f220000000a00 */
[----:B------:R-:W-:-:S02]  /*1bc0*/  IADD3 R30, P3, R31, R30, RZ ;  /* 0x0000001e1f1e7210 */ /* 0x000fc40007f7e0ff */
[----:B------:R-:W-:Y:S01]  /*1bd0*/  LOP3.LUT R16, R12, 0x38, R31, 0xf8, !PT ;  /* 0x000000380c107812 */ /* 0x000fe200078ef81f */
[----:B------:R-:W-:Y:S01]  /*1be0*/  IMAD.X R27, R15, 0x1, R10, P5 ;  /* 0x000000010f1b7824 */ /* 0x000fe200028e060a */
[----:B------:R-:W-:Y:S01]  /*1bf0*/  IADD3 R36, P5, R31, R36, RZ ;  /* 0x000000241f247210 */ /* 0x000fe20007fbe0ff */
[C---:B------:R-:W-:Y:S01]  /*1c00*/  IMAD.X R31, R15.reuse, 0x1, R11, P3 ;  /* 0x000000010f1f7824 */ /* 0x040fe200018e060b */
[----:B------:R-:W-:Y:S01]  /*1c10*/  @!P4 MOV R12, 0x400 ;  /* 0x00000400000cc802 */ /* 0x000fe20000000f00 */
[----:B------:R-:W4:Y:S01]  /*1c20*/  @!P1 LDC.64 R10, c[0x0][0x240] ;  /* 0x00009000ff0a9b82 */ /* 0x000f220000000a00 */
[----:B------:R-:W-:Y:S01]  /*1c30*/  @!P1 IADD3 R40, P3, R32, 0x10, RZ ;  /* 0x0000001020289810 */ /* 0x000fe20007f7e0ff */
[----:B------:R-:W-:Y:S01]  /*1c40*/  IMAD.X R37, R15, 0x1, R8, P5 ;  /* 0x000000010f257824 */ /* 0x000fe200028e0608 */
[----:B-1----:R-:W-:Y:S01]  /*1c50*/  @!P4 LEA R25, R25, R12, 0x18 ;  /* 0x0000000c1919c211 */ /* 0x002fe200078ec0ff */
[----:B------:R-:W-:Y:S01]  /*1c60*/  IMAD.WIDE.U32 R14, R14, UR4, R30 ;  /* 0x000000040e0e7c25 */ /* 0x000fe2000f8e001e */
[----:B------:R-:W-:Y:S01]  /*1c70*/  @!P2 MOV R12, 0x400 ;  /* 0x00000400000ca802 */ /* 0x000fe20000000f00 */
[----:B------:R-:W-:Y:S01]  /*1c80*/  UMOV UR4, 0x400 ;  /* 0x0000040000047882 */ /* 0x000fe20000000000 */
[----:B------:R-:W-:Y:S01]  /*1c90*/  LOP3.LUT R16, R16, R39, RZ, 0x3c, !PT ;  /* 0x0000002710107212 */ /* 0x000fe200078e3cff */
[----:B---3--:R-:W-:Y:S01]  /*1ca0*/  @!P6 IMAD R8, R33, R6, RZ ;  /* 0x000000062108e224 */ /* 0x008fe200078e02ff */
[----:B------:R-:W-:Y:S01]  /*1cb0*/  ULEA UR4, UR6, UR4, 0x18 ;  /* 0x0000000406047291 */ /* 0x000fe2000f8ec03f */
[----:B------:R-:W-:Y:S01]  /*1cc0*/  IMAD.IADD R35, R15, 0x1, R35 ;  /* 0x000000010f237824 */ /* 0x000fe200078e0223 */
[----:B--2---:R-:W-:Y:S01]  /*1cd0*/  @!P1 LEA R15, R9, R28, 0x18 ;  /* 0x0000001c090f9211 */ /* 0x004fe200078ec0ff */
[----:B------:R-:W-:Y:S01]  /*1ce0*/  @!P6 IMAD.MOV.U32 R34, RZ, RZ, R14 ;  /* 0x000000ffff22e224 */ /* 0x000fe200078e000e */
[----:B------:R-:W-:Y:S01]  /*1cf0*/  ULDC.64 UR6, c[0x0][0x268] ;  /* 0x00009a0000067ab9 */ /* 0x000fe20000000a00 */
[C---:B------:R-:W-:Y:S01]  /*1d00*/  @!P6 IMAD R8, R32.reuse, R7, R8 ;  /* 0x000000072008e224 */ /* 0x040fe200078e0208 */
[----:B------:R-:W-:Y:S01]  /*1d10*/  LEA.HI R7, R5, R4, RZ, 0x6 ;  /* 0x0000000405077211 */ /* 0x000fe200078f30ff */
[----:B------:R-:W-:-:S04]  /*1d20*/  @!P6 IMAD.WIDE.U32 R30, R32, R6, R34 ;  /* 0x00000006201ee225 */ /* 0x000fc800078e0022 */
[----:B------:R-:W-:Y:S01]  /*1d30*/  @!P6 IMAD.IADD R6, R31, 0x1, R8 ;  /* 0x000000011f06e824 */ /* 0x000fe200078e0208 */
[C---:B----4-:R-:W-:Y:S01]  /*1d40*/  @!P6 LEA R38, P5, R30.reuse, R2, 0x1 ;  /* 0x000000021e26e211 */ /* 0x050fe200078a08ff */
[----:B------:R-:W1:Y:S01]  /*1d50*/  @!P1 LDC.64 R8, c[0x0][0x210] ;  /* 0x00008400ff089b82 */ /* 0x000e620000000a00 */
[----:B------:R-:W-:Y:S01]  /*1d60*/  IMAD.SHL.U32 R7, R7, 0x8, RZ ;  /* 0x0000000807077824 */ /* 0x000fe200078e00ff */
[----:B------:R-:W-:Y:S01]  /*1d70*/  @!P2 LEA R29, R29, R12, 0x18 ;  /* 0x0000000c1d1da211 */ /* 0x000fe200078ec0ff */
[----:B------:R-:W-:Y:S01]  /*1d80*/  @!P1 IMAD.X R31, RZ, RZ, R33, P3 ;  /* 0x000000ffff1f9224 */ /* 0x000fe200018e0621 */
[----:B------:R-:W-:Y:S01]  /*1d90*/  @!P6 LEA.HI.X R39, R30, R3, R6, 0x1, P5 ;  /* 0x000000031e27e211 */ /* 0x000fe200028f0c06 */
[----:B------:R-:W-:Y:S01]  /*1da0*/  @!P1 IMAD.MOV.U32 R12, RZ, RZ, R14 ;  /* 0x000000ffff0c9224 */ /* 0x000fe200078e000e */
[----:B------:R-:W-:Y:S01]  /*1db0*/  IADD3 R146, P3, R18, R13, RZ ;  /* 0x0000000d12927210 */ /* 0x000fe20007f7e0ff */
[-C--:B------:R-:W-:Y:S01]  /*1dc0*/  @!P1 IMAD R30, R31, R10.reuse, RZ ;  /* 0x0000000a1f1e9224 */ /* 0x080fe200078e02ff */
[----:B------:R-:W-:Y:S01]  /*1dd0*/  LOP3.LUT R16, R16, 0xfffffe00, R7, 0xf8, !PT ;  /* 0xfffffe0010107812 */ /* 0x000fe200078ef807 */
[----:B------:R-:W-:Y:S01]  /*1de0*/  @!P1 IMAD.MOV.U32 R13, RZ, RZ, R35 ;  /* 0x000000ffff0d9224 */ /* 0x000fe200078e0023 */
[----:B------:R-:W2:Y:S01]  /*1df0*/  @!P4 LDC.64 R6, c[0x0][0x240] ;  /* 0x00009000ff06cb82 */ /* 0x000ea20000000a00 */
[----:B------:R-:W-:Y:S01]  /*1e00*/  @!P1 IMAD R30, R40, R11, R30 ;  /* 0x0000000b281e9224 */ /* 0x000fe200078e021e */
[----:B------:R-:W-:Y:S01]  /*1e10*/  LEA R207, R16, UR4, 0x1 ;  /* 0x0000000410cf7c11 */ /* 0x000fe2000f8e08ff */
[----:B------:R-:W-:-:S04]  /*1e20*/  @!P1 IMAD.WIDE.U32 R40, R40, R10, R12 ;  /* 0x0000000a28289225 */ /* 0x000fc800078e000c */
[----:B------:R-:W-:Y:S01]  /*1e30*/  @!PT LDS RZ, [RZ] ;  /* 0x00000000fffff984 */ /* 0x000fe20000000800 */
[----:B------:R-:W-:Y:S01]  /*1e40*/  @!PT LDS RZ, [RZ] ;  /* 0x00000000fffff984 */ /* 0x000fe20000000800 */
[----:B------:R-:W-:Y:S01]  /*1e50*/  @!PT LDS RZ, [RZ] ;  /* 0x00000000fffff984 */ /* 0x000fe20000000800 */
[----:B------:R-:W-:Y:S01]  /*1e60*/  @!P6 LDGSTS.E.BYPASS.LTC128B.128 [R207], desc[UR10][R38.64] ;  /* 0x0000000026cfefae */ /* 0x000fe2000b901d4a */
[----:B------:R-:W3:Y:S01]  /*1e70*/  @!P2 LDC.64 R10, c[0x0][0x240] ;  /* 0x00009000ff0aab82 */ /* 0x000ee20000000a00 */
[----:B------:R-:W-:Y:S02]  /*1e80*/  IMAD.SHL.U32 R3, R205, 0x40, RZ ;  /* 0x00000040cd037824 */ /* 0x000fe400078e00ff */
[----:B------:R-:W-:Y:S01]  /*1e90*/  @!P6 LDGSTS.E.BYPASS.LTC128B.128 [R207+0x2000], desc[UR10][R38.64+0x80] ;  /* 0x0200008026cfefae */ /* 0x000fe2000b901d4a */
[C---:B------:R-:W-:Y:S02]  /*1ea0*/  IMAD.X R23, R19.reuse, 0x1, R23, P3 ;  /* 0x0000000113177824 */ /* 0x040fe400018e0617 */
[-C--:B------:R-:W-:Y:S01]  /*1eb0*/  IMAD R2, R19, R172.reuse, RZ ;  /* 0x000000ac13027224 */ /* 0x080fe200078e02ff */
[----:B------:R1:W-:Y:S01]  /*1ec0*/  @!P6 LDGSTS.E.BYPASS.LTC128B.128 [R207+0x4000], desc[UR10][R38.64+0x100] ;  /* 0x0400010026cfefae */ /* 0x0003e2000b901d4a */
[C---:B------:R-:W-:Y:S01]  /*1ed0*/  @!P4 IADD3 R28, P6, R32.reuse, 0x20, RZ ;  /* 0x00000020201cc810 */ /* 0x040fe20007fde0ff */
[----:B------:R-:W4:Y:S01]  /*1ee0*/  @!P4 LDC.64 R12, c[0x0][0x210] ;  /* 0x00008400ff0ccb82 */ /* 0x000f220000000a00 */
[----:B------:R-:W-:Y:S01]  /*1ef0*/  @!P2 IADD3 R19, P5, R32, 0x30, RZ ;  /* 0x000000302013a810 */ /* 0x000fe20007fbe0ff */
[----:B------:R-:W-:-:S04]  /*1f00*/  IMAD.WIDE.U32 R42, R18, R172, R36 ;  /* 0x000000ac122a7225 */ /* 0x000fc800078e0024 */
[----:B------:R-:W-:Y:S01]  /*1f10*/  IMAD.IADD R31, R84, 0x1, -R3 ;  /* 0x00000001541f7824 */ /* 0x000fe200078e0a03 */
[----:B------:R-:W-:Y:S01]  /*1f20*/  MOV R133, R42 ;  /* 0x0000002a00857202 */ /* 0x000fe20000000f00 */
[--C-:B------:R-:W-:Y:S02]  /*1f30*/  @!P4 IMAD.X R37, RZ, RZ, R33.reuse, P6 ;  /* 0x000000ffff25c224 */ /* 0x100fe400030e0621 */
[----:B------:R-:W-:Y:S01]  /*1f40*/  @!P1 IMAD.IADD R30, R41, 0x1, R30 ;  /* 0x00000001291e9824 */ /* 0x000fe200078e021e */
[-C--:B------:R-:W-:Y:S01]  /*1f50*/  ISETP.GE.AND P3, PT, R24, R31.reuse, PT ;  /* 0x0000001f1800720c */ /* 0x080fe20003f66270 */
[----:B------:R-:W-:Y:S01]  /*1f60*/  @!P2 IMAD.X R33, RZ, RZ, R33, P5 ;  /* 0x000000ffff21a224 */ /* 0x000fe200028e0621 */
[C---:B------:R-:W-:Y:S01]  /*1f70*/  ISETP.GE.AND P5, PT, R18.reuse, R31, PT ;  /* 0x0000001f1200720c */ /* 0x040fe20003fa6270 */
[----:B------:R-:W-:Y:S02]  /*1f80*/  IMAD R2, R18, R173, R2 ;  /* 0x000000ad12027224 */ /* 0x000fe400078e0202 */
[----:B------:R-:W-:-:S02]  /*1f90*/  @!P4 IMAD.MOV.U32 R42, RZ, RZ, R14 ;  /* 0x000000ffff2ac224 */ /* 0x000fc400078e000e */
[----:B------:R-:W-:Y:S02]  /*1fa0*/  IMAD.IADD R2, R43, 0x1, R2 ;  /* 0x000000012b027824 */ /* 0x000fe400078e0202 */
[----:B------:R-:W-:Y:S02]  /*1fb0*/  @!P2 IMAD.MOV.U32 R34, RZ, RZ, R14 ;  /* 0x000000ffff22a224 */ /* 0x000fe400078e000e */
[----:B--2---:R-:W-:Y:S02]  /*1fc0*/  @!P4 IMAD R37, R37, R6, RZ ;  /* 0x000000062525c224 */ /* 0x004fe400078e02ff */
[----:B------:R-:W-:Y:S01]  /*1fd0*/  @!P4 IMAD.MOV.U32 R43, RZ, RZ, R35 ;  /* 0x000000ffff2bc224 */ /* 0x000fe200078e0023 */
[----:B-1----:R-:W-:Y:S01]  /*1fe0*/  @!P1 LEA R38, P6, R40, R8, 0x1 ;  /* 0x0000000828269211 */ /* 0x002fe200078c08ff */
[----:B---3--:R-:W-:Y:S02]  /*1ff0*/  @!P2 IMAD R14, R33, R10, RZ ;  /* 0x0000000a210ea224 */ /* 0x008fe400078e02ff */
[----:B------:R-:W-:Y:S01]  /*2000*/  @!P1 IMAD R41, R16, 0x2, R15 ;  /* 0x0000000210299824 */ /* 0x000fe200078e020f */
[----:B------:R-:W-:Y:S01]  /*2010*/  @!P1 LEA.HI.X R39, R40, R9, R30, 0x1, P6 ;  /* 0x0000000928279211 */ /* 0x000fe200030f0c1e */
[C---:B------:R-:W-:Y:S01]  /*2020*/  @!P4 IMAD R37, R28.reuse, R7, R37 ;  /* 0x000000071c25c224 */ /* 0x040fe200078e0225 */
[----:B------:R-:W1:Y:S01]  /*2030*/  @!P2 LDC.64 R8, c[0x0][0x210] ;  /* 0x00008400ff08ab82 */ /* 0x000e620000000a00 */
[----:B------:R-:W-:-:S02]  /*2040*/  @!P4 IMAD.WIDE.U32 R42, R28, R6, R42 ;  /* 0x000000061c2ac225 */ /* 0x000fc400078e002a */
[----:B------:R-:W-:Y:S02]  /*2050*/  @!P1 LDGSTS.E.BYPASS.LTC128B.128 [R41+0x800], desc[UR10][R38.64] ;  /* 0x0080000026299fae */ /* 0x000fe4000b901d4a */
[C---:B------:R-:W-:Y:S02]  /*2060*/  @!P2 IMAD R11, R19.reuse, R11, R14 ;  /* 0x0000000b130ba224 */ /* 0x040fe400078e020e */
[----:B------:R-:W-:Y:S01]  /*2070*/  @!P1 LDGSTS.E.BYPASS.LTC128B.128 [R41+0x2800], desc[UR10][R38.64+0x80] ;  /* 0x0280008026299fae */ /* 0x000fe2000b901d4a */
[----:B------:R-:W2:Y:S01]  /*2080*/  @!P3 LDC.64 R6, c[0x0][0x218] ;  /* 0x00008600ff06bb82 */ /* 0x000ea20000000a00 */
[----:B------:R-:W-:Y:S01]  /*2090*/  @!P2 IMAD.WIDE.U32 R34, R19, R10, R34 ;  /* 0x0000000a1322a225 */ /* 0x000fe200078e0022 */
[----:B------:R-:W-:Y:S01]  /*20a0*/  @!P3 MOV R19, 0x400 ;  /* 0x000004000013b802 */ /* 0x000fe20000000f00 */
[----:B------:R-:W-:Y:S01]  /*20b0*/  @!P1 LDGSTS.E.BYPASS.LTC128B.128 [R41+0x4800], desc[UR10][R38.64+0x100] ;  /* 0x0480010026299fae */ /* 0x000fe2000b901d4a */
[----:B----4-:R-:W-:Y:S01]  /*20c0*/  @!P4 LEA R32, P1, R42, R12, 0x1 ;  /* 0x0000000c2a20c211 */ /* 0x010fe200078208ff */
[----:B------:R-:W-:Y:S01]  /*20d0*/  @!P4 IMAD.IADD R37, R43, 0x1, R37 ;  /* 0x000000012b25c824 */ /* 0x000fe200078e0225 */
[----:B------:R-:W3:Y:S02]  /*20e0*/  @!P3 S2R R10, SR_CgaCtaId ;  /* 0x00000000000ab919 */ /* 0x000ee40000008800 */
[----:B------:R-:W4:Y:S01]  /*20f0*/  @!P5 LDC.64 R14, c[0x0][0x218] ;  /* 0x00008600ff0edb82 */ /* 0x000f220000000a00 */
[----:B------:R-:W-:Y:S01]  /*2100*/  @!P4 IMAD R25, R16, 0x2, R25 ;  /* 0x000000021019c824 */ /* 0x000fe200078e0219 */
[----:B------:R-:W-:Y:S01]  /*2110*/  @!P4 LEA.HI.X R33, R42, R13, R37, 0x1, P1 ;  /* 0x0000000d2a21c211 */ /* 0x000fe200008f0c25 */
[----:B------:R-:W3:Y:S01]  /*2120*/  @!P5 S2R R12, SR_CgaCtaId ;  /* 0x00000000000cd919 */ /* 0x000ee20000008800 */
[----:B------:R-:W-:Y:S01]  /*2130*/  ISETP.GE.AND P1, PT, R22, R31, PT ;  /* 0x0000001f1600720c */ /* 0x000fe20003f26270 */
[----:B------:R-:W-:-:S02]  /*2140*/  @!P2 IMAD.IADD R11, R35, 0x1, R11 ;  /* 0x00000001230ba824 */ /* 0x000fc400078e020b */
[----:B------:R-:W-:Y:S01]  /*2150*/  @!P4 LDGSTS.E.BYPASS.LTC128B.128 [R25+0x1000], desc[UR10][R32.64] ;  /* 0x010000002019cfae */ /* 0x000fe2000b901d4a */
[----:B-1----:R-:W-:Y:S01]  /*2160*/  @!P2 LEA R36, P6, R34, R8, 0x1 ;  /* 0x000000082224a211 */ /* 0x002fe200078c08ff */
[----:B------:R-:W-:Y:S02]  /*2170*/  @!P2 IMAD R29, R16, 0x2, R29 ;  /* 0x00000002101da824 */ /* 0x000fe400078e021d */
[----:B------:R-:W-:Y:S01]  /*2180*/  @!P4 LDGSTS.E.BYPASS.LTC128B.128 [R25+0x3000], desc[UR10][R32.64+0x80] ;  /* 0x030000802019cfae */ /* 0x000fe2000b901d4a */
[----:B------:R-:W-:Y:S01]  /*2190*/  @!P2 LEA.HI.X R37, R34, R9, R11, 0x1, P6 ;  /* 0x000000092225a211 */ /* 0x000fe200030f0c0b */
[----:B------:R-:W-:Y:S01]  /*21a0*/  IMAD.SHL.U32 R11, R173, 0x20, RZ ;  /* 0x00000020ad0b7824 */ /* 0x000fe200078e00ff */
[----:B------:R-:W-:Y:S01]  /*21b0*/  ISETP.GE.AND P6, PT, R20, R31, PT ;  /* 0x0000001f1400720c */ /* 0x000fe20003fc6270 */
[----:B------:R1:W-:Y:S01]  /*21c0*/  @!P4 LDGSTS.E.BYPASS.LTC128B.128 [R25+0x5000], desc[UR10][R32.64+0x100] ;  /* 0x050001002019cfae */ /* 0x0003e2000b901d4a */
[C---:B------:R-:W-:Y:S01]  /*21d0*/  @!P3 LEA R13, P4, R172.reuse, R133, 0x4 ;  /* 0x00000085ac0db211 */ /* 0x040fe200078820ff */
[----:B------:R-:W1:Y:S01]  /*21e0*/  @!P1 LDC.64 R8, c[0x0][0x218] ;  /* 0x00008600ff089b82 */ /* 0x000e620000000a00 */
[----:B------:R-:W-:Y:S01]  /*21f0*/  IMAD.WIDE.U32 R26, R17, UR6, R26 ;  /* 0x00000006111a7c25 */ /* 0x000fe2000f8e001a */
[----:B------:R-:W-:Y:S01]  /*2200*/  @!P2 LDGSTS.E.BYPASS.LTC128B.128 [R29+0x1800], desc[UR10][R36.64] ;  /* 0x01800000241dafae */ /* 0x000fe2000b901d4a */
[----:B------:R-:W-:-:S02]  /*2210*/  @!P3 LEA.HI.X R28, R172, R2, R173, 0x4, P4 ;  /* 0x00000002ac1cb211 */ /* 0x000fc400020f24ad */
[----:B--2---:R-:W-:Y:S01]  /*2220*/  @!P3 LEA R6, P4, R13, R6, 0x1 ;  /* 0x000000060d06b211 */ /* 0x004fe200078808ff */
[----:B------:R-:W-:Y:S01]  /*2230*/  @!P2 LDGSTS.E.BYPASS.LTC128B.128 [R29+0x3800], desc[UR10][R36.64+0x80] ;  /* 0x03800080241dafae */ /* 0x000fe2000b901d4a */
[----:B------:R-:W-:Y:S02]  /*2240*/  IMAD R23, R23, R174, RZ ;  /* 0x000000ae17177224 */ /* 0x000fe400078e02ff */
[----:B------:R-:W-:Y:S01]  /*2250*/  @!P3 LEA.HI.X R7, R13, R7, R28, 0x1, P4 ;  /* 0x000000070d07b211 */ /* 0x000fe200020f0c1c */
[----:B------:R2:W-:Y:S01]  /*2260*/  @!P2 LDGSTS.E.BYPASS.LTC128B.128 [R29+0x5800], desc[UR10][R36.64+0x100] ;  /* 0x05800100241dafae */ /* 0x0005e2000b901d4a */
[C---:B----4-:R-:W-:Y:S01]  /*2270*/  @!P5 LEA R14, P2, R133.reuse, R14, 0x1 ;  /* 0x0000000e850ed211 */ /* 0x050fe200078408ff */
[----:B------:R-:W-:Y:S01]  /*2280*/  IMAD R23, R146, R175, R23 ;  /* 0x000000af92177224 */ /* 0x000fe200078e0217 */
[----:B------:R-:W-:Y:S02]  /*2290*/  ISETP.GE.AND P4, PT, R24, R31, PT ;  /* 0x0000001f1800720c */ /* 0x000fe40003f86270 */
[----:B------:R-:W-:-:S02]  /*22a0*/  @!P5 LEA.HI.X R15, R133, R15, R2, 0x1, P2 ;  /* 0x0000000f850fd211 */ /* 0x000fc400010f0c02 */
[----:B---3--:R-:W-:Y:S02]  /*22b0*/  @!P3 LEA R19, R10, R19, 0x18 ;  /* 0x000000130a13b211 */ /* 0x008fe400078ec0ff */
[----:B------:R-:W3:Y:S03]  /*22c0*/  @!P6 S2R R10, SR_CgaCtaId ;  /* 0x00000000000ae919 */ /* 0x000ee60000008800 */
[----:B------:R-:W-:Y:S02]  /*22d0*/  @!P3 IMAD R19, R16, 0x2, R19 ;  /* 0x000000021013b824 */ /* 0x000fe400078e0213 */
[----:B-1----:R-:W-:Y:S01]  /*22e0*/  IMAD.WIDE.U32 R32, R172, 0x20, RZ ;  /* 0x00000020ac207825 */ /* 0x002fe200078e00ff */
[----:B------:R-:W-:Y:S02]  /*22f0*/  @!P5 MOV R25, 0x400 ;  /* 0x000004000019d802 */ /* 0x000fe40000000f00 */
[----:B------:R-:W-:-:S02]  /*2300*/  @!P1 IADD3 R13, P2, R133, R32, RZ ;  /* 0x00000020850d9210 */ /* 0x000fc40007f5e0ff */
[----:B------:R-:W-:Y:S02]  /*2310*/  @!P5 LEA R25, R12, R25, 0x18 ;  /* 0x000000190c19d211 */ /* 0x000fe400078ec0ff */
[----:B------:R-:W-:Y:S02]  /*2320*/  @!P1 IADD3.X R24, R2, R33, R11, P2, !PT ;  /* 0x0000002102189210 */ /* 0x000fe400017fe40b */
[----:B------:R-:W1:Y:S01]  /*2330*/  @!P1 S2R R11, SR_CgaCtaId ;  /* 0x00000000000b9919 */ /* 0x000e620000008800 */
[----:B------:R-:W-:Y:S01]  /*2340*/  LEA.HI R12, R5, R4, RZ, 0x4 ;  /* 0x00000004050c7211 */ /* 0x000fe200078f20ff */
[----:B------:R-:W-:Y:S01]  /*2350*/  @!P5 IMAD R25, R16, 0x2, R25 ;  /* 0x000000021019d824 */ /* 0x000fe200078e0219 */
[C---:B------:R-:W-:Y:S02]  /*2360*/  @!P1 LEA R8, P2, R13.reuse, R8, 0x1 ;  /* 0x000000080d089211 */ /* 0x040fe400078408ff */
[----:B------:R-:W-:Y:S02]  /*2370*/  SHF.R.S32.HI R28, RZ, 0x4, R12 ;  /* 0x00000004ff1c7819 */ /* 0x000fe4000001140c */
[----:B------:R-:W-:Y:S01]  /*2380*/  @!P5 LDGSTS.E.BYPASS.LTC128B.128 [R25+0x6000], desc[UR10][R14.64] ;  /* 0x060000000e19dfae */ /* 0x000fe2000b901d4a */
[----:B------:R-:W-:-:S02]  /*2390*/  @!P1 LEA.HI.X R9, R13, R9, R24, 0x1, P2 ;  /* 0x000000090d099211 */ /* 0x000fc400010f0c18 */
[----:B--2---:R-:W-:Y:S01]  /*23a0*/  LOP3.LUT R29, R12, 0xfffffff0, RZ, 0xc0, !PT ;  /* 0xfffffff00c1d7812 */ /* 0x004fe200078ec0ff */
[----:B------:R-:W-:Y:S01]  /*23b0*/  @!P5 LDGSTS.E.BYPASS.LTC128B.128 [R25+0x8000], desc[UR10][R14.64+0x80] ;  /* 0x080000800e19dfae */ /* 0x000fe2000b901d4a */
[----:B------:R-:W-:Y:S02]  /*23c0*/  LEA.HI R13, R28, R28, RZ, 0x1 ;  /* 0x0000001c1c0d7211 */ /* 0x000fe400078f08ff */
[----:B------:R-:W-:Y:S01]  /*23d0*/  ISETP.GE.AND P2, PT, R20, R31, PT ;  /* 0x0000001f1400720c */ /* 0x000fe20003f46270 */
[----:B------:R2:W-:Y:S01]  /*23e0*/  @!P5 LDGSTS.E.BYPASS.LTC128B.128 [R25+0xa000], desc[UR10][R14.64+0x100] ;  /* 0x0a0001000e19dfae */ /* 0x0005e2000b901d4a */
[----:B------:R-:W-:Y:S01]  /*23f0*/  LOP3.LUT R13, R13, 0xfffffffe, RZ, 0xc0, !PT ;  /* 0xfffffffe0d0d7812 */ /* 0x000fe200078ec0ff */
[----:B------:R-:W-:Y:S01]  /*2400*/  IMAD.IADD R12, R4, 0x1, -R29 ;  /* 0x00000001040c7824 */ /* 0x000fe200078e0a1d */
[----:B------:R-:W-:Y:S01]  /*2410*/  @!P1 MOV R20, 0x400 ;  /* 0x0000040000149802 */ /* 0x000fe20000000f00 */
[----:B------:R-:W-:Y:S01]  /*2420*/  @!P3 LDGSTS.E.BYPASS.LTC128B.128 [R19+0x6800], desc[UR10][R6.64] ;  /* 0x068000000613bfae */ /* 0x000fe2000b901d4a */
[----:B------:R-:W-:-:S02]  /*2430*/  IADD3 R28, R28, -R13, RZ ;  /* 0x8000000d1c1c7210 */ /* 0x000fc40007ffe0ff */
[----:B------:R-:W-:Y:S01]  /*2440*/  SHF.R.S32.HI R13, RZ, 0x1f, R12 ;  /* 0x0000001fff0d7819 */ /* 0x000fe2000001140c */
[----:B------:R-:W-:Y:S01]  /*2450*/  @!P3 LDGSTS.E.BYPASS.LTC128B.128 [R19+0x8800], desc[UR10][R6.64+0x80] ;  /* 0x088000800613bfae */ /* 0x000fe2000b901d4a */
[CC--:B------:R-:W-:Y:S01]  /*2460*/  ISETP.GE.AND P5, PT, R18.reuse, R31.reuse, PT ;  /* 0x0000001f1200720c */ /* 0x0c0fe20003fa6270 */
[----:B------:R-:W-:Y:S01]  /*2470*/  IMAD.SHL.U32 R18, R18, 0x8, RZ ;  /* 0x0000000812127824 */ /* 0x000fe200078e00ff */
[----:B------:R-:W-:Y:S01]  /*2480*/  LEA.HI R13, R13, R12, RZ, 0x3 ;  /* 0x0000000c0d0d7211 */ /* 0x000fe200078f18ff */
[----:B------:R4:W-:Y:S01]  /*2490*/  @!P3 LDGSTS.E.BYPASS.LTC128B.128 [R19+0xa800], desc[UR10][R6.64+0x100] ;  /* 0x0a8001000613bfae */ /* 0x0009e2000b901d4a */
[----:B------:R-:W-:-:S03]  /*24a0*/  ISETP.GE.AND P3, PT, R22, R31, PT ;  /* 0x0000001f1600720c */ /* 0x000fc60003f66270 */
[----:B------:R-:W-:-:S05]  /*24b0*/  IMAD.SHL.U32 R85, R13, 0x40, RZ ;  /* 0x000000400d557824 */ /* 0x000fca00078e00ff */
[----:B------:R-:W-:-:S05]  /*24c0*/  LOP3.LUT R85, R85, 0xfffffe00, RZ, 0xc0, !PT ;  /* 0xfffffe0055557812 */ /* 0x000fca00078ec0ff */
[----:B------:R-:W-:Y:S01]  /*24d0*/  IMAD R5, R86, 0x400, R85 ;  /* 0x0000040056057824 */ /* 0x000fe200078e0255 */
[----:B--2---:R-:W-:Y:S01]  /*24e0*/  LOP3.LUT R15, R13, 0xfffffff8, RZ, 0xc0, !PT ;  /* 0xfffffff80d0f7812 */ /* 0x004fe200078ec0ff */
[----:B------:R-:W-:Y:S02]  /*24f0*/  IMAD R14, R21, UR6, RZ ;  /* 0x00000006150e7c24 */ /* 0x000fe4000f8e02ff */
[----:B------:R-:W-:Y:S02]  /*2500*/  @!P6 IMAD.MOV.U32 R21, RZ, RZ, R2 ;  /* 0x000000ffff15e224 */ /* 0x000fe400078e0002 */
[----:B------:R-:W-:Y:S01]  /*2510*/  IMAD R14, R17, UR7, R14 ;  /* 0x00000007110e7c24 */ /* 0x000fe2000f8e020e */
[----:B------:R-:W-:Y:S01]  /*2520*/  @!P6 MOV R17, 0x400 ;  /* 0x000004000011e802 */ /* 0x000fe20000000f00 */
[----:B------:R-:W-:Y:S02]  /*2530*/  IMAD.IADD R12, R12, 0x1, -R15 ;  /* 0x000000010c0c7824 */ /* 0x000fe400078e0a0f */
[----:B------:R-:W-:-:S02]  /*2540*/  IMAD.IADD R27, R27, 0x1, R14 ;  /* 0x000000011b1b7824 */ /* 0x000fc400078e020e */
[----:B------:R-:W-:Y:S01]  /*2550*/  @!P2 IMAD R14, R175, 0x60, RZ ;  /* 0x00000060af0ea824 */ /* 0x000fe200078e02ff */
[----:B----4-:R-:W2:Y:S01]  /*2560*/  @!P6 LDC.64 R6, c[0x0][0x218] ;  /* 0x00008600ff06eb82 */ /* 0x010ea20000000a00 */
[----:B-1----:R-:W-:Y:S01]  /*2570*/  @!P1 LEA R19, R11, R20, 0x18 ;  /* 0x000000140b139211 */ /* 0x002fe200078ec0ff */
[----:B------:R-:W-:Y:S01]  /*2580*/  @!P6 IMAD.MOV.U32 R20, RZ, RZ, R133 ;  /* 0x000000ffff14e224 */ /* 0x000fe200078e0085 */
[----:B---3--:R-:W-:Y:S01]  /*2590*/  @!P6 LEA R11, R10, R17, 0x18 ;  /* 0x000000110a0be211 */ /* 0x008fe200078ec0ff */
[----:B------:R-:W-:Y:S02]  /*25a0*/  IMAD.SHL.U32 R10, R0, 0x40, RZ ;  /* 0x00000040000a7824 */ /* 0x000fe400078e00ff */
[----:B------:R-:W-:Y:S02]  /*25b0*/  @!P1 IMAD R19, R16, 0x2, R19 ;  /* 0x0000000210139824 */ /* 0x000fe400078e0213 */
[----:B------:R-:W-:Y:S01]  /*25c0*/  @!P6 IMAD.WIDE.U32 R20, R172, 0x30, R20 ;  /* 0x00000030ac14e825 */ /* 0x000fe200078e0014 */
[----:B------:R-:W-:-:S02]  /*25d0*/  LOP3.LUT R15, R10, 0x1c0, RZ, 0xc0, !PT ;  /* 0x000001c00a0f7812 */ /* 0x000fc400078ec0ff */
[----:B------:R-:W-:Y:S01]  /*25e0*/  @!P1 LDGSTS.E.BYPASS.LTC128B.128 [R19+0x7000], desc[UR10][R8.64] ;  /* 0x0700000008139fae */ /* 0x000fe2000b901d4a */
[----:B------:R-:W-:Y:S01]  /*25f0*/  @!P6 IMAD R10, R173, 0x30, RZ ;  /* 0x00000030ad0ae824 */ /* 0x000fe200078e02ff */
[----:B------:R-:W-:Y:S01]  /*2600*/  LOP3.LUT R18, R15, 0x8, R18, 0xf8, !PT ;  /* 0x000000080f127812 */ /* 0x000fe200078ef812 */
[----:B------:R-:W-:Y:S01]  /*2610*/  IMAD.WIDE.U32 R146, R146, R174, R26 ;  /* 0x000000ae92927225 */ /* 0x000fe200078e001a */
[----:B------:R-:W-:Y:S01]  /*2620*/  @!P1 LDGSTS.E.BYPASS.LTC128B.128 [R19+0x9000], desc[UR10][R8.64+0x80] ;  /* 0x0900008008139fae */ /* 0x000fe2000b901d4a */
[----:B------:R-:W-:Y:S02]  /*2630*/  SHF.R.U32.HI R15, RZ, 0x3, R15 ;  /* 0x00000003ff0f7819 */ /* 0x000fe4000001160f */
[----:B------:R-:W-:Y:S01]  /*2640*/  @!P6 IMAD.IADD R10, R21, 0x1, R10 ;  /* 0x00000001150ae824 */ /* 0x000fe200078e020a */
[----:B------:R1:W-:Y:S01]  /*2650*/  @!P1 LDGSTS.E.BYPASS.LTC128B.128 [R19+0xb000], desc[UR10][R8.64+0x100] ;  /* 0x0b00010008139fae */ /* 0x0003e2000b901d4a */
[----:B------:R-:W-:Y:S01]  /*2660*/  @!P6 IMAD R21, R16, 0x2, R11 ;  /* 0x000000021015e824 */ /* 0x000fe200078e020b */
[----:B------:R-:W-:Y:S01]  /*2670*/  LOP3.LUT R15, R18, R15, RZ, 0x3c, !PT ;  /* 0x0000000f120f7212 */ /* 0x000fe200078e3cff */
[----:B------:R-:W-:Y:S01]  /*2680*/  IMAD.IADD R144, R147, 0x1, R23 ;  /* 0x0000000193907824 */ /* 0x000fe200078e0217 */
[----:B--2---:R-:W-:Y:S01]  /*2690*/  @!P6 LEA R6, P1, R20, R6, 0x1 ;  /* 0x000000061406e211 */ /* 0x004fe200078208ff */
[----:B------:R-:W-:Y:S01]  /*26a0*/  IMAD R86, R86, 0x10, R88 ;  /* 0x0000001056567824 */ /* 0x000fe200078e0258 */
[----:B------:R-:W-:-:S02]  /*26b0*/  LEA R197, R28, R15, 0x9 ;  /* 0x0000000f1cc57211 */ /* 0x000fc400078e48ff */
[----:B------:R-:W-:Y:S01]  /*26c0*/  @!P6 LEA.HI.X R7, R20, R7, R10, 0x1, P1 ;  /* 0x000000071407e211 */ /* 0x000fe200008f0c0a */
[----:B------:R-:W-:Y:S01]  /*26d0*/  IMAD.WIDE.U32 R10, R174, 0x20, RZ ;  /* 0x00000020ae0a7825 */ /* 0x000fe200078e00ff */
[C---:B------:R-:W-:Y:S02]  /*26e0*/  LEA R202, P1, R146.reuse, UR8, 0x1 ;  /* 0x0000000892ca7c11 */ /* 0x040fe4000f8208ff */
[----:B------:R-:W-:Y:S01]  /*26f0*/  LEA R197, R197, UR4, 0x1 ;  /* 0x00000004c5c57c11 */ /* 0x000fe2000f8e08ff */
[----:B------:R-:W-:Y:S01]  /*2700*/  @!P6 LDGSTS.E.BYPASS.LTC128B.128 [R21+0x7800], desc[UR10][R6.64] ;  /* 0x078000000615efae */ /* 0x000fe2000b901d4a */
[----:B------:R-:W-:Y:S02]  /*2710*/  LEA.HI.X R201, R146, UR9, R144, 0x1, P1 ;  /* 0x0000000992c97c11 */ /* 0x000fe400088f0c90 */
[----:B------:R-:W-:Y:S01]  /*2720*/  @!P4 IADD3 R10, P1, R202, R10, RZ ;  /* 0x0000000aca0ac210 */ /* 0x000fe20007f3e0ff */
[----:B------:R-:W-:Y:S01]  /*2730*/  @!P6 LDGSTS.E.BYPASS.LTC128B.128 [R21+0x9800], desc[UR10][R6.64+0x80] ;  /* 0x098000800615efae */ /* 0x000fe2000b901d4a */
[----:B------:R-:W-:-:S02]  /*2740*/  VIADD R195, R197, 0x6020 ;  /* 0x00006020c5c37836 */ /* 0x000fc40000000000 */
[----:B------:R-:W-:Y:S01]  /*2750*/  @!P2 IMAD.MOV.U32 R203, RZ, RZ, R201 ;  /* 0x000000ffffcba224 */ /* 0x000fe200078e00c9 */
[----:B------:R2:W-:Y:S01]  /*2760*/  @!P6 LDGSTS.E.BYPASS.LTC128B.128 [R21+0xb800], desc[UR10][R6.64+0x100] ;  /* 0x0b8001000615efae */ /* 0x0005e2000b901d4a */
[----:B------:R-:W-:-:S03]  /*2770*/  @!P2 IMAD.WIDE.U32 R16, R174, 0x60, R202 ;  /* 0x00000060ae10a825 */ /* 0x000fc600078e00ca */
[----:B------:R-:W0:Y:S01]  /*2780*/  LDGDEPBAR ;  /* 0x00000000000079af */ /* 0x000e220000000000 */
[----:B-1----:R-:W-:Y:S02]  /*2790*/  IMAD.SHL.U32 R8, R12, 0x40, RZ ;  /* 0x000000400c087824 */ /* 0x002fe400078e00ff */
[----:B------:R-:W-:Y:S02]  /*27a0*/  IMAD.SHL.U32 R9, R28, 0x8, RZ ;  /* 0x000000081c097824 */ /* 0x000fe400078e00ff */
[----:B------:R-:W-:Y:S01]  /*27b0*/  @!P5 IMAD.MOV.U32 R203, RZ, RZ, R201 ;  /* 0x000000ffffcbd224 */ /* 0x000fe200078e00c9 */
[----:B------:R-:W-:Y:S01]  /*27c0*/  LOP3.LUT R8, R8, 0x1c0, RZ, 0xc0, !PT ;  /* 0x000001c008087812 */ /* 0x000fe200078ec0ff */
[----:B------:R-:W-:Y:S02]  /*27d0*/  @!P2 IMAD.IADD R15, R17, 0x1, R14 ;  /* 0x00000001110fa824 */ /* 0x000fe400078e020e */
[----:B------:R-:W-:Y:S01]  /*27e0*/  @!P2 IMAD.MOV.U32 R14, RZ, RZ, R16 ;  /* 0x000000ffff0ea224 */ /* 0x000fe200078e0010 */
[----:B--2---:R-:W-:Y:S01]  /*27f0*/  LOP3.LUT R7, R8, 0x8, R9, 0xf8, !PT ;  /* 0x0000000808077812 */ /* 0x004fe200078ef809 */
[----:B------:R-:W-:-:S04]  /*2800*/  DEPBAR.LE SB0, 0x0 ;  /* 0x000080000000791a */ /* 0x000fc80000000000 */
[----:B------:R-:W-:Y:S01]  /*2810*/  BAR.SYNC.DEFER_BLOCKING 0x0 ;  /* 0x0000000000007b1d */ /* 0x000fe20000010000 */
[----:B------:R-:W-:Y:S01]  /*2820*/  SHF.R.U32.HI R6, RZ, 0x3, R8 ;  /* 0x00000003ff067819 */ /* 0x000fe20000011608 */
[----:B------:R-:W-:-:S03]  /*2830*/  IMAD.SHL.U32 R8, R175, 0x20, RZ ;  /* 0x00000020af087824 */ /* 0x000fc600078e00ff */
[----:B------:R-:W-:Y:S01]  /*2840*/  LOP3.LUT R6, R7, R6, RZ, 0x3c, !PT ;  /* 0x0000000607067212 */ /* 0x000fe200078e3cff */
[----:B------:R-:W-:Y:S01]  /*2850*/  IMAD.MOV.U32 R7, RZ, RZ, 0x10 ;  /* 0x00000010ff077424 */ /* 0x000fe200078e00ff */
[----:B------:R-:W-:Y:S02]  /*2860*/  @!P4 IADD3.X R11, R201, R11, R8, P1, !PT ;  /* 0x0000000bc90bc210 */ /* 0x000fe40000ffe408 */
[----:B------:R-:W-:Y:S01]  /*2870*/  @!P3 LEA R16, P1, R174, R202, 0x6 ;  /* 0x000000caae10b211 */ /* 0x000fe200078230ff */
[----:B------:R-:W-:Y:S02]  /*2880*/  IMAD.IADD R198, R6, 0x1, R5 ;  /* 0x0000000106c67824 */ /* 0x000fe400078e0205 */
[----:B------:R-:W-:Y:S01]  /*2890*/  IMAD.MOV.U32 R5, RZ, RZ, 0x20 ;  /* 0x00000020ff057424 */ /* 0x000fe200078e00ff */
[----:B------:R-:W-:Y:S02]  /*28a0*/  @!P3 LEA.HI.X R17, R174, R201, R175, 0x6, P1 ;  /* 0x000000c9ae11b211 */ /* 0x000fe400008f34af */
        /* <DEDUP_REMOVED lines=38> */
[----:B------:R-:W-:Y:S02]  /*2b10*/  LDSM.16.M88.4 R32, [R198] ;  /* 0x00000000c620783b */ /* 0x000fe40000000200 */
[----:B------:R-:W-:Y:S02]  /*2b20*/  SEL R7, R7, 0xfffffff0, !P1 ;  /* 0xfffffff007077807 */ /* 0x000fe40004800000 */
[----:B-1----:R-:W3:Y:S01]  /*2b30*/  LDSM.16.M88.4 R8, [R197+0x6000] ;  /* 0x00600000c508783b */ /* 0x002ee20000000200 */
[----:B------:R-:W-:Y:S02]  /*2b40*/  SEL R5, R5, 0xffffffe0, !P2 ;  /* 0xffffffe005057807 */ /* 0x000fe40005000000 */
[----:B------:R-:W-:Y:S01]  /*2b50*/  R2P PR, R0, 0x6 ;  /* 0x0000000600007804 */ /* 0x000fe20000000000 */
[----:B------:R-:W1:Y:S01]  /*2b60*/  LDSM.16.M88.4 R40, [R197+0x7000] ;  /* 0x00700000c528783b */ /* 0x000e620000000200 */
[----:B------:R-:W-:Y:S01]  /*2b70*/  IADD3 R0, R197, 0x6000, RZ ;  /* 0x00006000c5007810 */ /* 0x000fe20007ffe0ff */
[----:B------:R-:W-:-:S02]  /*2b80*/  IMAD R196, R7, 0x2, R198 ;  /* 0x0000000207c47824 */ /* 0x000fc400078e02c6 */
[----:B------:R-:W-:Y:S01]  /*2b90*/  LDSM.16.M88.4 R72, [R197+0x6800] ;  /* 0x00680000c548783b */ /* 0x000fe20000000200 */
[C---:B------:R-:W-:Y:S02]  /*2ba0*/  IMAD R194, R5.reuse, 0x2, R198 ;  /* 0x0000000205c27824 */ /* 0x040fe400078e02c6 */
[----:B------:R-:W-:Y:S01]  /*2bb0*/  IMAD R193, R5, 0x2, R196 ;  /* 0x0000000205c17824 */ /* 0x000fe200078e02c4 */
[----:B------:R-:W-:Y:S04]  /*2bc0*/  LDSM.16.M88.4 R56, [R196] ;  /* 0x00000000c438783b */ /* 0x000fe80000000200 */
[----:B------:R-:W-:Y:S01]  /*2bd0*/  @P1 VIADD R195, R0, 0xffffffe0 ;  /* 0xffffffe000c31836 */ /* 0x000fe20000000000 */
[----:B------:R-:W-:Y:S01]  /*2be0*/  LDSM.16.M88.4 R64, [R197+0x7800] ;  /* 0x00780000c540783b */ /* 0x000fe20000000200 */
[----:B------:R-:W-:-:S02]  /*2bf0*/  IMAD.MOV.U32 R0, RZ, RZ, 0x40 ;  /* 0x00000040ff007424 */ /* 0x000fc400078e00ff */
[C---:B------:R-:W-:Y:S01]  /*2c00*/  VIADD R186, R195.reuse, 0x1000 ;  /* 0x00001000c3ba7836 */ /* 0x040fe20000000000 */
[----:B--2---:R-:W2:Y:S01]  /*2c10*/  LDSM.16.M88.4 R16, [R195] ;  /* 0x00000000c310783b */ /* 0x004ea20000000200 */
[C---:B------:R-:W-:Y:S01]  /*2c20*/  IADD3 R187, R195.reuse, 0x800, RZ ;  /* 0x00000800c3bb7810 */ /* 0x040fe20007ffe0ff */
[----:B------:R-:W-:Y:S01]  /*2c30*/  VIADD R185, R195, 0x1800 ;  /* 0x00001800c3b97836 */ /* 0x000fe20000000000 */
[----:B------:R-:W-:Y:S01]  /*2c40*/  SEL R0, R0, 0xffffffc0, !P2 ;  /* 0xffffffc000007807 */ /* 0x000fe20005000000 */
[----:B------:R-:W4:Y:S01]  /*2c50*/  LDSM.16.M88.4 R52, [R195+0x1000] ;  /* 0x00100000c334783b */ /* 0x000f220000000200 */
[----:B------:R-:W-:Y:S01]  /*2c60*/  ISETP.GT.AND P2, PT, R205, R200, PT ;  /* 0x000000c8cd00720c */ /* 0x000fe20003f44270 */
[----:B------:R-:W-:Y:S02]  /*2c70*/  VIADD R183, R195, 0x2000 ;  /* 0x00002000c3b77836 */ /* 0x000fe40000000000 */
[----:B------:R-:W-:Y:S01]  /*2c80*/  IMAD.IADD R191, R197, 0x1, R0 ;  /* 0x00000001c5bf7824 */ /* 0x000fe200078e0200 */
[----:B------:R-:W-:Y:S01]  /*2c90*/  LDSM.16.M88.4 R28, [R194] ;  /* 0x00000000c21c783b */ /* 0x000fe20000000200 */
[----:B------:R-:W-:-:S02]  /*2ca0*/  IMAD.IADD R184, R0, 0x1, R195 ;  /* 0x0000000100b87824 */ /* 0x000fc400078e02c3 */
[C---:B------:R-:W-:Y:S01]  /*2cb0*/  VIADD R182, R195.reuse, 0x2800 ;  /* 0x00002800c3b67836 */ /* 0x040fe20000000000 */
[----:B------:R-:W4:Y:S01]  /*2cc0*/  LDSM.16.M88.4 R24, [R191+0x6000] ;  /* 0x00600000bf18783b */ /* 0x000f220000000200 */
[C---:B------:R-:W-:Y:S02]  /*2cd0*/  VIADD R181, R195.reuse, 0x3000 ;  /* 0x00003000c3b57836 */ /* 0x040fe40000000000 */
[C---:B------:R-:W-:Y:S01]  /*2ce0*/  VIADD R180, R195.reuse, 0x3800 ;  /* 0x00003800c3b47836 */ /* 0x040fe20000000000 */
[----:B------:R-:W4:Y:S01]  /*2cf0*/  LDSM.16.M88.4 R60, [R195+0x800] ;  /* 0x00080000c33c783b */ /* 0x000f220000000200 */
[----:B------:R-:W2:Y:S01]  /*2d00*/  @!P2 LDC.64 R134, c[0x0][0x218] ;  /* 0x00008600ff86ab82 */ /* 0x000ea20000000a00 */
[----:B---3--:R-:W-:Y:S01]  /*2d10*/  HMMA.16816.F32 R12, R32, R8, RZ ;  /* 0x00000008200c723c */ /* 0x008fe200000018ff */
[C---:B------:R-:W-:Y:S01]  /*2d20*/  VIADD R179, R195.reuse, 0x4000 ;  /* 0x00004000c3b37836 */ /* 0x040fe20000000000 */
[----:B------:R-:W3:Y:S01]  /*2d30*/  LDSM.16.M88.4 R48, [R195+0x1800] ;  /* 0x00180000c330783b */ /* 0x000ee20000000200 */
[----:B------:R-:W-:-:S02]  /*2d40*/  VIADD R178, R195, 0x4800 ;  /* 0x00004800c3b27836 */ /* 0x000fc40000000000 */
[C---:B------:R-:W-:Y:S01]  /*2d50*/  VIADD R177, R195.reuse, 0x5000 ;  /* 0x00005000c3b17836 */ /* 0x040fe20000000000 */
[----:B------:R-:W-:Y:S01]  /*2d60*/  HMMA.16816.F32 R8, R32, R10, RZ ;  /* 0x0000000a2008723c */ /* 0x000fe200000018ff */
[----:B------:R-:W-:Y:S01]  /*2d70*/  LDSM.16.M88.4 R68, [R193] ;  /* 0x00000000c144783b */ /* 0x000fe20000000200 */
[----:B------:R-:W-:-:S03]  /*2d80*/  VIADD R176, R195, 0x5800 ;  /* 0x00005800c3b07836 */ /* 0x000fc60000000000 */
[----:B------:R-:W-:Y:S01]  /*2d90*/  LDSM.16.M88.4 R20, [R191+0x6800] ;  /* 0x00680000bf14783b */ /* 0x000fe20000000200 */
[C---:B-1----:R-:W-:Y:S03]  /*2da0*/  HMMA.16816.F32 R44, R32.reuse, R40, RZ ;  /* 0x00000028202c723c */ /* 0x042fe600000018ff */
[----:B------:R-:W-:Y:S03]  /*2db0*/  LDSM.16.M88.4 R80, [R191+0x7800] ;  /* 0x00780000bf50783b */ /* 0x000fe60000000200 */
[----:B------:R-:W-:Y:S01]  /*2dc0*/  HMMA.16816.F32 R40, R32, R42, RZ ;  /* 0x0000002a2028723c */ /* 0x000fe200000018ff */
[----:B------:R-:W0:Y:S01]  /*2dd0*/  LDGDEPBAR ;  /* 0x00000000000079af */ /* 0x000e220000000000 */
[----:B--2---:R-:W-:-:S04]  /*2de0*/  @!P2 LEA R212, P1, R133, R134, 0x1 ;  /* 0x0000008685d4a211 */ /* 0x004fc800078208ff */
[----:B------:R-:W-:Y:S01]  /*2df0*/  HMMA.16816.F32 R12, R56, R16, R12 ;  /* 0x00000010380c723c */ /* 0x000fe2000000180c */
[----:B------:R-:W-:-:S05]  /*2e00*/  @!P2 LEA.HI.X R213, R133, R135, R2, 0x1, P1 ;  /* 0x0000008785d5a211 */ /* 0x000fca00008f0c02 */
[----:B------:R-:W-:Y:S01]  /*2e10*/  HMMA.16816.F32 R8, R56, R18, R8 ;  /* 0x000000123808723c */ /* 0x000fe20000001808 */
[----:B------:R-:W1:Y:S05]  /*2e20*/  LDSM.16.M88.4 R16, [R191+0x7000] ;  /* 0x00700000bf10783b */ /* 0x000e6a0000000200 */
[C---:B------:R-:W-:Y:S06]  /*2e30*/  HMMA.16816.F32 R76, R32.reuse, R72, RZ ;  /* 0x00000048204c723c */ /* 0x040fec00000018ff */
[C---:B------:R-:W-:Y:S06]  /*2e40*/  HMMA.16816.F32 R72, R32.reuse, R74, RZ ;  /* 0x0000004a2048723c */ /* 0x040fec00000018ff */
[C---:B------:R-:W-:Y:S06]  /*2e50*/  HMMA.16816.F32 R36, R32.reuse, R64, RZ ;  /* 0x000000402024723c */ /* 0x040fec00000018ff */
[----:B------:R-:W-:Y:S01]  /*2e60*/  HMMA.16816.F32 R32, R32, R66, RZ ;  /* 0x000000422020723c */ /* 0x000fe200000018ff */
[----:B------:R-:W2:Y:S05]  /*2e70*/  LDSM.16.M88.4 R64, [R184] ;  /* 0x00000000b840783b */ /* 0x000eaa0000000200 */
[----:B----4-:R-:W-:Y:S06]  /*2e80*/  HMMA.16816.F32 R44, R56, R52, R44 ;  /* 0x00000034382c723c */ /* 0x010fec000000182c */
[----:B------:R-:W-:Y:S06]  /*2e90*/  HMMA.16816.F32 R12, R28, R24, R12 ;  /* 0x000000181c0c723c */ /* 0x000fec000000180c */
[----:B------:R-:W-:Y:S01]  /*2ea0*/  HMMA.16816.F32 R40, R56, R54, R40 ;  /* 0x000000363828723c */ /* 0x000fe20000001828 */
[----:B------:R-:W-:Y:S05]  /*2eb0*/  LDSM.16.M88.4 R52, [R198+0x2000] ;  /* 0x00200000c634783b */ /* 0x000fea0000000200 */
[----:B------:R-:W-:Y:S01]  /*2ec0*/  HMMA.16816.F32 R8, R28, R26, R8 ;  /* 0x0000001a1c08723c */ /* 0x000fe20000001808 */
[----:B------:R-:W4:Y:S05]  /*2ed0*/  LDSM.16.M88.4 R24, [R184+0x1000] ;  /* 0x00100000b818783b */ /* 0x000f2a0000000200 */
[C---:B------:R-:W-:Y:S06]  /*2ee0*/  HMMA.16816.F32 R76, R56.reuse, R60, R76 ;  /* 0x0000003c384c723c */ /* 0x040fec000000184c */
[C---:B------:R-:W-:Y:S01]  /*2ef0*/  HMMA.16816.F32 R72, R56.reuse, R62, R72 ;  /* 0x0000003e3848723c */ /* 0x040fe20000001848 */
[----:B------:R-:W-:Y:S05]  /*2f00*/  LDSM.16.M88.4 R60, [R184+0x800] ;  /* 0x00080000b83c783b */ /* 0x000fea0000000200 */
[C---:B---3--:R-:W-:Y:S06]  /*2f10*/  HMMA.16816.F32 R36, R56.reuse, R48, R36 ;  /* 0x000000303824723c */ /* 0x048fec0000001824 */
[----:B------:R-:W-:Y:S01]  /*2f20*/  HMMA.16816.F32 R32, R56, R50, R32 ;  /* 0x000000323820723c */ /* 0x000fe20000001820 */
[----:B------:R-:W3:Y:S04]  /*2f30*/  LDSM.16.M88.4 R48, [R197+0x8000] ;  /* 0x00800000c530783b */ /* 0x000ee80000000200 */
[----:B------:R-:W3:Y:S01]  /*2f40*/  LDSM.16.M88.4 R56, [R184+0x1800] ;  /* 0x00180000b838783b */ /* 0x000ee20000000200 */
[----:B-1----:R-:W-:Y:S06]  /*2f50*/  HMMA.16816.F32 R44, R28, R16, R44 ;  /* 0x000000101c2c723c */ /* 0x002fec000000182c */
[----:B--2---:R-:W-:Y:S06]  /*2f60*/  HMMA.16816.F32 R12, R68, R64, R12 ;  /* 0x00000040440c723c */ /* 0x004fec000000180c */
[----:B------:R-:W-:Y:S01]  /*2f70*/  HMMA.16816.F32 R40, R28, R18, R40 ;  /* 0x000000121c28723c */ /* 0x000fe20000001828 */
[----:B------:R-:W1:Y:S05]  /*2f80*/  LDSM.16.M88.4 R16, [R197+0x9000] ;  /* 0x00900000c510783b */ /* 0x000e6a0000000200 */
        /* <DEDUP_REMOVED lines=8> */
[----:B------:R-:W2:Y:S01]  /*3010*/  LDSM.16.M88.4 R80, [R197+0x9800] ;  /* 0x00980000c550783b */ /* 0x000ea20000000200 */
[----:B----4-:R-:W-:Y:S06]  /*3020*/  HMMA.16816.F32 R44, R68, R24, R44 ;  /* 0x00000018442c723c */ /* 0x010fec000000182c */
[----:B---3--:R-:W-:Y:S06]  /*3030*/  HMMA.16816.F32 R12, R52, R48, R12 ;  /* 0x00000030340c723c */ /* 0x008fec000000180c */
[----:B------:R-:W-:Y:S01]  /*3040*/  HMMA.16816.F32 R40, R68, R26, R40 ;  /* 0x0000001a4428723c */ /* 0x000fe20000001828 */
[----:B------:R-:W3:Y:S05]  /*3050*/  LDSM.16.M88.4 R24, [R195+0x3000] ;  /* 0x00300000c318783b */ /* 0x000eea0000000200 */
[----:B------:R-:W-:Y:S01]  /*3060*/  HMMA.16816.F32 R8, R52, R50, R8 ;  /* 0x000000323408723c */ /* 0x000fe20000001808 */
[----:B------:R-:W-:Y:S05]  /*3070*/  LDSM.16.M88.4 R48, [R191+0x8000] ;  /* 0x00800000bf30783b */ /* 0x000fea0000000200 */
[C---:B------:R-:W-:Y:S06]  /*3080*/  HMMA.16816.F32 R76, R68.reuse, R60, R76 ;  /* 0x0000003c444c723c */ /* 0x040fec000000184c */
[C---:B------:R-:W-:Y:S01]  /*3090*/  HMMA.16816.F32 R72, R68.reuse, R62, R72 ;  /* 0x0000003e4448723c */ /* 0x040fe20000001848 */
[----:B------:R-:W-:Y:S05]  /*30a0*/  LDSM.16.M88.4 R60, [R195+0x2800] ;  /* 0x00280000c33c783b */ /* 0x000fea0000000200 */
[C---:B------:R-:W-:Y:S06]  /*30b0*/  HMMA.16816.F32 R36, R68.reuse, R56, R36 ;  /* 0x000000384424723c */ /* 0x040fec0000001824 */
[----:B------:R-:W-:Y:S01]  /*30c0*/  HMMA.16816.F32 R32, R68, R58, R32 ;  /* 0x0000003a4420723c */ /* 0x000fe20000001820 */
[----:B------:R-:W4:Y:S04]  /*30d0*/  LDSM.16.M88.4 R56, [R194+0x2000] ;  /* 0x00200000c238783b */ /* 0x000f280000000200 */
[----:B------:R-:W4:Y:S01]  /*30e0*/  LDSM.16.M88.4 R68, [R195+0x3800] ;  /* 0x00380000c344783b */ /* 0x000f220000000200 */
        /* <DEDUP_REMOVED lines=13> */
[----:B---3--:R-:W-:Y:S06]  /*31c0*/  HMMA.16816.F32 R44, R64, R24, R44 ;  /* 0x00000018402c723c */ /* 0x008fec000000182c */
[----:B----4-:R-:W-:Y:S06]  /*31d0*/  HMMA.16816.F32 R12, R56, R48, R12 ;  /* 0x00000030380c723c */ /* 0x010fec000000180c */
        /* <DEDUP_REMOVED lines=45> */
[----:B------:R-:W2:Y:S05]  /*34b0*/  LDSM.16.M88.4 R20, [R191+0xa800] ;  /* 0x00a80000bf14783b */ /* 0x000eaa0000000200 */
[C---:B------:R-:W-:Y:S06]  /*34c0*/  HMMA.16816.F32 R36, R64.reuse, R80, R36 ;  /* 0x000000504024723c */ /* 0x040fec0000001824 */
[----:B------:R-:W-:Y:S01]  /*34d0*/  HMMA.16816.F32 R32, R64, R82, R32 ;  /* 0x000000524020723c */ /* 0x000fe20000001820 */
[----:B------:R-:W2:Y:S04]  /*34e0*/  LDSM.16.M88.4 R80, [R191+0xb800] ;  /* 0x00b80000bf50783b */ /* 0x000ea80000000200 */
[----:B------:R-:W-:Y:S01]  /*34f0*/  LDSM.16.M88.4 R64, [R184+0x4000] ;  /* 0x00400000b840783b */ /* 0x000fe20000000200 */
[----:B---3--:R-:W-:Y:S06]  /*3500*/  HMMA.16816.F32 R44, R56, R24, R44 ;  /* 0x00000018382c723c */ /* 0x008fec000000182c */
[C---:B----4-:R-:W-:Y:S06]  /*3510*/  HMMA.16816.F32 R12, R52.reuse, R48, R12 ;  /* 0x00000030340c723c */ /* 0x050fec000000180c */
[----:B------:R-:W-:Y:S01]  /*3520*/  HMMA.16816.F32 R48, R52, R50, R8 ;  /* 0x000000323430723c */ /* 0x000fe20000001808 */
[----:B------:R-:W3:Y:S05]  /*3530*/  LDSM.16.M88.4 R8, [R184+0x5000] ;  /* 0x00500000b808783b */ /* 0x000eea0000000200 */
[C---:B------:R-:W-:Y:S06]  /*3540*/  HMMA.16816.F32 R76, R56.reuse, R60, R76 ;  /* 0x0000003c384c723c */ /* 0x040fec000000184c */
[C---:B------:R-:W-:Y:S01]  /*3550*/  HMMA.16816.F32 R72, R56.reuse, R62, R72 ;  /* 0x0000003e3848723c */ /* 0x040fe20000001848 */
[----:B------:R-:W4:Y:S05]  /*3560*/  LDSM.16.M88.4 R60, [R184+0x4800] ;  /* 0x00480000b83c783b */ /* 0x000f2a0000000200 */
[----:B------:R-:W-:Y:S01]  /*3570*/  HMMA.16816.F32 R40, R56, R26, R40 ;  /* 0x0000001a3828723c */ /* 0x000fe20000001828 */
[----:B------:R-:W4:Y:S01]  /*3580*/  LDSM.16.M88.4 R24, [R184+0x5800] ;  /* 0x00580000b818783b */ /* 0x000f220000000200 */
[----:B------:R-:W-:-:S04]  /*3590*/  DEPBAR.LE SB0, 0x0 ;  /* 0x000080000000791a */ /* 0x000fc80000000000 */
[C---:B------:R-:W-:Y:S06]  /*35a0*/  HMMA.16816.F32 R36, R56.reuse, R68, R36 ;  /* 0x000000443824723c */ /* 0x040fec0000001824 */
[----:B------:R-:W-:Y:S06]  /*35b0*/  HMMA.16816.F32 R32, R56, R70, R32 ;  /* 0x000000463820723c */ /* 0x000fec0000001820 */
[C---:B-1----:R-:W-:Y:S06]  /*35c0*/  HMMA.16816.F32 R44, R52.reuse, R16, R44 ;  /* 0x00000010342c723c */ /* 0x042fec000000182c */
[----:B--2---:R-:W-:Y:S01]  /*35d0*/  HMMA.16816.F32 R76, R52, R20, R76 ;  /* 0x00000014344c723c */ /* 0x004fe2000000184c */
[----:B------:R-:W-:-:S05]  /*35e0*/  LOP3.LUT R17, R90, 0xffffffe0, RZ, 0xc0, !PT ;  /* 0xffffffe05a117812 */ /* 0x000fca00078ec0ff */
[----:B------:R-:W-:Y:S01]  /*35f0*/  IMAD.IADD R17, R4, 0x1, -R17 ;  /* 0x0000000104117824 */ /* 0x000fe200078e0a11 */
[C---:B------:R-:W-:Y:S04]  /*3600*/  HMMA.16816.F32 R72, R52.reuse, R22, R72 ;  /* 0x000000163448723c */ /* 0x040fe80000001848 */
[----:B------:R-:W-:Y:S02]  /*3610*/  SHF.R.S32.HI R0, RZ, 0x1f, R17 ;  /* 0x0000001fff007819 */ /* 0x000fe40000011411 */
[----:B------:R-:W-:Y:S02]  /*3620*/  HMMA.16816.F32 R40, R52, R18, R40 ;  /* 0x000000123428723c */ /* 0x000fe40000001828 */
[----:B------:R-:W-:-:S04]  /*3630*/  LEA.HI R0, R0, R17, RZ, 0x2 ;  /* 0x0000001100007211 */ /* 0x000fc800078f10ff */
[C---:B------:R-:W-:Y:S06]  /*3640*/  HMMA.16816.F32 R36, R52.reuse, R80, R36 ;  /* 0x000000503424723c */ /* 0x040fec0000001824 */
[----:B------:R-:W-:Y:S06]  /*3650*/  HMMA.16816.F32 R32, R52, R82, R32 ;  /* 0x000000523420723c */ /* 0x000fec0000001820 */
[C---:B---3--:R-:W-:Y:S06]  /*3660*/  HMMA.16816.F32 R44, R28.reuse, R8, R44 ;  /* 0x000000081c2c723c */ /* 0x048fec000000182c */
[----:B------:R-:W-:Y:S01]  /*3670*/  HMMA.16816.F32 R12, R28, R64, R12 ;  /* 0x000000401c0c723c */ /* 0x000fe2000000180c */
[----:B------:R-:W-:-:S04]  /*3680*/  SHF.R.S32.HI R9, RZ, 0x2, R0 ;  /* 0x00000002ff097819 */ /* 0x000fc80000011400 */
[----:B------:R-:W-:Y:S01]  /*3690*/  IADD3 R9, R86, 0x1, R9 ;  /* 0x0000000156097810 */ /* 0x000fe20007ffe009 */
[----:B------:R-:W-:Y:S03]  /*36a0*/  HMMA.16816.F32 R48, R28, R66, R48 ;  /* 0x000000421c30723c */ /* 0x000fe60000001830 */
[----:B------:R-:W-:-:S03]  /*36b0*/  IADD3 R0, R84, R9, -R89 ;  /* 0x0000000954007210 */ /* 0x000fc60007ffe859 */
[----:B----4-:R-:W-:Y:S02]  /*36c0*/  HMMA.16816.F32 R76, R28, R60, R76 ;  /* 0x0000003c1c4c723c */ /* 0x010fe4000000184c */
[----:B------:R-:W-:Y:S01]  /*36d0*/  IMAD.IADD R87, R0, 0x1, R87 ;  /* 0x0000000100577824 */ /* 0x000fe200078e0257 */
[----:B------:R-:W-:-:S03]  /*36e0*/  LOP3.LUT R0, R6, R85, RZ, 0xfc, !PT ;  /* 0x0000005506007212 */ /* 0x000fc600078efcff */
[----:B------:R-:W-:Y:S01]  /*36f0*/  HMMA.16816.F32 R72, R28, R62, R72 ;  /* 0x0000003e1c48723c */ /* 0x000fe20000001848 */
[C---:B------:R-:W-:Y:S02]  /*3700*/  VIMNMX R204, R87.reuse, R84, PT ;  /* 0x0000005457cc7248 */ /* 0x040fe40003fe0100 */
[----:B------:R-:W-:-:S03]  /*3710*/  VIADDMNMX R203, R87, 0x8, R84, PT ;  /* 0x0000000857cb7846 */ /* 0x000fc60003800154 */
[C---:B------:R-:W-:Y:S06]  /*3720*/  HMMA.16816.F32 R40, R28.reuse, R10, R40 ;  /* 0x0000000a1c28723c */ /* 0x040fec0000001828 */
[C---:B------:R-:W-:Y:S06]  /*3730*/  HMMA.16816.F32 R36, R28.reuse, R24, R36 ;  /* 0x000000181c24723c */ /* 0x040fec0000001824 */
        /* <DEDUP_REMOVED lines=12> */
[----:B------:R-:W1:Y:S02]  /*3800*/  I2F.RP R9, R6 ;  /* 0x0000000600097306 */ /* 0x000e640000209400 */
[----:B------:R-:W-:-:S06]  /*3810*/  ISETP.GE.AND P1, PT, R19, RZ, PT ;  /* 0x000000ff1300720c */ /* 0x000fcc0003f26270 */
        /* <DEDUP_REMOVED lines=21> */
[----:B------:R-:W-:-:S02]  /*3970*/  LOP3.LUT R6, R3, R8, RZ, 0x3c, !PT ;  /* 0x0000000803067212 */ /* 0x000fc400078e3cff */
[----:B------:R-:W-:Y:S02]  /*3980*/  ISETP.NE.AND P2, PT, R8, RZ, PT ;  /* 0x000000ff0800720c */ /* 0x000fe40003f45270 */
[----:B------:R-:W-:Y:S02]  /*3990*/  ISETP.GE.AND P3, PT, R6, RZ, PT ;  /* 0x000000ff0600720c */ /* 0x000fe40003f66270 */
[----:B------:R-:W-:-:S03]  /*39a0*/  LOP3.LUT R6, RZ, R8, RZ, 0x33, !PT ;  /* 0x00000008ff067212 */ /* 0x000fc600078e33ff */
        /* <DEDUP_REMOVED lines=13> */
[----:B------:R-:W-:-:S04]  /*3a80*/  IMAD R6, R11, R172, RZ ;  /* 0x000000ac0b067224 */ /* 0x000fc800078e02ff */
[----:B------:R-:W-:Y:S01]  /*3a90*/  IMAD R6, R9, R173, R6 ;  /* 0x000000ad09067224 */ /* 0x000fe200078e0206 */
[----:B--2---:R-:W-:Y:S01]  /*3aa0*/  IADD3 R10, -R17, R10, RZ ;  /* 0x0000000a110a7210 */ /* 0x004fe20007ffe1ff */
[----:B------:R-:W-:-:S03]  /*3ab0*/  IMAD.WIDE.U32 R16, R9, R172, RZ ;  /* 0x000000ac09107225 */ /* 0x000fc600078e00ff */
[----:B------:R-:W-:Y:S01]  /*3ac0*/  SHF.R.S32.HI R8, RZ, 0x1f, R10 ;  /* 0x0000001fff087819 */ /* 0x000fe2000001140a */
[----:B------:R-:W-:-:S04]  /*3ad0*/  IMAD.IADD R17, R17, 0x1, R6 ;  /* 0x0000000111117824 */ /* 0x000fc800078e0206 */
[----:B------:R-:W-:-:S04]  /*3ae0*/  IMAD R9, R8, UR6, RZ ;  /* 0x0000000608097c24 */ /* 0x000fc8000f8e02ff */
[C---:B------:R-:W-:Y:S02]  /*3af0*/  IMAD R9, R10.reuse, UR7, R9 ;  /* 0x000000070a097c24 */ /* 0x040fe4000f8e0209 */
[----:B------:R-:W-:-:S04]  /*3b00*/  IMAD.WIDE.U32 R10, R10, UR6, R16 ;  /* 0x000000060a0a7c25 */ /* 0x000fc8000f8e0010 */
[----:B------:R-:W-:Y:S01]  /*3b10*/  IMAD.MOV.U32 R6, RZ, RZ, R10 ;  /* 0x000000ffff067224 */ /* 0x000fe200078e000a */
[----:B------:R-:W-:Y:S01]  /*3b20*/  IADD3 R11, R11, R9, RZ ;  /* 0x000000090b0b7210 */ /* 0x000fe20007ffe0ff */
[----:B------:R-:W-:Y:S06]  /*3b30*/  BRA `(.L_x_3111) ;  /* 0x0000000000087947 */ /* 0x000fec0003800000 */
.L_x_3110:
[----:B------:R-:W-:-:S04]  /*3b40*/  LEA R6, -R172, RZ, 0x6 ;  /* 0x000000ffac067211 */ /* 0x000fc800078e31ff */
[----:B------:R-:W-:-:S07]  /*3b50*/  SHF.R.S32.HI R11, RZ, 0x1f, R6 ;  /* 0x0000001fff0b7819 */ /* 0x000fce0000011406 */
.L_x_3111:
[----:B------:R-:W1:Y:S01]  /*3b60*/  LDC.64 R134, c[0x0][0x218] ;  /* 0x00008600ff867b82 */ /* 0x000e620000000a00 */
[----:B------:R-:W-:Y:S01]  /*3b70*/  IADD3 R133, P1, R6, R133, RZ ;  /* 0x0000008506857210 */ /* 0x000fe20007f3e0ff */
[C---:B------:R-:W-:Y:S01]  /*3b80*/  IMAD.SHL.U32 R9, R172.reuse, 0x20, RZ ;  /* 0x00000020ac097824 */ /* 0x040fe200078e00ff */
[----:B------:R-:W-:-:S03]  /*3b90*/  SHF.L.U64.HI R6, R172, 0x5, R173 ;  /* 0x00000005ac067819 */ /* 0x000fc600000102ad */
[----:B------:R-:W-:Y:S01]  /*3ba0*/  IMAD.X R2, R11, 0x1, R2, P1 ;  /* 0x000000010b027824 */ /* 0x000fe200008e0602 */
[----:B-1----:R-:W-:-:S04]  /*3bb0*/  LEA R212, P2, R133, R134, 0x1 ;  /* 0x0000008685d47211 */ /* 0x002fc800078408ff */
[----:B------:R-:W-:Y:S02]  /*3bc0*/  IADD3 R10, P1, R9, R212, RZ ;  /* 0x000000d4090a7210 */ /* 0x000fe40007f3e0ff */
[----:B------:R-:W-:Y:S02]  /*3bd0*/  LEA.HI.X R213, R133, R135, R2, 0x1, P2 ;  /* 0x0000008785d57211 */ /* 0x000fe400010f0c02 */
[----:B------:R-:W-:-:S03]  /*3be0*/  IADD3 R8, P2, R9, R10, RZ ;  /* 0x0000000a09087210 */ /* 0x000fc60007f5e0ff */
[C---:B------:R-:W-:Y:S01]  /*3bf0*/  IMAD.X R11, R6.reuse, 0x1, R213, P1 ;  /* 0x00000001060b7824 */ /* 0x040fe200008e06d5 */
        /* <DEDUP_REMOVED lines=19> */
.L_x_3109:
[----:B------:R-:W-:Y:S01]  /*3d30*/  IMAD.SHL.U32 R4, R4, 0x2, RZ ;  /* 0x0000000204047824 */ /* 0x000fe200078e00ff */
[----:B------:R-:W-:Y:S01]  /*3d40*/  ULDC UR6, c[0x0][0x2ec] ;  /* 0x0000bb0000067ab9 */ /* 0x000fe20000000800 */
[----:B------:R-:W-:-:S03]  /*3d50*/  LEA R192, R0, UR4, 0x1 ;  /* 0x0000000400c07c11 */ /* 0x000fc6000f8e08ff */
[----:B------:R-:W-:Y:S02]  /*3d60*/  LOP3.LUT R4, R4, 0x6, RZ, 0xc0, !PT ;  /* 0x0000000604047812 */ /* 0x000fe400078ec0ff */
[--C-:B------:R-:W-:Y:S01]  /*3d70*/  IMAD R190, R7, 0x2, R192.reuse ;  /* 0x0000000207be7824 */ /* 0x100fe200078e02c0 */
[----:B------:R-:W-:Y:S01]  /*3d80*/  LDSM.16.MT88.4 R68, [R192+0xe000] ;  /* 0x00e00000c044783b */ /* 0x000fe20000004200 */
[----:B------:R-:W-:Y:S02]  /*3d90*/  IMAD R189, R5, 0x2, R192 ;  /* 0x0000000205bd7824 */ /* 0x000fe400078e02c0 */
[----:B------:R-:W-:Y:S01]  /*3da0*/  IMAD.IADD R4, R3, 0x1, R4 ;  /* 0x0000000103047824 */ /* 0x000fe200078e0204 */
[----:B------:R-:W-:Y:S01]  /*3db0*/  LDSM.16.MT88.4 R100, [R192+0x10000] ;  /* 0x01000000c064783b */ /* 0x000fe20000004200 */
[----:B------:R-:W-:Y:S02]  /*3dc0*/  IMAD R188, R5, 0x2, R190 ;  /* 0x0000000205bc7824 */ /* 0x000fe400078e02be */
[C---:B------:R-:W-:Y:S01]  /*3dd0*/  VIADD R6, R4.reuse, 0x1 ;  /* 0x0000000104067836 */ /* 0x040fe20000000000 */
[----:B------:R-:W-:Y:S01]  /*3de0*/  LDSM.16.MT88.4 R84, [R189+0xe000] ;  /* 0x00e00000bd54783b */ /* 0x000fe20000004200 */
[----:B------:R-:W-:-:S02]  /*3df0*/  VIADD R3, R4, 0x8 ;  /* 0x0000000804037836 */ /* 0x000fc40000000000 */
[----:B-1----:R-:W-:Y:S01]  /*3e00*/  VIADD R8, R4, 0x20 ;  /* 0x0000002004087836 */ /* 0x002fe20000000000 */
[-C--:B------:R-:W-:Y:S01]  /*3e10*/  ISETP.GE.AND P2, PT, R6, R204.reuse, PT ;  /* 0x000000cc0600720c */ /* 0x080fe20003f46270 */
[----:B------:R-:W-:Y:S01]  /*3e20*/  VIADD R10, R4, 0x30 ;  /* 0x00000030040a7836 */ /* 0x000fe20000000000 */
[-C--:B------:R-:W-:Y:S01]  /*3e30*/  ISETP.GE.AND P5, PT, R6, R203.reuse, PT ;  /* 0x000000cb0600720c */ /* 0x080fe20003fa6270 */
[C---:B------:R-:W-:Y:S01]  /*3e40*/  VIADD R6, R4.reuse, 0x9 ;  /* 0x0000000904067836 */ /* 0x040fe20000000000 */
[CC--:B------:R-:W-:Y:S01]  /*3e50*/  ISETP.GE.AND P1, PT, R3.reuse, R204.reuse, PT ;  /* 0x000000cc0300720c */ /* 0x0c0fe20003f26270 */
[----:B------:R-:W-:Y:S01]  /*3e60*/  LDSM.16.MT88.4 R92, [R188+0xe000] ;  /* 0x00e00000bc5c783b */ /* 0x000fe20000004200 */
[-C--:B------:R-:W-:Y:S01]  /*3e70*/  ISETP.GE.AND P3, PT, R3, R203.reuse, PT ;  /* 0x000000cb0300720c */ /* 0x080fe20003f66270 */
[----:B------:R-:W-:Y:S01]  /*3e80*/  VIADD R3, R4, 0x10 ;  /* 0x0000001004037836 */ /* 0x000fe20000000000 */
        /* <DEDUP_REMOVED lines=13> */
[----:B------:R-:W-:Y:S02]  /*3f60*/  ISETP.GE.AND P6, PT, R6, R204, PT ;  /* 0x000000cc0600720c */ /* 0x000fe40003fc6270 */
[----:B------:R-:W-:Y:S01]  /*3f70*/  FSEL R25, R76, -INF , !P1 ;  /* 0xff8000004c197808 */ /* 0x000fe20004800000 */
[----:B------:R-:W-:Y:S01]  /*3f80*/  LDSM.16.MT88.4 R136, [R192+0xc800] ;  /* 0x00c80000c088783b */ /* 0x000fe20000004200 */
[----:B------:R-:W-:-:S02]  /*3f90*/  FSEL R19, R78, -INF , !P3 ;  /* 0xff8000004e137808 */ /* 0x000fc40005800000 */
[----:B------:R-:W-:Y:S02]  /*3fa0*/  FSEL R51, R51, -INF , !P4 ;  /* 0xff80000033337808 */ /* 0x000fe40006000000 */
[CC--:B------:R-:W-:Y:S02]  /*3fb0*/  ISETP.GE.AND P1, PT, R3.reuse, R204.reuse, PT ;  /* 0x000000cc0300720c */ /* 0x0c0fe40003f26270 */
[-C--:B------:R-:W-:Y:S01]  /*3fc0*/  ISETP.GE.AND P3, PT, R3, R203.reuse, PT ;  /* 0x000000cb0300720c */ /* 0x080fe20003f66270 */
[----:B------:R-:W-:Y:S01]  /*3fd0*/  VIADD R3, R4, 0x19 ;  /* 0x0000001904037836 */ /* 0x000fe20000000000 */
[----:B------:R-:W-:Y:S01]  /*3fe0*/  ISETP.GE.AND P4, PT, R6, R203, PT ;  /* 0x000000cb0600720c */ /* 0x000fe20003f86270 */
[C---:B------:R-:W-:Y:S01]  /*3ff0*/  VIADD R6, R4.reuse, 0x21 ;  /* 0x0000002104067836 */ /* 0x040fe20000000000 */
[----:B------:R-:W-:Y:S02]  /*4000*/  FSEL R23, R77, -INF , !P6 ;  /* 0xff8000004d177808 */ /* 0x000fe40007000000 */
[----:B------:R-:W-:-:S02]  /*4010*/  ISETP.GE.AND P6, PT, R4, R204, PT ;  /* 0x000000cc0400720c */ /* 0x000fc40003fc6270 */
[----:B------:R-:W-:Y:S02]  /*4020*/  FSEL R17, R79, -INF , !P4 ;  /* 0xff8000004f117808 */ /* 0x000fe40006000000 */
[----:B------:R-:W-:Y:S01]  /*4030*/  FSEL R31, R13, -INF , !P2 ;  /* 0xff8000000d1f7808 */ /* 0x000fe20005000000 */
[----:B------:R-:W-:Y:S01]  /*4040*/  LDSM.16.MT88.4 R76, [R190+0xe000] ;  /* 0x00e00000be4c783b */ /* 0x000fe20000004200 */
[C---:B------:R-:W-:Y:S02]  /*4050*/  ISETP.GE.AND P2, PT, R3.reuse, R204, PT ;  /* 0x000000cc0300720c */ /* 0x040fe40003f46270 */
[----:B------:R-:W-:Y:S02]  /*4060*/  ISETP.GE.AND P4, PT, R3, R203, PT ;  /* 0x000000cb0300720c */ /* 0x000fe40003f86270 */
[----:B------:R-:W-:Y:S02]  /*4070*/  FSEL R3, R12, -INF , !P6 ;  /* 0xff8000000c037808 */ /* 0x000fe40007000000 */
[----:B------:R-:W-:-:S02]  /*4080*/  FSEL R21, R72, -INF , !P1 ;  /* 0xff80000048157808 */ /* 0x000fc40004800000 */
[----:B------:R-:W-:Y:S02]  /*4090*/  FSEL R11, R74, -INF , !P3 ;  /* 0xff8000004a0b7808 */ /* 0x000fe40005800000 */
[C---:B------:R-:W-:Y:S02]  /*40a0*/  ISETP.GE.AND P1, PT, R8.reuse, R204, PT ;  /* 0x000000cc0800720c */ /* 0x040fe40003f26270 */
[----:B------:R-:W-:Y:S02]  /*40b0*/  ISETP.GE.AND P3, PT, R8, R203, PT ;  /* 0x000000cb0800720c */ /* 0x000fe40003f66270 */
[----:B------:R-:W-:Y:S02]  /*40c0*/  FMNMX.FTZ R8, R3, R31, !PT ;  /* 0x0000001f03087209 */ /* 0x000fe40007810000 */
[----:B------:R-:W-:Y:S02]  /*40d0*/  FSEL R9, R75, -INF , !P4 ;  /* 0xff8000004b097808 */ /* 0x000fe40006000000 */
[----:B------:R-:W-:-:S02]  /*40e0*/  FMNMX.FTZ R8, R29, R8, !PT ;  /* 0x000000081d087209 */ /* 0x000fc40007810000 */
[----:B------:R-:W-:Y:S02]  /*40f0*/  ISETP.GE.AND P4, PT, R4, R203, PT ;  /* 0x000000cb0400720c */ /* 0x000fe40003f86270 */
[----:B------:R-:W-:Y:S02]  /*4100*/  FMNMX.FTZ R8, R49, R8, !PT ;  /* 0x0000000831087209 */ /* 0x000fe40007810000 */
[----:B------:R-:W-:Y:S02]  /*4110*/  FSEL R15, R15, -INF , !P5 ;  /* 0xff8000000f0f7808 */ /* 0x000fe40006800000 */
[----:B------:R-:W-:Y:S02]  /*4120*/  FMNMX.FTZ R8, R25, R8, !PT ;  /* 0x0000000819087209 */ /* 0x000fe40007810000 */
[----:B------:R-:W-:Y:S02]  /*4130*/  FSEL R53, R14, -INF , !P4 ;  /* 0xff8000000e357808 */ /* 0x000fe40006000000 */
[----:B------:R-:W-:Y:S01]  /*4140*/  FMNMX.FTZ R14, R23, R8, !PT ;  /* 0x00000008170e7209 */ /* 0x000fe20007810000 */
[----:B------:R-:W-:Y:S01]  /*4150*/  VIADD R8, R4, 0x31 ;  /* 0x0000003104087836 */ /* 0x000fe20000000000 */
[----:B------:R-:W-:-:S02]  /*4160*/  FMNMX.FTZ R12, R53, R15, !PT ;  /* 0x0000000f350c7209 */ /* 0x000fc40007810000 */
[----:B------:R-:W-:Y:S02]  /*4170*/  FSEL R13, R73, -INF , !P2 ;  /* 0xff800000490d7808 */ /* 0x000fe40005000000 */
[C---:B------:R-:W-:Y:S02]  /*4180*/  ISETP.GE.AND P6, PT, R6.reuse, R204, PT ;  /* 0x000000cc0600720c */ /* 0x040fe40003fc6270 */
[----:B------:R-:W-:Y:S01]  /*4190*/  ISETP.GE.AND P2, PT, R6, R203, PT ;  /* 0x000000cb0600720c */ /* 0x000fe20003f46270 */
[----:B------:R-:W-:Y:S01]  /*41a0*/  VIADD R6, R4, 0x28 ;  /* 0x0000002804067836 */ /* 0x000fe20000000000 */
[----:B------:R-:W-:Y:S02]  /*41b0*/  FMNMX.FTZ R14, R21, R14, !PT ;  /* 0x0000000e150e7209 */ /* 0x000fe40007810000 */
[----:B------:R-:W-:Y:S02]  /*41c0*/  FMNMX.FTZ R12, R27, R12, !PT ;  /* 0x0000000c1b0c7209 */ /* 0x000fe40007810000 */
[----:B------:R-:W-:-:S02]  /*41d0*/  FSEL R237, R44, -INF , !P1 ;  /* 0xff8000002ced7808 */ /* 0x000fc40004800000 */
[----:B------:R-:W-:Y:S02]  /*41e0*/  FMNMX.FTZ R14, R13, R14, !PT ;  /* 0x0000000e0d0e7209 */ /* 0x000fe40007810000 */
[----:B------:R-:W-:Y:S02]  /*41f0*/  FMNMX.FTZ R12, R51, R12, !PT ;  /* 0x0000000c330c7209 */ /* 0x000fe40007810000 */
[C---:B------:R-:W-:Y:S02]  /*4200*/  ISETP.GE.AND P5, PT, R6.reuse, R204, PT ;  /* 0x000000cc0600720c */ /* 0x040fe40003fa6270 */
[----:B------:R-:W-:Y:S01]  /*4210*/  ISETP.GE.AND P1, PT, R6, R203, PT ;  /* 0x000000cb0600720c */ /* 0x000fe20003f26270 */
[----:B------:R-:W-:Y:S01]  /*4220*/  VIADD R6, R4, 0x29 ;  /* 0x0000002904067836 */ /* 0x000fe20000000000 */
[----:B------:R-:W-:Y:S02]  /*4230*/  FSEL R165, R45, -INF , !P6 ;  /* 0xff8000002da57808 */ /* 0x000fe40007000000 */
[----:B------:R-:W-:-:S02]  /*4240*/  FMNMX.FTZ R14, R237, R14, !PT ;  /* 0x0000000eed0e7209 */ /* 0x000fc40007810000 */
[----:B------:R-:W-:Y:S02]  /*4250*/  FMNMX.FTZ R12, R19, R12, !PT ;  /* 0x0000000c130c7209 */ /* 0x000fe40007810000 */
[----:B------:R-:W-:Y:S02]  /*4260*/  FSEL R233, R46, -INF , !P3 ;  /* 0xff8000002ee97808 */ /* 0x000fe40005800000 */
[----:B------:R-:W-:Y:S02]  /*4270*/  ISETP.GE.AND P3, PT, R6, R204, PT ;  /* 0x000000cc0600720c */ /* 0x000fe40003f66270 */
[----:B------:R-:W-:Y:S02]  /*4280*/  FSEL R235, R40, -INF , !P5 ;  /* 0xff80000028eb7808 */ /* 0x000fe40006800000 */
[----:B------:R-:W-:Y:S02]  /*4290*/  FMNMX.FTZ R14, R165, R14, !PT ;  /* 0x0000000ea50e7209 */ /* 0x000fe40007810000 */
[----:B------:R-:W-:-:S02]  /*42a0*/  FMNMX.FTZ R12, R17, R12, !PT ;  /* 0x0000000c110c7209 */ /* 0x000fc40007810000 */
[----:B------:R-:W-:Y:S02]  /*42b0*/  FSEL R171, R47, -INF , !P2 ;  /* 0xff8000002fab7808 */ /* 0x000fe40005000000 */
[----:B------:R-:W-:Y:S01]  /*42c0*/  ISETP.GE.AND P2, PT, R10, R204, PT ;  /* 0x000000cc0a00720c */ /* 0x000fe20003f46270 */
[----:B------:R-:W-:Y:S01]  /*42d0*/  LDSM.16.MT88.4 R44, [R190+0xc000] ;  /* 0x00c00000be2c783b */ /* 0x000fe20000004200 */
[----:B------:R-:W-:Y:S02]  /*42e0*/  FSEL R167, R41, -INF , !P3 ;  /* 0xff80000029a77808 */ /* 0x000fe40005800000 */
[----:B------:R-:W-:Y:S02]  /*42f0*/  FMNMX.FTZ R14, R235, R14, !PT ;  /* 0x0000000eeb0e7209 */ /* 0x000fe40007810000 */
[----:B------:R-:W-:Y:S02]  /*4300*/  FMNMX.FTZ R12, R11, R12, !PT ;  /* 0x0000000c0b0c7209 */ /* 0x000fe40007810000 */
[----:B------:R-:W-:Y:S01]  /*4310*/  ISETP.GE.AND P4, PT, R6, R203, PT ;  /* 0x000000cb0600720c */ /* 0x000fe20003f86270 */
[----:B------:R-:W-:Y:S01]  /*4320*/  VIADD R6, R4, 0x38 ;  /* 0x0000003804067836 */ /* 0x000fe20000000000 */
[----:B------:R-:W-:Y:S01]  /*4330*/  ISETP.GE.AND P3, PT, R8, R204, PT ;  /* 0x000000cc0800720c */ /* 0x000fe20003f66270 */
[----:B------:R-:W-:Y:S01]  /*4340*/  VIADD R4, R4, 0x39 ;  /* 0x0000003904047836 */ /* 0x000fe20000000000 */
[----:B------:R-:W-:-:S02]  /*4350*/  FSEL R229, R36, -INF , !P2 ;  /* 0xff80000024e57808 */ /* 0x000fc40005000000 */
[----:B------:R-:W-:Y:S02]  /*4360*/  FMNMX.FTZ R14, R167, R14, !PT ;  /* 0x0000000ea70e7209 */ /* 0x000fe40007810000 */
[----:B------:R-:W-:Y:S02]  /*4370*/  FMNMX.FTZ R12, R9, R12, !PT ;  /* 0x0000000c090c7209 */ /* 0x000fe40007810000 */
[----:B------:R-:W-:Y:S02]  /*4380*/  ISETP.GE.AND P2, PT, R6, R204, PT ;  /* 0x000000cc0600720c */ /* 0x000fe40003f46270 */
        /* <DEDUP_REMOVED lines=8> */
[----:B------:R-:W-:-:S02]  /*4410*/  FSEL R223, R33, -INF , !P3 ;  /* 0xff80000021df7808 */ /* 0x000fc40005800000 */
[----:B------:R-:W-:Y:S02]  /*4420*/  FMNMX.FTZ R14, R225, R14, !PT ;  /* 0x0000000ee10e7209 */ /* 0x000fe40007810000 */
[-C--:B------:R-:W-:Y:S02]  /*4430*/  ISETP.GE.AND P1, PT, R10, R203.reuse, PT ;  /* 0x000000cb0a00720c */ /* 0x080fe40003f26270 */
[----:B------:R-:W-:Y:S02]  /*4440*/  FSEL R219, R43, -INF , !P4 ;  /* 0xff8000002bdb7808 */ /* 0x000fe40006000000 */
[----:B------:R-:W-:Y:S02]  /*4450*/  FMNMX.FTZ R12, R231, R12, !PT ;  /* 0x0000000ce70c7209 */ /* 0x000fe40007810000 */
[----:B------:R-:W-:Y:S02]  /*4460*/  FMNMX.FTZ R10, R223, R14, !PT ;  /* 0x0000000edf0a7209 */ /* 0x000fe40007810000 */
[----:B------:R-:W-:-:S02]  /*4470*/  ISETP.GE.AND P2, PT, R8, R203, PT ;  /* 0x000000cb0800720c */ /* 0x000fc40003f46270 */
[----:B------:R-:W-:Y:S01]  /*4480*/  FSEL R221, R38, -INF , !P1 ;  /* 0xff80000026dd7808 */ /* 0x000fe20004800000 */
[----:B------:R-:W1:Y:S01]  /*4490*/  SHFL.BFLY PT, R33, R10, 0x2, 0x1f ;  /* 0x0c401f000a217f89 */ /* 0x000e6200000e0000 */
[----:B------:R-:W-:Y:S02]  /*44a0*/  FMNMX.FTZ R12, R219, R12, !PT ;  /* 0x0000000cdb0c7209 */ /* 0x000fe40007810000 */
[-C--:B------:R-:W-:Y:S02]  /*44b0*/  ISETP.GE.AND P1, PT, R6, R203.reuse, PT ;  /* 0x000000cb0600720c */ /* 0x080fe40003f26270 */
[----:B------:R-:W-:Y:S02]  /*44c0*/  FSEL R217, R39, -INF , !P2 ;  /* 0xff80000027d97808 */ /* 0x000fe40005000000 */
[----:B------:R-:W-:Y:S02]  /*44d0*/  FMNMX.FTZ R12, R221, R12, !PT ;  /* 0x0000000cdd0c7209 */ /* 0x000fe40007810000 */
[----:B------:R-:W-:-:S02]  /*44e0*/  ISETP.GE.AND P2, PT, R4, R203, PT ;  /* 0x000000cb0400720c */ /* 0x000fc40003f46270 */
[----:B------:R-:W-:Y:S02]  /*44f0*/  FSEL R215, R34, -INF , !P1 ;  /* 0xff80000022d77808 */ /* 0x000fe40004800000 */
[----:B------:R-:W-:Y:S02]  /*4500*/  FMNMX.FTZ R12, R217, R12, !PT ;  /* 0x0000000cd90c7209 */ /* 0x000fe40007810000 */
[----:B------:R-:W-:Y:S02]  /*4510*/  FSEL R169, R35, -INF , !P2 ;  /* 0xff80000023a97808 */ /* 0x000fe40005000000 */
[----:B------:R-:W-:Y:S02]  /*4520*/  FMNMX.FTZ R12, R215, R12, !PT ;  /* 0x0000000cd70c7209 */ /* 0x000fe40007810000 */
[----:B------:R-:W-:Y:S02]  /*4530*/  ISETP.GT.AND P4, PT, R205, R200, PT ;  /* 0x000000c8cd00720c */ /* 0x000fe40003f84270 */
[----:B------:R-:W-:-:S02]  /*4540*/  FMNMX.FTZ R37, R169, R12, !PT ;  /* 0x0000000ca9257209 */ /* 0x000fc40007810000 */
        /* <DEDUP_REMOVED lines=43> */
[----:B------:R-:W3:Y:S01]  /*4800*/  LDSM.16.MT88.4 R12, [R190+0xc800] ;  /* 0x00c80000be0c783b */ /* 0x000ee20000004200 */
[----:B-1----:R-:W-:Y:S01]  /*4810*/  F2FP.F16.F32.PACK_AB R116, R158, R161 ;  /* 0x000000a19e74723e */ /* 0x002fe200000000ff */
[--C-:B------:R-:W-:Y:S01]  /*4820*/  FFMA.FTZ R153, R19, UR6, -R168.reuse ;  /* 0x0000000613997c23 */ /* 0x100fe200080108a8 */
[--C-:B------:R-:W-:Y:S01]  /*4830*/  FFMA.FTZ R150, R17, UR6, -R168.reuse ;  /* 0x0000000611967c23 */ /* 0x100fe200080108a8 */
[----:B------:R-:W1:Y:S01]  /*4840*/  LDSM.16.MT88.4 R8, [R192+0xe800] ;  /* 0x00e80000c008783b */ /* 0x000e620000004200 */
[----:B------:R-:W-:Y:S01]  /*4850*/  MUFU.EX2 R160, R160 ;  /* 0x000000a000a07308 */ /* 0x000fe20000000800 */
[--C-:B------:R-:W-:Y:S01]  /*4860*/  FFMA.FTZ R166, R233, UR6, -R168.reuse ;  /* 0x00000006e9a67c23 */ /* 0x100fe200080108a8 */
[--C-:B------:R-:W-:Y:S01]  /*4870*/  FFMA.FTZ R171, R171, UR6, -R168.reuse ;  /* 0x00000006abab7c23 */ /* 0x100fe200080108a8 */
[----:B------:R-:W4:Y:S01]  /*4880*/  LDSM.16.MT88.4 R52, [R189+0xc000] ;  /* 0x00c00000bd34783b */ /* 0x000f220000004200 */
[--C-:B------:R-:W-:Y:S01]  /*4890*/  FFMA.FTZ R170, R231, UR6, -R168.reuse ;  /* 0x00000006e7aa7c23 */ /* 0x100fe200080108a8 */
[--C-:B------:R-:W-:Y:S01]  /*48a0*/  FFMA.FTZ R219, R219, UR6, -R168.reuse ;  /* 0x00000006dbdb7c23 */ /* 0x100fe200080108a8 */
[--C-:B------:R-:W-:Y:S01]  /*48b0*/  FFMA.FTZ R206, R221, UR6, -R168.reuse ;  /* 0x00000006ddce7c23 */ /* 0x100fe200080108a8 */
[----:B------:R-:W5:Y:S01]  /*48c0*/  LDSM.16.MT88.4 R16, [R188+0xe800] ;  /* 0x00e80000bc10783b */ /* 0x000f620000004200 */
[----:B------:R-:W3:Y:S01]  /*48d0*/  MUFU.EX2 R163, R163 ;  /* 0x000000a300a37308 */ /* 0x000ee20000000800 */
[----:B--2---:R-:W-:Y:S01]  /*48e0*/  F2FP.F16.F32.PACK_AB R118, R154, R157 ;  /* 0x0000009d9a76723e */ /* 0x004fe200000000ff */
[--C-:B------:R-:W-:Y:S01]  /*48f0*/  FFMA.FTZ R217, R217, UR6, -R168.reuse ;  /* 0x00000006d9d97c23 */ /* 0x100fe200080108a8 */
[----:B------:R-:W-:Y:S01]  /*4900*/  LDSM.16.MT88.4 R24, [R190+0xe800] ;  /* 0x00e80000be18783b */ /* 0x000fe20000004200 */
[--C-:B------:R-:W-:Y:S01]  /*4910*/  FFMA.FTZ R215, R215, UR6, -R168.reuse ;  /* 0x00000006d7d77c23 */ /* 0x100fe200080108a8 */
[----:B------:R-:W-:Y:S01]  /*4920*/  FFMA.FTZ R168, R169, UR6, -R168 ;  /* 0x00000006a9a87c23 */ /* 0x000fe200080108a8 */
[----:B------:R-:W-:-:S02]  /*4930*/  FADD.FTZ R158, R161, R158 ;  /* 0x0000009ea19e7221 */ /* 0x000fc40000010000 */
[----:B------:R-:W-:Y:S02]  /*4940*/  MUFU.EX2 R159, R159 ;  /* 0x0000009f009f7308 */ /* 0x000fe40000000800 */
[----:B------:R-:W-:-:S04]  /*4950*/  FADD.FTZ R157, R157, R158 ;  /* 0x0000009e9d9d7221 */ /* 0x000fc80000010000 */
[----:B------:R-:W-:Y:S02]  /*4960*/  FADD.FTZ R154, R154, R157 ;  /* 0x0000009d9a9a7221 */ /* 0x000fe40000010000 */
[----:B------:R-:W2:Y:S01]  /*4970*/  MUFU.EX2 R156, R156 ;  /* 0x0000009c009c7308 */ /* 0x000ea20000000800 */
[----:B---3--:R-:W-:Y:S01]  /*4980*/  F2FP.F16.F32.PACK_AB R117, R163, R160 ;  /* 0x000000a0a375723e */ /* 0x008fe200000000ff */
[----:B------:R-:W-:-:S06]  /*4990*/  FADD.FTZ R160, R160, R163 ;  /* 0x000000a3a0a07221 */ /* 0x000fcc0000010000 */
[----:B------:R-:W-:Y:S08]  /*49a0*/  MUFU.EX2 R155, R155 ;  /* 0x0000009b009b7308 */ /* 0x000ff00000000800 */
[----:B------:R-:W3:Y:S01]  /*49b0*/  MUFU.EX2 R152, R152 ;  /* 0x0000009800987308 */ /* 0x000ee20000000800 */
[----:B--2---:R-:W-:Y:S01]  /*49c0*/  F2FP.F16.F32.PACK_AB R119, R156, R159 ;  /* 0x0000009f9c77723e */ /* 0x004fe200000000ff */
[----:B------:R-:W-:-:S04]  /*49d0*/  FADD.FTZ R159, R159, R160 ;  /* 0x000000a09f9f7221 */ /* 0x000fc80000010000 */
[----:B------:R-:W-:Y:S02]  /*49e0*/  FADD.FTZ R156, R156, R159 ;  /* 0x0000009f9c9c7221 */ /* 0x000fe40000010000 */
[C---:B------:R-:W-:Y:S01]  /*49f0*/  HMMA.16816.F32 R40, R116.reuse, R44, RZ ;  /* 0x0000002c7428723c */ /* 0x040fe200000018ff */
[----:B------:R-:W-:Y:S05]  /*4a00*/  MUFU.EX2 R151, R151 ;  /* 0x0000009700977308 */ /* 0x000fea0000000800 */
[C---:B------:R-:W-:Y:S03]  /*4a10*/  HMMA.16816.F32 R64, R116.reuse, R68, RZ ;  /* 0x000000447440723c */ /* 0x040fe600000018ff */
[----:B------:R-:W2:Y:S01]  /*4a20*/  MUFU.EX2 R0, R0 ;  /* 0x0000000000007308 */ /* 0x000ea20000000800 */
        /* <DEDUP_REMOVED lines=27> */
[C---:B------:R-:W-:Y:S01]  /*4be0*/  HMMA.16816.F32 R40, R4.reuse, R12, R40 ;  /* 0x0000000c0428723c */ /* 0x040fe20000001828 */
[----:B------:R-:W-:Y:S05]  /*4bf0*/  MUFU.EX2 R164, R164 ;  /* 0x000000a400a47308 */ /* 0x000fea0000000800 */
[C---:B------:R-:W-:Y:S01]  /*4c00*/  HMMA.16816.F32 R44, R4.reuse, R14, R44 ;  /* 0x0000000e042c723c */ /* 0x040fe2000000182c */
[----:B------:R-:W3:Y:S02]  /*4c10*/  LDSM.16.MT88.4 R12, [R192+0x10800] ;  /* 0x01080000c00c783b */ /* 0x000ee40000004200 */
[----:B------:R-:W-:Y:S03]  /*4c20*/  MUFU.EX2 R167, R167 ;  /* 0x000000a700a77308 */ /* 0x000fe60000000800 */
[C---:B-1----:R-:W-:Y:S05]  /*4c30*/  HMMA.16816.F32 R64, R4.reuse, R8, R64 ;  /* 0x000000080440723c */ /* 0x042fea0000001840 */
[----:B------:R-:W-:Y:S01]  /*4c40*/  MUFU.EX2 R166, R166 ;  /* 0x000000a600a67308 */ /* 0x000fe20000000800 */
[----:B------:R-:W-:Y:S01]  /*4c50*/  HMMA.16816.F32 R68, R4, R10, R68 ;  /* 0x0000000a0444723c */ /* 0x000fe20000001844 */
[----:B------:R-:W1:Y:S05]  /*4c60*/  LDSM.16.MT88.4 R8, [R190+0x10800] ;  /* 0x01080000be08783b */ /* 0x000e6a0000004200 */
[C---:B------:R-:W-:Y:S01]  /*4c70*/  HMMA.16816.F32 R124, R116.reuse, R126, RZ ;  /* 0x0000007e747c723c */ /* 0x040fe200000018ff */
[----:B------:R-:W2:Y:S05]  /*4c80*/  MUFU.EX2 R171, R171 ;  /* 0x000000ab00ab7308 */ /* 0x000eaa0000000800 */
[----:B----4-:R-:W-:Y:S03]  /*4c90*/  HMMA.16816.F32 R48, R116, R52, RZ ;  /* 0x000000347430723c */ /* 0x010fe600000018ff */
        /* <DEDUP_REMOVED lines=15> */
[----:B------:R-:W-:Y:S04]  /*4d90*/  MUFU.EX2 R223, R223 ;  /* 0x000000df00df7308 */ /* 0x000fe80000000800 */
        /* <DEDUP_REMOVED lines=38> */
[----:B------:R-:W-:Y:S01]  /*5000*/  F2FP.F16.F32.PACK_AB R5, R171, R166 ;  /* 0x000000a6ab05723e */ /* 0x000fe200000000ff */
[----:B------:R-:W-:Y:S01]  /*5010*/  FADD.FTZ R166, R166, R149 ;  /* 0x00000095a6a67221 */ /* 0x000fe20000010000 */
[----:B------:R-:W-:Y:S01]  /*5020*/  F2FP.F16.F32.PACK_AB R6, R167, R164 ;  /* 0x000000a4a706723e */ /* 0x000fe200000000ff */
[----:B------:R-:W-:Y:S01]  /*5030*/  FADD.FTZ R165, R165, R162 ;  /* 0x000000a2a5a57221 */ /* 0x000fe20000010000 */
[----:B----4-:R-:W-:Y:S01]  /*5040*/  F2FP.F16.F32.PACK_AB R7, R219, R170 ;  /* 0x000000aadb07723e */ /* 0x010fe200000000ff */
[----:B------:R-:W-:-:S02]  /*5050*/  FADD.FTZ R171, R171, R166 ;  /* 0x000000a6abab7221 */ /* 0x000fc40000010000 */
[----:B------:R-:W-:Y:S02]  /*5060*/  FADD.FTZ R164, R164, R165 ;  /* 0x000000a5a4a47221 */ /* 0x000fe40000010000 */
[----:B------:R-:W-:Y:S02]  /*5070*/  FADD.FTZ R170, R170, R171 ;  /* 0x000000abaaaa7221 */ /* 0x000fe40000010000 */
[----:B---3--:R-:W-:Y:S01]  /*5080*/  HMMA.16816.F32 R48, R4, R12, R48 ;  /* 0x0000000c0430723c */ /* 0x008fe20000001830 */
[----:B------:R-:W-:Y:S01]  /*5090*/  FADD.FTZ R167, R167, R164 ;  /* 0x000000a4a7a77221 */ /* 0x000fe20000010000 */
[----:B------:R-:W-:-:S04]  /*50a0*/  FADD.FTZ R219, R219, R170 ;  /* 0x000000aadbdb7221 */ /* 0x000fc80000010000 */
        /* <DEDUP_REMOVED lines=140> */
.L_x_3113:
[----:B------:R-:W-:-:S04]  /*5970*/  LEA R0, -R174, RZ, 0x6 ;  /* 0x000000ffae007211 */ /* 0x000fc800078e31ff */
[----:B------:R-:W-:-:S07]  /*5980*/  SHF.R.S32.HI R5, RZ, 0x1f, R0 ;  /* 0x0000001fff057819 */ /* 0x000fce0000011400 */
.L_x_3114:
[----:B------:R-:W-:Y:S02]  /*5990*/  IADD3 R7, P1, R0, R146, RZ ;  /* 0x0000009200077210 */ /* 0x000fe40007f3e0ff */
[----:B------:R-:W-:Y:S02]  /*59a0*/  LEA R9, P2, R174, R0, 0x4 ;  /* 0x00000000ae097211 */ /* 0x000fe400078420ff */
[----:B------:R-:W-:Y:S01]  /*59b0*/  LEA R202, P4, R0, R202, 0x1 ;  /* 0x000000ca00ca7211 */ /* 0x000fe200078808ff */
[----:B------:R-:W-:Y:S01]  /*59c0*/  IMAD.X R4, R5, 0x1, R144, P1 ;  /* 0x0000000105047824 */ /* 0x000fe200008e0690 */
[----:B------:R-:W-:Y:S02]  /*59d0*/  IADD3 R146, P1, R9, R146, RZ ;  /* 0x0000009209927210 */ /* 0x000fe40007f3e0ff */
[----:B------:R-:W-:Y:S01]  /*59e0*/  LEA.HI.X R9, R174, R5, R175, 0x4, P2 ;  /* 0x00000005ae097211 */ /* 0x000fe200010f24af */
[----:B------:R-:W-:Y:S01]  /*59f0*/  IMAD.MOV.U32 R12, RZ, RZ, R202 ;  /* 0x000000ffff0c7224 */ /* 0x000fe200078e00ca */
[----:B------:R-:W-:Y:S01]  /*5a00*/  LEA.HI.X R201, R0, R201, R5, 0x1, P4 ;  /* 0x000000c900c97211 */ /* 0x000fe200020f0c05 */
[C---:B------:R-:W-:Y:S01]  /*5a10*/  IMAD.SHL.U32 R5, R174.reuse, 0x20, RZ ;  /* 0x00000020ae057824 */ /* 0x040fe200078e00ff */
[----:B------:R-:W-:Y:S01]  /*5a20*/  SHF.L.U64.HI R0, R174, 0x5, R175 ;  /* 0x00000005ae007819 */ /* 0x000fe200000102af */
[----:B------:R-:W-:Y:S01]  /*5a30*/  IMAD.X R9, R9, 0x1, R144, P1 ;  /* 0x0000000109097824 */ /* 0x000fe200008e0690 */
[----:B------:R-:W-:Y:S01]  /*5a40*/  LEA R8, P1, R146, UR8, 0x1 ;  /* 0x0000000892087c11 */ /* 0x000fe2000f8208ff */
[----:B------:R-:W-:Y:S01]  /*5a50*/  IMAD.MOV.U32 R13, RZ, RZ, R201 ;  /* 0x000000ffff0d7224 */ /* 0x000fe200078e00c9 */
[----:B------:R-:W-:-:S02]  /*5a60*/  IADD3 R10, P2, R5, R202, RZ ;  /* 0x000000ca050a7210 */ /* 0x000fc40007f5e0ff */
[C---:B------:R-:W-:Y:S02]  /*5a70*/  LEA R6, P3, R7.reuse, UR8, 0x1 ;  /* 0x0000000807067c11 */ /* 0x040fe4000f8608ff */
[----:B------:R-:W-:Y:S01]  /*5a80*/  LEA.HI.X R9, R146, UR9, R9, 0x1, P1 ;  /* 0x0000000992097c11 */ /* 0x000fe200088f0c09 */
[----:B------:R-:W-:Y:S01]  /*5a90*/  IMAD.X R11, R0, 0x1, R201, P2 ;  /* 0x00000001000b7824 */ /* 0x000fe200010e06c9 */
[-C--:B------:R-:W-:Y:S01]  /*5aa0*/  IADD3 R16, P1, R10, R5.reuse, RZ ;  /* 0x000000050a107210 */ /* 0x080fe20007f3e0ff */
[----:B------:R-:W-:Y:S01]  /*5ab0*/  @!PT LDS RZ, [RZ] ;  /* 0x00000000fffff984 */ /* 0x000fe20000000800 */
[----:B------:R-:W-:Y:S01]  /*5ac0*/  @!PT LDS RZ, [RZ] ;  /* 0x00000000fffff984 */ /* 0x000fe20000000800 */
[----:B------:R-:W-:Y:S01]  /*5ad0*/  @!PT LDS RZ, [RZ] ;  /* 0x00000000fffff984 */ /* 0x000fe20000000800 */
[----:B------:R1:W-:Y:S01]  /*5ae0*/  LDGSTS.E.BYPASS.LTC128B.128 [R207+0xc000], desc[UR10][R12.64] ;  /* 0x0c0000000ccf7fae */ /* 0x0003e2000b901d4a */
[----:B------:R-:W-:Y:S02]  /*5af0*/  LEA.HI.X R7, R7, UR9, R4, 0x1, P3 ;  /* 0x0000000907077c11 */ /* 0x000fe400098f0c04 */
[-C--:B------:R-:W-:Y:S01]  /*5b00*/  IADD3 R28, P3, R8, R5.reuse, RZ ;  /* 0x00000005081c7210 */ /* 0x080fe20007f7e0ff */
[--C-:B------:R-:W-:Y:S01]  /*5b10*/  IMAD.X R17, R11, 0x1, R0.reuse, P1 ;  /* 0x000000010b117824 */ /* 0x100fe200008e0600 */
[-C--:B------:R-:W-:Y:S01]  /*5b20*/  IADD3 R18, P2, R16, R5.reuse, RZ ;  /* 0x0000000510127210 */ /* 0x080fe20007f5e0ff */
[----:B------:R-:W-:Y:S01]  /*5b30*/  LDGSTS.E.BYPASS.LTC128B.128 [R207+0xe000], desc[UR10][R6.64+0x80] ;  /* 0x0e00008006cf7fae */ /* 0x000fe2000b901d4a */
[----:B------:R-:W-:Y:S01]  /*5b40*/  IADD3 R30, P1, R28, R5, RZ ;  /* 0x000000051c1e7210 */ /* 0x000fe20007f3e0ff */
[----:B------:R-:W-:-:S02]  /*5b50*/  IMAD.X R29, R9, 0x1, R0, P3 ;  /* 0x00000001091d7824 */ /* 0x000fc400018e0600 */
[----:B------:R2:W-:Y:S01]  /*5b60*/  LDGSTS.E.BYPASS.LTC128B.128 [R207+0x10000], desc[UR10][R6.64+0x100] ;  /* 0x1000010006cf7fae */ /* 0x0005e2000b901d4a */
[--C-:B------:R-:W-:Y:S02]  /*5b70*/  IMAD.X R19, R17, 0x1, R0.reuse, P2 ;  /* 0x0000000111137824 */ /* 0x100fe400010e0600 */
[----:B------:R-:W-:Y:S01]  /*5b80*/  IMAD.X R31, R29, 0x1, R0, P1 ;  /* 0x000000011d1f7824 */ /* 0x000fe200008e0600 */
[----:B------:R-:W-:Y:S04]  /*5b90*/  LDGSTS.E.BYPASS.LTC128B.128 [R207+0xc800], desc[UR10][R10.64] ;  /* 0x0c8000000acf7fae */ /* 0x000fe8000b901d4a */
[----:B------:R-:W-:Y:S04]  /*5ba0*/  LDGSTS.E.BYPASS.LTC128B.128 [R207+0xe800], desc[UR10][R8.64+0x80] ;  /* 0x0e80008008cf7fae */ /* 0x000fe8000b901d4a */
[----:B------:R-:W-:Y:S04]  /*5bb0*/  LDGSTS.E.BYPASS.LTC128B.128 [R207+0x10800], desc[UR10][R8.64+0x100] ;  /* 0x1080010008cf7fae */ /* 0x000fe8000b901d4a */
[----:B------:R-:W-:Y:S04]  /*5bc0*/  LDGSTS.E.BYPASS.LTC128B.128 [R207+0xd000], desc[UR10][R16.64] ;  /* 0x0d00000010cf7fae */ /* 0x000fe8000b901d4a */
[----:B------:R-:W-:Y:S04]  /*5bd0*/  LDGSTS.E.BYPASS.LTC128B.128 [R207+0xf000], desc[UR10][R28.64+0x80] ;  /* 0x0f0000801ccf7fae */ /* 0x000fe8000b901d4a */
[----:B------:R-:W-:Y:S04]  /*5be0*/  LDGSTS.E.BYPASS.LTC128B.128 [R207+0x11000], desc[UR10][R28.64+0x100] ;  /* 0x110001001ccf7fae */ /* 0x000fe8000b901d4a */
[----:B------:R-:W-:Y:S04]  /*5bf0*/  LDGSTS.E.BYPASS.LTC128B.128 [R207+0xd800], desc[UR10][R18.64] ;  /* 0x0d80000012cf7fae */ /* 0x000fe8000b901d4a */
[----:B------:R-:W-:Y:S04]  /*5c00*/  LDGSTS.E.BYPASS.LTC128B.128 [R207+0xf800], desc[UR10][R30.64+0x80] ;  /* 0x0f8000801ecf7fae */ /* 0x000fe8000b901d4a */
[----:B------:R3:W-:Y:S04]  /*5c10*/  LDGSTS.E.BYPASS.LTC128B.128 [R207+0x11800], desc[UR10][R30.64+0x100] ;  /* 0x118001001ecf7fae */ /* 0x0007e8000b901d4a */
[----:B------:R-:W-:Y:S04]  /*5c20*/  LDSM.16.M88.4 R164, [R198] ;  /* 0x00000000c6a4783b */ /* 0x000fe80000000200 */
[----:B-1----:R-:W1:Y:S04]  /*5c30*/  LDSM.16.M88.4 R12, [R197+0x6000] ;  /* 0x00600000c50c783b */ /* 0x002e680000000200 */
[----:B------:R-:W4:Y:S04]  /*5c40*/  LDSM.16.M88.4 R140, [R197+0x6800] ;  /* 0x00680000c58c783b */ /* 0x000f280000000200 */
[----:B------:R-:W5:Y:S04]  /*5c50*/  LDSM.16.M88.4 R32, [R197+0x7000] ;  /* 0x00700000c520783b */ /* 0x000f680000000200 */
[----:B------:R-:W5:Y:S04]  /*5c60*/  LDSM.16.M88.4 R24, [R197+0x7800] ;  /* 0x00780000c518783b */ /* 0x000f680000000200 */
[----:B------:R-:W-:Y:S04]  /*5c70*/  LDSM.16.M88.4 R20, [R196] ;  /* 0x00000000c414783b */ /* 0x000fe80000000200 */
[----:B--2---:R-:W2:Y:S04]  /*5c80*/  LDSM.16.M88.4 R4, [R195] ;  /* 0x00000000c304783b */ /* 0x004ea80000000200 */
[----:B------:R-:W2:Y:S04]  /*5c90*/  LDSM.16.M88.4 R228, [R187] ;  /* 0x00000000bbe4783b */ /* 0x000ea80000000200 */
[----:B------:R-:W2:Y:S04]  /*5ca0*/  LDSM.16.M88.4 R156, [R186] ;  /* 0x00000000ba9c783b */ /* 0x000ea80000000200 */
[----:B------:R-:W2:Y:S04]  /*5cb0*/  LDSM.16.M88.4 R152, [R185] ;  /* 0x00000000b998783b */ /* 0x000ea80000000200 */
[----:B---3--:R-:W-:Y:S01]  /*5cc0*/  LDSM.16.M88.4 R28, [R194] ;  /* 0x00000000c21c783b */ /* 0x008fe20000000200 */
[C---:B-1----:R-:W-:Y:S03]  /*5cd0*/  HMMA.16816.F32 R16, R164.reuse, R12, RZ ;  /* 0x0000000ca410723c */ /* 0x042fe600000018ff */
[----:B------:R-:W1:Y:S04]  /*5ce0*/  LDSM.16.M88.4 R8, [R191+0x6000] ;  /* 0x00600000bf08783b */ /* 0x000e680000000200 */
[----:B------:R-:W3:Y:S01]  /*5cf0*/  LDSM.16.M88.4 R224, [R191+0x6800] ;  /* 0x00680000bfe0783b */ /* 0x000ee20000000200 */
[C---:B------:R-:W-:Y:S03]  /*5d00*/  HMMA.16816.F32 R12, R164.reuse, R14, RZ ;  /* 0x0000000ea40c723c */ /* 0x040fe600000018ff */
[----:B------:R-:W3:Y:S03]  /*5d10*/  LDSM.16.M88.4 R160, [R191+0x7000] ;  /* 0x00700000bfa0783b */ /* 0x000ee60000000200 */
[C---:B----4-:R-:W-:Y:S01]  /*5d20*/  HMMA.16816.F32 R144, R164.reuse, R140, RZ ;  /* 0x0000008ca490723c */ /* 0x050fe200000018ff */
[----:B------:R-:W4:Y:S01]  /*5d30*/  LDSM.16.M88.4 R148, [R191+0x7800] ;  /* 0x00780000bf94783b */ /* 0x000f220000000200 */
[----:B------:R-:W1:Y:S04]  /*5d40*/  S2R R0, SR_TID.X ;  /* 0x0000000000007919 */ /* 0x000e680000002100 */
[C---:B------:R-:W-:Y:S01]  /*5d50*/  HMMA.16816.F32 R140, R164.reuse, R142, RZ ;  /* 0x0000008ea48c723c */ /* 0x040fe200000018ff */
[----:B------:R-:W0:Y:S05]  /*5d60*/  LDGDEPBAR ;  /* 0x00000000000079af */ /* 0x000e2a0000000000 */
[C---:B-----5:R-:W-:Y:S06]  /*5d70*/  HMMA.16816.F32 R136, R164.reuse, R32, RZ ;  /* 0x00000020a488723c */ /* 0x060fec00000018ff */
[C---:B------:R-:W-:Y:S06]  /*5d80*/  HMMA.16816.F32 R32, R164.reuse, R34, RZ ;  /* 0x00000022a420723c */ /* 0x040fec00000018ff */
[C---:B------:R-:W-:Y:S06]  /*5d90*/  HMMA.16816.F32 R168, R164.reuse, R24, RZ ;  /* 0x00000018a4a8723c */ /* 0x040fec00000018ff */
[----:B------:R-:W-:Y:S01]  /*5da0*/  HMMA.16816.F32 R164, R164, R26, RZ ;  /* 0x0000001aa4a4723c */ /* 0x000fe200000018ff */
[----:B------:R-:W-:Y:S05]  /*5db0*/  LDSM.16.M88.4 R24, [R193] ;  /* 0x00000000c118783b */ /* 0x000fea0000000200 */
[----:B--2---:R-:W-:Y:S01]  /*5dc0*/  HMMA.16816.F32 R16, R20, R4, R16 ;  /* 0x000000041410723c */ /* 0x004fe20000001810 */
[----:B-1----:R-:W-:-:S05]  /*5dd0*/  IMAD.SHL.U32 R0, R0, 0x2, RZ ;  /* 0x0000000200007824 */ /* 0x002fca00078e00ff */
[----:B------:R-:W-:Y:S01]  /*5de0*/  HMMA.16816.F32 R12, R20, R6, R12 ;  /* 0x00000006140c723c */ /* 0x000fe2000000180c */
[----:B------:R-:W1:Y:S01]  /*5df0*/  LDSM.16.M88.4 R4, [R184] ;  /* 0x00000000b804783b */ /* 0x000e620000000200 */
[----:B------:R-:W-:-:S04]  /*5e00*/  LOP3.LUT R0, R0, 0x6, RZ, 0xc0, !PT ;  /* 0x0000000600007812 */ /* 0x000fc800078ec0ff */
[----:B------:R-:W-:Y:S01]  /*5e10*/  HMMA.16816.F32 R144, R20, R228, R144 ;  /* 0x000000e41490723c */ /* 0x000fe20000001890 */
[----:B------:R-:W-:-:S05]  /*5e20*/  IMAD R0, R205, 0x40, R0 ;  /* 0x00000040cd007824 */ /* 0x000fca00078e0200 */
[C---:B------:R-:W-:Y:S01]  /*5e30*/  HMMA.16816.F32 R140, R20.reuse, R230, R140 ;  /* 0x000000e6148c723c */ /* 0x040fe2000000188c */
[----:B------:R-:W2:Y:S05]  /*5e40*/  LDSM.16.M88.4 R228, [R184+0x800] ;  /* 0x00080000b8e4783b */ /* 0x000eaa0000000200 */
[C---:B------:R-:W-:Y:S06]  /*5e50*/  HMMA.16816.F32 R136, R20.reuse, R156, R136 ;  /* 0x0000009c1488723c */ /* 0x040fec0000001888 */
[C---:B------:R-:W-:Y:S01]  /*5e60*/  HMMA.16816.F32 R32, R20.reuse, R158, R32 ;  /* 0x0000009e1420723c */ /* 0x040fe20000001820 */
[----:B------:R-:W5:Y:S05]  /*5e70*/  LDSM.16.M88.4 R156, [R184+0x1000] ;  /* 0x00100000b89c783b */ /* 0x000f6a0000000200 */
[C---:B------:R-:W-:Y:S06]  /*5e80*/  HMMA.16816.F32 R168, R20.reuse, R152, R168 ;  /* 0x0000009814a8723c */ /* 0x040fec00000018a8 */
[----:B------:R-:W-:Y:S01]  /*5e90*/  HMMA.16816.F32 R164, R20, R154, R164 ;  /* 0x0000009a14a4723c */ /* 0x000fe200000018a4 */
[----:B------:R-:W5:Y:S04]  /*5ea0*/  LDSM.16.M88.4 R152, [R184+0x1800] ;  /* 0x00180000b898783b */ /* 0x000f680000000200 */
[----:B------:R-:W-:Y:S01]  /*5eb0*/  LDSM.16.M88.4 R20, [R198+0x2000] ;  /* 0x00200000c614783b */ /* 0x000fe20000000200 */
[C---:B------:R-:W-:Y:S06]  /*5ec0*/  HMMA.16816.F32 R16, R28.reuse, R8, R16 ;  /* 0x000000081c10723c */ /* 0x040fec0000001810 */
[C---:B------:R-:W-:Y:S01]  /*5ed0*/  HMMA.16816.F32 R12, R28.reuse, R10, R12 ;  /* 0x0000000a1c0c723c */ /* 0x040fe2000000180c */
[----:B------:R-:W5:Y:S05]  /*5ee0*/  LDSM.16.M88.4 R8, [R197+0x8000] ;  /* 0x00800000c508783b */ /* 0x000f6a0000000200 */
[C---:B---3--:R-:W-:Y:S06]  /*5ef0*/  HMMA.16816.F32 R144, R28.reuse, R224, R144 ;  /* 0x000000e01c90723c */ /* 0x048fec0000001890 */
[C---:B------:R-:W-:Y:S01]  /*5f00*/  HMMA.16816.F32 R140, R28.reuse, R226, R140 ;  /* 0x000000e21c8c723c */ /* 0x040fe2000000188c */
[----:B------:R-:W3:Y:S05]  /*5f10*/  LDSM.16.M88.4 R224, [R197+0x8800] ;  /* 0x00880000c5e0783b */ /* 0x000eea0000000200 */
[C---:B------:R-:W-:Y:S06]  /*5f20*/  HMMA.16816.F32 R136, R28.reuse, R160, R136 ;  /* 0x000000a01c88723c */ /* 0x040fec0000001888 */
[C---:B------:R-:W-:Y:S01]  /*5f30*/  HMMA.16816.F32 R32, R28.reuse, R162, R32 ;  /* 0x000000a21c20723c */ /* 0x040fe20000001820 */
[----:B------:R-:W3:Y:S05]  /*5f40*/  LDSM.16.M88.4 R160, [R197+0x9000] ;  /* 0x00900000c5a0783b */ /* 0x000eea0000000200 */
[C---:B----4-:R-:W-:Y:S06]  /*5f50*/  HMMA.16816.F32 R168, R28.reuse, R148, R168 ;  /* 0x000000941ca8723c */ /* 0x050fec00000018a8 */
[----:B------:R-:W-:Y:S01]  /*5f60*/  HMMA.16816.F32 R164, R28, R150, R164 ;  /* 0x000000961ca4723c */ /* 0x000fe200000018a4 */
[----:B------:R-:W4:Y:S04]  /*5f70*/  LDSM.16.M88.4 R28, [R197+0x9800] ;  /* 0x00980000c51c783b */ /* 0x000f280000000200 */
[----:B------:R-:W-:Y:S01]  /*5f80*/  LDSM.16.M88.4 R148, [R196+0x2000] ;  /* 0x00200000c494783b */ /* 0x000fe20000000200 */
[C---:B-1----:R-:W-:Y:S06]  /*5f90*/  HMMA.16816.F32 R16, R24.reuse, R4, R16 ;  /* 0x000000041810723c */ /* 0x042fec0000001810 */
[C---:B------:R-:W-:Y:S01]  /*5fa0*/  HMMA.16816.F32 R12, R24.reuse, R6, R12 ;  /* 0x00000006180c723c */ /* 0x040fe2000000180c */
[----:B------:R-:W1:Y:S05]  /*5fb0*/  LDSM.16.M88.4 R4, [R183] ;  /* 0x00000000b704783b */ /* 0x000e6a0000000200 */
[C---:B--2---:R-:W-:Y:S06]  /*5fc0*/  HMMA.16816.F32 R144, R24.reuse, R228, R144 ;  /* 0x000000e41890723c */ /* 0x044fec0000001890 */
[C---:B------:R-:W-:Y:S01]  /*5fd0*/  HMMA.16816.F32 R140, R24.reuse, R230, R140 ;  /* 0x000000e6188c723c */ /* 0x040fe2000000188c */
[----:B------:R-:W2:Y:S05]  /*5fe0*/  LDSM.16.M88.4 R228, [R182] ;  /* 0x00000000b6e4783b */ /* 0x000eaa0000000200 */
[C---:B-----5:R-:W-:Y:S06]  /*5ff0*/  HMMA.16816.F32 R136, R24.reuse, R156, R136 ;  /* 0x0000009c1888723c */ /* 0x060fec0000001888 */
[C---:B------:R-:W-:Y:S01]  /*6000*/  HMMA.16816.F32 R32, R24.reuse, R158, R32 ;  /* 0x0000009e1820723c */ /* 0x040fe20000001820 */
[----:B------:R-:W5:Y:S05]  /*6010*/  LDSM.16.M88.4 R156, [R181] ;  /* 0x00000000b59c783b */ /* 0x000f6a0000000200 */
[C---:B------:R-:W-:Y:S06]  /*6020*/  HMMA.16816.F32 R168, R24.reuse, R152, R168 ;  /* 0x0000009818a8723c */ /* 0x040fec00000018a8 */
[----:B------:R-:W-:Y:S01]  /*6030*/  HMMA.16816.F32 R164, R24, R154, R164 ;  /* 0x0000009a18a4723c */ /* 0x000fe200000018a4 */
[----:B------:R-:W5:Y:S04]  /*6040*/  LDSM.16.M88.4 R152, [R180] ;  /* 0x00000000b498783b */ /* 0x000f680000000200 */
        /* <DEDUP_REMOVED lines=9> */
[----:B------:R-:W-:Y:S05]  /*60e0*/  LDSM.16.M88.4 R160, [R191+0x9000] ;  /* 0x00900000bfa0783b */ /* 0x000fea0000000200 */
[C---:B----4-:R-:W-:Y:S06]  /*60f0*/  HMMA.16816.F32 R168, R20.reuse, R28, R168 ;  /* 0x0000001c14a8723c */ /* 0x050fec00000018a8 */
        /* <DEDUP_REMOVED lines=8> */
[----:B------:R-:W-:Y:S05]  /*6180*/  LDSM.16.M88.4 R228, [R198+0x4000] ;  /* 0x00400000c6e4783b */ /* 0x000fea0000000200 */
[C---:B-----5:R-:W-:Y:S06]  /*6190*/  HMMA.16816.F32 R136, R148.reuse, R156, R136 ;  /* 0x0000009c9488723c */ /* 0x060fec0000001888 */
[C---:B------:R-:W-:Y:S01]  /*61a0*/  HMMA.16816.F32 R32, R148.reuse, R158, R32 ;  /* 0x0000009e9420723c */ /* 0x040fe20000001820 */
        /* <DEDUP_REMOVED lines=8> */
[C---:B---3--:R-:W-:Y:S06]  /*6230*/  HMMA.16816.F32 R144, R8.reuse, R224, R144 ;  /* 0x000000e00890723c */ /* 0x048fec0000001890 */
[C---:B------:R-:W-:Y:S01]  /*6240*/  HMMA.16816.F32 R140, R8.reuse, R226, R140 ;  /* 0x000000e2088c723c */ /* 0x040fe2000000188c */
[----:B------:R-:W-:Y:S05]  /*6250*/  LDSM.16.M88.4 R224, [R197+0xb800] ;  /* 0x00b80000c5e0783b */ /* 0x000fea0000000200 */
[C---:B----4-:R-:W-:Y:S06]  /*6260*/  HMMA.16816.F32 R168, R8.reuse, R20, R168 ;  /* 0x0000001408a8723c */ /* 0x050fec00000018a8 */
        /* <DEDUP_REMOVED lines=12> */
[----:B-----5:R-:W-:Y:S06]  /*6330*/  HMMA.16816.F32 R16, R228, R24, R16 ;  /* 0x00000018e410723c */ /* 0x020fec0000001810 */
        /* <DEDUP_REMOVED lines=30> */
[C---:B------:R-:W-:Y:S06]  /*6520*/  HMMA.16816.F32 R136, R160.reuse, R152, R136 ;  /* 0x00000098a088723c */ /* 0x040fec0000001888 */
[----:B------:R-:W-:Y:S06]  /*6530*/  HMMA.16816.F32 R32, R160, R154, R32 ;  /* 0x0000009aa020723c */ /* 0x000fec0000001820 */
[----:B-1----:R-:W-:Y:S06]  /*6540*/  HMMA.16816.F32 R16, R8, R4, R16 ;  /* 0x000000040810723c */ /* 0x002fec0000001810 */
[----:B------:R-:W-:Y:S01]  /*6550*/  HMMA.16816.F32 R168, R160, R148, R168 ;  /* 0x00000094a0a8723c */ /* 0x000fe200000018a8 */
[----:B------:R-:W-:-:S02]  /*6560*/  VIADD R4, R0, 0x1 ;  /* 0x0000000100047836 */ /* 0x000fc40000000000 */
[----:B------:R-:W-:-:S03]  /*6570*/  VIADD R5, R0, 0x8 ;  /* 0x0000000800057836 */ /* 0x000fc60000000000 */
[CC--:B------:R-:W-:Y:S01]  /*6580*/  ISETP.GE.AND P3, PT, R4.reuse, R204.reuse, PT ;  /* 0x000000cc0400720c */ /* 0x0c0fe20003f66270 */
[----:B------:R-:W-:Y:S01]  /*6590*/  HMMA.16816.F32 R164, R160, R150, R164 ;  /* 0x00000096a0a4723c */ /* 0x000fe200000018a4 */
[-C--:B------:R-:W-:Y:S01]  /*65a0*/  ISETP.GE.AND P4, PT, R4, R203.reuse, PT ;  /* 0x000000cb0400720c */ /* 0x080fe20003f86270 */
[C---:B------:R-:W-:Y:S01]  /*65b0*/  VIADD R4, R0.reuse, 0x9 ;  /* 0x0000000900047836 */ /* 0x040fe20000000000 */
[CC--:B------:R-:W-:Y:S01]  /*65c0*/  ISETP.GE.AND P6, PT, R5.reuse, R204.reuse, PT ;  /* 0x000000cc0500720c */ /* 0x0c0fe20003fc6270 */
[----:B------:R-:W-:Y:S01]  /*65d0*/  VIADD R149, R0, 0x10 ;  /* 0x0000001000957836 */ /* 0x000fe20000000000 */
[-C--:B------:R-:W-:Y:S01]  /*65e0*/  ISETP.GE.AND P2, PT, R5, R203.reuse, PT ;  /* 0x000000cb0500720c */ /* 0x080fe20003f46270 */
[----:B------:R-:W-:Y:S01]  /*65f0*/  HMMA.16816.F32 R12, R8, R6, R12 ;  /* 0x00000006080c723c */ /* 0x000fe2000000180c */
[----:B------:R-:W-:Y:S01]  /*6600*/  ISETP.GE.AND P5, PT, R4, R204, PT ;  /* 0x000000cc0400720c */ /* 0x000fe20003fa6270 */
[----:B------:R-:W-:Y:S01]  /*6610*/  VIADD R148, R0, 0x11 ;  /* 0x0000001100947836 */ /* 0x000fe20000000000 */
[----:B------:R-:W-:-:S02]  /*6620*/  ISETP.GE.AND P1, PT, R4, R203, PT ;  /* 0x000000cb0400720c */ /* 0x000fc40003f26270 */
[----:B------:R-:W1:Y:S01]  /*6630*/  LDSM.16.M88.4 R4, [R184+0x5800] ;  /* 0x00580000b804783b */ /* 0x000e620000000200 */
[----:B--2---:R-:W-:Y:S01]  /*6640*/  HMMA.16816.F32 R136, R28, R156, R136 ;  /* 0x0000009c1c88723c */ /* 0x004fe20000001888 */
[----:B------:R-:W-:Y:S01]  /*6650*/  FSEL R19, R19, -INF , !P4 ;  /* 0xff80000013137808 */ /* 0x000fe20006000000 */
[----:B------:R-:W-:-:S04]  /*6660*/  DEPBAR.LE SB0, 0x0 ;  /* 0x000080000000791a */ /* 0x000fc80000000000 */
[----:B------:R-:W-:Y:S01]  /*6670*/  HMMA.16816.F32 R32, R28, R158, R32 ;  /* 0x0000009e1c20723c */ /* 0x000fe20000001820 */
[----:B------:R-:W-:Y:S02]  /*6680*/  FSEL R156, R17, -INF , !P3 ;  /* 0xff800000119c7808 */ /* 0x000fe40005800000 */
[-C--:B------:R-:W-:Y:S02]  /*6690*/  ISETP.GE.AND P3, PT, R149, R204.reuse, PT ;  /* 0x000000cc9500720c */ /* 0x080fe40003f66270 */
[----:B------:R-:W-:Y:S01]  /*66a0*/  ISETP.GE.AND P4, PT, R0, R204, PT ;  /* 0x000000cc0000720c */ /* 0x000fe20003f86270 */
[----:B----4-:R-:W-:Y:S03]  /*66b0*/  HMMA.16816.F32 R144, R8, R224, R144 ;  /* 0x000000e00890723c */ /* 0x010fe60000001890 */
[----:B------:R-:W-:Y:S02]  /*66c0*/  FSEL R16, R16, -INF , !P4 ;  /* 0xff80000010107808 */ /* 0x000fe40006000000 */
[----:B------:R-:W-:Y:S01]  /*66d0*/  ISETP.GT.AND P4, PT, R205, R200, PT ;  /* 0x000000c8cd00720c */ /* 0x000fe20003f84270 */
[----:B---3--:R-:W-:Y:S01]  /*66e0*/  HMMA.16816.F32 R168, R28, R20, R168 ;  /* 0x000000141ca8723c */ /* 0x008fe200000018a8 */
[----:B------:R-:W-:-:S02]  /*66f0*/  FSEL R17, R14, -INF , !P2 ;  /* 0xff8000000e117808 */ /* 0x000fc40005000000 */
[----:B------:R-:W-:Y:S01]  /*6700*/  FSEL R14, R13, -INF , !P5 ;  /* 0xff8000000d0e7808 */ /* 0x000fe20006800000 */
[----:B------:R-:W-:Y:S01]  /*6710*/  VIADD R13, R0, 0x18 ;  /* 0x00000018000d7836 */ /* 0x000fe20000000000 */
[----:B------:R-:W-:Y:S01]  /*6720*/  FSEL R15, R15, -INF , !P1 ;  /* 0xff8000000f0f7808 */ /* 0x000fe20004800000 */
[----:B------:R-:W-:Y:S01]  /*6730*/  HMMA.16816.F32 R140, R8, R226, R140 ;  /* 0x000000e2088c723c */ /* 0x000fe2000000188c */
[-C--:B------:R-:W-:Y:S01]  /*6740*/  ISETP.GE.AND P5, PT, R148, R203.reuse, PT ;  /* 0x000000cb9400720c */ /* 0x080fe20003fa6270 */
[----:B------:R-:W-:Y:S01]  /*6750*/  VIADD R20, R0, 0x19 ;  /* 0x0000001900147836 */ /* 0x000fe20000000000 */
[----:B------:R-:W-:Y:S02]  /*6760*/  ISETP.GE.AND P1, PT, R13, R204, PT ;  /* 0x000000cc0d00720c */ /* 0x000fe40003f26270 */
[----:B------:R-:W-:Y:S01]  /*6770*/  FSEL R12, R12, -INF , !P6 ;  /* 0xff8000000c0c7808 */ /* 0x000fe20007000000 */
[----:B------:R-:W-:Y:S01]  /*6780*/  HMMA.16816.F32 R164, R28, R22, R164 ;  /* 0x000000161ca4723c */ /* 0x000fe200000018a4 */
[----:B------:R-:W-:-:S02]  /*6790*/  ISETP.GE.AND P6, PT, R149, R203, PT ;  /* 0x000000cb9500720c */ /* 0x000fc40003fc6270 */
[----:B------:R-:W-:-:S03]  /*67a0*/  ISETP.GE.AND P2, PT, R148, R204, PT ;  /* 0x000000cc9400720c */ /* 0x000fc60003f46270 */
[C---:B------:R-:W-:Y:S01]  /*67b0*/  HMMA.16816.F32 R136, R8.reuse, R24, R136 ;  /* 0x000000180888723c */ /* 0x040fe20000001888 */
[----:B------:R-:W-:Y:S02]  /*67c0*/  FSEL R154, R144, -INF , !P3 ;  /* 0xff800000909a7808 */ /* 0x000fe40005800000 */
[----:B------:R-:W-:Y:S01]  /*67d0*/  ISETP.GE.AND P3, PT, R13, R203, PT ;  /* 0x000000cb0d00720c */ /* 0x000fe20003f66270 */
[----:B------:R-:W-:Y:S01]  /*67e0*/  VIADD R13, R0, 0x20 ;  /* 0x00000020000d7836 */ /* 0x000fe20000000000 */
[----:B------:R-:W-:Y:S01]  /*67f0*/  FSEL R157, R147, -INF , !P5 ;  /* 0xff800000939d7808 */ /* 0x000fe20006800000 */
[C---:B------:R-:W-:Y:S01]  /*6800*/  HMMA.16816.F32 R32, R8.reuse, R26, R32 ;  /* 0x0000001a0820723c */ /* 0x040fe20000001820 */
[----:B------:R-:W-:Y:S01]  /*6810*/  FSEL R159, R146, -INF , !P6 ;  /* 0xff800000929f7808 */ /* 0x000fe20007000000 */
[----:B------:R-:W-:Y:S01]  /*6820*/  BAR.SYNC.DEFER_BLOCKING 0x0 ;  /* 0x0000000000007b1d */ /* 0x000fe20000010000 */
[----:B------:R-:W-:Y:S02]  /*6830*/  ISETP.GE.AND P5, PT, R13, R204, PT ;  /* 0x000000cc0d00720c */ /* 0x000fe40003fa6270 */
[----:B------:R-:W-:Y:S01]  /*6840*/  FSEL R152, R145, -INF , !P2 ;  /* 0xff80000091987808 */ /* 0x000fe20005000000 */
[----:B-1----:R-:W-:Y:S01]  /*6850*/  HMMA.16816.F32 R168, R8, R4, R168 ;  /* 0x0000000408a8723c */ /* 0x002fe200000018a8 */
[----:B------:R-:W-:-:S02]  /*6860*/  FSEL R140, R140, -INF , !P1 ;  /* 0xff8000008c8c7808 */ /* 0x000fc40004800000 */
[-C--:B------:R-:W-:Y:S01]  /*6870*/  ISETP.GE.AND P1, PT, R13, R203.reuse, PT ;  /* 0x000000cb0d00720c */ /* 0x080fe20003f26270 */
[----:B------:R-:W-:Y:S01]  /*6880*/  VIADD R13, R0, 0x21 ;  /* 0x00000021000d7836 */ /* 0x000fe20000000000 */
[CC--:B------:R-:W-:Y:S01]  /*6890*/  ISETP.GE.AND P6, PT, R20.reuse, R204.reuse, PT ;  /* 0x000000cc1400720c */ /* 0x0c0fe20003fc6270 */
[----:B------:R-:W-:Y:S01]  /*68a0*/  HMMA.16816.F32 R164, R8, R6, R164 ;  /* 0x0000000608a4723c */ /* 0x000fe200000018a4 */
[----:B------:R-:W-:Y:S01]  /*68b0*/  ISETP.GE.AND P2, PT, R20, R203, PT ;  /* 0x000000cb1400720c */ /* 0x000fe20003f46270 */
[----:B------:R-:W-:Y:S01]  /*68c0*/  VIADD R20, R0, 0x28 ;  /* 0x0000002800147836 */ /* 0x000fe20000000000 */
[----:B------:R-:W-:Y:S01]  /*68d0*/  FSEL R155, R142, -INF , !P3 ;  /* 0xff8000008e9b7808 */ /* 0x000fe20005800000 */
[C---:B------:R-:W-:Y:S01]  /*68e0*/  VIADD R5, R0.reuse, 0x29 ;  /* 0x0000002900057836 */ /* 0x040fe20000000000 */
[----:B------:R-:W-:Y:S01]  /*68f0*/  ISETP.GE.AND P3, PT, R13, R204, PT ;  /* 0x000000cc0d00720c */ /* 0x000fe20003f66270 */
[----:B------:R-:W-:Y:S01]  /*6900*/  VIADD R4, R0, 0x30 ;  /* 0x0000003000047836 */ /* 0x000fe20000000000 */
[----:B------:R-:W-:-:S02]  /*6910*/  FSEL R142, R141, -INF , !P6 ;  /* 0xff8000008d8e7808 */ /* 0x000fc40007000000 */
[----:B------:R-:W-:Y:S02]  /*6920*/  FSEL R153, R143, -INF , !P2 ;  /* 0xff8000008f997808 */ /* 0x000fe40005000000 */
[----:B------:R-:W-:Y:S02]  /*6930*/  ISETP.GE.AND P6, PT, R13, R203, PT ;  /* 0x000000cb0d00720c */ /* 0x000fe40003fc6270 */
[----:B------:R-:W-:Y:S02]  /*6940*/  ISETP.GE.AND P2, PT, R20, R204, PT ;  /* 0x000000cc1400720c */ /* 0x000fe40003f46270 */
[----:B------:R-:W-:Y:S02]  /*6950*/  FSEL R151, R138, -INF , !P1 ;  /* 0xff8000008a977808 */ /* 0x000fe40004800000 */
[----:B------:R-:W-:Y:S02]  /*6960*/  FSEL R148, R137, -INF , !P3 ;  /* 0xff80000089947808 */ /* 0x000fe40005800000 */
[----:B------:R-:W-:-:S02]  /*6970*/  FSEL R150, R136, -INF , !P5 ;  /* 0xff80000088967808 */ /* 0x000fc40006800000 */
[CC--:B------:R-:W-:Y:S02]  /*6980*/  ISETP.GE.AND P1, PT, R5.reuse, R204.reuse, PT ;  /* 0x000000cc0500720c */ /* 0x0c0fe40003f26270 */
[-C--:B------:R-:W-:Y:S01]  /*6990*/  ISETP.GE.AND P3, PT, R5, R203.reuse, PT ;  /* 0x000000cb0500720c */ /* 0x080fe20003f66270 */
[----:B------:R-:W-:Y:S01]  /*69a0*/  VIADD R5, R0, 0x31 ;  /* 0x0000003100057836 */ /* 0x000fe20000000000 */
[----:B------:R-:W-:Y:S02]  /*69b0*/  ISETP.GE.AND P5, PT, R20, R203, PT ;  /* 0x000000cb1400720c */ /* 0x000fe40003fa6270 */
[----:B------:R-:W-:Y:S02]  /*69c0*/  FSEL R149, R139, -INF , !P6 ;  /* 0xff8000008b957808 */ /* 0x000fe40007000000 */
[----:B------:R-:W-:Y:S02]  /*69d0*/  FSEL R146, R32, -INF , !P2 ;  /* 0xff80000020927808 */ /* 0x000fe40005000000 */
[----:B------:R-:W-:-:S02]  /*69e0*/  ISETP.GE.AND P6, PT, R4, R204, PT ;  /* 0x000000cc0400720c */ /* 0x000fc40003fc6270 */
[-C--:B------:R-:W-:Y:S01]  /*69f0*/  ISETP.GE.AND P2, PT, R4, R203.reuse, PT ;  /* 0x000000cb0400720c */ /* 0x080fe20003f46270 */
[----:B------:R-:W-:Y:S01]  /*6a00*/  VIADD R4, R0, 0x38 ;  /* 0x0000003800047836 */ /* 0x000fe20000000000 */
[----:B------:R-:W-:Y:S02]  /*6a10*/  FSEL R147, R35, -INF , !P3 ;  /* 0xff80000023937808 */ /* 0x000fe40005800000 */
[----:B------:R-:W-:Y:S02]  /*6a20*/  FSEL R145, R34, -INF , !P5 ;  /* 0xff80000022917808 */ /* 0x000fe40006800000 */
[----:B------:R-:W-:Y:S02]  /*6a30*/  FSEL R144, R33, -INF , !P1 ;  /* 0xff80000021907808 */ /* 0x000fe40004800000 */
[C---:B------:R-:W-:Y:S01]  /*6a40*/  ISETP.GE.AND P3, PT, R0.reuse, R203, PT ;  /* 0x000000cb0000720c */ /* 0x040fe20003f66270 */
[----:B------:R-:W-:Y:S01]  /*6a50*/  VIADD R0, R0, 0x39 ;  /* 0x0000003900007836 */ /* 0x000fe20000000000 */
[----:B------:R-:W-:-:S02]  /*6a60*/  ISETP.GE.AND P5, PT, R5, R204, PT ;  /* 0x000000cc0500720c */ /* 0x000fc40003fa6270 */
[----:B------:R-:W-:Y:S02]  /*6a70*/  ISETP.GE.AND P1, PT, R5, R203, PT ;  /* 0x000000cb0500720c */ /* 0x000fe40003f26270 */
[----:B------:R-:W-:Y:S02]  /*6a80*/  FSEL R226, R168, -INF , !P6 ;  /* 0xff800000a8e27808 */ /* 0x000fe40007000000 */
[----:B------:R-:W-:Y:S02]  /*6a90*/  FSEL R223, R170, -INF , !P2 ;  /* 0xff800000aadf7808 */ /* 0x000fe40005000000 */
[----:B------:R-:W-:Y:S02]  /*6aa0*/  FSEL R222, R169, -INF , !P5 ;  /* 0xff800000a9de7808 */ /* 0x000fe40006800000 */
[----:B------:R-:W-:Y:S02]  /*6ab0*/  FSEL R171, R171, -INF , !P1 ;  /* 0xff800000abab7808 */ /* 0x000fe40004800000 */
[----:B------:R-:W-:-:S02]  /*6ac0*/  ISETP.GE.AND P6, PT, R4, R204, PT ;  /* 0x000000cc0400720c */ /* 0x000fc40003fc6270 */
[-C--:B------:R-:W-:Y:S02]  /*6ad0*/  ISETP.GE.AND P2, PT, R4, R203.reuse, PT ;  /* 0x000000cb0400720c */ /* 0x080fe40003f46270 */
[C---:B------:R-:W-:Y:S02]  /*6ae0*/  ISETP.GE.AND P5, PT, R0.reuse, R204, PT ;  /* 0x000000cc0000720c */ /* 0x040fe40003fa6270 */
[----:B------:R-:W-:Y:S02]  /*6af0*/  ISETP.GE.AND P1, PT, R0, R203, PT ;  /* 0x000000cb0000720c */ /* 0x000fe40003f26270 */
[----:B------:R-:W-:Y:S02]  /*6b00*/  FSEL R5, R18, -INF , !P3 ;  /* 0xff80000012057808 */ /* 0x000fe40005800000 */
[----:B------:R-:W-:Y:S02]  /*6b10*/  FSEL R224, R164, -INF , !P6 ;  /* 0xff800000a4e07808 */ /* 0x000fe40007000000 */
[----:B------:R-:W-:-:S02]  /*6b20*/  FSEL R169, R166, -INF , !P2 ;  /* 0xff800000a6a97808 */ /* 0x000fc40005000000 */
        /* <DEDUP_REMOVED lines=14> */
[----:B------:R-:W-:-:S05]  /*6c10*/  ISETP.GE.AND P3, PT, R7, RZ, PT ;  /* 0x000000ff0700720c */ /* 0x000fca0003f66270 */
        /* <DEDUP_REMOVED lines=21> */
[----:B------:R-:W-:Y:S02]  /*6d70*/  ISETP.GE.AND P1, PT, R13, RZ, PT ;  /* 0x000000ff0d00720c */ /* 0x000fe40003f26270 */
[----:B------:R-:W-:-:S02]  /*6d80*/  ISETP.NE.AND P2, PT, R4, RZ, PT ;  /* 0x000000ff0400720c */ /* 0x000fc40003f45270 */
[----:B------:R-:W-:-:S05]  /*6d90*/  LOP3.LUT R0, RZ, R4, RZ, 0x33, !PT ;  /* 0x00000004ff007212 */ /* 0x000fca00078e33ff */
        /* <DEDUP_REMOVED lines=24> */
.L_x_3116:
[----:B------:R-:W-:-:S04]  /*6f20*/  LEA R8, -R172, RZ, 0x6 ;  /* 0x000000ffac087211 */ /* 0x000fc800078e31ff */
[----:B------:R-:W-:-:S07]  /*6f30*/  SHF.R.S32.HI R7, RZ, 0x1f, R8 ;  /* 0x0000001fff077819 */ /* 0x000fce0000011408 */
.L_x_3117:
        /* <DEDUP_REMOVED lines=28> */
.L_x_3115:
        /* <DEDUP_REMOVED lines=42> */
[----:B------:R-:W2:Y:S04]  /*73a0*/  SHFL.BFLY PT, R215, R0, 0x1, 0x1f ;  /* 0x0c201f0000d77f89 */ /* 0x000ea800000e0000 */
[----:B------:R-:W3:Y:S01]  /*73b0*/  LDSM.16.MT88.4 R8, [R192+0xc000] ;  /* 0x00c00000c008783b */ /* 0x000ee20000004200 */
        /* <DEDUP_REMOVED lines=46> */
[----:B------:R-:W4:Y:S01]  /*76a0*/  MUFU.EX2 R203, R203 ;  /* 0x000000cb00cb7308 */ /* 0x000f220000000800 */
[----:B--2---:R-:W-:Y:S01]  /*76b0*/  F2FP.F16.F32.PACK_AB R4, R208, R214 ;  /* 0x000000d6d004723e */ /* 0x004fe200000000ff */
[--C-:B------:R-:W-:Y:S01]  /*76c0*/  FFMA.FTZ R249, R222, UR6, -R225.reuse ;  /* 0x00000006def97c23 */ /* 0x100fe200080108e1 */
[--C-:B------:R-:W-:Y:S01]  /*76d0*/  FFMA.FTZ R220, R223, UR6, -R170.reuse ;  /* 0x00000006dfdc7c23 */ /* 0x100fe200080108aa */
[--C-:B------:R-:W-:Y:S01]  /*76e0*/  FFMA.FTZ R248, R226, UR6, -R225.reuse ;  /* 0x00000006e2f87c23 */ /* 0x100fe200080108e1 */
[----:B------:R-:W-:Y:S01]  /*76f0*/  FFMA.FTZ R222, R224, UR6, -R225 ;  /* 0x00000006e0de7c23 */ /* 0x000fe200080108e1 */
[--C-:B------:R-:W-:Y:S01]  /*7700*/  FFMA.FTZ R223, R171, UR6, -R170.reuse ;  /* 0x00000006abdf7c23 */ /* 0x100fe200080108aa */
[--C-:B------:R-:W-:Y:S01]  /*7710*/  FFMA.FTZ R250, R169, UR6, -R170.reuse ;  /* 0x00000006a9fa7c23 */ /* 0x100fe200080108aa */
[----:B------:R-:W-:Y:S01]  /*7720*/  MUFU.EX2 R204, R204 ;  /* 0x000000cc00cc7308 */ /* 0x000fe20000000800 */
[----:B------:R-:W-:Y:S01]  /*7730*/  FFMA.FTZ R252, R168, UR6, -R170 ;  /* 0x00000006a8fc7c23 */ /* 0x000fe200080108aa */
[----:B------:R-:W-:Y:S04]  /*7740*/  LDSM.16.MT88.4 R156, [R190+0xd000] ;  /* 0x00d00000be9c783b */ /* 0x000fe80000004200 */
[----:B------:R-:W-:Y:S02]  /*7750*/  LDSM.16.MT88.4 R224, [R190+0x11800] ;  /* 0x01180000bee0783b */ /* 0x000fe40000004200 */
[----:B------:R-:W2:Y:S01]  /*7760*/  MUFU.EX2 R2, R2 ;  /* 0x0000000200027308 */ /* 0x000ea20000000800 */
[----:B----4-:R-:W-:-:S07]  /*7770*/  F2FP.F16.F32.PACK_AB R6, R203, R206 ;  /* 0x000000cecb06723e */ /* 0x010fce00000000ff */
[----:B------:R-:W-:Y:S08]  /*7780*/  MUFU.EX2 R0, R0 ;  /* 0x0000000000007308 */ /* 0x000ff00000000800 */
[----:B------:R-:W4:Y:S01]  /*7790*/  MUFU.EX2 R217, R217 ;  /* 0x000000d900d97308 */ /* 0x000f220000000800 */
[----:B--2---:R-:W-:-:S07]  /*77a0*/  F2FP.F16.F32.PACK_AB R5, R2, R204 ;  /* 0x000000cc0205723e */ /* 0x004fce00000000ff */
[----:B------:R-:W2:Y:S08]  /*77b0*/  MUFU.EX2 R218, R218 ;  /* 0x000000da00da7308 */ /* 0x000eb00000000800 */
[----:B------:R-:W5:Y:S01]  /*77c0*/  MUFU.EX2 R3, R3 ;  /* 0x0000000300037308 */ /* 0x000f620000000800 */
[----:B----4-:R-:W-:-:S07]  /*77d0*/  F2FP.F16.F32.PACK_AB R7, R217, R0 ;  /* 0x00000000d907723e */ /* 0x010fce00000000ff */
[----:B------:R-:W4:Y:S01]  /*77e0*/  MUFU.EX2 R232, R232 ;  /* 0x000000e800e87308 */ /* 0x000f220000000800 */
        /* <DEDUP_REMOVED lines=92> */
[C---:B---3--:R-:W-:Y:S01]  /*7db0*/  HMMA.16816.F32 R68, R4.reuse, R64, R68 ;  /* 0x000000400444723c */ /* 0x048fe20000001844 */
        /* <DEDUP_REMOVED lines=9> */
[----:B------:R-:W-:Y:S01]  /*7e50*/  MUFU.EX2 R235, R235 ;  /* 0x000000eb00eb7308 */ /* 0x000fe20000000800 */
        /* <DEDUP_REMOVED lines=21> */
[----:B------:R-:W3:Y:S01]  /*7fb0*/  MUFU.EX2 R236, R236 ;  /* 0x000000ec00ec7308 */ /* 0x000ee20000000800 */
        /* <DEDUP_REMOVED lines=21> */
[----:B---3--:R-:W-:Y:S01]  /*8110*/  FADD.FTZ R2, R236, R217 ;  /* 0x000000d9ec027221 */ /* 0x008fe20000010000 */
[----:B------:R-:W-:-:S03]  /*8120*/  FADD.FTZ R0, R235, R0 ;  /* 0x00000000eb007221 */ /* 0x000fc60000010000 */
[----:B-1----:R-:W-:Y:S01]  /*8130*/  FADD.FTZ R2, R239, R2 ;  /* 0x00000002ef027221 */ /* 0x002fe20000010000 */
[----:B------:R-:W-:Y:S01]  /*8140*/  HMMA.16816.F32 R72, R4, R74, R100 ;  /* 0x0000004a0448723c */ /* 0x000fe20000001864 */
[----:B------:R-:W-:Y:S01]  /*8150*/  MUFU.EX2 R240, R240 ;  /* 0x000000f000f07308 */ /* 0x000fe20000000800 */
[----:B------:R-:W-:-:S04]  /*8160*/  FADD.FTZ R3, R233, R0 ;  /* 0x00000000e9037221 */ /* 0x000fc80000010000 */
[C---:B------:R-:W-:Y:S01]  /*8170*/  HMMA.16816.F32 R96, R4.reuse, R140, R96 ;  /* 0x0000008c0460723c */ /* 0x040fe20000001860 */
[----:B------:R-:W-:Y:S01]  /*8180*/  F2FP.F16.F32.PACK_AB R100, R235, R232 ;  /* 0x000000e8eb64723e */ /* 0x000fe200000000ff */
[C---:B------:R-:W-:Y:S01]  /*8190*/  FADD.FTZ R3, R234.reuse, R3 ;  /* 0x00000003ea037221 */ /* 0x040fe20000010000 */
[----:B------:R-:W-:Y:S01]  /*81a0*/  F2FP.F16.F32.PACK_AB R101, R239, R236 ;  /* 0x000000ecef65723e */ /* 0x000fe200000000ff */
        /* <DEDUP_REMOVED lines=53> */
[C---:B------:R-:W-:Y:S01]  /*8500*/  HMMA.16816.F32 R92, R100.reuse, R106, R92 ;  /* 0x0000006a645c723c */ /* 0x040fe2000000185c */
[----:B------:R-:W-:Y:S01]  /*8510*/  F2FP.F16.F32.PACK_AB R104, R241, R240 ;  /* 0x000000f0f168723e */ /* 0x000fe200000000ff */
[----:B------:R-:W-:Y:S01]  /*8520*/  FADD.FTZ R240, R240, R3 ;  /* 0x00000003f0f07221 */ /* 0x000fe20000010000 */
[----:B------:R-:W-:Y:S02]  /*8530*/  F2FP.F16.F32.PACK_AB R105, R245, R244 ;  /* 0x000000f4f569723e */ /* 0x000fe400000000ff */
[----:B------:R-:W-:Y:S01]  /*8540*/  MOV R3, R215 ;  /* 0x000000d700037202 */ /* 0x000fe20000000f00 */
[----:B------:R-:W-:Y:S01]  /*8550*/  HMMA.16816.F32 R96, R100, R116, R96 ;  /* 0x000000746460723c */ /* 0x000fe20000001860 */
[----:B------:R-:W-:Y:S01]  /*8560*/  F2FP.F16.F32.PACK_AB R106, R243, R242 ;  /* 0x000000f2f36a723e */ /* 0x000fe200000000ff */
[----:B------:R-:W-:Y:S01]  /*8570*/  FADD.FTZ R241, R241, R240 ;  /* 0x000000f0f1f17221 */ /* 0x000fe20000010000 */
[----:B------:R-:W-:-:S03]  /*8580*/  F2FP.F16.F32.PACK_AB R107, R247, R246 ;  /* 0x000000f6f76b723e */ /* 0x000fc600000000ff */
[----:B------:R-:W-:Y:S01]  /*8590*/  HMMA.16816.F32 R4, R100, R118, R4 ;  /* 0x000000766404723c */ /* 0x000fe20000001804 */
[----:B------:R-:W2:Y:S01]  /*85a0*/  LDSM.16.MT88.4 R100, [R192+0x11000] ;  /* 0x01100000c064783b */ /* 0x000ea20000004200 */
        /* <DEDUP_REMOVED lines=9> */
[----:B-1----:R-:W-:Y:S01]  /*8640*/  HMMA.16816.F32 R116, R104, R120, R52 ;  /* 0x000000786874723c */ /* 0x002fe20000001834 */
[----:B------:R-:W-:Y:S01]  /*8650*/  LDSM.16.MT88.4 R52, [R189+0xd800] ;  /* 0x00d80000bd34783b */ /* 0x000fe20000004200 */
[----:B------:R-:W-:-:S04]  /*8660*/  FADD.FTZ R221, R251, R222 ;  /* 0x000000defbdd7221 */ /* 0x000fc80000010000 */
[C---:B------:R-:W-:Y:S01]  /*8670*/  HMMA.16816.F32 R32, R104.reuse, R122, R48 ;  /* 0x0000007a6820723c */ /* 0x040fe20000001830 */
[----:B------:R-:W1:Y:S05]  /*8680*/  LDSM.16.MT88.4 R120, [R189+0x11000] ;  /* 0x01100000bd78783b */ /* 0x000e6a0000004200 */
[C---:B------:R-:W-:Y:S01]  /*8690*/  HMMA.16816.F32 R136, R104.reuse, R132, R44 ;  /* 0x000000846888723c */ /* 0x040fe2000000182c */
[----:B------:R-:W-:Y:S05]  /*86a0*/  LDSM.16.MT88.4 R44, [R190+0xd800] ;  /* 0x00d80000be2c783b */ /* 0x000fea0000004200 */
[C---:B--2---:R-:W-:Y:S01]  /*86b0*/  HMMA.16816.F32 R12, R104.reuse, R100, R76 ;  /* 0x00000064680c723c */ /* 0x044fe2000000184c */
[----:B------:R-:W2:Y:S05]  /*86c0*/  LDSM.16.MT88.4 R76, [R190+0xf800] ;  /* 0x00f80000be4c783b */ /* 0x000eaa0000004200 */
[C---:B------:R-:W-:Y:S06]  /*86d0*/  HMMA.16816.F32 R152, R104.reuse, R148, R28 ;  /* 0x000000946898723c */ /* 0x040fec000000181c */
[C---:B------:R-:W-:Y:S01]  /*86e0*/  HMMA.16816.F32 R132, R104.reuse, R134, R40 ;  /* 0x000000866884723c */ /* 0x040fe20000001828 */
[----:B------:R-:W3:Y:S05]  /*86f0*/  LDSM.16.MT88.4 R40, [R188+0x11000] ;  /* 0x01100000bc28783b */ /* 0x000eea0000004200 */
[C---:B------:R-:W-:Y:S06]  /*8700*/  HMMA.16816.F32 R148, R104.reuse, R150, R24 ;  /* 0x000000966894723c */ /* 0x040fec0000001818 */
[C---:B------:R-:W-:Y:S06]  /*8710*/  HMMA.16816.F32 R164, R104.reuse, R166, R8 ;  /* 0x000000a668a4723c */ /* 0x040fec0000001808 */
[C---:B------:R-:W-:Y:S01]  /*8720*/  HMMA.16816.F32 R28, R104.reuse, R108, R60 ;  /* 0x0000006c681c723c */ /* 0x040fe2000000183c */
[----:B------:R-:W4:Y:S05]  /*8730*/  LDSM.16.MT88.4 R60, [R188+0xd800] ;  /* 0x00d80000bc3c783b */ /* 0x000f2a0000004200 */
[C---:B------:R-:W-:Y:S06]  /*8740*/  HMMA.16816.F32 R24, R104.reuse, R110, R56 ;  /* 0x0000006e6818723c */ /* 0x040fec0000001838 */
        /* <DEDUP_REMOVED lines=16> */
[C---:B---3--:R-:W-:Y:S06]  /*8850*/  HMMA.16816.F32 R112, R104.reuse, R40, R96 ;  /* 0x000000286870723c */ /* 0x048fec0000001860 */
[C---:B------:R-:W-:Y:S06]  /*8860*/  HMMA.16816.F32 R124, R104.reuse, R126, R88 ;  /* 0x0000007e687c723c */ /* 0x040fec0000001858 */
[----:B------:R-:W-:Y:S06]  /*8870*/  HMMA.16816.F32 R4, R104, R42, R4 ;  /* 0x0000002a6804723c */ /* 0x000fec0000001804 */
[C---:B------:R-:W-:Y:S06]  /*8880*/  HMMA.16816.F32 R104, R168.reuse, R224, R8 ;  /* 0x000000e0a868723c */ /* 0x040fec0000001808 */
[----:B------:R-:W-:Y:S01]  /*8890*/  HMMA.16816.F32 R128, R168, R36, R128 ;  /* 0x00000024a880723c */ /* 0x000fe20000001880 */
[----:B------:R-:W-:-:S04]  /*88a0*/  FADD.FTZ R9, R237, R2 ;  /* 0x00000002ed097221 */ /* 0x000fc80000010000 */
[----:B------:R-:W-:Y:S01]  /*88b0*/  FADD.FTZ R9, R238, R9 ;  /* 0x00000009ee097221 */ /* 0x000fe20000010000 */
[----:B------:R-:W-:Y:S03]  /*88c0*/  HMMA.16816.F32 R40, R168, R44, R160 ;  /* 0x0000002ca828723c */ /* 0x000fe600000018a0 */
[----:B------:R-:W-:-:S03]  /*88d0*/  FADD.FTZ R244, R244, R9 ;  /* 0x00000009f4f47221 */ /* 0x000fc60000010000 */
[----:B----4-:R-:W-:Y:S01]  /*88e0*/  HMMA.16816.F32 R56, R168, R60, R144 ;  /* 0x0000003ca838723c */ /* 0x010fe20000001890 */
[----:B------:R-:W-:-:S04]  /*88f0*/  FADD.FTZ R245, R245, R244 ;  /* 0x000000f4f5f57221 */ /* 0x000fc80000010000 */
[----:B------:R-:W-:Y:S01]  /*8900*/  FADD.FTZ R246, R246, R245 ;  /* 0x000000f5f6f67221 */ /* 0x000fe20000010000 */
[----:B-1----:R-:W-:Y:S03]  /*8910*/  HMMA.16816.F32 R80, R168, R84, R28 ;  /* 0x00000054a850723c */ /* 0x002fe6000000181c */
[----:B------:R-:W-:-:S03]  /*8920*/  FADD.FTZ R247, R247, R246 ;  /* 0x000000f6f7f77221 */ /* 0x000fc60000010000 */
[----:B-----5:R-:W-:Y:S01]  /*8930*/  HMMA.16816.F32 R88, R168, R92, R20 ;  /* 0x0000005ca858723c */ /* 0x020fe20000001814 */
[----:B------:R-:W-:-:S04]  /*8940*/  FADD.FTZ R220, R220, R247 ;  /* 0x000000f7dcdc7221 */ /* 0x000fc80000010000 */
[----:B------:R-:W-:Y:S01]  /*8950*/  FADD.FTZ R223, R223, R220 ;  /* 0x000000dcdfdf7221 */ /* 0x000fe20000010000 */
[----:B--2---:R-:W-:Y:S03]  /*8960*/  HMMA.16816.F32 R112, R168, R116, R112 ;  /* 0x00000074a870723c */ /* 0x004fe60000001870 */
        /* <DEDUP_REMOVED lines=18> */
.L_x_3112:
        /* <DEDUP_REMOVED lines=12> */
.L_x_3122:
[----:B------:R-:W-:Y:S04]  /*8b50*/  DEPBAR.LE SB0, 0x0 ;  /* 0x000080000000791a */ /* 0x000fe80000000000 */
[----:B------:R-:W-:Y:S01]  /*8b60*/  BAR.SYNC.DEFER_BLOCKING 0x0 ;  /* 0x0000000000007b1d */ /* 0x000fe20000010000 */
[----:B------:R-:W-:Y:S02]  /*8b70*/  IADD3 R205, R205, -0x1, RZ ;  /* 0xffffffffcdcd7810 */ /* 0x000fe40007ffe0ff */
[----:B------:R-:W-:Y:S02]  /*8b80*/  MOV R10, R218 ;  /* 0x000000da000a7202 */ /* 0x000fe40000000f00 */
[----:B------:R-:W-:Y:S01]  /*8b90*/  MOV R2, R216 ;  /* 0x000000d800027202 */ /* 0x000fe20000000f00 */
[----:B------:R-:W-:Y:S06]  /*8ba0*/  @!P0 BRA `(.L_x_3119) ;  /* 0x0000000000f48947 */ /* 0x000fec0003800000 */
[----:B------:R-:W1:Y:S02]  /*8bb0*/  LDC R6, c[0x0][0x380] ;  /* 0x0000e000ff067b82 */ /* 0x000e640000000800 */
[-C--:B-1----:R-:W-:Y:S04]  /*8bc0*/  IABS R2, R6.reuse ;  /* 0x0000000600027213 */ /* 0x082fe80000000000 */
[----:B------:R-:W1:Y:S10]  /*8bd0*/  I2F.RP R7, R2 ;  /* 0x0000000200077306 */ /* 0x000e740000209400 */
[----:B-1----:R-:W1:Y:S02]  /*8be0*/  MUFU.RCP R3, R7 ;  /* 0x0000000700037308 */ /* 0x002e640000001000 */
[----:B-1----:R-:W-:Y:S01]  /*8bf0*/  VIADD R12, R3, 0xffffffe ;  /* 0x0ffffffe030c7836 */ /* 0x002fe20000000000 */
[----:B------:R-:W-:Y:S07]  /*8c00*/  SHF.L.U32 R3, R205, 0x6, RZ ;  /* 0x00000006cd037819 */ /* 0x000fee00000006ff */
[----:B------:R-:W1:Y:S01]  /*8c10*/  F2I.FTZ.U32.TRUNC.NTZ R13, R12 ;  /* 0x0000000c000d7305 */ /* 0x000e62000021f000 */
[----:B------:R-:W-:Y:S01]  /*8c20*/  IABS R4, R3 ;  /* 0x0000000300047213 */ /* 0x000fe20000000000 */
[C---:B------:R-:W-:Y:S01]  /*8c30*/  VIADD R11, R3.reuse, 0x40 ;  /* 0x00000040030b7836 */ /* 0x040fe20000000000 */
[-C--:B------:R-:W-:Y:S04]  /*8c40*/  LOP3.LUT R3, R3, R6.reuse, RZ, 0x3c, !PT ;  /* 0x0000000603037212 */ /* 0x080fe800078e3cff */
[----:B------:R-:W-:Y:S02]  /*8c50*/  IABS R8, R11 ;  /* 0x0000000b00087213 */ /* 0x000fe40000000000 */
[----:B------:R-:W-:Y:S02]  /*8c60*/  ISETP.GE.AND P1, PT, R3, RZ, PT ;  /* 0x000000ff0300720c */ /* 0x000fe40003f26270 */
[----:B------:R-:W-:Y:S01]  /*8c70*/  LOP3.LUT R11, R11, R6, RZ, 0x3c, !PT ;  /* 0x000000060b0b7212 */ /* 0x000fe200078e3cff */
[--C-:B-1----:R-:W-:Y:S03]  /*8c80*/  IMAD.MOV R5, RZ, RZ, -R13.reuse ;  /* 0x000000ffff057224 */ /* 0x102fe600078e0a0d */
[----:B------:R-:W-:Y:S01]  /*8c90*/  ISETP.GE.AND P3, PT, R11, RZ, PT ;  /* 0x000000ff0b00720c */ /* 0x000fe20003f66270 */
        /* <DEDUP_REMOVED lines=46> */
.L_x_3119:
[C---:B------:R-:W-:Y:S04]  /*8f80*/  LEA R202, P1, R10.reuse, R202, 0x1 ;  /* 0x000000ca0aca7211 */ /* 0x040fe800078208ff */
[----:B------:R-:W-:Y:S02]  /*8f90*/  LEA.HI.X R201, R10, R201, R2, 0x1, P1 ;  /* 0x000000c90ac97211 */ /* 0x000fe400008f0c02 */
[C---:B------:R-:W-:Y:S03]  /*8fa0*/  IADD3 R222, P1, R217.reuse, R202, RZ ;  /* 0x000000cad9de7210 */ /* 0x040fe60007f3e0ff */
[--C-:B------:R-:W-:Y:S02]  /*8fb0*/  IMAD.MOV.U32 R203, RZ, RZ, R201.reuse ;  /* 0x000000ffffcb7224 */ /* 0x100fe400078e00c9 */
[C---:B------:R-:W-:Y:S01]  /*8fc0*/  IMAD.X R223, R206.reuse, 0x1, R201, P1 ;  /* 0x00000001cedf7824 */ /* 0x040fe200008e06c9 */
[C---:B------:R-:W-:Y:S02]  /*8fd0*/  IADD3 R134, P1, R217.reuse, R222, RZ ;  /* 0x000000ded9867210 */ /* 0x040fe40007f3e0ff */
[----:B------:R-:W-:Y:S01]  /*8fe0*/  @!PT LDS RZ, [RZ] ;  /* 0x00000000fffff984 */ /* 0x000fe20000000800 */
[----:B------:R-:W-:Y:S01]  /*8ff0*/  @!PT LDS RZ, [RZ] ;  /* 0x00000000fffff984 */ /* 0x000fe20000000800 */
[----:B------:R-:W-:Y:S01]  /*9000*/  @!PT LDS RZ, [RZ] ;  /* 0x00000000fffff984 */ /* 0x000fe20000000800 */
[----:B------:R1:W-:Y:S03]  /*9010*/  LDGSTS.E.BYPASS.LTC128B.128 [R207+0xc000], desc[UR10][R202.64] ;  /* 0x0c000000cacf7fae */ /* 0x0003e6000b901d4a */
[C---:B------:R-:W-:Y:S01]  /*9020*/  IMAD.X R135, R206.reuse, 0x1, R223, P1 ;  /* 0x00000001ce877824 */ /* 0x040fe200008e06df */
[----:B------:R1:W-:Y:S01]  /*9030*/  LDGSTS.E.BYPASS.LTC128B.128 [R207+0xe000], desc[UR10][R202.64+0x80] ;  /* 0x0e000080cacf7fae */ /* 0x0003e2000b901d4a */
[----:B------:R-:W-:Y:S03]  /*9040*/  IADD3 R2, P1, R217, R134, RZ ;  /* 0x00000086d9027210 */ /* 0x000fe60007f3e0ff */
[----:B------:R1:W-:Y:S02]  /*9050*/  LDGSTS.E.BYPASS.LTC128B.128 [R207+0x10000], desc[UR10][R202.64+0x100] ;  /* 0x10000100cacf7fae */ /* 0x0003e4000b901d4a */
[----:B------:R-:W-:Y:S01]  /*9060*/  IMAD.X R3, R206, 0x1, R135, P1 ;  /* 0x00000001ce037824 */ /* 0x000fe200008e0687 */
[----:B------:R-:W-:Y:S01]  /*9070*/  ISETP.GT.AND P1, PT, R205, R200, PT ;  /* 0x000000c8cd00720c */ /* 0x000fe20003f24270 */
        /* <DEDUP_REMOVED lines=186> */
[-C--:B------:R-:W-:Y:S01]  /*9c20*/  LOP3.LUT R139, R139, R132.reuse, RZ, 0x3c, !PT ;  /* 0x000000848b8b7212 */ /* 0x080fe200078e3cff */
[--C-:B-1----:R-:W-:Y:S03]  /*9c30*/  IMAD.MOV R135, RZ, RZ, -R141.reuse ;  /* 0x000000ffff877224 */ /* 0x102fe600078e0a8d */
[----:B------:R-:W-:Y:S01]  /*9c40*/  ISETP.GE.AND P1, PT, R139, RZ, PT ;  /* 0x000000ff8b00720c */ /* 0x000fe20003f26270 */
[----:B------:R-:W-:Y:S01]  /*9c50*/  IMAD.MOV.U32 R140, RZ, RZ, RZ ;  /* 0x000000ffff8c7224 */ /* 0x000fe200078e00ff */
[----:B------:R-:W-:Y:S01]  /*9c60*/  LOP3.LUT R139, RZ, R132, RZ, 0x33, !PT ;  /* 0x00000084ff8b7212 */ /* 0x000fe200078e33ff */
        /* <DEDUP_REMOVED lines=17> */
[----:B------:R-:W1:Y:S10]  /*9d80*/  LDC.64 R134, c[0x0][0x248] ;  /* 0x00009200ff867b82 */ /* 0x000e740000000a00 */
        /* <DEDUP_REMOVED lines=26> */
.L_x_3121:
        /* <DEDUP_REMOVED lines=24> */
.L_x_3120:
        /* <DEDUP_REMOVED lines=410> */
.L_x_3118:
[----:B------:R-:W1:Y:S01]  /*ba50*/  SHFL.BFLY PT, R0, R221, 0x2, 0x1f ;  /* 0x0c401f00dd007f89 */ /* 0x000e6200000e0000 */
[----:B------:R-:W-:Y:S01]  /*ba60*/  MOV R11, 0x3f800000 ;  /* 0x3f800000000b7802 */ /* 0x000fe20000000f00 */
[----:B------:R-:W2:Y:S01]  /*ba70*/  S2UR UR5, SR_CgaCtaId ;  /* 0x00000000000579c3 */ /* 0x000ea20000008800 */
[----:B------:R-:W-:Y:S01]  /*ba80*/  UMOV UR4, 0x400 ;  /* 0x0000040000047882 */ /* 0x000fe20000000000 */
[----:B------:R-:W3:Y:S01]  /*ba90*/  SHFL.BFLY PT, R8, R219, 0x2, 0x1f ;  /* 0x0c401f00db087f89 */ /* 0x000ee200000e0000 */
[----:B------:R-:W-:Y:S01]  /*baa0*/  IADD3 R23, -R209, RZ, RZ ;  /* 0x000000ffd1177210 */ /* 0x000fe20007ffe1ff */
[----:B------:R-:W-:Y:S01]  /*bab0*/  BSSY B0, `(.L_x_3123) ;  /* 0x0000101000007945 */ /* 0x000fe20003800000 */
[----:B------:R-:W4:Y:S03]  /*bac0*/  S2R R7, SR_TID.X ;  /* 0x0000000000077919 */ /* 0x000f260000002100 */
[----:B------:R-:W5:Y:S01]  /*bad0*/  LDC R20, c[0x0][0x270] ;  /* 0x00009c00ff147b82 */ /* 0x000f620000000800 */
[----:B------:R-:W5:Y:S01]  /*bae0*/  S2R R18, SR_CTAID.Y ;  /* 0x0000000000127919 */ /* 0x000f620000002600 */
[----:B------:R-:W5:Y:S01]  /*baf0*/  S2R R19, SR_CTAID.X ;  /* 0x0000000000137919 */ /* 0x000f620000002500 */
[----:B-1----:R-:W-:-:S02]  /*bb00*/  FADD.FTZ R9, R0, R221 ;  /* 0x000000dd00097221 */ /* 0x002fc40000010000 */
[----:B------:R-:W1:Y:S01]  /*bb10*/  S2R R0, SR_TID.X ;  /* 0x0000000000007919 */ /* 0x000e620000002100 */
[----:B--2---:R-:W-:Y:S01]  /*bb20*/  ULEA UR5, UR5, UR4, 0x18 ;  /* 0x0000000405057291 */ /* 0x004fe2000f8ec03f */
[----:B---3--:R-:W-:Y:S01]  /*bb30*/  FADD.FTZ R8, R8, R219 ;  /* 0x000000db08087221 */ /* 0x008fe20000010000 */
[----:B------:R-:W5:Y:S01]  /*bb40*/  S2UR UR4, SR_CTAID.Z ;  /* 0x00000000000479c3 */ /* 0x000f620000002700 */
[----:B------:R-:W2:Y:S04]  /*bb50*/  SHFL.BFLY PT, R6, R9, 0x1, 0x1f ;  /* 0x0c201f0009067f89 */ /* 0x000ea800000e0000 */
[----:B------:R-:W3:Y:S01]  /*bb60*/  SHFL.BFLY PT, R5, R8, 0x1, 0x1f ;  /* 0x0c201f0008057f89 */ /* 0x000ee200000e0000 */
[----:B----4-:R-:W-:-:S04]  /*bb70*/  SHF.R.S32.HI R10, RZ, 0x1f, R7 ;  /* 0x0000001fff0a7819 */ /* 0x010fc80000011407 */
[CC--:B------:R-:W-:Y:S02]  /*bb80*/  LEA.HI R2, R10.reuse, R7.reuse, RZ, 0x2 ;  /* 0x000000070a027211 */ /* 0x0c0fe400078f10ff */
[----:B------:R-:W-:Y:S02]  /*bb90*/  LEA.HI R10, R10, R7, RZ, 0x5 ;  /* 0x000000070a0a7211 */ /* 0x000fe400078f28ff */
[--C-:B------:R-:W-:Y:S02]  /*bba0*/  SHF.R.S32.HI R13, RZ, 0x2, R2.reuse ;  /* 0x00000002ff0d7819 */ /* 0x100fe40000011402 */
[----:B------:R-:W-:Y:S02]  /*bbb0*/  SHF.R.S32.HI R12, RZ, 0x1f, R2 ;  /* 0x0000001fff0c7819 */ /* 0x000fe40000011402 */
[----:B------:R-:W-:Y:S01]  /*bbc0*/  LOP3.LUT R2, R2, 0x1ffffffc, RZ, 0xc0, !PT ;  /* 0x1ffffffc02027812 */ /* 0x000fe200078ec0ff */
[----:B-----5:R-:W-:Y:S02]  /*bbd0*/  IMAD R23, R20, R23, UR4 ;  /* 0x0000000414177e24 */ /* 0x020fe4000f8e0217 */
[----:B--2---:R-:W-:Y:S01]  /*bbe0*/  FADD.FTZ R6, R9, R6 ;  /* 0x0000000609067221 */ /* 0x004fe20000010000 */
[----:B------:R-:W-:-:S02]  /*bbf0*/  MOV R9, 0x3f800000 ;  /* 0x3f80000000097802 */ /* 0x000fc40000000f00 */
[----:B------:R-:W-:Y:S01]  /*bc00*/  LEA.HI R12, R12, R13, RZ, 0x3 ;  /* 0x0000000d0c0c7211 */ /* 0x000fe200078f18ff */
[----:B---3--:R-:W-:Y:S01]  /*bc10*/  FADD.FTZ R5, R8, R5 ;  /* 0x0000000508057221 */ /* 0x008fe20000010000 */
[----:B------:R-:W-:Y:S01]  /*bc20*/  BAR.SYNC.DEFER_BLOCKING 0x0 ;  /* 0x0000000000007b1d */ /* 0x000fe20000010000 */
[----:B------:R-:W-:Y:S02]  /*bc30*/  FSETP.NE.FTZ.AND P4, PT, R6, RZ, PT ;  /* 0x000000ff0600720b */ /* 0x000fe40003f95000 */
[----:B-1----:R-:W-:Y:S02]  /*bc40*/  SHF.R.S32.HI R15, RZ, 0x1f, R0 ;  /* 0x0000001fff0f7819 */ /* 0x002fe40000011400 */
[----:B------:R-:W-:Y:S02]  /*bc50*/  FSETP.NE.FTZ.AND P3, PT, R5, RZ, PT ;  /* 0x000000ff0500720b */ /* 0x000fe40003f75000 */
[----:B------:R-:W-:Y:S02]  /*bc60*/  LOP3.LUT R8, R10, 0xffffffe0, RZ, 0xc0, !PT ;  /* 0xffffffe00a087812 */ /* 0x000fe400078ec0ff */
[----:B------:R-:W-:-:S02]  /*bc70*/  LEA.HI R4, R15, R0, RZ, 0x4 ;  /* 0x000000000f047211 */ /* 0x000fc400078f20ff */
[----:B------:R-:W-:Y:S02]  /*bc80*/  LEA.HI R15, R15, R0, RZ, 0x5 ;  /* 0x000000000f0f7211 */ /* 0x000fe400078f28ff */
[----:B------:R-:W-:Y:S01]  /*bc90*/  IADD3 R8, R7, -R8, RZ ;  /* 0x8000000807087210 */ /* 0x000fe20007ffe0ff */
[----:B------:R-:W1:Y:S01]  /*bca0*/  @P4 MUFU.RCP R11, R6 ;  /* 0x00000006000b4308 */ /* 0x000e620000001000 */
[----:B------:R-:W-:Y:S01]  /*bcb0*/  LOP3.LUT R17, R4, 0xfffffff0, RZ, 0xc0, !PT ;  /* 0xfffffff004117812 */ /* 0x000fe200078ec0ff */
[----:B------:R-:W2:Y:S01]  /*bcc0*/  @P4 LDC R21, c[0x0][0x2e8] ;  /* 0x0000ba00ff154b82 */ /* 0x000ea20000000800 */
[----:B------:R-:W-:Y:S02]  /*bcd0*/  LOP3.LUT R12, R12, 0xfffffff8, RZ, 0xc0, !PT ;  /* 0xfffffff80c0c7812 */ /* 0x000fe400078ec0ff */
[----:B------:R-:W-:Y:S02]  /*bce0*/  LOP3.LUT R15, R15, 0xffffffe0, RZ, 0xc0, !PT ;  /* 0xffffffe00f0f7812 */ /* 0x000fe400078ec0ff */
[----:B------:R-:W-:Y:S01]  /*bcf0*/  SHF.R.S32.HI R10, RZ, 0x5, R10 ;  /* 0x00000005ff0a7819 */ /* 0x000fe2000001140a */
[----:B------:R-:W3:Y:S01]  /*bd00*/  @P3 MUFU.RCP R9, R5 ;  /* 0x0000000500093308 */ /* 0x000ee20000001000 */
[----:B------:R-:W-:Y:S01]  /*bd10*/  IADD3 R7, -R2, R7, RZ ;  /* 0x0000000702077210 */ /* 0x000fe20007ffe1ff */
[----:B------:R-:W4:Y:S01]  /*bd20*/  @P3 LDC R22, c[0x0][0x2e8] ;  /* 0x0000ba00ff163b82 */ /* 0x000f220000000800 */
[----:B------:R-:W-:-:S02]  /*bd30*/  LOP3.LUT P5, RZ, R8, 0x3, RZ, 0xc0, !PT ;  /* 0x0000000308ff7812 */ /* 0x000fc400078ac0ff */
[----:B------:R-:W-:Y:S02]  /*bd40*/  IADD3 R2, -R17, R0, RZ ;  /* 0x0000000011027210 */ /* 0x000fe40007ffe1ff */
[----:B------:R-:W-:Y:S01]  /*bd50*/  IADD3 R8, R13, -R12, RZ ;  /* 0x8000000c0d087210 */ /* 0x000fe20007ffe0ff */
[----:B------:R-:W5:Y:S01]  /*bd60*/  @P3 MUFU.LG2 R5, R5 ;  /* 0x0000000500053308 */ /* 0x000f620000000c00 */
[----:B------:R-:W-:Y:S01]  /*bd70*/  IADD3 R0, R0, -R15, RZ ;  /* 0x8000000f00007210 */ /* 0x000fe20007ffe0ff */
[C---:B-1----:R-:W-:Y:S01]  /*bd80*/  FMUL.FTZ R128, R11.reuse, R128 ;  /* 0x000000800b807220 */ /* 0x042fe20000410000 */
[----:B------:R-:W-:Y:S01]  /*bd90*/  SHF.R.S32.HI R13, RZ, 0x1f, R10 ;  /* 0x0000001fff0d7819 */ /* 0x000fe2000001140a */
        /* <DEDUP_REMOVED lines=48> */
[C---:B---3--:R-:W-:Y:S01]  /*c0a0*/  FMUL.FTZ R131, R9.reuse, R131 ;  /* 0x0000008309837220 */ /* 0x048fe20000410000 */
        /* <DEDUP_REMOVED lines=48> */
[----:B------:R-:W-:Y:S01]  /*c3b0*/  LOP3.LUT R13, R13, 0xffffffc, RZ, 0xc0, !PT ;  /* 0x0ffffffc0d0d7812 */ /* 0x000fe200078ec0ff */
[----:B------:R-:W1:Y:S01]  /*c3c0*/  @P4 MUFU.LG2 R6, R6 ;  /* 0x0000000600064308 */ /* 0x000e620000000c00 */
[----:B------:R-:W-:-:S02]  /*c3d0*/  LEA.HI R11, R11, R0, RZ, 0x2 ;  /* 0x000000000b0b7211 */ /* 0x000fc400078f10ff */
[C---:B------:R-:W-:Y:S02]  /*c3e0*/  R2P PR, R8.reuse, 0x6 ;  /* 0x0000000608007804 */ /* 0x040fe40000000000 */
[C---:B------:R-:W-:Y:S02]  /*c3f0*/  LOP3.LUT R9, R8.reuse, 0x1, RZ, 0xc0, !PT ;  /* 0x0000000108097812 */ /* 0x040fe400078ec0ff */
[----:B------:R-:W-:Y:S02]  /*c400*/  SHF.R.S32.HI R0, RZ, 0x4, R4 ;  /* 0x00000004ff007819 */ /* 0x000fe40000011404 */
[----:B------:R-:W-:Y:S02]  /*c410*/  SHF.L.U32 R8, R8, 0x6, RZ ;  /* 0x0000000608087819 */ /* 0x000fe400000006ff */
[C---:B------:R-:W-:Y:S02]  /*c420*/  LEA R7, R10.reuse, R7, 0x9 ;  /* 0x000000070a077211 */ /* 0x040fe400078e48ff */
[----:B------:R-:W-:-:S02]  /*c430*/  IADD3 R13, R10, -R13, RZ ;  /* 0x8000000d0a0d7210 */ /* 0x000fc40007ffe0ff */
[----:B------:R-:W-:Y:S02]  /*c440*/  SHF.L.U32 R4, R0, 0x6, RZ ;  /* 0x0000000600047819 */ /* 0x000fe400000006ff */
[----:B------:R-:W-:Y:S02]  /*c450*/  LEA.HI R10, R2, R2, RZ, 0x1 ;  /* 0x00000002020a7211 */ /* 0x000fe400078f08ff */
[----:B------:R-:W-:Y:S02]  /*c460*/  LOP3.LUT R8, R8, 0x1c0, RZ, 0xc0, !PT ;  /* 0x000001c008087812 */ /* 0x000fe400078ec0ff */
[----:B------:R-:W-:Y:S02]  /*c470*/  ISETP.NE.U32.AND P0, PT, R9, 0x1, PT ;  /* 0x000000010900780c */ /* 0x000fe40003f05070 */
[----:B------:R-:W-:Y:S02]  /*c480*/  LOP3.LUT R4, R4, 0x1c0, RZ, 0xc0, !PT ;  /* 0x000001c004047812 */ /* 0x000fe400078ec0ff */
[----:B------:R-:W-:-:S02]  /*c490*/  SHF.L.U32 R9, R10, 0x2, RZ ;  /* 0x000000020a097819 */ /* 0x000fc400000006ff */
[----:B------:R-:W-:Y:S02]  /*c4a0*/  LEA.HI R8, R8, R8, RZ, 0x1d ;  /* 0x0000000808087211 */ /* 0x000fe400078fe8ff */
[----:B------:R-:W-:Y:S02]  /*c4b0*/  LOP3.LUT R9, R4, 0x38, R9, 0xf8, !PT ;  /* 0x0000003804097812 */ /* 0x000fe400078ef809 */
[----:B------:R-:W-:Y:S02]  /*c4c0*/  LEA R8, R7, R8, 0x1 ;  /* 0x0000000807087211 */ /* 0x000fe400078e08ff */
[----:B------:R-:W-:Y:S02]  /*c4d0*/  SHF.R.U32.HI R4, RZ, 0x3, R4 ;  /* 0x00000003ff047819 */ /* 0x000fe40000011604 */
[----:B------:R-:W-:Y:S02]  /*c4e0*/  LOP3.LUT R7, R10, 0xffffffe, RZ, 0xc0, !PT ;  /* 0x0ffffffe0a077812 */ /* 0x000fe400078ec0ff */
[----:B------:R-:W-:-:S02]  /*c4f0*/  LOP3.LUT R4, R9, R4, RZ, 0x3c, !PT ;  /* 0x0000000409047212 */ /* 0x000fc400078e3cff */
[----:B------:R-:W-:Y:S02]  /*c500*/  IADD3 R7, R2, -R7, RZ ;  /* 0x8000000702077210 */ /* 0x000fe40007ffe0ff */
[----:B------:R-:W-:Y:S02]  /*c510*/  SHF.R.S32.HI R10, RZ, 0x2, R11 ;  /* 0x00000002ff0a7819 */ /* 0x000fe4000001140b */
[----:B------:R-:W-:Y:S02]  /*c520*/  LEA R8, R8, UR5, 0x2 ;  /* 0x0000000508087c11 */ /* 0x000fe4000f8e10ff */
[----:B------:R-:W-:Y:S02]  /*c530*/  MOV R11, 0x40 ;  /* 0x00000040000b7802 */ /* 0x000fe40000000f00 */
[----:B------:R-:W-:Y:S01]  /*c540*/  LEA R4, R7, R4, 0x2 ;  /* 0x0000000407047211 */ /* 0x000fe200078e10ff */
[----:B------:R-:W-:Y:S01]  /*c550*/  STS.64 [R8], R128 ;  /* 0x0000008008007388 */ /* 0x000fe20000000a00 */
[----:B------:R-:W-:-:S02]  /*c560*/  MOV R7, 0x80 ;  /* 0x0000008000077802 */ /* 0x000fc40000000f00 */
[C---:B------:R-:W-:Y:S01]  /*c570*/  IADD3 R9, R8.reuse, -0x20, RZ ;  /* 0xffffffe008097810 */ /* 0x040fe20007ffe0ff */
[----:B------:R-:W-:Y:S01]  /*c580*/  STS.64 [R8+0x800], R130 ;  /* 0x0008008208007388 */ /* 0x000fe20000000a00 */
[----:B------:R-:W-:Y:S02]  /*c590*/  SEL R11, R11, 0xffffffc0, !P1 ;  /* 0xffffffc00b0b7807 */ /* 0x000fe40004800000 */
[C---:B------:R-:W-:Y:S02]  /*c5a0*/  @P0 IADD3 R9, R8.reuse, 0x20, RZ ;  /* 0x0000002008090810 */ /* 0x040fe40007ffe0ff */
[----:B------:R-:W-:Y:S02]  /*c5b0*/  LEA R10, R13, R10, 0x4 ;  /* 0x0000000a0d0a7211 */ /* 0x000fe400078e20ff */
[----:B------:R-:W-:Y:S01]  /*c5c0*/  SEL R7, R7, 0xffffff80, !P2 ;  /* 0xffffff8007077807 */ /* 0x000fe20005000000 */
[----:B------:R-:W3:Y:S01]  /*c5d0*/  LDC.64 R12, c[0x0][0x2c0] ;  /* 0x0000b000ff0c7b82 */ /* 0x000ee20000000a00 */
[----:B------:R-:W-:Y:S01]  /*c5e0*/  IADD3 R14, R8, R11, RZ ;  /* 0x0000000b080e7210 */ /* 0x000fe20007ffe0ff */
[----:B------:R-:W-:Y:S01]  /*c5f0*/  STS.64 [R9], R36 ;  /* 0x0000002409007388 */ /* 0x000fe20000000a00 */
[----:B------:R-:W-:-:S02]  /*c600*/  IADD3 R11, R11, R9, RZ ;  /* 0x000000090b0b7210 */ /* 0x000fc40007ffe0ff */
[----:B------:R-:W-:Y:S01]  /*c610*/  IADD3 R15, R8, R7, RZ ;  /* 0x00000007080f7210 */ /* 0x000fe20007ffe0ff */
[----:B------:R-:W-:Y:S01]  /*c620*/  STS.64 [R9+0x800], R38 ;  /* 0x0008002609007388 */ /* 0x000fe20000000a00 */
[----:B------:R-:W-:Y:S02]  /*c630*/  IADD3 R16, R7, R9, RZ ;  /* 0x0000000907107210 */ /* 0x000fe40007ffe0ff */
[-C--:B------:R-:W-:Y:S01]  /*c640*/  IADD3 R17, R14, R7.reuse, RZ ;  /* 0x000000070e117210 */ /* 0x080fe20007ffe0ff */
[----:B------:R-:W-:Y:S01]  /*c650*/  STS.64 [R14], R40 ;  /* 0x000000280e007388 */ /* 0x000fe20000000a00 */
[----:B------:R-:W-:Y:S02]  /*c660*/  IADD3 R7, R11, R7, RZ ;  /* 0x000000070b077210 */ /* 0x000fe40007ffe0ff */
[----:B------:R-:W-:Y:S01]  /*c670*/  SHF.L.U32 R19, R19, 0x6, RZ ;  /* 0x0000000613137819 */ /* 0x000fe200000006ff */
[----:B------:R-:W-:Y:S04]  /*c680*/  STS.64 [R14+0x800], R42 ;  /* 0x0008002a0e007388 */ /* 0x000fe80000000a00 */
[----:B------:R-:W-:Y:S04]  /*c690*/  STS.64 [R11], R44 ;  /* 0x0000002c0b007388 */ /* 0x000fe80000000a00 */
[----:B------:R-:W-:Y:S01]  /*c6a0*/  STS.64 [R11+0x800], R46 ;  /* 0x0008002e0b007388 */ /* 0x000fe20000000a00 */
[----:B---3--:R-:W-:-:S03]  /*c6b0*/  IMAD R209, R18, R12, R209 ;  /* 0x0000000c12d17224 */ /* 0x008fc600078e02d1 */
[----:B------:R-:W-:Y:S01]  /*c6c0*/  STS.64 [R15], R48 ;  /* 0x000000300f007388 */ /* 0x000fe20000000a00 */
[----:B------:R-:W-:-:S03]  /*c6d0*/  IMAD R20, R209, R20, R23 ;  /* 0x00000014d1147224 */ /* 0x000fc600078e0217 */
[----:B------:R-:W-:Y:S01]  /*c6e0*/  STS.64 [R15+0x800], R50 ;  /* 0x000800320f007388 */ /* 0x000fe20000000a00 */
[----:B------:R-:W-:-:S03]  /*c6f0*/  IMAD R13, R20, R13, R19 ;  /* 0x0000000d140d7224 */ /* 0x000fc600078e0213 */
[----:B------:R-:W-:Y:S04]  /*c700*/  STS.64 [R16], R52 ;  /* 0x0000003410007388 */ /* 0x000fe80000000a00 */
[----:B------:R-:W-:Y:S04]  /*c710*/  STS.64 [R16+0x800], R54 ;  /* 0x0008003610007388 */ /* 0x000fe80000000a00 */
        /* <DEDUP_REMOVED lines=23> */
[----:B------:R5:W-:Y:S04]  /*c890*/  STS.64 [R9+0x8800], R102 ;  /* 0x0088006609007388 */ /* 0x000be80000000a00 */
[----:B------:R-:W-:Y:S04]  /*c8a0*/  STS.64 [R14+0x8000], R104 ;  /* 0x008000680e007388 */ /* 0x000fe80000000a00 */
[----:B------:R2:W-:Y:S04]  /*c8b0*/  STS.64 [R14+0x8800], R106 ;  /* 0x0088006a0e007388 */ /* 0x0005e80000000a00 */
[----:B------:R-:W-:Y:S04]  /*c8c0*/  STS.64 [R11+0x8000], R124 ;  /* 0x0080007c0b007388 */ /* 0x000fe80000000a00 */
[----:B------:R1:W-:Y:S01]  /*c8d0*/  STS.64 [R11+0x8800], R126 ;  /* 0x0088007e0b007388 */ /* 0x0003e20000000a00 */
[----:B---3--:R-:W-:-:S03]  /*c8e0*/  MOV R8, 0xff800000 ;  /* 0xff80000000087802 */ /* 0x008fc60000000f00 */
[----:B------:R-:W-:Y:S04]  /*c8f0*/  STS.64 [R15+0x8000], R108 ;  /* 0x0080006c0f007388 */ /* 0x000fe80000000a00 */
[----:B------:R3:W-:Y:S01]  /*c900*/  STS.64 [R15+0x8800], R110 ;  /* 0x0088006e0f007388 */ /* 0x0007e20000000a00 */
[----:B-----5:R-:W-:-:S03]  /*c910*/  MOV R9, 0xff800000 ;  /* 0xff80000000097802 */ /* 0x020fc60000000f00 */
[----:B------:R3:W-:Y:S04]  /*c920*/  STS.64 [R16+0x8000], R120 ;  /* 0x0080007810007388 */ /* 0x0007e80000000a00 */
[----:B------:R3:W-:Y:S01]  /*c930*/  STS.64 [R16+0x8800], R122 ;  /* 0x0088007a10007388 */ /* 0x0007e20000000a00 */
[----:B--2---:R-:W-:Y:S01]  /*c940*/  SHF.L.U32 R14, R2, 0x2, RZ ;  /* 0x00000002020e7819 */ /* 0x004fe200000006ff */
[----:B------:R-:W-:Y:S02]  /*c950*/  @P3 FMUL.FTZ R2, R5, 0.69314718246459960938 ;  /* 0x3f31721805023820 */ /* 0x000fe40000410000 */
[----:B------:R2:W-:Y:S02]  /*c960*/  STS.64 [R17+0x8000], R112 ;  /* 0x0080007011007388 */ /* 0x0005e40000000a00 */
[----:B----4-:R-:W-:-:S02]  /*c970*/  @P3 FFMA.FTZ R9, R3, R22, R2 ;  /* 0x0000001603093223 */ /* 0x010fc40000010002 */
[----:B------:R2:W-:Y:S01]  /*c980*/  STS.64 [R17+0x8800], R114 ;  /* 0x0088007211007388 */ /* 0x0005e20000000a00 */
[----:B------:R-:W-:Y:S01]  /*c990*/  LEA R3, R4, UR5, 0x2 ;  /* 0x0000000504037c11 */ /* 0x000fe2000f8e10ff */
[----:B-1----:R-:W-:Y:S02]  /*c9a0*/  @P4 FMUL.FTZ R11, R6, 0.69314718246459960938 ;  /* 0x3f317218060b4820 */ /* 0x002fe40000410000 */
[----:B------:R2:W-:Y:S02]  /*c9b0*/  STS.64 [R7+0x8000], R116 ;  /* 0x0080007407007388 */ /* 0x0005e40000000a00 */
[----:B------:R-:W-:Y:S02]  /*c9c0*/  @P4 FFMA.FTZ R8, R132, R21, R11 ;  /* 0x0000001584084223 */ /* 0x000fe4000001000b */
[----:B------:R2:W-:Y:S01]  /*c9d0*/  STS.64 [R7+0x8800], R118 ;  /* 0x0088007607007388 */ /* 0x0005e20000000a00 */
[----:B---3--:R-:W-:Y:S01]  /*c9e0*/  SHF.R.S32.HI R15, RZ, 0x1f, R14 ;  /* 0x0000001fff0f7819 */ /* 0x008fe2000001140e */
[----:B------:R-:W-:Y:S06]  /*c9f0*/  BAR.SYNC.DEFER_BLOCKING 0x0 ;  /* 0x0000000000007b1d */ /* 0x000fec0000010000 */
[----:B------:R-:W-:Y:S05]  /*ca00*/  @P5 BRA `(.L_x_3124) ;  /* 0x00000000002c5947 */ /* 0x000fea0003800000 */
        /* <DEDUP_REMOVED lines=11> */
.L_x_3124:
[----:B------:R-:W-:Y:S05]  /*cac0*/  BSYNC B0 ;  /* 0x0000000000007941 */ /* 0x000fea0003800000 */
.L_x_3123:
[----:B------:R-:W3:Y:S01]  /*cad0*/  LDS.128 R96, [R3] ;  /* 0x0000000003607984 */ /* 0x000ee20000000c00 */
[----:B------:R-:W-:Y:S01]  /*cae0*/  ULDC UR4, c[0x0][0x2dc] ;  /* 0x0000b70000047ab9 */ /* 0x000fe20000000800 */
[C---:B------:R-:W-:Y:S02]  /*caf0*/  IMAD.WIDE R14, R0.reuse, 0xc0, R14 ;  /* 0x000000c0000e7825 */ /* 0x040fe400078e020e */
[----:B------:R-:W4:Y:S02]  /*cb00*/  LDS.128 R64, [R3+0x4000] ;  /* 0x0040000003407984 */ /* 0x000f240000000c00 */
[----:B-1----:R-:W-:Y:S01]  /*cb10*/  IMAD R5, R13, UR4, RZ ;  /* 0x000000040d057c24 */ /* 0x002fe2000f8e02ff */
[----:B------:R-:W-:Y:S01]  /*cb20*/  ULDC.64 UR4, c[0x0][0x288] ;  /* 0x0000a20000047ab9 */ /* 0x000fe20000000a00 */
[----:B------:R-:W1:Y:S01]  /*cb30*/  LDS.128 R32, [R3+0x8000] ;  /* 0x0080000003207984 */ /* 0x000e620000000c00 */
[C---:B------:R-:W-:Y:S02]  /*cb40*/  VIADD R4, R0.reuse, 0x8 ;  /* 0x0000000800047836 */ /* 0x040fe40000000000 */
[C---:B------:R-:W-:Y:S01]  /*cb50*/  IADD3 R6, P0, R5.reuse, R14, RZ ;  /* 0x0000000e05067210 */ /* 0x040fe20007f1e0ff */
[----:B------:R-:W5:Y:S01]  /*cb60*/  LDS.128 R92, [R3+0x800] ;  /* 0x00080000035c7984 */ /* 0x000f620000000c00 */
[----:B------:R-:W-:Y:S01]  /*cb70*/  VIADD R2, R0, 0x10 ;  /* 0x0000001000027836 */ /* 0x000fe20000000000 */
[----:B------:R-:W-:Y:S01]  /*cb80*/  ISETP.GE.AND P6, PT, R4, R199, PT ;  /* 0x000000c70400720c */ /* 0x000fe20003fc6270 */
[----:B------:R-:W-:Y:S01]  /*cb90*/  VIADD R104, R0, 0x18 ;  /* 0x0000001800687836 */ /* 0x000fe20000000000 */
[----:B------:R-:W-:Y:S01]  /*cba0*/  LEA.HI.X.SX32 R5, R5, R15, 0x1, P0 ;  /* 0x0000000f05057211 */ /* 0x000fe200000f0eff */
[----:B------:R-:W5:Y:S01]  /*cbb0*/  LDS.128 R88, [R3+0x1000] ;  /* 0x0010000003587984 */ /* 0x000f620000000c00 */
[----:B------:R-:W-:Y:S01]  /*cbc0*/  LEA R106, P0, R6, UR4, 0x2 ;  /* 0x00000004066a7c11 */ /* 0x000fe2000f8010ff */
[----:B------:R-:W-:Y:S01]  /*cbd0*/  VIADD R102, R0, 0x20 ;  /* 0x0000002000667836 */ /* 0x000fe20000000000 */
[-C--:B------:R-:W-:Y:S01]  /*cbe0*/  ISETP.GE.AND P5, PT, R2, R199.reuse, PT ;  /* 0x000000c70200720c */ /* 0x080fe20003fa6270 */
[----:B------:R-:W5:Y:S01]  /*cbf0*/  LDS.128 R84, [R3+0x1800] ;  /* 0x0018000003547984 */ /* 0x000f620000000c00 */
[----:B------:R-:W-:Y:S01]  /*cc00*/  LEA.HI.X R107, R6, UR5, R5, 0x2, P0 ;  /* 0x00000005066b7c11 */ /* 0x000fe200080f1405 */
[C---:B------:R-:W-:Y:S01]  /*cc10*/  VIADD R100, R0.reuse, 0x28 ;  /* 0x0000002800647836 */ /* 0x040fe20000000000 */
[CC--:B------:R-:W-:Y:S01]  /*cc20*/  ISETP.GE.AND P0, PT, R0.reuse, R199.reuse, PT ;  /* 0x000000c70000720c */ /* 0x0c0fe20003f06270 */
[----:B------:R-:W5:Y:S01]  /*cc30*/  LDS.128 R80, [R3+0x2000] ;  /* 0x0020000003507984 */ /* 0x000f620000000c00 */
[----:B------:R-:W-:Y:S01]  /*cc40*/  VIADD R2, R0, 0x30 ;  /* 0x0000003000027836 */ /* 0x000fe20000000000 */
[-C--:B------:R-:W-:Y:S01]  /*cc50*/  ISETP.GE.AND P4, PT, R104, R199.reuse, PT ;  /* 0x000000c76800720c */ /* 0x080fe20003f86270 */
[----:B------:R-:W-:Y:S01]  /*cc60*/  VIADD R0, R0, 0x38 ;  /* 0x0000003800007836 */ /* 0x000fe20000000000 */
[----:B------:R-:W5:Y:S01]  /*cc70*/  LDS.128 R76, [R3+0x2800] ;  /* 0x00280000034c7984 */ /* 0x000f620000000c00 */
[----:B------:R-:W-:-:S02]  /*cc80*/  ISETP.GE.AND P3, PT, R102, R199, PT ;  /* 0x000000c76600720c */ /* 0x000fc40003f66270 */
[-C--:B------:R-:W-:Y:S01]  /*cc90*/  ISETP.GE.AND P2, PT, R100, R199.reuse, PT ;  /* 0x000000c76400720c */ /* 0x080fe20003f46270 */
[----:B------:R-:W5:Y:S01]  /*cca0*/  LDS.128 R72, [R3+0x3000] ;  /* 0x0030000003487984 */ /* 0x000f620000000c00 */
[----:B------:R-:W-:-:S03]  /*ccb0*/  ISETP.GE.AND P1, PT, R2, R199, PT ;  /* 0x000000c70200720c */ /* 0x000fc60003f26270 */
[----:B------:R-:W5:Y:S04]  /*ccc0*/  LDS.128 R60, [R3+0x4800] ;  /* 0x00480000033c7984 */ /* 0x000f680000000c00 */
        /* <DEDUP_REMOVED lines=8> */
[----:B--2---:R-:W2:Y:S04]  /*cd50*/  LDS.128 R16, [R3+0xa000] ;  /* 0x00a0000003107984 */ /* 0x004ea80000000c00 */
[----:B------:R-:W2:Y:S04]  /*cd60*/  LDS.128 R12, [R3+0xa800] ;  /* 0x00a80000030c7984 */ /* 0x000ea80000000c00 */
[----:B------:R-:W2:Y:S04]  /*cd70*/  LDS.128 R8, [R3+0xb000] ;  /* 0x00b0000003087984 */ /* 0x000ea80000000c00 */
[----:B------:R1:W2:Y:S04]  /*cd80*/  LDS.128 R68, [R3+0x3800] ;  /* 0x0038000003447984 */ /* 0x0002a80000000c00 */
[----:B------:R2:W2:Y:S04]  /*cd90*/  LDS.128 R36, [R3+0x7800] ;  /* 0x0078000003247984 */ /* 0x0004a80000000c00 */
[----:B------:R2:W2:Y:S04]  /*cda0*/  LDS.128 R4, [R3+0xb800] ;  /* 0x00b8000003047984 */ /* 0x0004a80000000c00 */
[----:B---3--:R3:W-:Y:S04]  /*cdb0*/  @!P0 STG.E.64 desc[UR10][R106.64], R96 ;  /* 0x000000606a008986 */ /* 0x0087e8000c101b0a */
[----:B------:R3:W-:Y:S04]  /*cdc0*/  @!P0 STG.E.64 desc[UR10][R106.64+0x8], R98 ;  /* 0x000008626a008986 */ /* 0x0007e8000c101b0a */
[----:B----4-:R3:W-:Y:S04]  /*cdd0*/  @!P0 STG.E.128 desc[UR10][R106.64+0x100], R64 ;  /* 0x000100406a008986 */ /* 0x0107e8000c101d0a */
[----:B-1----:R3:W-:Y:S01]  /*cde0*/  @!P0 STG.E.128 desc[UR10][R106.64+0x200], R32 ;  /* 0x000200206a008986 */ /* 0x0027e2000c101d0a */
[----:B------:R-:W-:-:S03]  /*cdf0*/  ISETP.GE.AND P0, PT, R0, R199, PT ;  /* 0x000000c70000720c */ /* 0x000fc60003f06270 */
[----:B-----5:R3:W-:Y:S04]  /*ce00*/  @!P6 STG.E.128 desc[UR10][R106.64+0x1800], R92 ;  /* 0x0018005c6a00e986 */ /* 0x0207e8000c101d0a */
[----:B------:R3:W-:Y:S04]  /*ce10*/  @!P5 STG.E.128 desc[UR10][R106.64+0x3000], R88 ;  /* 0x003000586a00d986 */ /* 0x0007e8000c101d0a */
        /* <DEDUP_REMOVED lines=13> */
[----:B--2---:R3:W-:Y:S04]  /*cef0*/  @!P3 STG.E.128 desc[UR10][R106.64+0x6200], R16 ;  /* 0x006200106a00b986 */ /* 0x0047e8000c101d0a */
[----:B------:R3:W-:Y:S04]  /*cf00*/  @!P2 STG.E.128 desc[UR10][R106.64+0x7a00], R12 ;  /* 0x007a000c6a00a986 */ /* 0x0007e8000c101d0a */
[----:B------:R3:W-:Y:S01]  /*cf10*/  @!P1 STG.E.128 desc[UR10][R106.64+0x9200], R8 ;  /* 0x009200086a009986 */ /* 0x0007e2000c101d0a */
[----:B------:R-:W-:Y:S05]  /*cf20*/  @P0 EXIT ;  /* 0x000000000000094d */ /* 0x000fea0003800000 */
[----:B------:R-:W-:Y:S04]  /*cf30*/  STG.E.128 desc[UR10][R106.64+0xa800], R68 ;  /* 0x00a800446a007986 */ /* 0x000fe8000c101d0a */
[----:B------:R-:W-:Y:S04]  /*cf40*/  STG.E.128 desc[UR10][R106.64+0xa900], R36 ;  /* 0x00a900246a007986 */ /* 0x000fe8000c101d0a */
[----:B------:R-:W-:Y:S01]  /*cf50*/  STG.E.128 desc[UR10][R106.64+0xaa00], R4 ;  /* 0x00aa00046a007986 */ /* 0x000fe2000c101d0a */
[----:B------:R-:W-:Y:S05]  /*cf60*/  EXIT ;  /* 0x000000000000794d */ /* 0x000fea0003800000 */
.L_x_3125:
        /* <DEDUP_REMOVED lines=9> */
.L_x_4174:


//--------------------- .text._ZN5flash24flash_fwd_splitkv_kernelI23Flash_fwd_kernel_traitsILi192ELi64ELi64ELi4ELb0ELb0EN7cutlass6half_tE19Flash_kernel_traitsILi192ELi64ELi64ELi4ES3_EELb1ELb0ELb0ELb0ELb1ELb1ELb1ELb0EEEvNS_16Flash_fwd_paramsE --------------------------
	.section	.text._ZN5flash24flash_fwd_splitkv_kernelI23Flash_fwd_kernel_traitsILi192ELi64ELi64ELi4ELb0ELb0EN7cutlass6half_tE19Flash_kernel_traitsILi192ELi64ELi64ELi4ES3_EELb1ELb0ELb0ELb0ELb1ELb1ELb1ELb0EEEvNS_16Flash_fwd_paramsE,"ax",@progbits
	.align	128
        .global         _ZN5flash24flash_fwd_splitkv_kernelI23Flash_fwd_kernel_traitsILi192ELi64ELi64ELi4ELb0ELb0EN7cutlass6half_tE19Flash_kernel_traitsILi192ELi64ELi64ELi4ES3_EELb1ELb0ELb0ELb0ELb1ELb1ELb1ELb0EEEvNS_16Flash_fwd_paramsE
        .type           _ZN5flash24flash_fwd_splitkv_kernelI23Flash_fwd_kernel_traitsILi192ELi64ELi64ELi4ELb0ELb0EN7cutlass6half_tE19Flash_kernel_traitsILi192ELi64ELi64ELi4ES3_EELb1ELb0ELb0ELb0ELb1ELb1ELb1ELb0EEEvNS_16Flash_fwd_paramsE,@function
        .size           _ZN5flash24flash_fwd_splitkv_kernelI23Flash_fwd_kernel_traitsILi192ELi64ELi64ELi4ELb0ELb0EN7cutlass6half_tE19Flash_kernel_traitsILi192ELi64ELi64ELi4ES3_EELb1ELb0ELb0ELb0ELb1ELb1ELb1ELb0EEEvNS_16Flash_fwd_paramsE,(.L_x_4175 - _ZN5flash24flash_fwd_splitkv_kernelI23Flash_fwd_kernel_traitsILi192ELi64ELi64ELi4ELb0ELb0EN7cutlass6half_tE19Flash_kernel_traitsILi192ELi64ELi64ELi4ES3_EELb1ELb0ELb0ELb0ELb1ELb1ELb1ELb0EEEvNS_16Flash_fwd_paramsE)
        .other          _ZN5flash24flash_fwd_splitkv_kernelI23Flash_fwd_kernel_traitsILi192ELi64ELi64ELi4ELb0ELb0EN7cutlass6half_tE19Flash_kernel_traitsILi192ELi64ELi64ELi4ES3_EELb1ELb0ELb0ELb0ELb1ELb1ELb1ELb0EEEvNS_16Flash_fwd_paramsE,@"STO_CUDA_ENTRY STV_DEFAULT"
_ZN5flash24flash_fwd_splitkv_kernelI23Flash_fwd_kernel_traitsILi192ELi64ELi64ELi4ELb0ELb0EN7cutlass6half_tE19Flash_kernel_traitsILi192ELi64ELi64ELi4ES3_EELb1ELb0ELb0ELb0ELb1ELb1ELb1ELb0EEEvNS_16Flash_fwd_paramsE:
.text._ZN5flash24flash_fwd_splitkv_kernelI23Flash_fwd_kernel_traitsILi192ELi64ELi64ELi4ELb0ELb0EN7cutlass6half_tE19Flash_kernel_traitsILi192ELi64ELi64ELi4ES3_EELb1ELb0ELb0ELb0ELb1ELb1ELb1ELb0EEEvNS_16Flash_fwd_paramsE:
        /* <DEDUP_REMOVED lines=60> */
.L_x_3126:
[----:B------:R-:W2:Y:S02]  /*03c0*/  LDC R6, c[0x0][0x2c8] ;  /* 0x0000b200ff067b82 */ /* 0x000ea40000000800 */
.L_x_3127:
        /* <DEDUP_REMOVED lines=20> */
[----:B------:R-:W-:Y:S02]  /*0510*/  VIADD R15, R15, 0xffffffff ;  /* 0xffffffff0f0f7836 */ /* 0x000fe40000000000 */
[----:B-1----:R-:W-:-:S03]  /*0520*/  VIADD R16, R16, 0xffffffe ;  /* 0x0ffffffe10107836 */ /* 0x002fc60000000000 */
[----:B------:R-:W-:Y:S02]  /*0530*/  IABS R3, R15 ;  /* 0x0000000f00037213 */ /* 0x000fe40000000000 */
[-C--:B------:R-:W-:Y:S01]  /*0540*/  LOP3.LUT R15, R15, R10.reuse, RZ, 0x3c, !PT ;  /* 0x0000000a0f0f7212 */ /* 0x080fe200078e3cff */
[----:B------:R-:W1:Y:S03]  /*0550*/  F2I.FTZ.U32.TRUNC.NTZ R17, R16 ;  /* 0x0000001000117305 */ /* 0x000e66000021f000 */
[----:B------:R-:W-:Y:S01]  /*0560*/  ISETP.GE.AND P0, PT, R15, RZ, PT ;  /* 0x000000ff0f00720c */ /* 0x000fe20003f06270 */
[----:B-1----:R-:W-:Y:S02]  /*0570*/  IMAD.MOV R2, RZ, RZ, -R17 ;  /* 0x000000ffff027224 */ /* 0x002fe400078e0a11 */
[----:B------:R-:W-:Y:S02]  /*0580*/  IMAD.MOV.U32 R16, RZ, RZ, RZ ;  /* 0x000000ffff107224 */ /* 0x000fe400078e00ff */
[----:B------:R-:W-:Y:S01]  /*0590*/  IMAD R9, R2, R13, RZ ;  /* 0x0000000d02097224 */ /* 0x000fe200078e02ff */
[----:B------:R-:W-:-:S03]  /*05a0*/  IABS R2, R10 ;  /* 0x0000000a00027213 */ /* 0x000fc60000000000 */
[----:B------:R-:W-:-:S04]  /*05b0*/  IMAD.HI.U32 R9, R17, R9, R16 ;  /* 0x0000000911097227 */ /* 0x000fc800078e0010 */
[----:B------:R-:W-:Y:S02]  /*05c0*/  IMAD.MOV R2, RZ, RZ, -R2 ;  /* 0x000000ffff027224 */ /* 0x000fe400078e0a02 */
        /* <DEDUP_REMOVED lines=122> */
.L_x_3128:
        /* <DEDUP_REMOVED lines=24> */
.L_x_3129:
        /* <DEDUP_REMOVED lines=32> */
[----:B------:R3:W4:Y:S01]  /*10f0*/  LDG.E R0, desc[UR10][R14.64] ;  /* 0x0000000a0e007981 */ /* 0x000722000c1e1900 */
[----:B-1----:R-:W-:-:S04]  /*1100*/  IABS R2, R7 ;  /* 0x0000000700027213 */ /* 0x002fc80000000000 */
[----:B------:R-:W1:Y:S08]  /*1110*/  I2F.RP R6, R2 ;  /* 0x0000000200067306 */ /* 0x000e700000209400 */
[----:B-1----:R-:W1:Y:S02]  /*1120*/  MUFU.RCP R13, R6 ;  /* 0x00000006000d7308 */ /* 0x002e640000001000 */
[----:B-1----:R-:W-:Y:S01]  /*1130*/  VIADD R13, R13, 0xffffffe ;  /* 0x0ffffffe0d0d7836 */ /* 0x002fe20000000000 */
[----:B------:R-:W-:-:S05]  /*1140*/  IADD3 R6, -R9, RZ, RZ ;  /* 0x000000ff09067210 */ /* 0x000fca0007ffe1ff */
[----:B------:R-:W1:Y:S01]  /*1150*/  F2I.FTZ.U32.TRUNC.NTZ R13, R13 ;  /* 0x0000000d000d7305 */ /* 0x000e62000021f000 */
[----:B------:R-:W-:-:S05]  /*1160*/  IMAD R25, R10, R6, R25 ;  /* 0x000000060a197224 */ /* 0x000fca00078e0219 */
[----:B------:R-:W-:Y:S02]  /*1170*/  SHF.R.S32.HI R23, RZ, 0x1f, R25 ;  /* 0x0000001fff177819 */ /* 0x000fe40000011419 */
[----:B-1----:R-:W-:-:S05]  /*1180*/  IADD3 R3, RZ, -R13, RZ ;  /* 0x8000000dff037210 */ /* 0x002fca0007ffe0ff */
[----:B------:R-:W-:Y:S01]  /*1190*/  IMAD R5, R3, R2, RZ ;  /* 0x0000000203057224 */ /* 0x000fe200078e02ff */
[----:B------:R-:W-:-:S03]  /*11a0*/  IABS R3, R32 ;  /* 0x0000002000037213 */ /* 0x000fc60000000000 */
[----:B------:R-:W-:Y:S01]  /*11b0*/  IMAD.HI.U32 R12, R13, R5, R12 ;  /* 0x000000050d0c7227 */ /* 0x000fe200078e000c */
[----:B------:R-:W-:-:S05]  /*11c0*/  MOV R5, R3 ;  /* 0x0000000300057202 */ /* 0x000fca0000000f00 */
[----:B---3--:R-:W-:-:S04]  /*11d0*/  IMAD.HI.U32 R14, R12, R5, RZ ;  /* 0x000000050c0e7227 */ /* 0x008fc800078e00ff */
        /* <DEDUP_REMOVED lines=14> */
[----:B----4-:R-:W-:Y:S01]  /*12c0*/  SHF.R.S32.HI R5, RZ, 0x1f, R0 ;  /* 0x0000001fff057819 */ /* 0x010fe20000011400 */
[----:B------:R-:W-:-:S04]  /*12d0*/  IMAD.WIDE.U32 R10, R0, UR4, RZ ;  /* 0x00000004000a7c25 */ /* 0x000fc8000f8e00ff */
[C---:B------:R-:W-:Y:S02]  /*12e0*/  IMAD R9, R5.reuse, UR4, RZ ;  /* 0x0000000405097c24 */ /* 0x040fe4000f8e02ff */
[----:B-1----:R-:W-:Y:S02]  /*12f0*/  IMAD R5, R5, R2, RZ ;  /* 0x0000000205057224 */ /* 0x002fe400078e02ff */
[C---:B------:R-:W-:Y:S01]  /*1300*/  IMAD R6, R0.reuse, UR5, R9 ;  /* 0x0000000500067c24 */ /* 0x040fe2000f8e0209 */
[----:B------:R-:W-:Y:S01]  /*1310*/  ULDC.64 UR4, c[0x0][0x260] ;  /* 0x0000980000047ab9 */ /* 0x000fe20000000a00 */
[----:B------:R-:W-:Y:S02]  /*1320*/  IMAD R3, R0, R3, R5 ;  /* 0x0000000300037224 */ /* 0x000fe400078e0205 */
[----:B------:R-:W-:Y:S01]  /*1330*/  IMAD R7, R15, UR4, RZ ;  /* 0x000000040f077c24 */ /* 0x000fe2000f8e02ff */
[----:B------:R-:W-:Y:S01]  /*1340*/  IADD3 R11, R11, R6, RZ ;  /* 0x000000060b0b7210 */ /* 0x000fe20007ffe0ff */
[----:B--2---:R-:W-:-:S02]  /*1350*/  IMAD R6, R23, R134, RZ ;  /* 0x0000008617067224 */ /* 0x004fc400078e02ff */
[----:B------:R-:W-:-:S04]  /*1360*/  IMAD.WIDE.U32 R20, R0, R2, RZ ;  /* 0x0000000200147225 */ /* 0x000fc800078e00ff */
[C---:B------:R-:W-:Y:S02]  /*1370*/  IMAD R6, R25.reuse, R135, R6 ;  /* 0x0000008719067224 */ /* 0x040fe400078e0206 */
[----:B------:R-:W-:-:S04]  /*1380*/  IMAD.WIDE.U32 R10, R25, R134, R10 ;  /* 0x00000086190a7225 */ /* 0x000fc800078e000a */
[----:B------:R-:W-:Y:S02]  /*1390*/  IMAD.IADD R11, R11, 0x1, R6 ;  /* 0x000000010b0b7824 */ /* 0x000fe400078e0206 */
[C---:B------:R-:W-:Y:S02]  /*13a0*/  IMAD R7, R14.reuse, UR5, R7 ;  /* 0x000000050e077c24 */ /* 0x040fe4000f8e0207 */
[----:B------:R-:W-:Y:S01]  /*13b0*/  IMAD.WIDE.U32 R34, R14, UR4, R10 ;  /* 0x000000040e227c25 */ /* 0x000fe2000f8e000a */
[----:B------:R-:W-:-:S04]  /*13c0*/  IADD3 R11, R21, R3, RZ ;  /* 0x00000003150b7210 */ /* 0x000fc80007ffe0ff */
[----:B------:R-:W-:Y:S01]  /*13d0*/  IADD3 R10, R35, R7, RZ ;  /* 0x00000007230a7210 */ /* 0x000fe20007ffe0ff */
[----:B------:R-:W-:Y:S06]  /*13e0*/  BRA `(.L_x_3131) ;  /* 0x0000000400287947 */ /* 0x000fec0003800000 */
.L_x_3130:
        /* <DEDUP_REMOVED lines=9> */
[----:B-1----:R-:W-:-:S02]  /*1480*/  VIADD R10, R10, 0xffffffe ;  /* 0x0ffffffe0a0a7836 */ /* 0x002fc40000000000 */
[----:B--2---:R-:W-:-:S04]  /*1490*/  @P3 IMAD R7, R16, R135, RZ ;  /* 0x0000008710073224 */ /* 0x004fc800078e02ff */
[----:B------:R-:W1:Y:S01]  /*14a0*/  F2I.FTZ.U32.TRUNC.NTZ R11, R10 ;  /* 0x0000000a000b7305 */ /* 0x000e62000021f000 */
[----:B------:R-:W-:-:S04]  /*14b0*/  @P3 IMAD.WIDE.U32 R16, R16, R134, RZ ;  /* 0x0000008610103225 */ /* 0x000fc800078e00ff */
[----:B------:R-:W-:Y:S02]  /*14c0*/  @P3 IMAD.IADD R7, R17, 0x1, R7 ;  /* 0x0000000111073824 */ /* 0x000fe400078e0207 */
[----:B-1----:R-:W-:Y:S01]  /*14d0*/  IMAD.MOV R2, RZ, RZ, -R11 ;  /* 0x000000ffff027224 */ /* 0x002fe200078e0a0b */
[----:B------:R-:W-:-:S03]  /*14e0*/  MOV R10, RZ ;  /* 0x000000ff000a7202 */ /* 0x000fc60000000f00 */
[----:B------:R-:W-:Y:S01]  /*14f0*/  IMAD R6, R2, R3, RZ ;  /* 0x0000000302067224 */ /* 0x000fe200078e02ff */
[----:B------:R-:W-:-:S03]  /*1500*/  IABS R2, R32 ;  /* 0x0000002000027213 */ /* 0x000fc60000000000 */
[----:B------:R-:W-:-:S04]  /*1510*/  IMAD.HI.U32 R11, R11, R6, R10 ;  /* 0x000000060b0b7227 */ /* 0x000fc800078e000a */
[----:B------:R-:W-:-:S04]  /*1520*/  IMAD.MOV.U32 R6, RZ, RZ, R2 ;  /* 0x000000ffff067224 */ /* 0x000fc800078e0002 */
[----:B------:R-:W-:Y:S02]  /*1530*/  IMAD.HI.U32 R14, R11, R6, RZ ;  /* 0x000000060b0e7227 */ /* 0x000fe400078e00ff */
[----:B------:R-:W1:Y:S03]  /*1540*/  @P3 LDC.64 R10, c[0x0][0x250] ;  /* 0x00009400ff0a3b82 */ /* 0x000e660000000a00 */
[----:B------:R-:W-:-:S05]  /*1550*/  IADD3 R2, -R14, RZ, RZ ;  /* 0x000000ff0e027210 */ /* 0x000fca0007ffe1ff */
[----:B------:R-:W-:Y:S01]  /*1560*/  IMAD R2, R3, R2, R6 ;  /* 0x0000000203027224 */ /* 0x000fe200078e0206 */
[----:B------:R-:W-:-:S04]  /*1570*/  LOP3.LUT R6, R32, R9, RZ, 0x3c, !PT ;  /* 0x0000000920067212 */ /* 0x000fc800078e3cff */
[----:B------:R-:W-:Y:S02]  /*1580*/  ISETP.GT.U32.AND P0, PT, R3, R2, PT ;  /* 0x000000020300720c */ /* 0x000fe40003f04070 */
[----:B------:R-:W-:-:S11]  /*1590*/  ISETP.GE.AND P1, PT, R6, RZ, PT ;  /* 0x000000ff0600720c */ /* 0x000fd60003f26270 */
[----:B------:R-:W-:Y:S02]  /*15a0*/  @!P0 IMAD.IADD R2, R2, 0x1, -R3 ;  /* 0x0000000102028824 */ /* 0x000fe400078e0a03 */
[----:B------:R-:W-:Y:S01]  /*15b0*/  @!P0 VIADD R14, R14, 0x1 ;  /* 0x000000010e0e8836 */ /* 0x000fe20000000000 */
[----:B------:R-:W-:Y:S02]  /*15c0*/  ISETP.NE.AND P0, PT, R9, RZ, PT ;  /* 0x000000ff0900720c */ /* 0x000fe40003f05270 */
[----:B------:R-:W-:Y:S02]  /*15d0*/  ISETP.GE.U32.AND P2, PT, R2, R3, PT ;  /* 0x000000030200720c */ /* 0x000fe40003f46070 */
[----:B------:R-:W2:Y:S11]  /*15e0*/  LDC.64 R2, c[0x0][0x260] ;  /* 0x00009800ff027b82 */ /* 0x000eb60000000a00 */
[----:B------:R-:W-:-:S04]  /*15f0*/  @P2 IADD3 R14, R14, 0x1, RZ ;  /* 0x000000010e0e2810 */ /* 0x000fc80007ffe0ff */
[----:B------:R-:W-:Y:S01]  /*1600*/  @!P1 IADD3 R14, -R14, RZ, RZ ;  /* 0x000000ff0e0e9210 */ /* 0x000fe20007ffe1ff */
        /* <DEDUP_REMOVED lines=12> */
[----:B------:R-:W-:-:S07]  /*16d0*/  IADD3 R7, R17, R7, RZ ;  /* 0x0000000711077210 */ /* 0x000fce0007ffe0ff */
.L_x_3132:
[----:B------:R-:W-:Y:S01]  /*16e0*/  MOV R17, R7 ;  /* 0x0000000700117202 */ /* 0x000fe20000000f00 */
[----:B------:R-:W-:Y:S01]  /*16f0*/  IMAD R6, R23, R134, RZ ;  /* 0x0000008617067224 */ /* 0x000fe200078e02ff */
[----:B------:R-:W-:Y:S02]  /*1700*/  @!P0 LOP3.LUT R14, RZ, R9, RZ, 0x33, !PT ;  /* 0x00000009ff0e8212 */ /* 0x000fe400078e33ff */
[----:B------:R-:W-:Y:S01]  /*1710*/  @P3 IADD3 R12, R5, R12, RZ ;  /* 0x0000000c050c3210 */ /* 0x000fe20007ffe0ff */
[----:B------:R-:W-:Y:S01]  /*1720*/  IMAD.WIDE.U32 R16, R134, R25, R16 ;  /* 0x0000001986107225 */ /* 0x000fe200078e0010 */
[----:B------:R-:W-:-:S03]  /*1730*/  SHF.R.S32.HI R15, RZ, 0x1f, R14 ;  /* 0x0000001fff0f7819 */ /* 0x000fc6000001140e */
[----:B------:R-:W-:Y:S02]  /*1740*/  IMAD R7, R135, R25, R6 ;  /* 0x0000001987077224 */ /* 0x000fe400078e0206 */
[----:B--2---:R-:W-:Y:S02]  /*1750*/  IMAD R6, R15, R2, RZ ;  /* 0x000000020f067224 */ /* 0x004fe400078e02ff */
[----:B------:R-:W-:Y:S01]  /*1760*/  @P3 IMAD.WIDE.U32 R20, R12, R10, RZ ;  /* 0x0000000a0c143225 */ /* 0x000fe200078e00ff */
[----:B------:R-:W-:-:S03]  /*1770*/  IADD3 R17, R17, R7, RZ ;  /* 0x0000000711117210 */ /* 0x000fc60007ffe0ff */
[C---:B------:R-:W-:Y:S02]  /*1780*/  IMAD R3, R14.reuse, R3, R6 ;  /* 0x000000030e037224 */ /* 0x040fe400078e0206 */
[----:B------:R-:W-:-:S04]  /*1790*/  IMAD.WIDE.U32 R34, R14, R2, R16 ;  /* 0x000000020e227225 */ /* 0x000fc800078e0010 */
[----:B------:R-:W-:Y:S01]  /*17a0*/  @P3 IMAD R11, R12, R11, R21 ;  /* 0x0000000b0c0b3224 */ /* 0x000fe200078e0215 */
[----:B------:R-:W-:Y:S01]  /*17b0*/  IADD3 R10, R35, R3, RZ ;  /* 0x00000003230a7210 */ /* 0x000fe20007ffe0ff */
[----:B------:R-:W-:Y:S06]  /*17c0*/  @P3 BRA `(.L_x_3131) ;  /* 0x0000000000303947 */ /* 0x000fec0003800000 */
[----:B------:R-:W1:Y:S01]  /*17d0*/  LDC.64 R6, c[0x0][0x250] ;  /* 0x00009400ff067b82 */ /* 0x000e620000000a00 */
[----:B------:R-:W-:-:S07]  /*17e0*/  SHF.R.S32.HI R9, RZ, 0x1f, R5 ;  /* 0x0000001fff097819 */ /* 0x000fce0000011405 */
[----:B------:R-:W2:Y:S01]  /*17f0*/  LDC.64 R2, c[0x0][0x238] ;  /* 0x00008e00ff027b82 */ /* 0x000ea20000000a00 */
[----:B-1----:R-:W-:Y:S01]  /*1800*/  IMAD R12, R9, R6, RZ ;  /* 0x00000006090c7224 */ /* 0x002fe200078e02ff */
[----:B-----5:R-:W-:-:S03]  /*1810*/  SHF.R.S32.HI R9, RZ, 0x1f, R0 ;  /* 0x0000001fff097819 */ /* 0x020fc60000011400 */
[C---:B------:R-:W-:Y:S02]  /*1820*/  IMAD R7, R5.reuse, R7, R12 ;  /* 0x0000000705077224 */ /* 0x040fe400078e020c */
[----:B------:R-:W-:-:S04]  /*1830*/  IMAD.WIDE.U32 R12, R5, R6, RZ ;  /* 0x00000006050c7225 */ /* 0x000fc800078e00ff */
[----:B--2---:R-:W-:Y:S01]  /*1840*/  IMAD R9, R9, R2, RZ ;  /* 0x0000000209097224 */ /* 0x004fe200078e02ff */
[----:B------:R-:W-:-:S03]  /*1850*/  IADD3 R13, R13, R7, RZ ;  /* 0x000000070d0d7210 */ /* 0x000fc60007ffe0ff */
[C---:B------:R-:W-:Y:S02]  /*1860*/  IMAD R3, R0.reuse, R3, R9 ;  /* 0x0000000300037224 */ /* 0x040fe400078e0209 */
[----:B------:R-:W-:-:S05]  /*1870*/  IMAD.WIDE.U32 R20, R0, R2, R12 ;  /* 0x0000000200147225 */ /* 0x000fca00078e000c */
[----:B------:R-:W-:-:S07]  /*1880*/  IADD3 R11, R21, R3, RZ ;  /* 0x00000003150b7210 */ /* 0x000fce0007ffe0ff */
.L_x_3131:
[----:B------:R-:W-:Y:S01]  /*1890*/  SHF.R.S32.HI R5, RZ, 0x1f, R4 ;  /* 0x0000001fff057819 */ /* 0x000fe20000011404 */
[----:B------:R-:W-:Y:S01]  /*18a0*/  IMAD.IADD R207, R109, 0x1, -R110 ;  /* 0x000000016dcf7824 */ /* 0x000fe200078e0a6e */
[----:B------:R-:W-:Y:S01]  /*18b0*/  ISETP.NE.AND P4, PT, R8, -0x1, PT ;  /* 0xffffffff0800780c */ /* 0x000fe20003f85270 */
[----:B------:R-:W-:Y:S01]  /*18c0*/  ULDC.64 UR4, c[0x0][0x258] ;  /* 0x0000960000047ab9 */ /* 0x000fe20000000a00 */
[-C--:B------:R-:W-:Y:S01]  /*18d0*/  LEA.HI R13, R5, R4.reuse, RZ, 0x3 ;  /* 0x00000004050d7211 */ /* 0x080fe200078f18ff */
[----:B------:R-:W-:Y:S01]  /*18e0*/  VIADD R213, R149, 0xffffffff ;  /* 0xffffffff95d57836 */ /* 0x000fe20000000000 */
[----:B------:R-:W-:Y:S01]  /*18f0*/  SHF.R.S32.HI R31, RZ, 0x1f, R32 ;  /* 0x0000001fff1f7819 */ /* 0x000fe20000011420 */
[----:B------:R-:W-:Y:S01]  /*1900*/  ULDC.64 UR6, c[0x0][0x268] ;  /* 0x00009a0000067ab9 */ /* 0x000fe20000000a00 */
[----:B------:R-:W-:Y:S01]  /*1910*/  SHF.R.S32.HI R18, RZ, 0x3, R13 ;  /* 0x00000003ff127819 */ /* 0x000fe2000001140d */
[----:B------:R-:W-:Y:S01]  /*1920*/  IMAD R15, R15, UR6, RZ ;  /* 0x000000060f0f7c24 */ /* 0x000fe2000f8e02ff */
[----:B------:R-:W-:Y:S01]  /*1930*/  LOP3.LUT R13, R13, 0xfffffff8, RZ, 0xc0, !PT ;  /* 0xfffffff80d0d7812 */ /* 0x000fe200078ec0ff */
[----:B------:R-:W-:Y:S01]  /*1940*/  IMAD R31, R31, UR4, RZ ;  /* 0x000000041f1f7c24 */ /* 0x000fe2000f8e02ff */
[CC--:B------:R-:W-:Y:S01]  /*1950*/  ISETP.GE.AND P2, PT, R18.reuse, R207.reuse, PT ;  /* 0x000000cf1200720c */ /* 0x0c0fe20003f46270 */
[C---:B------:R-:W-:Y:S01]  /*1960*/  VIADD R22, R18.reuse, 0x20 ;  /* 0x0000002012167836 */ /* 0x040fe20000000000 */
[----:B-----5:R-:W-:Y:S01]  /*1970*/  IADD3 R0, -R13, R4, RZ ;  /* 0x000000040d007210 */ /* 0x020fe20007ffe1ff */
[C---:B------:R-:W-:Y:S01]  /*1980*/  VIADD R24, R18.reuse, 0x10 ;  /* 0x0000001012187836 */ /* 0x040fe20000000000 */
[----:B------:R-:W1:Y:S01]  /*1990*/  @P4 LDC.64 R6, c[0x0][0x240] ;  /* 0x00009000ff064b82 */ /* 0x000e620000000a00 */
[----:B------:R-:W-:Y:S01]  /*19a0*/  VIADD R16, R18, 0x30 ;  /* 0x0000003012107836 */ /* 0x000fe20000000000 */
[-C--:B------:R-:W-:Y:S01]  /*19b0*/  ISETP.GE.AND P0, PT, R22, R207.reuse, PT ;  /* 0x000000cf1600720c */ /* 0x080fe20003f06270 */
[----:B------:R-:W-:Y:S01]  /*19c0*/  IMAD.SHL.U32 R38, R18, 0x40, RZ ;  /* 0x0000004012267824 */ /* 0x000fe200078e00ff */
[-C--:B------:R-:W-:Y:S01]  /*19d0*/  ISETP.GE.AND P1, PT, R24, R207.reuse, PT ;  /* 0x000000cf1800720c */ /* 0x080fe20003f26270 */
[----:B------:R-:W-:Y:S01]  /*19e0*/  IMAD.SHL.U32 R27, R0, 0x8, RZ ;  /* 0x00000008001b7824 */ /* 0x000fe200078e00ff */
[----:B------:R-:W-:Y:S01]  /*19f0*/  ISETP.GE.AND P5, PT, R16, R207, PT ;  /* 0x000000cf1000720c */ /* 0x000fe20003fa6270 */
[----:B------:R-:W-:Y:S01]  /*1a00*/  IMAD R31, R32, UR5, R31 ;  /* 0x00000005201f7c24 */ /* 0x000fe2000f8e021f */
[----:B------:R-:W2:Y:S01]  /*1a10*/  @!P4 LDC.64 R2, c[0x0][0x228] ;  /* 0x00008a00ff02cb82 */ /* 0x000ea20000000a00 */
[----:B------:R-:W-:Y:S01]  /*1a20*/  @!P4 SHF.R.S32.HI R9, RZ, 0x1f, R217 ;  /* 0x0000001fff09c819 */ /* 0x000fe200000114d9 */
[----:B------:R-:W-:Y:S01]  /*1a30*/  UMOV UR5, 0x400 ;  /* 0x0000040000057882 */ /* 0x000fe20000000000 */
[----:B------:R-:W-:Y:S01]  /*1a40*/  LOP3.LUT R38, R38, 0x1c0, RZ, 0xc0, !PT ;  /* 0x000001c026267812 */ /* 0x000fe200078ec0ff */
[----:B------:R-:W-:Y:S01]  /*1a50*/  IMAD R15, R14, UR7, R15 ;  /* 0x000000070e0f7c24 */ /* 0x000fe2000f8e020f */
[----:B------:R-:W-:Y:S01]  /*1a60*/  IADD3 R20, P3, R27, R20, RZ ;  /* 0x000000141b147210 */ /* 0x000fe20007f7e0ff */
[----:B------:R-:W-:Y:S01]  /*1a70*/  ULDC.64 UR8, c[0x0][0x220] ;  /* 0x0000880000087ab9 */ /* 0x000fe20000000a00 */
[----:B------:R-:W3:Y:S01]  /*1a80*/  @!P0 S2R R28, SR_CgaCtaId ;  /* 0x00000000001c8919 */ /* 0x000ee20000008800 */
[----:B------:R-:W-:Y:S01]  /*1a90*/  SHF.R.U32.HI R17, RZ, 0x3, R38 ;  /* 0x00000003ff117819 */ /* 0x000fe20000011626 */
[----:B------:R-:W4:Y:S01]  /*1aa0*/  LDC.64 R136, c[0x0][0x250] ;  /* 0x00009400ff887b82 */ /* 0x000f220000000a00 */
[----:B------:R-:W-:Y:S01]  /*1ab0*/  @!P1 MOV R21, 0x400 ;  /* 0x0000040000159802 */ /* 0x000fe20000000f00 */
[----:B------:R-:W3:Y:S01]  /*1ac0*/  @!P1 S2R R30, SR_CgaCtaId ;  /* 0x00000000001e9919 */ /* 0x000ee20000008800 */
[----:B------:R-:W-:-:S02]  /*1ad0*/  SHF.R.S32.HI R19, RZ, 0x1f, R18 ;  /* 0x0000001fff137819 */ /* 0x000fc40000011412 */
[C---:B------:R-:W-:Y:S01]  /*1ae0*/  LEA.HI R40, R5.reuse, R4, RZ, 0x6 ;  /* 0x0000000405287211 */ /* 0x040fe200078f30ff */
[----:B------:R-:W4:Y:S01]  /*1af0*/  @!P5 S2R R26, SR_CgaCtaId ;  /* 0x00000000001ad919 */ /* 0x000f220000008800 */
[----:B-1----:R-:W-:Y:S01]  /*1b00*/  @P4 IMAD.WIDE.U32 R12, R8, R6, RZ ;  /* 0x00000006080c4225 */ /* 0x002fe200078e00ff */
[----:B------:R-:W-:-:S03]  /*1b10*/  LEA.HI R108, R5, R4, RZ, 0x5 ;  /* 0x00000004056c7211 */ /* 0x000fc600078f28ff */
[----:B------:R-:W-:Y:S01]  /*1b20*/  @P4 IMAD R7, R8, R7, R13 ;  /* 0x0000000708074224 */ /* 0x000fe200078e020d */
[----:B------:R-:W-:Y:S01]  /*1b30*/  @!P0 MOV R13, 0x400 ;  /* 0x00000400000d8802 */ /* 0x000fe20000000f00 */
[----:B------:R-:W-:Y:S01]  /*1b40*/  IMAD.WIDE R36, R37, 0x40, R18 ;  /* 0x0000004025247825 */ /* 0x000fe200078e0212 */
[----:B------:R-:W-:-:S03]  /*1b50*/  SHF.R.S32.HI R106, RZ, 0x5, R108 ;  /* 0x00000005ff6a7819 */ /* 0x000fc6000001146c */
[-C--:B--2---:R-:W-:Y:S02]  /*1b60*/  @!P4 IMAD R6, R9, R2.reuse, RZ ;  /* 0x000000020906c224 */ /* 0x084fe400078e02ff */
[----:B------:R-:W-:-:S04]  /*1b70*/  @!P4 IMAD.WIDE.U32 R8, R217, R2, RZ ;  /* 0x00000002d908c225 */ /* 0x000fc800078e00ff */
[----:B------:R-:W-:Y:S01]  /*1b80*/  @!P4 IMAD R3, R217, R3, R6 ;  /* 0x00000003d903c224 */ /* 0x000fe200078e0206 */
[--C-:B------:R-:W-:Y:S01]  /*1b90*/  LOP3.LUT R6, R38, 0x38, R27.reuse, 0xf8, !PT ;  /* 0x0000003826067812 */ /* 0x100fe200078ef81b */
[----:B------:R-:W-:Y:S02]  /*1ba0*/  @P4 IMAD.MOV.U32 R2, RZ, RZ, R12 ;  /* 0x000000ffff024224 */ /* 0x000fe400078e000c */
[----:B------:R-:W-:Y:S01]  /*1bb0*/  @!P4 IMAD.MOV.U32 R2, RZ, RZ, R8 ;  /* 0x000000ffff02c224 */ /* 0x000fe200078e0008 */
[----:B------:R-:W-:Y:S01]  /*1bc0*/  @!P4 IADD3 R7, R9, R3, RZ ;  /* 0x000000030907c210 */ /* 0x000fe20007ffe0ff */
[----:B------:R-:W-:Y:S01]  /*1bd0*/  IMAD.SHL.U32 R40, R40, 0x8, RZ ;  /* 0x0000000828287824 */ /* 0x000fe200078e00ff */
[----:B---3--:R-:W-:Y:S01]  /*1be0*/  @!P0 LEA R28, R28, R13, 0x18 ;  /* 0x0000000d1c1c8211 */ /* 0x008fe200078ec0ff */
[----:B------:R-:W1:Y:S01]  /*1bf0*/  @!P1 LDC.64 R8, c[0x0][0x240] ;  /* 0x00009000ff089b82 */ /* 0x000e620000000a00 */
[----:B------:R-:W-:Y:S02]  /*1c00*/  LOP3.LUT R17, R6, R17, RZ, 0x3c, !PT ;  /* 0x0000001106117212 */ /* 0x000fe400078e3cff */
[----:B------:R-:W-:-:S02]  /*1c10*/  SHF.R.S32.HI R6, RZ, 0x1f, R27 ;  /* 0x0000001fff067819 */ /* 0x000fc4000001141b */
[----:B------:R-:W-:Y:S02]  /*1c20*/  @!P1 LEA R30, R30, R21, 0x18 ;  /* 0x000000151e1e9211 */ /* 0x000fe400078ec0ff */
[----:B------:R-:W-:Y:S01]  /*1c30*/  @!P5 MOV R3, 0x400 ;  /* 0x000004000003d802 */ /* 0x000fe20000000f00 */
[----:B------:R-:W2:Y:S01]  /*1c40*/  @!P2 LDC.64 R12, c[0x0][0x240] ;  /* 0x00009000ff0cab82 */ /* 0x000ea20000000a00 */
[----:B------:R-:W-:Y:S01]  /*1c50*/  IMAD.X R21, R6, 0x1, R11, P3 ;  /* 0x0000000106157824 */ /* 0x000fe200018e060b */
[C---:B------:R-:W-:Y:S02]  /*1c60*/  IADD3 R38, P3, R27.reuse, R2, RZ ;  /* 0x000000021b267210 */ /* 0x040fe40007f7e0ff */
[----:B------:R-:W-:Y:S01]  /*1c70*/  IADD3 R34, P4, R27, R34, RZ ;  /* 0x000000221b227210 */ /* 0x000fe20007f9e0ff */
[----:B------:R-:W-:Y:S01]  /*1c80*/  IMAD.WIDE.U32 R20, R14, UR6, R20 ;  /* 0x000000060e147c25 */ /* 0x000fe2000f8e0014 */
[----:B----4-:R-:W-:Y:S02]  /*1c90*/  @!P5 LEA R26, R26, R3, 0x18 ;  /* 0x000000031a1ad211 */ /* 0x010fe400078ec0ff */
[----:B------:R-:W-:Y:S01]  /*1ca0*/  IADD3.X R39, R6, R7, RZ, P3, !PT ;  /* 0x0000000706277210 */ /* 0x000fe20001ffe4ff */
[----:B------:R-:W3:Y:S01]  /*1cb0*/  @!P2 LDC.64 R2, c[0x0][0x210] ;  /* 0x00008400ff02ab82 */ /* 0x000ee20000000a00 */
[----:B------:R-:W-:Y:S01]  /*1cc0*/  @!P1 IADD3 R27, P3, R36, 0x10, RZ ;  /* 0x00000010241b9810 */ /* 0x000fe20007f7e0ff */
[----:B------:R-:W-:Y:S01]  /*1cd0*/  IMAD.X R35, R6, 0x1, R10, P4 ;  /* 0x0000000106237824 */ /* 0x000fe200020e060a */
[----:B------:R-:W-:Y:S01]  /*1ce0*/  LOP3.LUT R17, R17, 0xfffffe00, R40, 0xf8, !PT ;  /* 0xfffffe0011117812 */ /* 0x000fe200078ef828 */
[----:B------:R-:W-:-:S04]  /*1cf0*/  IMAD.WIDE.U32 R32, R32, UR4, R38 ;  /* 0x0000000420207c25 */ /* 0x000fc8000f8e0026 */
[----:B------:R-:W4:Y:S01]  /*1d00*/  @!P1 LDC.64 R10, c[0x0][0x210] ;  /* 0x00008400ff0a9b82 */ /* 0x000f220000000a00 */
[----:B------:R-:W-:Y:S02]  /*1d10*/  @!P1 IMAD.X R29, RZ, RZ, R37, P3 ;  /* 0x000000ffff1d9224 */ /* 0x000fe400018e0625 */
[----:B------:R-:W-:Y:S02]  /*1d20*/  IMAD.IADD R33, R33, 0x1, R31 ;  /* 0x0000000121217824 */ /* 0x000fe400078e021f */
[----:B-1----:R-:W-:Y:S01]  /*1d30*/  @!P1 IMAD R40, R29, R8, RZ ;  /* 0x000000081d289224 */ /* 0x002fe200078e02ff */
[C---:B------:R-:W-:Y:S01]  /*1d40*/  @!P0 IADD3 R29, P4, R36.reuse, 0x20, RZ ;  /* 0x00000020241d8810 */ /* 0x040fe20007f9e0ff */
[----:B--2---:R-:W-:Y:S01]  /*1d50*/  @!P2 IMAD R38, R37, R12, RZ ;  /* 0x0000000c2526a224 */ /* 0x004fe200078e02ff */
[----:B------:R-:W1:Y:S01]  /*1d60*/  @!P0 LDC.64 R6, c[0x0][0x240] ;  /* 0x00009000ff068b82 */ /* 0x000e620000000a00 */
[----:B------:R-:W-:Y:S01]  /*1d70*/  @!P1 IMAD.MOV.U32 R41, RZ, RZ, R33 ;  /* 0x000000ffff299224 */ /* 0x000fe200078e0021 */
[----:B------:R-:W-:Y:S01]  /*1d80*/  @!P0 IADD3.X R31, RZ, R37, RZ, P4, !PT ;  /* 0x00000025ff1f8210 */ /* 0x000fe200027fe4ff */
[----:B------:R-:W-:-:S02]  /*1d90*/  @!P2 IMAD R38, R36, R13, R38 ;  /* 0x0000000d2426a224 */ /* 0x000fc400078e0226 */
[----:B------:R-:W-:Y:S02]  /*1da0*/  @!P1 IMAD R13, R27, R9, R40 ;  /* 0x000000091b0d9224 */ /* 0x000fe400078e0228 */
[--C-:B------:R-:W-:Y:S01]  /*1db0*/  @!P1 IMAD.MOV.U32 R40, RZ, RZ, R32.reuse ;  /* 0x000000ffff289224 */ /* 0x100fe200078e0020 */
[----:B------:R-:W2:Y:S01]  /*1dc0*/  S2UR UR4, SR_CgaCtaId ;  /* 0x00000000000479c3 */ /* 0x000ea20000008800 */
[C---:B------:R-:W-:Y:S01]  /*1dd0*/  @!P2 IMAD.WIDE.U32 R42, R36.reuse, R12, R32 ;  /* 0x0000000c242aa225 */ /* 0x040fe200078e0020 */
[----:B------:R-:W-:-:S03]  /*1de0*/  @!P5 IADD3 R12, P3, R36, 0x30, RZ ;  /* 0x00000030240cd810 */ /* 0x000fc60007f7e0ff */
[----:B------:R-:W-:Y:S01]  /*1df0*/  @!P1 IMAD.WIDE.U32 R40, R27, R8, R40 ;  /* 0x000000081b289225 */ /* 0x000fe200078e0028 */
[----:B------:R-:W-:Y:S02]  /*1e00*/  @!P5 IADD3.X R27, RZ, R37, RZ, P3, !PT ;  /* 0x00000025ff1bd210 */ /* 0x000fe40001ffe4ff */
[----:B------:R-:W2:Y:S01]  /*1e10*/  @!P0 LDC.64 R8, c[0x0][0x210] ;  /* 0x00008400ff088b82 */ /* 0x000ea20000000a00 */
[----:B------:R-:W-:Y:S01]  /*1e20*/  @!P2 IMAD.IADD R36, R43, 0x1, R38 ;  /* 0x000000012b24a824 */ /* 0x000fe200078e0226 */
[C---:B---3--:R-:W-:Y:S01]  /*1e30*/  @!P2 LEA R38, P4, R42.reuse, R2, 0x1 ;  /* 0x000000022a26a211 */ /* 0x048fe200078808ff */
[----:B------:R-:W-:Y:S02]  /*1e40*/  @!P1 IMAD.IADD R2, R41, 0x1, R13 ;  /* 0x0000000129029824 */ /* 0x000fe400078e020d */
[----:B------:R-:W-:Y:S01]  /*1e50*/  @!P0 IMAD R28, R17, 0x2, R28 ;  /* 0x00000002111c8824 */ /* 0x000fe200078e021c */
[----:B------:R-:W-:Y:S01]  /*1e60*/  @!P2 LEA.HI.X R39, R42, R3, R36, 0x1, P4 ;  /* 0x000000032a27a211 */ /* 0x000fe200020f0c24 */
[----:B------:R-:W-:Y:S01]  /*1e70*/  IMAD.SHL.U32 R3, R213, 0x40, RZ ;  /* 0x00000040d5037824 */ /* 0x000fe200078e00ff */
[----:B----4-:R-:W-:Y:S01]  /*1e80*/  @!P1 LEA R36, P3, R40, R10, 0x1 ;  /* 0x0000000a28249211 */ /* 0x010fe200078608ff */
[----:B-1----:R-:W-:-:S02]  /*1e90*/  @!P0 IMAD R10, R31, R6, RZ ;  /* 0x000000061f0a8224 */ /* 0x002fc400078e02ff */
[----:B------:R-:W-:Y:S01]  /*1ea0*/  @!P1 IMAD R31, R17, 0x2, R30 ;  /* 0x00000002111f9824 */ /* 0x000fe200078e021e */
[----:B------:R-:W-:Y:S01]  /*1eb0*/  @!P1 LEA.HI.X R37, R40, R11, R2, 0x1, P3 ;  /* 0x0000000b28259211 */ /* 0x000fe200018f0c02 */
[----:B------:R-:W-:Y:S01]  /*1ec0*/  @!P0 IMAD R2, R29, R7, R10 ;  /* 0x000000071d028224 */ /* 0x000fe200078e020a */
[----:B------:R-:W-:Y:S01]  /*1ed0*/  IADD3 R13, -R3, R104, RZ ;  /* 0x00000068030d7210 */ /* 0x000fe20007ffe1ff */
[----:B------:R-:W-:Y:S01]  /*1ee0*/  @!P0 IMAD.MOV.U32 R10, RZ, RZ, R32 ;  /* 0x000000ffff0a8224 */ /* 0x000fe200078e0020 */
[----:B--2---:R-:W-:Y:S01]  /*1ef0*/  ULEA UR4, UR4, UR5, 0x18 ;  /* 0x0000000504047291 */ /* 0x004fe2000f8ec03f */
[----:B------:R-:W-:Y:S01]  /*1f00*/  @!P0 IMAD.MOV.U32 R11, RZ, RZ, R33 ;  /* 0x000000ffff0b8224 */ /* 0x000fe200078e0021 */
[CC--:B------:R-:W-:Y:S01]  /*1f10*/  ISETP.GE.AND P4, PT, R18.reuse, R13.reuse, PT ;  /* 0x0000000d1200720c */ /* 0x0c0fe20003f86270 */
[----:B------:R-:W-:Y:S01]  /*1f20*/  IMAD.WIDE.U32 R34, R18, R134, R34 ;  /* 0x0000008612227225 */ /* 0x000fe200078e0022 */
[----:B------:R-:W-:Y:S01]  /*1f30*/  ISETP.GE.AND P3, PT, R24, R13, PT ;  /* 0x0000000d1800720c */ /* 0x000fe20003f66270 */
[----:B------:R-:W-:Y:S01]  /*1f40*/  ULDC UR5, c[0x0][0x39c] ;  /* 0x0000e70000057ab9 */ /* 0x000fe20000000800 */
[----:B------:R-:W-:Y:S01]  /*1f50*/  LEA R215, R17, UR4, 0x1 ;  /* 0x0000000411d77c11 */ /* 0x000fe2000f8e08ff */
[----:B------:R-:W-:Y:S01]  /*1f60*/  @!P0 IMAD.WIDE.U32 R10, R29, R6, R10 ;  /* 0x000000061d0a8225 */ /* 0x000fe200078e000a */
[----:B------:R-:W-:Y:S01]  /*1f70*/  MOV R133, R34 ;  /* 0x0000002200857202 */ /* 0x000fe20000000f00 */
[----:B------:R-:W1:Y:S02]  /*1f80*/  @!P5 LDC.64 R6, c[0x0][0x240] ;  /* 0x00009000ff06db82 */ /* 0x000e640000000a00 */
[----:B------:R-:W-:Y:S01]  /*1f90*/  @!PT LDS RZ, [RZ] ;  /* 0x00000000fffff984 */ /* 0x000fe20000000800 */
[----:B------:R-:W-:Y:S01]  /*1fa0*/  @!PT LDS RZ, [RZ] ;  /* 0x00000000fffff984 */ /* 0x000fe20000000800 */
[----:B------:R-:W-:Y:S01]  /*1fb0*/  @!PT LDS RZ, [RZ] ;  /* 0x00000000fffff984 */ /* 0x000fe20000000800 */
[----:B------:R-:W-:Y:S01]  /*1fc0*/  @!P2 LDGSTS.E.BYPASS.LTC128B.128 [R215], desc[UR10][R38.64] ;  /* 0x0000000026d7afae */ /* 0x000fe2000b901d4a */
[----:B------:R-:W-:Y:S01]  /*1fd0*/  @!P0 IADD3 R2, R11, R2, RZ ;  /* 0x000000020b028210 */ /* 0x000fe20007ffe0ff */
[----:B------:R-:W-:-:S02]  /*1fe0*/  IMAD.IADD R21, R21, 0x1, R15 ;  /* 0x0000000115157824 */ /* 0x000fc400078e020f */
[----:B------:R-:W-:Y:S01]  /*1ff0*/  @!P2 LDGSTS.E.BYPASS.LTC128B.128 [R215+0x2000], desc[UR10][R38.64+0x80] ;  /* 0x0200008026d7afae */ /* 0x000fe2000b901d4a */
[----:B------:R-:W-:-:S03]  /*2000*/  @!P4 MOV R30, 0x400 ;  /* 0x00000400001ec802 */ /* 0x000fc60000000f00 */
[----:B------:R-:W-:Y:S01]  /*2010*/  @!P2 LDGSTS.E.BYPASS.LTC128B.128 [R215+0x4000], desc[UR10][R38.64+0x100] ;  /* 0x0400010026d7afae */ /* 0x000fe2000b901d4a */
[----:B------:R-:W-:-:S03]  /*2020*/  @!P0 LEA R40, P2, R10, R8, 0x1 ;  /* 0x000000080a288211 */ /* 0x000fc600078408ff */
[----:B------:R-:W-:Y:S01]  /*2030*/  @!P1 LDGSTS.E.BYPASS.LTC128B.128 [R31+0x800], desc[UR10][R36.64] ;  /* 0x00800000241f9fae */ /* 0x000fe2000b901d4a */
[----:B------:R-:W-:Y:S02]  /*2040*/  @!P0 LEA.HI.X R41, R10, R9, R2, 0x1, P2 ;  /* 0x000000090a298211 */ /* 0x000fe400010f0c02 */
[----:B------:R-:W2:Y:S01]  /*2050*/  @!P5 LDC.64 R10, c[0x0][0x210] ;  /* 0x00008400ff0adb82 */ /* 0x000ea20000000a00 */
[----:B------:R-:W-:Y:S01]  /*2060*/  @!P1 LDGSTS.E.BYPASS.LTC128B.128 [R31+0x2800], desc[UR10][R36.64+0x80] ;  /* 0x02800080241f9fae */ /* 0x000fe2000b901d4a */
[----:B------:R-:W-:-:S03]  /*2070*/  ISETP.GE.AND P2, PT, R22, R13, PT ;  /* 0x0000000d1600720c */ /* 0x000fc60003f46270 */
[----:B------:R2:W-:Y:S01]  /*2080*/  @!P1 LDGSTS.E.BYPASS.LTC128B.128 [R31+0x4800], desc[UR10][R36.64+0x100] ;  /* 0x04800100241f9fae */ /* 0x0005e2000b901d4a */
[-C--:B-1----:R-:W-:Y:S02]  /*2090*/  @!P5 IMAD R2, R27, R6.reuse, RZ ;  /* 0x000000061b02d224 */ /* 0x082fe400078e02ff */
[----:B------:R-:W1:Y:S01]  /*20a0*/  @!P4 LDC.64 R8, c[0x0][0x218] ;  /* 0x00008600ff08cb82 */ /* 0x000e620000000a00 */
[----:B------:R-:W-:Y:S01]  /*20b0*/  @!P0 LDGSTS.E.BYPASS.LTC128B.128 [R28+0x1000], desc[UR10][R40.64] ;  /* 0x01000000281c8fae */ /* 0x000fe2000b901d4a */
[----:B------:R-:W-:-:S03]  /*20c0*/  @!P5 IMAD.WIDE.U32 R32, R12, R6, R32 ;  /* 0x000000060c20d225 */ /* 0x000fc600078e0020 */
[----:B------:R-:W-:Y:S01]  /*20d0*/  @!P0 LDGSTS.E.BYPASS.LTC128B.128 [R28+0x3000], desc[UR10][R40.64+0x80] ;  /* 0x03000080281c8fae */ /* 0x000fe2000b901d4a */
[----:B------:R-:W-:Y:S02]  /*20e0*/  @!P5 IMAD R2, R12, R7, R2 ;  /* 0x000000070c02d224 */ /* 0x000fe400078e0202 */
[----:B------:R-:W3:Y:S01]  /*20f0*/  @!P3 LDC.64 R6, c[0x0][0x218] ;  /* 0x00008600ff06bb82 */ /* 0x000ee20000000a00 */
[----:B------:R4:W-:Y:S01]  /*2100*/  @!P0 LDGSTS.E.BYPASS.LTC128B.128 [R28+0x5000], desc[UR10][R40.64+0x100] ;  /* 0x05000100281c8fae */ /* 0x0009e2000b901d4a */
[----:B------:R-:W-:Y:S01]  /*2110*/  IADD3 R25, P0, R18, R25, RZ ;  /* 0x0000001912197210 */ /* 0x000fe20007f1e0ff */
[C---:B------:R-:W-:Y:S01]  /*2120*/  IMAD R27, R19.reuse, R134, RZ ;  /* 0x00000086131b7224 */ /* 0x040fe200078e02ff */
[----:B------:R-:W1:Y:S03]  /*2130*/  @!P4 S2R R29, SR_CgaCtaId ;  /* 0x00000000001dc919 */ /* 0x000e660000008800 */
[----:B------:R-:W-:Y:S01]  /*2140*/  IMAD.X R23, R19, 0x1, R23, P0 ;  /* 0x0000000113177824 */ /* 0x000fe200000e0617 */
[----:B------:R-:W-:Y:S01]  /*2150*/  ISETP.GE.AND P0, PT, R16, R13, PT ;  /* 0x0000000d1000720c */ /* 0x000fe20003f06270 */
[----:B------:R-:W3:Y:S01]  /*2160*/  @!P3 S2R R12, SR_CgaCtaId ;  /* 0x00000000000cb919 */ /* 0x000ee20000008800 */
[----:B------:R-:W-:-:S02]  /*2170*/  IMAD R27, R18, R135, R27 ;  /* 0x00000087121b7224 */ /* 0x000fc400078e021b */
[----:B------:R-:W-:Y:S01]  /*2180*/  IMAD.WIDE.U32 R150, R25, R136, R20 ;  /* 0x0000008819967225 */ /* 0x000fe200078e0014 */
[----:B------:R-:W3:Y:S01]  /*2190*/  @!P2 S2R R19, SR_CgaCtaId ;  /* 0x000000000013a919 */ /* 0x000ee20000008800 */
[----:B--2---:R-:W-:Y:S02]  /*21a0*/  @!P5 LEA R36, P1, R32, R10, 0x1 ;  /* 0x0000000a2024d211 */ /* 0x004fe400078208ff */
[----:B------:R-:W-:-:S05]  /*21b0*/  @!P3 MOV R31, 0x400 ;  /* 0x00000400001fb802 */ /* 0x000fca0000000f00 */
[----:B------:R-:W2:Y:S01]  /*21c0*/  @!P0 S2R R10, SR_CgaCtaId ;  /* 0x00000000000a8919 */ /* 0x000ea20000008800 */
[----:B----4-:R-:W-:Y:S02]  /*21d0*/  @!P5 IMAD.IADD R28, R33, 0x1, R2 ;  /* 0x00000001211cd824 */ /* 0x010fe400078e0202 */
[----:B------:R-:W-:-:S03]  /*21e0*/  IMAD.IADD R2, R35, 0x1, R27 ;  /* 0x0000000123027824 */ /* 0x000fc600078e021b */
[----:B------:R-:W-:Y:S01]  /*21f0*/  @!P5 LEA.HI.X R37, R32, R11, R28, 0x1, P1 ;  /* 0x0000000b2025d211 */ /* 0x000fe200008f0c1c */
[----:B------:R-:W-:Y:S01]  /*2200*/  @!P5 IMAD R11, R17, 0x2, R26 ;  /* 0x00000002110bd824 */ /* 0x000fe200078e021a */
[----:B-1----:R-:W-:Y:S01]  /*2210*/  @!P4 LEA R28, P1, R133, R8, 0x1 ;  /* 0x00000008851cc211 */ /* 0x002fe200078208ff */
[----:B------:R-:W-:Y:S01]  /*2220*/  IMAD.WIDE.U32 R32, R134, 0x20, RZ ;  /* 0x0000002086207825 */ /* 0x000fe200078e00ff */
[----:B------:R-:W-:Y:S02]  /*2230*/  @!P4 LEA R30, R29, R30, 0x18 ;  /* 0x0000001e1d1ec211 */ /* 0x000fe400078ec0ff */
[----:B------:R-:W-:Y:S01]  /*2240*/  @!P5 LDGSTS.E.BYPASS.LTC128B.128 [R11+0x1800], desc[UR10][R36.64] ;  /* 0x01800000240bdfae */ /* 0x000fe2000b901d4a */
[----:B------:R-:W-:Y:S02]  /*2250*/  @!P4 LEA.HI.X R29, R133, R9, R2, 0x1, P1 ;  /* 0x00000009851dc211 */ /* 0x000fe400008f0c02 */
[----:B------:R-:W1:Y:S01]  /*2260*/  @!P2 LDC.64 R8, c[0x0][0x218] ;  /* 0x00008600ff08ab82 */ /* 0x000e620000000a00 */
[----:B------:R-:W-:Y:S01]  /*2270*/  @!P5 LDGSTS.E.BYPASS.LTC128B.128 [R11+0x3800], desc[UR10][R36.64+0x80] ;  /* 0x03800080240bdfae */ /* 0x000fe2000b901d4a */
[----:B------:R-:W-:Y:S01]  /*2280*/  @!P4 IMAD R30, R17, 0x2, R30 ;  /* 0x00000002111ec824 */ /* 0x000fe200078e021e */
[----:B---3--:R-:W-:-:S02]  /*2290*/  @!P3 LEA R12, R12, R31, 0x18 ;  /* 0x0000001f0c0cb211 */ /* 0x008fc400078ec0ff */
[----:B------:R3:W-:Y:S01]  /*22a0*/  @!P5 LDGSTS.E.BYPASS.LTC128B.128 [R11+0x5800], desc[UR10][R36.64+0x100] ;  /* 0x05800100240bdfae */ /* 0x0007e2000b901d4a */
[----:B------:R-:W-:Y:S02]  /*22b0*/  ISETP.GE.AND P5, PT, R24, R13, PT ;  /* 0x0000000d1800720c */ /* 0x000fe40003fa6270 */
[C---:B------:R-:W-:Y:S01]  /*22c0*/  @!P3 LEA R24, P1, R134.reuse, R133, 0x4 ;  /* 0x000000858618b211 */ /* 0x040fe200078220ff */
[----:B------:R-:W-:Y:S03]  /*22d0*/  @!P4 LDGSTS.E.BYPASS.LTC128B.128 [R30+0x6000], desc[UR10][R28.64] ;  /* 0x060000001c1ecfae */ /* 0x000fe6000b901d4a */
[----:B------:R-:W-:Y:S01]  /*22e0*/  @!P3 LEA.HI.X R27, R134, R2, R135, 0x4, P1 ;  /* 0x00000002861bb211 */ /* 0x000fe200008f2487 */
[----:B------:R-:W-:Y:S01]  /*22f0*/  @!P4 LDGSTS.E.BYPASS.LTC128B.128 [R30+0x8000], desc[UR10][R28.64+0x80] ;  /* 0x080000801c1ecfae */ /* 0x000fe2000b901d4a */
[----:B------:R-:W-:-:S03]  /*2300*/  @!P3 LEA R26, P1, R24, R6, 0x1 ;  /* 0x00000006181ab211 */ /* 0x000fc600078208ff */
[----:B------:R4:W-:Y:S01]  /*2310*/  @!P4 LDGSTS.E.BYPASS.LTC128B.128 [R30+0xa000], desc[UR10][R28.64+0x100] ;  /* 0x0a0001001c1ecfae */ /* 0x0009e2000b901d4a */
[----:B------:R-:W-:Y:S02]  /*2320*/  @!P3 LEA.HI.X R27, R24, R7, R27, 0x1, P1 ;  /* 0x00000007181bb211 */ /* 0x000fe400008f0c1b */
[----:B------:R-:W-:Y:S02]  /*2330*/  @!P0 MOV R7, 0x400 ;  /* 0x0000040000078802 */ /* 0x000fe40000000f00 */
[----:B------:R-:W-:Y:S02]  /*2340*/  ISETP.GE.AND P4, PT, R22, R13, PT ;  /* 0x0000000d1600720c */ /* 0x000fe40003f86270 */
[----:B--2---:R-:W-:Y:S02]  /*2350*/  @!P0 LEA R10, R10, R7, 0x18 ;  /* 0x000000070a0a8211 */ /* 0x004fe400078ec0ff */
[----:B------:R-:W2:Y:S01]  /*2360*/  @!P0 LDC.64 R6, c[0x0][0x218] ;  /* 0x00008600ff068b82 */ /* 0x000ea20000000a00 */
[----:B------:R-:W-:-:S04]  /*2370*/  @!P2 MOV R22, 0x400 ;  /* 0x000004000016a802 */ /* 0x000fc80000000f00 */
[----:B------:R-:W-:Y:S01]  /*2380*/  @!P2 LEA R22, R19, R22, 0x18 ;  /* 0x000000161316a211 */ /* 0x000fe200078ec0ff */
[----:B------:R-:W-:Y:S01]  /*2390*/  @!P3 IMAD R19, R17, 0x2, R12 ;  /* 0x000000021113b824 */ /* 0x000fe200078e020c */
[----:B---3--:R-:W-:Y:S01]  /*23a0*/  @!P2 IADD3 R11, P1, R133, R32, RZ ;  /* 0x00000020850ba210 */ /* 0x008fe20007f3e0ff */
[----:B------:R-:W-:-:S03]  /*23b0*/  @!P0 IMAD R12, R135, 0x30, RZ ;  /* 0x00000030870c8824 */ /* 0x000fc600078e02ff */
[----:B------:R-:W-:Y:S04]  /*23c0*/  @!P3 LDGSTS.E.BYPASS.LTC128B.128 [R19+0x6800], desc[UR10][R26.64] ;  /* 0x068000001a13bfae */ /* 0x000fe8000b901d4a */
[----:B------:R-:W-:Y:S01]  /*23d0*/  @!P3 LDGSTS.E.BYPASS.LTC128B.128 [R19+0x8800], desc[UR10][R26.64+0x80] ;  /* 0x088000801a13bfae */ /* 0x000fe2000b901d4a */
[----:B----4-:R-:W-:-:S03]  /*23e0*/  SHF.L.U32 R29, R135, 0x5, RZ ;  /* 0x00000005871d7819 */ /* 0x010fc600000006ff */
[----:B------:R3:W-:Y:S01]  /*23f0*/  @!P3 LDGSTS.E.BYPASS.LTC128B.128 [R19+0xa800], desc[UR10][R26.64+0x100] ;  /* 0x0a8001001a13bfae */ /* 0x0007e2000b901d4a */
[----:B------:R-:W-:Y:S02]  /*2400*/  ISETP.GE.AND P3, PT, R16, R13, PT ;  /* 0x0000000d1000720c */ /* 0x000fe40003f66270 */
[----:B------:R-:W-:Y:S02]  /*2410*/  @!P2 IADD3.X R32, R2, R33, R29, P1, !PT ;  /* 0x000000210220a210 */ /* 0x000fe40000ffe41d */
[----:B-1----:R-:W-:-:S04]  /*2420*/  @!P2 LEA R8, P1, R11, R8, 0x1 ;  /* 0x000000080b08a211 */ /* 0x002fc800078208ff */
[----:B------:R-:W-:Y:S01]  /*2430*/  @!P2 LEA.HI.X R9, R11, R9, R32, 0x1, P1 ;  /* 0x000000090b09a211 */ /* 0x000fe200008f0c20 */
[----:B------:R-:W-:-:S05]  /*2440*/  @!P2 IMAD R11, R17, 0x2, R22 ;  /* 0x00000002110ba824 */ /* 0x000fca00078e0216 */
[----:B------:R-:W-:Y:S04]  /*2450*/  @!P2 LDGSTS.E.BYPASS.LTC128B.128 [R11+0x7000], desc[UR10][R8.64] ;  /* 0x07000000080bafae */ /* 0x000fe8000b901d4a */
[----:B------:R-:W-:Y:S04]  /*2460*/  @!P2 LDGSTS.E.BYPASS.LTC128B.128 [R11+0x9000], desc[UR10][R8.64+0x80] ;  /* 0x09000080080bafae */ /* 0x000fe8000b901d4a */
[----:B------:R1:W-:Y:S01]  /*2470*/  @!P2 LDGSTS.E.BYPASS.LTC128B.128 [R11+0xb000], desc[UR10][R8.64+0x100] ;  /* 0x0b000100080bafae */ /* 0x0003e2000b901d4a */
[----:B------:R-:W-:Y:S01]  /*2480*/  ISETP.GE.AND P2, PT, R18, R13, PT ;  /* 0x0000000d1200720c */ /* 0x000fe20003f46270 */
[----:B------:R-:W-:Y:S01]  /*2490*/  @!P0 IMAD R13, R17, 0x2, R10 ;  /* 0x00000002110d8824 */ /* 0x000fe200078e020a */
[----:B---3--:R-:W-:Y:S01]  /*24a0*/  @!P0 MOV R27, R2 ;  /* 0x00000002001b8202 */ /* 0x008fe20000000f00 */
[----:B------:R-:W-:-:S02]  /*24b0*/  @!P0 IMAD.MOV.U32 R26, RZ, RZ, R133 ;  /* 0x000000ffff1a8224 */ /* 0x000fc400078e0085 */
[----:B------:R-:W-:Y:S02]  /*24c0*/  IMAD R10, R23, R136, RZ ;  /* 0x00000088170a7224 */ /* 0x000fe400078e02ff */
[----:B------:R-:W-:-:S04]  /*24d0*/  @!P0 IMAD.WIDE.U32 R28, R134, 0x30, R26 ;  /* 0x00000030861c8825 */ /* 0x000fc800078e001a */
[----:B------:R-:W-:Y:S01]  /*24e0*/  @!P0 IMAD.IADD R12, R29, 0x1, R12 ;  /* 0x000000011d0c8824 */ /* 0x000fe200078e020c */
[----:B--2---:R-:W-:Y:S01]  /*24f0*/  @!P0 LEA R14, P1, R28, R6, 0x1 ;  /* 0x000000061c0e8211 */ /* 0x004fe200078208ff */
[----:B------:R-:W-:Y:S01]  /*2500*/  IMAD.SHL.U32 R19, R18, 0x8, RZ ;  /* 0x0000000812137824 */ /* 0x000fe200078e00ff */
[----:B------:R-:W-:Y:S01]  /*2510*/  LEA.HI R6, R5, R4, RZ, 0x4 ;  /* 0x0000000405067211 */ /* 0x000fe200078f20ff */
[----:B------:R-:W-:Y:S01]  /*2520*/  IMAD.WIDE.U32 R16, R136, 0x20, RZ ;  /* 0x0000002088107825 */ /* 0x000fe200078e00ff */
[----:B------:R-:W-:Y:S02]  /*2530*/  @!P0 LEA.HI.X R15, R28, R7, R12, 0x1, P1 ;  /* 0x000000071c0f8211 */ /* 0x000fe400008f0c0c */
[----:B------:R-:W-:Y:S02]  /*2540*/  LOP3.LUT R7, R6, 0xfffffff0, RZ, 0xc0, !PT ;  /* 0xfffffff006077812 */ /* 0x000fe400078ec0ff */
[----:B------:R-:W-:Y:S01]  /*2550*/  SHF.R.S32.HI R6, RZ, 0x4, R6 ;  /* 0x00000004ff067819 */ /* 0x000fe20000011406 */
[----:B------:R-:W-:Y:S02]  /*2560*/  @!P0 LDGSTS.E.BYPASS.LTC128B.128 [R13+0x7800], desc[UR10][R14.64] ;  /* 0x078000000e0d8fae */ /* 0x000fe4000b901d4a */
[----:B------:R-:W-:-:S02]  /*2570*/  IMAD.IADD R7, R4, 0x1, -R7 ;  /* 0x0000000104077824 */ /* 0x000fc400078e0a07 */
[----:B------:R-:W-:Y:S01]  /*2580*/  @!P0 LDGSTS.E.BYPASS.LTC128B.128 [R13+0x9800], desc[UR10][R14.64+0x80] ;  /* 0x098000800e0d8fae */ /* 0x000fe2000b901d4a */
[----:B-1----:R-:W-:Y:S01]  /*2590*/  IMAD R9, R25, R137, R10 ;  /* 0x0000008919097224 */ /* 0x002fe200078e020a */
[----:B------:R-:W-:Y:S01]  /*25a0*/  LEA.HI R11, R6, R6, RZ, 0x1 ;  /* 0x00000006060b7211 */ /* 0x000fe200078f08ff */
[----:B------:R-:W-:Y:S01]  /*25b0*/  IMAD.SHL.U32 R10, R0, 0x40, RZ ;  /* 0x00000040000a7824 */ /* 0x000fe200078e00ff */
[----:B------:R1:W-:Y:S01]  /*25c0*/  @!P0 LDGSTS.E.BYPASS.LTC128B.128 [R13+0xb800], desc[UR10][R14.64+0x100] ;  /* 0x0b8001000e0d8fae */ /* 0x0003e2000b901d4a */
[----:B------:R-:W-:Y:S02]  /*25d0*/  SHF.R.S32.HI R12, RZ, 0x1f, R7 ;  /* 0x0000001fff0c7819 */ /* 0x000fe40000011407 */
[----:B------:R-:W-:Y:S01]  /*25e0*/  IADD3 R148, R151, R9, RZ ;  /* 0x0000000997947210 */ /* 0x000fe20007ffe0ff */
[----:B------:R-:W0:Y:S01]  /*25f0*/  LDGDEPBAR ;  /* 0x00000000000079af */ /* 0x000e220000000000 */
[----:B------:R-:W-:Y:S02]  /*2600*/  LEA R210, P0, R150, UR8, 0x1 ;  /* 0x0000000896d27c11 */ /* 0x000fe4000f8008ff */
[----:B------:R-:W-:-:S02]  /*2610*/  LEA.HI R105, R12, R7, RZ, 0x3 ;  /* 0x000000070c697211 */ /* 0x000fc400078f18ff */
[----:B------:R-:W-:Y:S02]  /*2620*/  LEA.HI.X R209, R150, UR9, R148, 0x1, P0 ;  /* 0x0000000996d17c11 */ /* 0x000fe400080f0c94 */
[----:B------:R-:W-:Y:S02]  /*2630*/  LOP3.LUT R10, R10, 0x1c0, RZ, 0xc0, !PT ;  /* 0x000001c00a0a7812 */ /* 0x000fe400078ec0ff */
[----:B------:R-:W-:Y:S01]  /*2640*/  LOP3.LUT R11, R11, 0xfffffffe, RZ, 0xc0, !PT ;  /* 0xfffffffe0b0b7812 */ /* 0x000fe200078ec0ff */
[----:B------:R-:W-:Y:S01]  /*2650*/  @!P2 IMAD.MOV.U32 R211, RZ, RZ, R209 ;  /* 0x000000ffffd3a224 */ /* 0x000fe200078e00d1 */
[----:B------:R-:W-:Y:S02]  /*2660*/  LOP3.LUT R12, R10, 0x8, R19, 0xf8, !PT ;  /* 0x000000080a0c7812 */ /* 0x000fe400078ef813 */
[----:B------:R-:W-:Y:S01]  /*2670*/  SHF.R.U32.HI R9, RZ, 0x3, R10 ;  /* 0x00000003ff097819 */ /* 0x000fe2000001160a */
[----:B------:R-:W-:Y:S01]  /*2680*/  IMAD.IADD R6, R6, 0x1, -R11 ;  /* 0x0000000106067824 */ /* 0x000fe200078e0a0b */
[----:B------:R-:W-:-:S02]  /*2690*/  @!P5 IADD3 R10, P0, R210, R16, RZ ;  /* 0x00000010d20ad210 */ /* 0x000fc40007f1e0ff */
[----:B------:R-:W-:Y:S02]  /*26a0*/  LOP3.LUT R9, R12, R9, RZ, 0x3c, !PT ;  /* 0x000000090c097212 */ /* 0x000fe400078e3cff */
[----:B------:R-:W-:-:S03]  /*26b0*/  SHF.L.U32 R8, R137, 0x5, RZ ;  /* 0x0000000589087819 */ /* 0x000fc600000006ff */
[----:B------:R-:W-:Y:S01]  /*26c0*/  IMAD R205, R6, 0x200, R9 ;  /* 0x0000020006cd7824 */ /* 0x000fe200078e0209 */
[----:B-1----:R-:W-:Y:S01]  /*26d0*/  LOP3.LUT R14, R105, 0xfffffff8, RZ, 0xc0, !PT ;  /* 0xfffffff8690e7812 */ /* 0x002fe200078ec0ff */
[----:B------:R-:W-:-:S04]  /*26e0*/  DEPBAR.LE SB0, 0x0 ;  /* 0x000080000000791a */ /* 0x000fc80000000000 */
[----:B------:R-:W-:Y:S01]  /*26f0*/  BAR.SYNC.DEFER_BLOCKING 0x0 ;  /* 0x0000000000007b1d */ /* 0x000fe20000010000 */
[----:B------:R-:W-:Y:S01]  /*2700*/  IMAD.IADD R14, R7, 0x1, -R14 ;  /* 0x00000001070e7824 */ /* 0x000fe200078e0a0e */
[----:B------:R-:W-:Y:S01]  /*2710*/  SHF.L.U32 R105, R105, 0x6, RZ ;  /* 0x0000000669697819 */ /* 0x000fe200000006ff */
[----:B------:R-:W-:Y:S01]  /*2720*/  IMAD.SHL.U32 R13, R6, 0x8, RZ ;  /* 0x00000008060d7824 */ /* 0x000fe200078e00ff */
[----:B------:R-:W-:Y:S01]  /*2730*/  @!P5 IADD3.X R11, R209, R17, R8, P0, !PT ;  /* 0x00000011d10bd210 */ /* 0x000fe200007fe408 */
[----:B------:R-:W-:Y:S01]  /*2740*/  @!P3 IMAD R7, R137, 0x60, RZ ;  /* 0x000000608907b824 */ /* 0x000fe200078e02ff */
[----:B------:R-:W-:Y:S02]  /*2750*/  LOP3.LUT R105, R105, 0xfffffe00, RZ, 0xc0, !PT ;  /* 0xfffffe0069697812 */ /* 0x000fe400078ec0ff */
[----:B------:R-:W-:-:S05]  /*2760*/  LEA R205, R205, UR4, 0x1 ;  /* 0x00000004cdcd7c11 */ /* 0x000fca000f8e08ff */
[----:B------:R-:W-:Y:S01]  /*2770*/  VIADD R203, R205, 0x6020 ;  /* 0x00006020cdcb7836 */ /* 0x000fe20000000000 */
        /* <DEDUP_REMOVED lines=9> */
[----:B------:R-:W-:-:S02]  /*2810*/  R2P PR, R14, 0x6 ;  /* 0x000000060e007804 */ /* 0x000fc40000000000 */
[----:B------:R-:W-:Y:S01]  /*2820*/  SHF.L.U32 R14, R14, 0x6, RZ ;  /* 0x000000060e0e7819 */ /* 0x000fe200000006ff */
[----:B------:R-:W-:Y:S01]  /*2830*/  @P5 STS.128 [R215+0xc800], RZ ;  /* 0x00c800ffd7005388 */ /* 0x000fe20000000c00 */
[----:B------:R-:W-:Y:S02]  /*2840*/  @!P4 LEA R12, P0, R136, R210, 0x6 ;  /* 0x000000d2880cc211 */ /* 0x000fe400078030ff */
[----:B------:R-:W-:Y:S01]  /*2850*/  LOP3.LUT R6, R14, 0x1c0, RZ, 0xc0, !PT ;  /* 0x000001c00e067812 */ /* 0x000fe200078ec0ff */
[----:B------:R-:W-:Y:S03]  /*2860*/  @P5 STS.128 [R215+0xe800], RZ ;  /* 0x00e800ffd7005388 */ /* 0x000fe60000000c00 */
[----:B------:R-:W-:Y:S01]  /*2870*/  LOP3.LUT R5, R6, 0x8, R13, 0xf8, !PT ;  /* 0x0000000806057812 */ /* 0x000fe200078ef80d */
[----:B------:R-:W-:Y:S01]  /*2880*/  @P5 STS.128 [R215+0x10800], RZ ;  /* 0x010800ffd7005388 */ /* 0x000fe20000000c00 */
[----:B------:R-:W-:-:S02]  /*2890*/  SHF.R.U32.HI R6, RZ, 0x3, R6 ;  /* 0x00000003ff067819 */ /* 0x000fc40000011606 */
[----:B------:R-:W-:Y:S01]  /*28a0*/  @!P4 LEA.HI.X R13, R136, R209, R137, 0x6, P0 ;  /* 0x000000d1880dc211 */ /* 0x000fe200000f3489 */
[----:B------:R-:W-:Y:S01]  /*28b0*/  @!PT LDS RZ, [RZ] ;  /* 0x00000000fffff984 */ /* 0x000fe20000000800 */
[----:B------:R-:W-:Y:S01]  /*28c0*/  @!PT LDS RZ, [RZ] ;  /* 0x00000000fffff984 */ /* 0x000fe20000000800 */
[----:B------:R-:W-:Y:S01]  /*28d0*/  @!PT LDS RZ, [RZ] ;  /* 0x00000000fffff984 */ /* 0x000fe20000000800 */
[----:B------:R-:W-:Y:S01]  /*28e0*/  @!P5 LDGSTS.E.BYPASS.LTC128B.128 [R215+0xc800], desc[UR10][R10.64] ;  /* 0x0c8000000ad7dfae */ /* 0x000fe2000b901d4a */
[----:B------:R-:W-:Y:S01]  /*28f0*/  LOP3.LUT R6, R5, R6, RZ, 0x3c, !PT ;  /* 0x0000000605067212 */ /* 0x000fe200078e3cff */
[C---:B------:R-:W-:Y:S01]  /*2900*/  IMAD R5, R106.reuse, 0x400, R105 ;  /* 0x000004006a057824 */ /* 0x040fe200078e0269 */
[----:B------:R-:W-:Y:S01]  /*2910*/  LEA R106, R106, R110, 0x4 ;  /* 0x0000006e6a6a7211 */ /* 0x000fe200078e20ff */
[----:B------:R-:W-:Y:S01]  /*2920*/  @!P5 LDGSTS.E.BYPASS.LTC128B.128 [R215+0xe800], desc[UR10][R10.64+0x80] ;  /* 0x0e8000800ad7dfae */ /* 0x000fe2000b901d4a */
[C---:B------:R-:W-:Y:S01]  /*2930*/  LOP3.LUT R200, R6.reuse, R105, RZ, 0xfc, !PT ;  /* 0x0000006906c87212 */ /* 0x040fe200078efcff */
[----:B------:R-:W-:Y:S02]  /*2940*/  IMAD.IADD R206, R6, 0x1, R5 ;  /* 0x0000000106ce7824 */ /* 0x000fe400078e0205 */
[----:B------:R-:W-:Y:S01]  /*2950*/  @!P5 LDGSTS.E.BYPASS.LTC128B.128 [R215+0x10800], desc[UR10][R10.64+0x100] ;  /* 0x108001000ad7dfae */ /* 0x000fe2000b901d4a */
[----:B------:R-:W-:-:S02]  /*2960*/  IMAD.MOV.U32 R5, RZ, RZ, 0x20 ;  /* 0x00000020ff057424 */ /* 0x000fc400078e00ff */
[----:B-1----:R-:W-:Y:S01]  /*2970*/  @!P3 IMAD.MOV.U32 R211, RZ, RZ, R209 ;  /* 0x000000ffffd3b224 */ /* 0x002fe200078e00d1 */
[----:B------:R-:W-:Y:S01]  /*2980*/  @P4 STS.128 [R215+0xd000], RZ ;  /* 0x00d000ffd7004388 */ /* 0x000fe20000000c00 */
[----:B------:R-:W-:Y:S01]  /*2990*/  LEA R206, R206, UR4, 0x1 ;  /* 0x00000004cece7c11 */ /* 0x000fe2000f8e08ff */
[----:B------:R-:W-:Y:S02]  /*29a0*/  @!P3 IMAD.WIDE.U32 R8, R136, 0x60, R210 ;  /* 0x000000608808b825 */ /* 0x000fe400078e00d2 */
[----:B------:R-:W-:Y:S01]  /*29b0*/  @P4 STS.128 [R215+0xf000], RZ ;  /* 0x00f000ffd7004388 */ /* 0x000fe20000000c00 */
[----:B------:R-:W-:Y:S01]  /*29c0*/  SEL R5, R5, 0xffffffe0, !P2 ;  /* 0xffffffe005057807 */ /* 0x000fe20005000000 */
[----:B------:R-:W-:Y:S02]  /*29d0*/  @!P3 IMAD.IADD R9, R9, 0x1, R7 ;  /* 0x000000010909b824 */ /* 0x000fe400078e0207 */
[----:B------:R-:W-:Y:S01]  /*29e0*/  @P4 STS.128 [R215+0x11000], RZ ;  /* 0x011000ffd7004388 */ /* 0x000fe20000000c00 */
[----:B------:R-:W-:Y:S01]  /*29f0*/  MOV R7, 0x10 ;  /* 0x0000001000077802 */ /* 0x000fe20000000f00 */
[----:B------:R-:W-:-:S02]  /*2a00*/  IMAD R202, R5, 0x2, R206 ;  /* 0x0000000205ca7824 */ /* 0x000fc400078e02ce */
[----:B------:R-:W-:Y:S01]  /*2a10*/  @!PT LDS RZ, [RZ] ;  /* 0x00000000fffff984 */ /* 0x000fe20000000800 */
[----:B------:R-:W-:Y:S01]  /*2a20*/  @!PT LDS RZ, [RZ] ;  /* 0x00000000fffff984 */ /* 0x000fe20000000800 */
[----:B------:R-:W-:Y:S01]  /*2a30*/  @!PT LDS RZ, [RZ] ;  /* 0x00000000fffff984 */ /* 0x000fe20000000800 */
[----:B------:R-:W-:Y:S01]  /*2a40*/  @!P4 LDGSTS.E.BYPASS.LTC128B.128 [R215+0xd000], desc[UR10][R12.64] ;  /* 0x0d0000000cd7cfae */ /* 0x000fe2000b901d4a */
[----:B------:R-:W-:Y:S02]  /*2a50*/  SEL R7, R7, 0xfffffff0, !P1 ;  /* 0xfffffff007077807 */ /* 0x000fe40004800000 */
[----:B------:R-:W-:Y:S01]  /*2a60*/  R2P PR, R0, 0x6 ;  /* 0x0000000600007804 */ /* 0x000fe20000000000 */
[----:B------:R-:W-:Y:S01]  /*2a70*/  @!P4 LDGSTS.E.BYPASS.LTC128B.128 [R215+0xf000], desc[UR10][R12.64+0x80] ;  /* 0x0f0000800cd7cfae */ /* 0x000fe2000b901d4a */
[----:B------:R-:W-:Y:S01]  /*2a80*/  VIADD R0, R205, 0x6000 ;  /* 0x00006000cd007836 */ /* 0x000fe20000000000 */
[----:B------:R-:W-:Y:S02]  /*2a90*/  LEA R204, R7, R206, 0x1 ;  /* 0x000000ce07cc7211 */ /* 0x000fe400078e08ff */
[----:B------:R-:W-:Y:S03]  /*2aa0*/  @!P4 LDGSTS.E.BYPASS.LTC128B.128 [R215+0x11000], desc[UR10][R12.64+0x100] ;  /* 0x110001000cd7cfae */ /* 0x000fe6000b901d4a */
[----:B------:R-:W-:Y:S01]  /*2ab0*/  IMAD R201, R5, 0x2, R204 ;  /* 0x0000000205c97824 */ /* 0x000fe200078e02cc */
[----:B------:R-:W-:Y:S04]  /*2ac0*/  @P3 STS.128 [R215+0xd800], RZ ;  /* 0x00d800ffd7003388 */ /* 0x000fe80000000c00 */
[----:B------:R-:W-:Y:S01]  /*2ad0*/  @P3 STS.128 [R215+0xf800], RZ ;  /* 0x00f800ffd7003388 */ /* 0x000fe20000000c00 */
[----:B------:R-:W-:Y:S01]  /*2ae0*/  @P1 VIADD R203, R0, 0xffffffe0 ;  /* 0xffffffe000cb1836 */ /* 0x000fe20000000000 */
[----:B------:R-:W-:Y:S01]  /*2af0*/  ISETP.GT.AND P1, PT, R213, R208, PT ;  /* 0x000000d0d500720c */ /* 0x000fe20003f24270 */
[----:B------:R-:W-:Y:S01]  /*2b00*/  IMAD.MOV.U32 R0, RZ, RZ, 0x40 ;  /* 0x00000040ff007424 */ /* 0x000fe200078e00ff */
[----:B------:R-:W-:Y:S01]  /*2b10*/  @P3 STS.128 [R215+0x11800], RZ ;  /* 0x011800ffd7003388 */ /* 0x000fe20000000c00 */
[C---:B------:R-:W-:Y:S01]  /*2b20*/  VIADD R195, R203.reuse, 0x800 ;  /* 0x00000800cbc37836 */ /* 0x040fe20000000000 */
[C---:B------:R-:W-:Y:S01]  /*2b30*/  IADD3 R193, R203.reuse, 0x1800, RZ ;  /* 0x00001800cbc17810 */ /* 0x040fe20007ffe0ff */
[C---:B------:R-:W-:Y:S01]  /*2b40*/  VIADD R194, R203.reuse, 0x1000 ;  /* 0x00001000cbc27836 */ /* 0x040fe20000000000 */
[----:B------:R-:W-:Y:S01]  /*2b50*/  @!PT LDS RZ, [RZ] ;  /* 0x00000000fffff984 */ /* 0x000fe20000000800 */
[----:B------:R-:W-:Y:S01]  /*2b60*/  @!PT LDS RZ, [RZ] ;  /* 0x00000000fffff984 */ /* 0x000fe20000000800 */
[----:B------:R-:W-:Y:S01]  /*2b70*/  @!PT LDS RZ, [RZ] ;  /* 0x00000000fffff984 */ /* 0x000fe20000000800 */
[----:B------:R-:W-:Y:S01]  /*2b80*/  @!P3 LDGSTS.E.BYPASS.LTC128B.128 [R215+0xd800], desc[UR10][R8.64] ;  /* 0x0d80000008d7bfae */ /* 0x000fe2000b901d4a */
[----:B------:R-:W-:Y:S01]  /*2b90*/  SEL R0, R0, 0xffffffc0, !P2 ;  /* 0xffffffc000007807 */ /* 0x000fe20005000000 */
[C---:B------:R-:W-:Y:S01]  /*2ba0*/  VIADD R191, R203.reuse, 0x2000 ;  /* 0x00002000cbbf7836 */ /* 0x040fe20000000000 */
[----:B------:R-:W-:Y:S01]  /*2bb0*/  IADD3 R188, R203, 0x3800, RZ ;  /* 0x00003800cbbc7810 */ /* 0x000fe20007ffe0ff */
[----:B------:R-:W-:Y:S01]  /*2bc0*/  @!P3 LDGSTS.E.BYPASS.LTC128B.128 [R215+0xf800], desc[UR10][R8.64+0x80] ;  /* 0x0f80008008d7bfae */ /* 0x000fe2000b901d4a */
[----:B------:R-:W-:Y:S01]  /*2bd0*/  IADD3 R199, R205, R0, RZ ;  /* 0x00000000cdc77210 */ /* 0x000fe20007ffe0ff */
[----:B------:R-:W-:Y:S01]  /*2be0*/  IMAD.IADD R192, R0, 0x1, R203 ;  /* 0x0000000100c07824 */ /* 0x000fe200078e02cb */
[----:B------:R-:W1:Y:S01]  /*2bf0*/  @!P1 LDC.64 R138, c[0x0][0x218] ;  /* 0x00008600ff8a9b82 */ /* 0x000e620000000a00 */
[----:B------:R2:W-:Y:S01]  /*2c00*/  @!P3 LDGSTS.E.BYPASS.LTC128B.128 [R215+0x11800], desc[UR10][R8.64+0x100] ;  /* 0x1180010008d7bfae */ /* 0x0005e2000b901d4a */
[C---:B------:R-:W-:Y:S01]  /*2c10*/  VIADD R190, R203.reuse, 0x2800 ;  /* 0x00002800cbbe7836 */ /* 0x040fe20000000000 */
[C---:B------:R-:W-:Y:S01]  /*2c20*/  IADD3 R185, R203.reuse, 0x5000, RZ ;  /* 0x00005000cbb97810 */ /* 0x040fe20007ffe0ff */
[C---:B------:R-:W-:Y:S01]  /*2c30*/  VIADD R189, R203.reuse, 0x3000 ;  /* 0x00003000cbbd7836 */ /* 0x040fe20000000000 */
[----:B------:R-:W-:Y:S01]  /*2c40*/  LDSM.16.M88.4 R20, [R206] ;  /* 0x00000000ce14783b */ /* 0x000fe20000000200 */
[----:B------:R-:W-:-:S02]  /*2c50*/  VIADD R187, R203, 0x4000 ;  /* 0x00004000cbbb7836 */ /* 0x000fc40000000000 */
[C---:B------:R-:W-:Y:S01]  /*2c60*/  VIADD R186, R203.reuse, 0x4800 ;  /* 0x00004800cbba7836 */ /* 0x040fe20000000000 */
[----:B------:R-:W3:Y:S01]  /*2c70*/  LDSM.16.M88.4 R28, [R205+0x6000] ;  /* 0x00600000cd1c783b */ /* 0x000ee20000000200 */
[----:B------:R-:W-:-:S03]  /*2c80*/  VIADD R184, R203, 0x5800 ;  /* 0x00005800cbb87836 */ /* 0x000fc60000000000 */
[----:B------:R-:W-:Y:S04]  /*2c90*/  LDSM.16.M88.4 R72, [R204] ;  /* 0x00000000cc48783b */ /* 0x000fe80000000200 */
[----:B------:R-:W-:Y:S04]  /*2ca0*/  LDSM.16.M88.4 R68, [R203] ;  /* 0x00000000cb44783b */ /* 0x000fe80000000200 */
[----:B------:R-:W4:Y:S01]  /*2cb0*/  LDSM.16.M88.4 R52, [R205+0x7000] ;  /* 0x00700000cd34783b */ /* 0x000f220000000200 */
[----:B-1----:R-:W-:-:S03]  /*2cc0*/  @!P1 LEA R220, P0, R133, R138, 0x1 ;  /* 0x0000008a85dc9211 */ /* 0x002fc600078008ff */
[----:B------:R-:W1:Y:S01]  /*2cd0*/  LDSM.16.M88.4 R60, [R205+0x6800] ;  /* 0x00680000cd3c783b */ /* 0x000e620000000200 */
[----:B------:R-:W-:-:S03]  /*2ce0*/  @!P1 LEA.HI.X R221, R133, R139, R2, 0x1, P0 ;  /* 0x0000008b85dd9211 */ /* 0x000fc600000f0c02 */
[----:B------:R-:W-:Y:S04]  /*2cf0*/  LDSM.16.M88.4 R76, [R202] ;  /* 0x00000000ca4c783b */ /* 0x000fe80000000200 */
[----:B------:R-:W-:Y:S04]  /*2d00*/  LDSM.16.M88.4 R64, [R199+0x6000] ;  /* 0x00600000c740783b */ /* 0x000fe80000000200 */
[----:B------:R-:W1:Y:S04]  /*2d10*/  LDSM.16.M88.4 R44, [R205+0x7800] ;  /* 0x00780000cd2c783b */ /* 0x000e680000000200 */
[----:B------:R-:W1:Y:S04]  /*2d20*/  LDSM.16.M88.4 R32, [R203+0x1000] ;  /* 0x00100000cb20783b */ /* 0x000e680000000200 */
[----:B------:R-:W1:Y:S01]  /*2d30*/  LDSM.16.M88.4 R36, [R203+0x800] ;  /* 0x00080000cb24783b */ /* 0x000e620000000200 */
[C---:B---3--:R-:W-:Y:S03]  /*2d40*/  HMMA.16816.F32 R16, R20.reuse, R28, RZ ;  /* 0x0000001c1410723c */ /* 0x048fe600000018ff */
[----:B------:R-:W-:Y:S04]  /*2d50*/  LDSM.16.M88.4 R24, [R201] ;  /* 0x00000000c918783b */ /* 0x000fe80000000200 */
[----:B------:R-:W3:Y:S01]  /*2d60*/  LDSM.16.M88.4 R88, [R192] ;  /* 0x00000000c058783b */ /* 0x000ee20000000200 */
[C---:B------:R-:W-:Y:S03]  /*2d70*/  HMMA.16816.F32 R28, R20.reuse, R30, RZ ;  /* 0x0000001e141c723c */ /* 0x040fe600000018ff */
[----:B------:R-:W3:Y:S03]  /*2d80*/  LDSM.16.M88.4 R48, [R203+0x1800] ;  /* 0x00180000cb30783b */ /* 0x000ee60000000200 */
[C---:B----4-:R-:W-:Y:S01]  /*2d90*/  HMMA.16816.F32 R56, R20.reuse, R52, RZ ;  /* 0x000000341438723c */ /* 0x050fe200000018ff */
[----:B--2---:R-:W2:Y:S04]  /*2da0*/  LDSM.16.M88.4 R8, [R199+0x7000] ;  /* 0x00700000c708783b */ /* 0x004ea80000000200 */
[----:B------:R-:W4:Y:S01]  /*2db0*/  LDSM.16.M88.4 R12, [R199+0x6800] ;  /* 0x00680000c70c783b */ /* 0x000f220000000200 */
[----:B------:R-:W-:Y:S03]  /*2dc0*/  HMMA.16816.F32 R52, R20, R54, RZ ;  /* 0x000000361434723c */ /* 0x000fe600000018ff */
[----:B------:R-:W-:Y:S03]  /*2dd0*/  LDSM.16.M88.4 R84, [R199+0x7800] ;  /* 0x00780000c754783b */ /* 0x000fe60000000200 */
[----:B------:R-:W-:Y:S01]  /*2de0*/  HMMA.16816.F32 R16, R72, R68, R16 ;  /* 0x000000444810723c */ /* 0x000fe20000001810 */
[----:B------:R-:W-:Y:S04]  /*2df0*/  LDSM.16.M88.4 R96, [R203+0x4000] ;  /* 0x00400000cb60783b */ /* 0x000fe80000000200 */
[----:B------:R-:W-:Y:S01]  /*2e00*/  LDSM.16.M88.4 R92, [R199+0x9000] ;  /* 0x00900000c75c783b */ /* 0x000fe20000000200 */
[C---:B-1----:R-:W-:Y:S03]  /*2e10*/  HMMA.16816.F32 R40, R20.reuse, R60, RZ ;  /* 0x0000003c1428723c */ /* 0x042fe600000018ff */
        /* <DEDUP_REMOVED lines=11> */
[----:B------:R-:W1:Y:S05]  /*2ed0*/  LDSM.16.M88.4 R32, [R206+0x2000] ;  /* 0x00200000ce20783b */ /* 0x000e6a0000000200 */
[C---:B------:R-:W-:Y:S06]  /*2ee0*/  HMMA.16816.F32 R40, R72.reuse, R36, R40 ;  /* 0x000000244828723c */ /* 0x040fec0000001828 */
        /* <DEDUP_REMOVED lines=9> */
[C---:B--2---:R-:W-:Y:S06]  /*2f80*/  HMMA.16816.F32 R56, R76.reuse, R8, R56 ;  /* 0x000000084c38723c */ /* 0x044fec0000001838 */
[C---:B------:R-:W-:Y:S01]  /*2f90*/  HMMA.16816.F32 R52, R76.reuse, R10, R52 ;  /* 0x0000000a4c34723c */ /* 0x040fe20000001834 */
[----:B------:R-:W2:Y:S05]  /*2fa0*/  LDSM.16.M88.4 R8, [R204+0x2000] ;  /* 0x00200000cc08783b */ /* 0x000eaa0000000200 */
        /* <DEDUP_REMOVED lines=13> */
[C---:B------:R-:W-:Y:S06]  /*3080*/  HMMA.16816.F32 R40, R24.reuse, R44, R40 ;  /* 0x0000002c1828723c */ /* 0x040fec0000001828 */
[----:B------:R-:W-:Y:S01]  /*3090*/  HMMA.16816.F32 R60, R24, R46, R60 ;  /* 0x0000002e183c723c */ /* 0x000fe2000000183c */
[----:B------:R-:W4:Y:S05]  /*30a0*/  LDSM.16.M88.4 R44, [R205+0x9800] ;  /* 0x00980000cd2c783b */ /* 0x000f2a0000000200 */
[----:B--2---:R-:W-:Y:S06]  /*30b0*/  HMMA.16816.F32 R16, R8, R48, R16 ;  /* 0x000000300810723c */ /* 0x004fec0000001810 */
[C---:B------:R-:W-:Y:S06]  /*30c0*/  HMMA.16816.F32 R80, R24.reuse, R64, R80 ;  /* 0x000000401850723c */ /* 0x040fec0000001850 */
[----:B------:R-:W-:Y:S01]  /*30d0*/  HMMA.16816.F32 R76, R24, R66, R76 ;  /* 0x00000042184c723c */ /* 0x000fe2000000184c */
[----:B------:R-:W2:Y:S04]  /*30e0*/  LDSM.16.M88.4 R24, [R192+0x2000] ;  /* 0x00200000c018783b */ /* 0x000ea80000000200 */
[----:B------:R-:W-:Y:S01]  /*30f0*/  LDSM.16.M88.4 R64, [R199+0x8800] ;  /* 0x00880000c740783b */ /* 0x000fe20000000200 */
[C---:B------:R-:W-:Y:S03]  /*3100*/  HMMA.16816.F32 R28, R32.reuse, R70, R28 ;  /* 0x00000046201c723c */ /* 0x040fe6000000181c */
[----:B------:R-:W-:Y:S03]  /*3110*/  LDSM.16.M88.4 R68, [R192+0x3000] ;  /* 0x00300000c044783b */ /* 0x000fe60000000200 */
[C---:B---3--:R-:W-:Y:S06]  /*3120*/  HMMA.16816.F32 R40, R32.reuse, R12, R40 ;  /* 0x0000000c2028723c */ /* 0x048fec0000001828 */
[----:B------:R-:W-:Y:S01]  /*3130*/  HMMA.16816.F32 R60, R32, R14, R60 ;  /* 0x0000000e203c723c */ /* 0x000fe2000000183c */
[----:B------:R-:W3:Y:S05]  /*3140*/  LDSM.16.M88.4 R12, [R203+0x2800] ;  /* 0x00280000cb0c783b */ /* 0x000eea0000000200 */
[----:B-1----:R-:W-:Y:S06]  /*3150*/  HMMA.16816.F32 R16, R88, R36, R16 ;  /* 0x000000245810723c */ /* 0x002fec0000001810 */
[C---:B------:R-:W-:Y:S06]  /*3160*/  HMMA.16816.F32 R56, R32.reuse, R20, R56 ;  /* 0x000000142038723c */ /* 0x040fec0000001838 */
[C---:B------:R-:W-:Y:S01]  /*3170*/  HMMA.16816.F32 R52, R32.reuse, R22, R52 ;  /* 0x000000162034723c */ /* 0x040fe20000001834 */
[----:B------:R-:W1:Y:S05]  /*3180*/  LDSM.16.M88.4 R20, [R203+0x3000] ;  /* 0x00300000cb14783b */ /* 0x000e6a0000000200 */
[----:B----4-:R-:W-:Y:S06]  /*3190*/  HMMA.16816.F32 R80, R32, R44, R80 ;  /* 0x0000002c2050723c */ /* 0x010fec0000001850 */
[----:B------:R-:W-:Y:S01]  /*31a0*/  HMMA.16816.F32 R28, R8, R50, R28 ;  /* 0x00000032081c723c */ /* 0x000fe2000000181c */
[----:B------:R-:W-:Y:S05]  /*31b0*/  LDSM.16.M88.4 R48, [R206+0x4000] ;  /* 0x00400000ce30783b */ /* 0x000fea0000000200 */
[----:B------:R-:W-:Y:S01]  /*31c0*/  HMMA.16816.F32 R76, R32, R46, R76 ;  /* 0x0000002e204c723c */ /* 0x000fe2000000184c */
[----:B------:R-:W4:Y:S04]  /*31d0*/  LDSM.16.M88.4 R32, [R205+0xa000] ;  /* 0x00a00000cd20783b */ /* 0x000f280000000200 */
[----:B------:R-:W-:Y:S01]  /*31e0*/  LDSM.16.M88.4 R44, [R205+0xa800] ;  /* 0x00a80000cd2c783b */ /* 0x000fe20000000200 */
[----:B--2---:R-:W-:Y:S06]  /*31f0*/  HMMA.16816.F32 R16, R72, R24, R16 ;  /* 0x000000184810723c */ /* 0x004fec0000001810 */
[C---:B---3--:R-:W-:Y:S06]  /*3200*/  HMMA.16816.F32 R40, R8.reuse, R12, R40 ;  /* 0x0000000c0828723c */ /* 0x048fec0000001828 */
[----:B------:R-:W-:Y:S01]  /*3210*/  HMMA.16816.F32 R60, R8, R14, R60 ;  /* 0x0000000e083c723c */ /* 0x000fe2000000183c */
[----:B------:R-:W2:Y:S05]  /*3220*/  LDSM.16.M88.4 R12, [R203+0x3800] ;  /* 0x00380000cb0c783b */ /* 0x000eaa0000000200 */
[----:B------:R-:W-:Y:S01]  /*3230*/  HMMA.16816.F32 R28, R88, R38, R28 ;  /* 0x00000026581c723c */ /* 0x000fe2000000181c */
[----:B------:R-:W3:Y:S05]  /*3240*/  LDSM.16.M88.4 R36, [R204+0x4000] ;  /* 0x00400000cc24783b */ /* 0x000eea0000000200 */
[C---:B-1----:R-:W-:Y:S06]  /*3250*/  HMMA.16816.F32 R56, R8.reuse, R20, R56 ;  /* 0x000000140838723c */ /* 0x042fec0000001838 */
[----:B------:R-:W-:Y:S01]  /*3260*/  HMMA.16816.F32 R52, R8, R22, R52 ;  /* 0x000000160834723c */ /* 0x000fe20000001834 */
[----:B------:R-:W-:Y:S05]  /*3270*/  LDSM.16.M88.4 R20, [R199+0xa000] ;  /* 0x00a00000c714783b */ /* 0x000fea0000000200 */
[----:B----4-:R-:W-:Y:S06]  /*3280*/  HMMA.16816.F32 R16, R48, R32, R16 ;  /* 0x000000203010723c */ /* 0x010fec0000001810 */
[----:B------:R-:W-:Y:S01]  /*3290*/  HMMA.16816.F32 R28, R72, R26, R28 ;  /* 0x0000001a481c723c */ /* 0x000fe2000000181c */
[----:B------:R-:W1:Y:S05]  /*32a0*/  LDSM.16.M88.4 R24, [R202+0x4000] ;  /* 0x00400000ca18783b */ /* 0x000e6a0000000200 */
[----:B------:R-:W-:Y:S06]  /*32b0*/  HMMA.16816.F32 R40, R88, R64, R40 ;  /* 0x000000405828723c */ /* 0x000fec0000001828 */
[C---:B--2---:R-:W-:Y:S06]  /*32c0*/  HMMA.16816.F32 R80, R8.reuse, R12, R80 ;  /* 0x0000000c0850723c */ /* 0x044fec0000001850 */
[----:B------:R-:W-:Y:S01]  /*32d0*/  HMMA.16816.F32 R76, R8, R14, R76 ;  /* 0x0000000e084c723c */ /* 0x000fe2000000184c */
[----:B------:R-:W-:Y:S04]  /*32e0*/  LDSM.16.M88.4 R12, [R201+0x4000] ;  /* 0x00400000c90c783b */ /* 0x000fe80000000200 */
[----:B------:R-:W-:Y:S01]  /*32f0*/  LDSM.16.M88.4 R8, [R192+0x4000] ;  /* 0x00400000c008783b */ /* 0x000fe20000000200 */
[----:B---3--:R-:W-:Y:S06]  /*3300*/  HMMA.16816.F32 R16, R36, R96, R16 ;  /* 0x000000602410723c */ /* 0x008fec0000001810 */
[----:B------:R-:W-:Y:S01]  /*3310*/  HMMA.16816.F32 R60, R88, R66, R60 ;  /* 0x00000042583c723c */ /* 0x000fe2000000183c */
[----:B------:R-:W2:Y:S05]  /*3320*/  LDSM.16.M88.4 R64, [R192+0x3800] ;  /* 0x00380000c040783b */ /* 0x000eaa0000000200 */
[----:B------:R-:W-:Y:S01]  /*3330*/  HMMA.16816.F32 R28, R48, R34, R28 ;  /* 0x00000022301c723c */ /* 0x000fe2000000181c */
[----:B------:R-:W-:Y:S05]  /*3340*/  LDSM.16.M88.4 R32, [R203+0x4800] ;  /* 0x00480000cb20783b */ /* 0x000fea0000000200 */
[C---:B------:R-:W-:Y:S06]  /*3350*/  HMMA.16816.F32 R80, R88.reuse, R84, R80 ;  /* 0x000000545850723c */ /* 0x040fec0000001850 */
[C---:B------:R-:W-:Y:S06]  /*3360*/  HMMA.16816.F32 R56, R88.reuse, R92, R56 ;  /* 0x0000005c5838723c */ /* 0x040fec0000001838 */
[----:B------:R-:W-:Y:S01]  /*3370*/  HMMA.16816.F32 R52, R88, R94, R52 ;  /* 0x0000005e5834723c */ /* 0x000fe20000001834 */
[----:B------:R-:W3:Y:S05]  /*3380*/  LDSM.16.M88.4 R92, [R205+0xb000] ;  /* 0x00b00000cd5c783b */ /* 0x000eea0000000200 */
[----:B-1----:R-:W-:Y:S06]  /*3390*/  HMMA.16816.F32 R16, R24, R20, R16 ;  /* 0x000000141810723c */ /* 0x002fec0000001810 */
[----:B------:R-:W-:Y:S01]  /*33a0*/  HMMA.16816.F32 R84, R88, R86, R76 ;  /* 0x000000565854723c */ /* 0x000fe2000000184c */
[----:B------:R-:W-:Y:S05]  /*33b0*/  LDSM.16.M88.4 R76, [R199+0xa800] ;  /* 0x00a80000c74c783b */ /* 0x000fea0000000200 */
[----:B------:R-:W-:Y:S06]  /*33c0*/  HMMA.16816.F32 R28, R36, R98, R28 ;  /* 0x00000062241c723c */ /* 0x000fec000000181c */
[C---:B------:R-:W-:Y:S06]  /*33d0*/  HMMA.16816.F32 R56, R72.reuse, R68, R56 ;  /* 0x000000444838723c */ /* 0x040fec0000001838 */
[C---:B------:R-:W-:Y:S06]  /*33e0*/  HMMA.16816.F32 R52, R72.reuse, R70, R52 ;  /* 0x000000464834723c */ /* 0x040fec0000001834 */
[----:B--2---:R-:W-:Y:S06]  /*33f0*/  HMMA.16816.F32 R80, R72, R64, R80 ;  /* 0x000000404850723c */ /* 0x004fec0000001850 */
[----:B------:R-:W-:Y:S06]  /*3400*/  HMMA.16816.F32 R16, R12, R8, R16 ;  /* 0x000000080c10723c */ /* 0x000fec0000001810 */
[----:B------:R-:W-:Y:S01]  /*3410*/  HMMA.16816.F32 R84, R72, R66, R84 ;  /* 0x000000424854723c */ /* 0x000fe20000001854 */
[----:B------:R-:W1:Y:S05]  /*3420*/  LDSM.16.M88.4 R64, [R205+0xb800] ;  /* 0x00b80000cd40783b */ /* 0x000e6a0000000200 */
[----:B------:R-:W-:Y:S01]  /*3430*/  HMMA.16816.F32 R28, R24, R22, R28 ;  /* 0x00000016181c723c */ /* 0x000fe2000000181c */
[----:B------:R-:W2:Y:S05]  /*3440*/  LDSM.16.M88.4 R20, [R203+0x5000] ;  /* 0x00500000cb14783b */ /* 0x000eaa0000000200 */
[C---:B------:R-:W-:Y:S06]  /*3450*/  HMMA.16816.F32 R40, R72.reuse, R100, R40 ;  /* 0x000000644828723c */ /* 0x040fec0000001828 */
[----:B------:R-:W-:Y:S01]  /*3460*/  HMMA.16816.F32 R60, R72, R102, R60 ;  /* 0x00000066483c723c */ /* 0x000fe2000000183c */
[----:B------:R-:W-:Y:S01]  /*3470*/  FMUL.FTZ R68, R16, UR5 ;  /* 0x0000000510447c20 */ /* 0x000fe20008410000 */
[----:B------:R-:W-:Y:S01]  /*3480*/  FMUL.FTZ R69, R17, UR5 ;  /* 0x0000000511457c20 */ /* 0x000fe20008410000 */
[----:B------:R-:W-:Y:S01]  /*3490*/  FMUL.FTZ R70, R18, UR5 ;  /* 0x0000000512467c20 */ /* 0x000fe20008410000 */
[----:B------:R-:W-:-:S02]  /*34a0*/  FMUL.FTZ R71, R19, UR5 ;  /* 0x0000000513477c20 */ /* 0x000fc40008410000 */
[C---:B---3--:R-:W-:Y:S01]  /*34b0*/  HMMA.16816.F32 R56, R48.reuse, R92, R56 ;  /* 0x0000005c3038723c */ /* 0x048fe20000001838 */
[----:B------:R-:W3:Y:S01]  /*34c0*/  LDSM.16.M88.4 R16, [R203+0x5800] ;  /* 0x00580000cb10783b */ /* 0x000ee20000000200 */
[----:B------:R-:W4:Y:S04]  /*34d0*/  MUFU.TANH R68, R68 ;  /* 0x0000004400447308 */ /* 0x000f280000002400 */
[----:B------:R-:W-:Y:S04]  /*34e0*/  HMMA.16816.F32 R52, R48, R94, R52 ;  /* 0x0000005e3034723c */ /* 0x000fe80000001834 */
[----:B------:R-:W1:Y:S02]  /*34f0*/  MUFU.TANH R69, R69 ;  /* 0x0000004500457308 */ /* 0x000e640000002400 */
[----:B------:R-:W-:Y:S01]  /*3500*/  HMMA.16816.F32 R28, R12, R10, R28 ;  /* 0x0000000a0c1c723c */ /* 0x000fe2000000181c */
[----:B------:R-:W4:Y:S05]  /*3510*/  LDSM.16.M88.4 R8, [R199+0xb000] ;  /* 0x00b00000c708783b */ /* 0x000f2a0000000200 */
[C---:B------:R-:W-:Y:S01]  /*3520*/  HMMA.16816.F32 R40, R48.reuse, R44, R40 ;  /* 0x0000002c3028723c */ /* 0x040fe20000001828 */
[----:B------:R-:W2:Y:S05]  /*3530*/  MUFU.TANH R70, R70 ;  /* 0x0000004600467308 */ /* 0x000eaa0000002400 */
[C---:B------:R-:W-:Y:S01]  /*3540*/  HMMA.16816.F32 R60, R48.reuse, R46, R60 ;  /* 0x0000002e303c723c */ /* 0x040fe2000000183c */
[----:B------:R-:W-:Y:S02]  /*3550*/  LDSM.16.M88.4 R44, [R192+0x4800] ;  /* 0x00480000c02c783b */ /* 0x000fe40000000200 */
[----:B------:R-:W3:Y:S03]  /*3560*/  MUFU.TANH R71, R71 ;  /* 0x0000004700477308 */ /* 0x000ee60000002400 */
[C---:B-1----:R-:W-:Y:S06]  /*3570*/  HMMA.16816.F32 R80, R48.reuse, R64, R80 ;  /* 0x000000403050723c */ /* 0x042fec0000001850 */
[----:B------:R-:W-:Y:S01]  /*3580*/  HMMA.16816.F32 R84, R48, R66, R84 ;  /* 0x000000423054723c */ /* 0x000fe20000001854 */
[----:B------:R-:W-:Y:S01]  /*3590*/  FMUL.FTZ R28, R28, UR5 ;  /* 0x000000051c1c7c20 */ /* 0x000fe20008410000 */
[----:B------:R-:W-:Y:S01]  /*35a0*/  FMUL.FTZ R29, R29, UR5 ;  /* 0x000000051d1d7c20 */ /* 0x000fe20008410000 */
[----:B------:R-:W-:Y:S01]  /*35b0*/  FMUL.FTZ R30, R30, UR5 ;  /* 0x000000051e1e7c20 */ /* 0x000fe20008410000 */
[----:B------:R-:W-:-:S02]  /*35c0*/  FMUL.FTZ R31, R31, UR5 ;  /* 0x000000051f1f7c20 */ /* 0x000fc40008410000 */
[C---:B--2---:R-:W-:Y:S01]  /*35d0*/  HMMA.16816.F32 R56, R36.reuse, R20, R56 ;  /* 0x000000142438723c */ /* 0x044fe20000001838 */
[----:B------:R-:W1:Y:S05]  /*35e0*/  MUFU.TANH R28, R28 ;  /* 0x0000001c001c7308 */ /* 0x000e6a0000002400 */
[C---:B------:R-:W-:Y:S01]  /*35f0*/  HMMA.16816.F32 R52, R36.reuse, R22, R52 ;  /* 0x000000162434723c */ /* 0x040fe20000001834 */
[----:B------:R-:W2:Y:S02]  /*3600*/  LDSM.16.M88.4 R20, [R199+0xb800] ;  /* 0x00b80000c714783b */ /* 0x000ea40000000200 */
[----:B------:R-:W1:Y:S03]  /*3610*/  MUFU.TANH R29, R29 ;  /* 0x0000001d001d7308 */ /* 0x000e660000002400 */
[C---:B------:R-:W-:Y:S05]  /*3620*/  HMMA.16816.F32 R40, R36.reuse, R32, R40 ;  /* 0x000000202428723c */ /* 0x040fea0000001828 */
[----:B------:R-:W1:Y:S01]  /*3630*/  MUFU.TANH R30, R30 ;  /* 0x0000001e001e7308 */ /* 0x000e620000002400 */
[C---:B------:R-:W-:Y:S01]  /*3640*/  HMMA.16816.F32 R60, R36.reuse, R34, R60 ;  /* 0x00000022243c723c */ /* 0x040fe2000000183c */
[----:B------:R-:W1:Y:S05]  /*3650*/  LDSM.16.M88.4 R32, [R192+0x5000] ;  /* 0x00500000c020783b */ /* 0x000e6a0000000200 */
[C---:B---3--:R-:W-:Y:S01]  /*3660*/  HMMA.16816.F32 R80, R36.reuse, R16, R80 ;  /* 0x000000102450723c */ /* 0x048fe20000001850 */
[----:B------:R-:W3:Y:S05]  /*3670*/  MUFU.TANH R31, R31 ;  /* 0x0000001f001f7308 */ /* 0x000eea0000002400 */
[----:B------:R-:W-:Y:S06]  /*3680*/  HMMA.16816.F32 R84, R36, R18, R84 ;  /* 0x000000122454723c */ /* 0x000fec0000001854 */
[C---:B----4-:R-:W-:Y:S06]  /*3690*/  HMMA.16816.F32 R56, R24.reuse, R8, R56 ;  /* 0x000000081838723c */ /* 0x050fec0000001838 */
[----:B------:R-:W-:Y:S01]  /*36a0*/  HMMA.16816.F32 R52, R24, R10, R52 ;  /* 0x0000000a1834723c */ /* 0x000fe20000001834 */
[----:B------:R-:W4:Y:S01]  /*36b0*/  LDSM.16.M88.4 R8, [R192+0x5800] ;  /* 0x00580000c008783b */ /* 0x000f220000000200 */
[----:B------:R-:W-:-:S04]  /*36c0*/  DEPBAR.LE SB0, 0x0 ;  /* 0x000080000000791a */ /* 0x000fc80000000000 */
[C---:B------:R-:W-:Y:S06]  /*36d0*/  HMMA.16816.F32 R40, R24.reuse, R76, R40 ;  /* 0x0000004c1828723c */ /* 0x040fec0000001828 */
[C---:B------:R-:W-:Y:S06]  /*36e0*/  HMMA.16816.F32 R60, R24.reuse, R78, R60 ;  /* 0x0000004e183c723c */ /* 0x040fec000000183c */
[C---:B--2---:R-:W-:Y:S06]  /*36f0*/  HMMA.16816.F32 R80, R24.reuse, R20, R80 ;  /* 0x000000141850723c */ /* 0x044fec0000001850 */
[----:B------:R-:W-:Y:S06]  /*3700*/  HMMA.16816.F32 R84, R24, R22, R84 ;  /* 0x000000161854723c */ /* 0x000fec0000001854 */
[C---:B------:R-:W-:Y:S06]  /*3710*/  HMMA.16816.F32 R40, R12.reuse, R44, R40 ;  /* 0x0000002c0c28723c */ /* 0x040fec0000001828 */
[C---:B------:R-:W-:Y:S06]  /*3720*/  HMMA.16816.F32 R60, R12.reuse, R46, R60 ;  /* 0x0000002e0c3c723c */ /* 0x040fec000000183c */
[C---:B-1----:R-:W-:Y:S06]  /*3730*/  HMMA.16816.F32 R56, R12.reuse, R32, R56 ;  /* 0x000000200c38723c */ /* 0x042fec0000001838 */
[C---:B------:R-:W-:Y:S06]  /*3740*/  HMMA.16816.F32 R52, R12.reuse, R34, R52 ;  /* 0x000000220c34723c */ /* 0x040fec0000001834 */
[----:B----4-:R-:W-:Y:S01]  /*3750*/  HMMA.16816.F32 R80, R12, R8, R80 ;  /* 0x000000080c50723c */ /* 0x010fe20000001850 */
        /* <DEDUP_REMOVED lines=9> */
[----:B------:R-:W-:Y:S01]  /*37f0*/  FMUL.FTZ R21, R63, UR5 ;  /* 0x000000053f157c20 */ /* 0x000fe20008410000 */
[----:B------:R-:W-:Y:S02]  /*3800*/  IMAD.IADD R0, R4, 0x1, -R9 ;  /* 0x0000000104007824 */ /* 0x000fe400078e0a09 */
[----:B------:R-:W-:Y:S01]  /*3810*/  FMUL.FTZ R56, R56, UR5 ;  /* 0x0000000538387c20 */ /* 0x000fe20008410000 */
        /* <DEDUP_REMOVED lines=9> */
[----:B------:R-:W1:Y:S01]  /*38b0*/  MUFU.TANH R40, R40 ;  /* 0x0000002800287308 */ /* 0x000e620000002400 */
[----:B------:R-:W-:Y:S01]  /*38c0*/  FMUL.FTZ R80, R80, UR5 ;  /* 0x0000000550507c20 */ /* 0x000fe20008410000 */
[----:B------:R-:W-:Y:S01]  /*38d0*/  SHF.R.S32.HI R9, RZ, 0x2, R9 ;  /* 0x00000002ff097819 */ /* 0x000fe20000011409 */
[----:B------:R-:W-:Y:S01]  /*38e0*/  FMUL.FTZ R81, R81, UR5 ;  /* 0x0000000551517c20 */ /* 0x000fe20008410000 */
[----:B------:R-:W-:Y:S01]  /*38f0*/  FMUL.FTZ R82, R82, UR5 ;  /* 0x0000000552527c20 */ /* 0x000fe20008410000 */
[----:B------:R-:W-:Y:S01]  /*3900*/  FMUL.FTZ R83, R83, UR5 ;  /* 0x0000000553537c20 */ /* 0x000fe20008410000 */
[----:B------:R-:W-:Y:S01]  /*3910*/  IADD3 R9, R106, 0x1, R9 ;  /* 0x000000016a097810 */ /* 0x000fe20007ffe009 */
[----:B------:R-:W-:Y:S01]  /*3920*/  FMUL.FTZ R84, R84, UR5 ;  /* 0x0000000554547c20 */ /* 0x000fe20008410000 */
[----:B------:R-:W-:Y:S01]  /*3930*/  FMUL.FTZ R85, R85, UR5 ;  /* 0x0000000555557c20 */ /* 0x000fe20008410000 */
[----:B------:R-:W-:Y:S01]  /*3940*/  FMUL.FTZ R86, R86, UR5 ;  /* 0x0000000556567c20 */ /* 0x000fe20008410000 */
[----:B------:R-:W-:Y:S01]  /*3950*/  FMUL.FTZ R87, R87, UR5 ;  /* 0x0000000557577c20 */ /* 0x000fe20008410000 */
[----:B------:R-:W2:Y:S01]  /*3960*/  MUFU.TANH R41, R41 ;  /* 0x0000002900297308 */ /* 0x000ea20000002400 */
[----:B------:R-:W-:-:S05]  /*3970*/  IADD3 R0, R104, R9, -R109 ;  /* 0x0000000968007210 */ /* 0x000fca0007ffe86d */
[----:B------:R-:W-:Y:S02]  /*3980*/  IMAD.IADD R107, R0, 0x1, R107 ;  /* 0x00000001006b7824 */ /* 0x000fe400078e026b */
[----:B------:R-:W4:Y:S03]  /*3990*/  MUFU.TANH R16, R16 ;  /* 0x0000001000107308 */ /* 0x000f260000002400 */
[C---:B------:R-:W-:Y:S02]  /*39a0*/  VIMNMX R211, R107.reuse, R104, PT ;  /* 0x000000686bd37248 */ /* 0x040fe40003fe0100 */
[----:B------:R-:W-:-:S03]  /*39b0*/  VIADDMNMX R0, R107, 0x8, R104, PT ;  /* 0x000000086b007846 */ /* 0x000fc60003800168 */
        /* <DEDUP_REMOVED lines=31> */
[----:B------:R-:W2:Y:S02]  /*3bb0*/  I2F.RP R9, R6 ;  /* 0x0000000600097306 */ /* 0x000ea40000209400 */
[----:B------:R-:W-:-:S06]  /*3bc0*/  ISETP.GE.AND P0, PT, R15, RZ, PT ;  /* 0x000000ff0f00720c */ /* 0x000fcc0003f06270 */
        /* <DEDUP_REMOVED lines=50> */
.L_x_3134:
[----:B------:R-:W-:-:S04]  /*3ef0*/  LEA R6, -R134, RZ, 0x6 ;  /* 0x000000ff86067211 */ /* 0x000fc800078e31ff */
[----:B------:R-:W-:-:S07]  /*3f00*/  SHF.R.S32.HI R11, RZ, 0x1f, R6 ;  /* 0x0000001fff0b7819 */ /* 0x000fce0000011406 */
.L_x_3135:
[----:B------:R-:W2:Y:S01]  /*3f10*/  LDC.64 R138, c[0x0][0x218] ;  /* 0x00008600ff8a7b82 */ /* 0x000ea20000000a00 */
[----:B------:R-:W-:Y:S01]  /*3f20*/  IADD3 R133, P0, R6, R133, RZ ;  /* 0x0000008506857210 */ /* 0x000fe20007f1e0ff */
[C---:B------:R-:W-:Y:S01]  /*3f30*/  IMAD.SHL.U32 R9, R134.reuse, 0x20, RZ ;  /* 0x0000002086097824 */ /* 0x040fe200078e00ff */
[----:B------:R-:W-:-:S03]  /*3f40*/  SHF.L.U64.HI R6, R134, 0x5, R135 ;  /* 0x0000000586067819 */ /* 0x000fc60000010287 */
[----:B------:R-:W-:Y:S01]  /*3f50*/  IMAD.X R2, R11, 0x1, R2, P0 ;  /* 0x000000010b027824 */ /* 0x000fe200000e0602 */
[----:B--2---:R-:W-:-:S04]  /*3f60*/  LEA R220, P1, R133, R138, 0x1 ;  /* 0x0000008a85dc7211 */ /* 0x004fc800078208ff */
        /* <DEDUP_REMOVED lines=23> */
.L_x_3133:
[----:B------:R-:W-:Y:S01]  /*40e0*/  IMAD.SHL.U32 R4, R4, 0x2, RZ ;  /* 0x0000000204047824 */ /* 0x000fe200078e00ff */
[----:B------:R-:W-:Y:S01]  /*40f0*/  LEA R200, R200, UR4, 0x1 ;  /* 0x00000004c8c87c11 */ /* 0x000fe2000f8e08ff */
[----:B------:R-:W-:-:S03]  /*4100*/  ULDC UR6, c[0x0][0x2ec] ;  /* 0x0000bb0000067ab9 */ /* 0x000fc60000000800 */
[----:B------:R-:W-:Y:S01]  /*4110*/  LOP3.LUT R4, R4, 0x6, RZ, 0xc0, !PT ;  /* 0x0000000604047812 */ /* 0x000fe200078ec0ff */
[--C-:B------:R-:W-:Y:S01]  /*4120*/  IMAD R198, R7, 0x2, R200.reuse ;  /* 0x0000000207c67824 */ /* 0x100fe200078e02c8 */
[----:B------:R-:W-:Y:S01]  /*4130*/  LDSM.16.MT88.4 R72, [R200+0x10000] ;  /* 0x01000000c848783b */ /* 0x000fe20000004200 */
[----:B------:R-:W-:Y:S02]  /*4140*/  IMAD R197, R5, 0x2, R200 ;  /* 0x0000000205c57824 */ /* 0x000fe400078e02c8 */
[----:B------:R-:W-:Y:S01]  /*4150*/  IMAD.IADD R3, R3, 0x1, R4 ;  /* 0x0000000103037824 */ /* 0x000fe200078e0204 */
[----:B------:R-:W-:Y:S01]  /*4160*/  LDSM.16.MT88.4 R116, [R198+0xc000] ;  /* 0x00c00000c674783b */ /* 0x000fe20000004200 */
[----:B------:R-:W-:Y:S02]  /*4170*/  IMAD R196, R5, 0x2, R198 ;  /* 0x0000000205c47824 */ /* 0x000fe400078e02c6 */
[C---:B------:R-:W-:Y:S01]  /*4180*/  VIADD R6, R3.reuse, 0x8 ;  /* 0x0000000803067836 */ /* 0x040fe20000000000 */
[----:B-1----:R-:W-:Y:S01]  /*4190*/  LDSM.16.MT88.4 R56, [R197+0xe000] ;  /* 0x00e00000c538783b */ /* 0x002fe20000004200 */
[----:B------:R-:W-:-:S02]  /*41a0*/  VIADD R4, R3, 0x1 ;  /* 0x0000000103047836 */ /* 0x000fc40000000000 */
[C---:B--2---:R-:W-:Y:S01]  /*41b0*/  VIADD R9, R3.reuse, 0x28 ;  /* 0x0000002803097836 */ /* 0x044fe20000000000 */
[CC--:B------:R-:W-:Y:S01]  /*41c0*/  ISETP.GE.AND P5, PT, R6.reuse, R211.reuse, PT ;  /* 0x000000d30600720c */ /* 0x0c0fe20003fa6270 */
[C---:B------:R-:W-:Y:S01]  /*41d0*/  VIADD R13, R3.reuse, 0x30 ;  /* 0x00000030030d7836 */ /* 0x040fe20000000000 */
[-C--:B------:R-:W-:Y:S01]  /*41e0*/  ISETP.GE.AND P0, PT, R6, R0.reuse, PT ;  /* 0x000000000600720c */ /* 0x080fe20003f06270 */
[C---:B------:R-:W-:Y:S01]  /*41f0*/  VIADD R6, R3.reuse, 0x10 ;  /* 0x0000001003067836 */ /* 0x040fe20000000000 */
        /* <DEDUP_REMOVED lines=18> */
[----:B------:R-:W-:Y:S01]  /*4320*/  FSEL R22, R31, -INF , !P2 ;  /* 0xff8000001f167808 */ /* 0x000fe20005000000 */
[----:B------:R-:W-:Y:S01]  /*4330*/  LDSM.16.MT88.4 R48, [R198+0xe000] ;  /* 0x00e00000c630783b */ /* 0x000fe20000004200 */
[----:B------:R-:W-:Y:S02]  /*4340*/  FSEL R30, R30, -INF , !P0 ;  /* 0xff8000001e1e7808 */ /* 0x000fe40004000000 */
        /* <DEDUP_REMOVED lines=11> */
[----:B------:R-:W-:Y:S02]  /*4400*/  FSEL R8, R17, -INF , !P0 ;  /* 0xff80000011087808 */ /* 0x000fe40004000000 */
[CC--:B------:R-:W-:Y:S02]  /*4410*/  ISETP.GE.AND P5, PT, R3.reuse, R211.reuse, PT ;  /* 0x000000d30300720c */ /* 0x0c0fe40003fa6270 */
[----:B------:R-:W-:Y:S02]  /*4420*/  ISETP.GE.AND P0, PT, R6, R211, PT ;  /* 0x000000d30600720c */ /* 0x000fe40003f06270 */
[----:B------:R-:W-:Y:S02]  /*4430*/  FSEL R68, R68, -INF , !P5 ;  /* 0xff80000044447808 */ /* 0x000fe40006800000 */
[----:B------:R-:W-:Y:S02]  /*4440*/  FSEL R168, R168, -INF , !P0 ;  /* 0xff800000a8a87808 */ /* 0x000fe40004000000 */
[----:B------:R-:W-:-:S02]  /*4450*/  ISETP.GE.AND P0, PT, R3, R0, PT ;  /* 0x000000000300720c */ /* 0x000fc40003f06270 */
[----:B------:R-:W-:Y:S02]  /*4460*/  FMNMX.FTZ R11, R68, R26, !PT ;  /* 0x0000001a440b7209 */ /* 0x000fe40007810000 */
[----:B------:R-:W-:Y:S02]  /*4470*/  FSEL R70, R70, -INF , !P0 ;  /* 0xff80000046467808 */ /* 0x000fe40004000000 */
[----:B------:R-:W-:Y:S02]  /*4480*/  FMNMX.FTZ R11, R34, R11, !PT ;  /* 0x0000000b220b7209 */ /* 0x000fe40007810000 */
[----:B------:R-:W-:Y:S02]  /*4490*/  FMNMX.FTZ R15, R70, R24, !PT ;  /* 0x00000018460f7209 */ /* 0x000fe40007810000 */
[----:B------:R-:W-:Y:S02]  /*44a0*/  FSEL R18, R40, -INF , !P4 ;  /* 0xff80000028127808 */ /* 0x000fe40006000000 */
[----:B------:R-:W-:Y:S01]  /*44b0*/  FMNMX.FTZ R17, R28, R11, !PT ;  /* 0x0000000b1c117209 */ /* 0x000fe20007810000 */
[----:B------:R-:W-:Y:S01]  /*44c0*/  VIADD R11, R3, 0x31 ;  /* 0x00000031030b7836 */ /* 0x000fe20000000000 */
[----:B------:R-:W-:Y:S01]  /*44d0*/  FMNMX.FTZ R15, R30, R15, !PT ;  /* 0x0000000f1e0f7209 */ /* 0x000fe20007810000 */
[----:B------:R-:W-:Y:S01]  /*44e0*/  LDSM.16.MT88.4 R40, [R200+0xe000] ;  /* 0x00e00000c828783b */ /* 0x000fe20000004200 */
[----:B------:R-:W-:-:S02]  /*44f0*/  FMNMX.FTZ R17, R18, R17, !PT ;  /* 0x0000001112117209 */ /* 0x000fc40007810000 */
[----:B------:R-:W-:Y:S02]  /*4500*/  FMNMX.FTZ R15, R22, R15, !PT ;  /* 0x0000000f160f7209 */ /* 0x000fe40007810000 */
[----:B------:R-:W-:Y:S02]  /*4510*/  ISETP.GE.AND P4, PT, R4, R211, PT ;  /* 0x000000d30400720c */ /* 0x000fe40003f86270 */
[----:B------:R-:W-:Y:S02]  /*4520*/  FSEL R14, R33, -INF , !P3 ;  /* 0xff800000210e7808 */ /* 0x000fe40005800000 */
[----:B------:R-:W-:Y:S02]  /*4530*/  FMNMX.FTZ R17, R16, R17, !PT ;  /* 0x0000001110117209 */ /* 0x000fe40007810000 */
[----:B------:R-:W-:Y:S02]  /*4540*/  FMNMX.FTZ R15, R10, R15, !PT ;  /* 0x0000000f0a0f7209 */ /* 0x000fe40007810000 */
[-C--:B------:R-:W-:Y:S01]  /*4550*/  ISETP.GE.AND P1, PT, R4, R0.reuse, PT ;  /* 0x000000000400720c */ /* 0x080fe20003f26270 */
[----:B------:R-:W-:Y:S01]  /*4560*/  VIADD R4, R3, 0x21 ;  /* 0x0000002103047836 */ /* 0x000fe20000000000 */
[----:B------:R-:W-:-:S02]  /*4570*/  ISETP.GE.AND P3, PT, R6, R0, PT ;  /* 0x000000000600720c */ /* 0x000fc40003f66270 */
[----:B------:R-:W-:Y:S02]  /*4580*/  FSEL R12, R32, -INF , !P4 ;  /* 0xff800000200c7808 */ /* 0x000fe40006000000 */
[----:B------:R-:W-:Y:S02]  /*4590*/  FMNMX.FTZ R17, R14, R17, !PT ;  /* 0x000000110e117209 */ /* 0x000fe40007810000 */
[----:B------:R-:W-:Y:S02]  /*45a0*/  FSEL R6, R20, -INF , !P2 ;  /* 0xff80000014067808 */ /* 0x000fe40005000000 */
[----:B------:R-:W-:Y:S02]  /*45b0*/  FMNMX.FTZ R15, R8, R15, !PT ;  /* 0x0000000f080f7209 */ /* 0x000fe40007810000 */
[C---:B------:R-:W-:Y:S02]  /*45c0*/  ISETP.GE.AND P5, PT, R4.reuse, R211, PT ;  /* 0x000000d30400720c */ /* 0x040fe40003fa6270 */
[----:B------:R-:W-:-:S02]  /*45d0*/  ISETP.GE.AND P2, PT, R4, R0, PT ;  /* 0x000000000400720c */ /* 0x000fc40003f46270 */
[----:B------:R-:W-:Y:S02]  /*45e0*/  FMNMX.FTZ R17, R12, R17, !PT ;  /* 0x000000110c117209 */ /* 0x000fe40007810000 */
[----:B------:R-:W-:Y:S02]  /*45f0*/  FSEL R4, R21, -INF , !P1 ;  /* 0xff80000015047808 */ /* 0x000fe40004800000 */
[----:B------:R-:W-:Y:S02]  /*4600*/  FMNMX.FTZ R15, R6, R15, !PT ;  /* 0x0000000f060f7209 */ /* 0x000fe40007810000 */
[C---:B------:R-:W-:Y:S02]  /*4610*/  ISETP.GE.AND P4, PT, R9.reuse, R211, PT ;  /* 0x000000d30900720c */ /* 0x040fe40003f86270 */
[----:B------:R-:W-:Y:S01]  /*4620*/  ISETP.GE.AND P1, PT, R9, R0, PT ;  /* 0x000000000900720c */ /* 0x000fe20003f26270 */
[----:B------:R-:W-:Y:S01]  /*4630*/  VIADD R9, R3, 0x29 ;  /* 0x0000002903097836 */ /* 0x000fe20000000000 */
[----:B------:R-:W-:-:S02]  /*4640*/  FSEL R230, R230, -INF , !P5 ;  /* 0xff800000e6e67808 */ /* 0x000fc40006800000 */
[----:B------:R-:W-:Y:S02]  /*4650*/  FMNMX.FTZ R17, R168, R17, !PT ;  /* 0x00000011a8117209 */ /* 0x000fe40007810000 */
[----:B------:R-:W-:Y:S02]  /*4660*/  FSEL R172, R172, -INF , !P3 ;  /* 0xff800000acac7808 */ /* 0x000fe40005800000 */
        /* <DEDUP_REMOVED lines=9> */
[----:B------:R-:W-:Y:S01]  /*4700*/  ISETP.GE.AND P0, PT, R9, R0, PT ;  /* 0x000000000900720c */ /* 0x000fe20003f06270 */
[C---:B------:R-:W-:Y:S01]  /*4710*/  VIADD R9, R3.reuse, 0x38 ;  /* 0x0000003803097836 */ /* 0x040fe20000000000 */
[----:B------:R-:W-:Y:S01]  /*4720*/  FSEL R224, R224, -INF , !P1 ;  /* 0xff800000e0e07808 */ /* 0x000fe20004800000 */
[----:B------:R-:W-:Y:S01]  /*4730*/  VIADD R3, R3, 0x39 ;  /* 0x0000003903037836 */ /* 0x000fe20000000000 */
[----:B------:R-:W-:-:S02]  /*4740*/  FMNMX.FTZ R15, R226, R15, !PT ;  /* 0x0000000fe20f7209 */ /* 0x000fc40007810000 */
[----:B------:R-:W-:Y:S02]  /*4750*/  ISETP.GE.AND P4, PT, R11, R211, PT ;  /* 0x000000d30b00720c */ /* 0x000fe40003f86270 */
[----:B------:R-:W-:Y:S02]  /*4760*/  FSEL R222, R222, -INF , !P5 ;  /* 0xff800000dede7808 */ /* 0x000fe40006800000 */
[----:B------:R-:W-:Y:S02]  /*4770*/  FMNMX.FTZ R17, R228, R17, !PT ;  /* 0x00000011e4117209 */ /* 0x000fe40007810000 */
[----:B------:R-:W-:Y:S02]  /*4780*/  ISETP.GE.AND P1, PT, R13, R0, PT ;  /* 0x000000000d00720c */ /* 0x000fe40003f26270 */
[----:B------:R-:W-:Y:S02]  /*4790*/  FSEL R180, R180, -INF , !P0 ;  /* 0xff800000b4b47808 */ /* 0x000fe40004000000 */
        /* <DEDUP_REMOVED lines=21> */
[----:B------:R-:W1:Y:S01]  /*48f0*/  SHFL.BFLY PT, R20, R13, 0x2, 0x1f ;  /* 0x0c401f000d147f89 */ /* 0x000e6200000e0000 */
[----:B------:R-:W-:Y:S02]  /*4900*/  ISETP.GT.AND P3, PT, R213, R208, PT ;  /* 0x000000d0d500720c */ /* 0x000fe40003f64270 */
        /* <DEDUP_REMOVED lines=28> */
[----:B------:R-:W2:Y:S01]  /*4ad0*/  LDSM.16.MT88.4 R12, [R198+0xc800] ;  /* 0x00c80000c60c783b */ /* 0x000ea20000004200 */
[--C-:B------:R-:W-:Y:S01]  /*4ae0*/  FFMA.FTZ R159, R18, UR6, -R179.reuse ;  /* 0x00000006129f7c23 */ /* 0x100fe200080108b3 */
[----:B------:R-:W-:Y:S01]  /*4af0*/  FFMA.FTZ R156, R16, UR6, -R179 ;  /* 0x00000006109c7c23 */ /* 0x000fe200080108b3 */
[--C-:B------:R-:W-:Y:S01]  /*4b00*/  FFMA.FTZ R154, R6, UR6, -R173.reuse ;  /* 0x00000006069a7c23 */ /* 0x100fe200080108ad */
[----:B------:R-:W3:Y:S01]  /*4b10*/  LDSM.16.MT88.4 R8, [R200+0xe800] ;  /* 0x00e80000c808783b */ /* 0x000ee20000004200 */
[----:B------:R-:W-:Y:S01]  /*4b20*/  FFMA.FTZ R153, R4, UR6, -R173 ;  /* 0x0000000604997c23 */ /* 0x000fe200080108ad */
[--C-:B------:R-:W-:Y:S01]  /*4b30*/  FFMA.FTZ R168, R168, UR6, -R179.reuse ;  /* 0x00000006a8a87c23 */ /* 0x100fe200080108b3 */
[----:B------:R-:W-:Y:S01]  /*4b40*/  MUFU.EX2 R163, R163 ;  /* 0x000000a300a37308 */ /* 0x000fe20000000800 */
[----:B------:R-:W4:Y:S01]  /*4b50*/  LDSM.16.MT88.4 R20, [R197+0xe800] ;  /* 0x00e80000c514783b */ /* 0x000f220000004200 */
[--C-:B------:R-:W-:Y:S01]  /*4b60*/  FFMA.FTZ R169, R230, UR6, -R179.reuse ;  /* 0x00000006e6a97c23 */ /* 0x100fe200080108b3 */
[--C-:B------:R-:W-:Y:S01]  /*4b70*/  FFMA.FTZ R170, R170, UR6, -R179.reuse ;  /* 0x00000006aaaa7c23 */ /* 0x100fe200080108b3 */
[----:B------:R-:W-:Y:S01]  /*4b80*/  FFMA.FTZ R171, R228, UR6, -R179 ;  /* 0x00000006e4ab7c23 */ /* 0x000fe200080108b3 */
[----:B------:R-:W5:Y:S01]  /*4b90*/  LDSM.16.MT88.4 R16, [R196+0xe800] ;  /* 0x00e80000c410783b */ /* 0x000f620000004200 */
[--C-:B------:R-:W-:Y:S01]  /*4ba0*/  FFMA.FTZ R172, R172, UR6, -R173.reuse ;  /* 0x00000006acac7c23 */ /* 0x100fe200080108ad */
[--C-:B------:R-:W-:Y:S01]  /*4bb0*/  FFMA.FTZ R175, R226, UR6, -R173.reuse ;  /* 0x00000006e2af7c23 */ /* 0x100fe200080108ad */
[----:B------:R-:W2:Y:S01]  /*4bc0*/  MUFU.EX2 R160, R160 ;  /* 0x000000a000a07308 */ /* 0x000ea20000000800 */
[----:B-1----:R-:W-:Y:S01]  /*4bd0*/  F2FP.F16.F32.PACK_AB R96, R164, R165 ;  /* 0x000000a5a460723e */ /* 0x002fe200000000ff */
        /* <DEDUP_REMOVED lines=14> */
[----:B------:R-:W1:Y:S01]  /*4cc0*/  MUFU.EX2 R167, R167 ;  /* 0x000000a700a77308 */ /* 0x000e620000000800 */
[----:B--2---:R-:W-:Y:S01]  /*4cd0*/  F2FP.F16.F32.PACK_AB R98, R160, R163 ;  /* 0x000000a3a062723e */ /* 0x004fe200000000ff */
[----:B------:R-:W-:-:S04]  /*4ce0*/  FADD.FTZ R164, R165, R164 ;  /* 0x000000a4a5a47221 */ /* 0x000fc80000010000 */
[----:B------:R-:W-:Y:S02]  /*4cf0*/  FADD.FTZ R163, R163, R164 ;  /* 0x000000a4a3a37221 */ /* 0x000fe40000010000 */
[----:B------:R-:W-:Y:S02]  /*4d00*/  MUFU.EX2 R162, R162 ;  /* 0x000000a200a27308 */ /* 0x000fe40000000800 */
[----:B------:R-:W-:-:S06]  /*4d10*/  FADD.FTZ R160, R160, R163 ;  /* 0x000000a3a0a07221 */ /* 0x000fcc0000010000 */
        /* <DEDUP_REMOVED lines=49> */
[----:B------:R-:W1:Y:S05]  /*5030*/  MUFU.EX2 R175, R175 ;  /* 0x000000af00af7308 */ /* 0x000e6a0000000800 */
[----:B------:R-:W-:Y:S03]  /*5040*/  HMMA.16816.F32 R112, R96, R108, RZ ;  /* 0x0000006c6070723c */ /* 0x000fe600000018ff */
[----:B------:R-:W-:Y:S03]  /*5050*/  MUFU.EX2 R177, R177 ;  /* 0x000000b100b17308 */ /* 0x000fe60000000800 */
[C---:B----4-:R-:W-:Y:S05]  /*5060*/  HMMA.16816.F32 R52, R4.reuse, R20, R52 ;  /* 0x000000140434723c */ /* 0x050fea0000001834 */
        /* <DEDUP_REMOVED lines=203> */
.L_x_3137:
[----:B------:R-:W-:-:S04]  /*5d20*/  LEA R4, -R136, RZ, 0x6 ;  /* 0x000000ff88047211 */ /* 0x000fc800078e31ff */
[----:B------:R-:W-:-:S07]  /*5d30*/  SHF.R.S32.HI R5, RZ, 0x1f, R4 ;  /* 0x0000001fff057819 */ /* 0x000fce0000011404 */
.L_x_3138:
[----:B------:R-:W-:Y:S02]  /*5d40*/  IADD3 R7, P0, R4, R150, RZ ;  /* 0x0000009604077210 */ /* 0x000fe40007f1e0ff */
[----:B------:R-:W-:Y:S02]  /*5d50*/  LEA R9, P1, R136, R4, 0x4 ;  /* 0x0000000488097211 */ /* 0x000fe400078220ff */
[----:B------:R-:W-:Y:S01]  /*5d60*/  LEA R210, P3, R4, R210, 0x1 ;  /* 0x000000d204d27211 */ /* 0x000fe200078608ff */
[----:B------:R-:W-:Y:S01]  /*5d70*/  IMAD.X R6, R5, 0x1, R148, P0 ;  /* 0x0000000105067824 */ /* 0x000fe200000e0694 */
[----:B------:R-:W-:Y:S02]  /*5d80*/  IADD3 R150, P0, R9, R150, RZ ;  /* 0x0000009609967210 */ /* 0x000fe40007f1e0ff */
[----:B------:R-:W-:Y:S01]  /*5d90*/  LEA.HI.X R9, R136, R5, R137, 0x4, P1 ;  /* 0x0000000588097211 */ /* 0x000fe200008f2489 */
[----:B------:R-:W-:Y:S01]  /*5da0*/  IMAD.MOV.U32 R12, RZ, RZ, R210 ;  /* 0x000000ffff0c7224 */ /* 0x000fe200078e00d2 */
[----:B------:R-:W-:-:S02]  /*5db0*/  LEA R10, P2, R7, UR8, 0x1 ;  /* 0x00000008070a7c11 */ /* 0x000fc4000f8408ff */
[----:B------:R-:W-:Y:S01]  /*5dc0*/  LEA.HI.X R209, R4, R209, R5, 0x1, P3 ;  /* 0x000000d104d17211 */ /* 0x000fe200018f0c05 */
[----:B------:R-:W-:Y:S01]  /*5dd0*/  IMAD.SHL.U32 R5, R136, 0x20, RZ ;  /* 0x0000002088057824 */ /* 0x000fe200078e00ff */
[----:B------:R-:W-:Y:S01]  /*5de0*/  LEA.HI.X R11, R7, UR9, R6, 0x1, P2 ;  /* 0x00000009070b7c11 */ /* 0x000fe200090f0c06 */
[----:B------:R-:W-:Y:S01]  /*5df0*/  IMAD.X R9, R9, 0x1, R148, P0 ;  /* 0x0000000109097824 */ /* 0x000fe200000e0694 */
[----:B------:R-:W-:Y:S01]  /*5e00*/  LEA R6, P0, R150, UR8, 0x1 ;  /* 0x0000000896067c11 */ /* 0x000fe2000f8008ff */
[----:B------:R-:W-:Y:S01]  /*5e10*/  IMAD.MOV.U32 R13, RZ, RZ, R209 ;  /* 0x000000ffff0d7224 */ /* 0x000fe200078e00d1 */
[----:B------:R-:W-:Y:S02]  /*5e20*/  SHF.L.U64.HI R4, R136, 0x5, R137 ;  /* 0x0000000588047819 */ /* 0x000fe40000010289 */
[----:B------:R-:W-:Y:S02]  /*5e30*/  IADD3 R8, P1, R5, R210, RZ ;  /* 0x000000d205087210 */ /* 0x000fe40007f3e0ff */
[----:B------:R-:W-:Y:S01]  /*5e40*/  LEA.HI.X R7, R150, UR9, R9, 0x1, P0 ;  /* 0x0000000996077c11 */ /* 0x000fe200080f0c09 */
[----:B------:R-:W-:Y:S01]  /*5e50*/  @!PT LDS RZ, [RZ] ;  /* 0x00000000fffff984 */ /* 0x000fe20000000800 */
[----:B------:R-:W-:Y:S01]  /*5e60*/  @!PT LDS RZ, [RZ] ;  /* 0x00000000fffff984 */ /* 0x000fe20000000800 */
[----:B------:R-:W-:Y:S01]  /*5e70*/  @!PT LDS RZ, [RZ] ;  /* 0x00000000fffff984 */ /* 0x000fe20000000800 */
[----:B------:R-:W-:Y:S01]  /*5e80*/  LDGSTS.E.BYPASS.LTC128B.128 [R215+0xc000], desc[UR10][R12.64] ;  /* 0x0c0000000cd77fae */ /* 0x000fe2000b901d4a */
        /* <DEDUP_REMOVED lines=8> */
[----:B------:R-:W-:Y:S01]  /*5f10*/  LDGSTS.E.BYPASS.LTC128B.128 [R215+0x10000], desc[UR10][R10.64+0x100] ;  /* 0x100001000ad77fae */ /* 0x000fe2000b901d4a */
[----:B------:R-:W-:-:S02]  /*5f20*/  IMAD.X R17, R15, 0x1, R4, P1 ;  /* 0x000000010f117824 */ /* 0x000fc400008e0604 */
[----:B------:R-:W-:Y:S01]  /*5f30*/  IMAD.X R29, R19, 0x1, R4, P0 ;  /* 0x00000001131d7824 */ /* 0x000fe200000e0604 */
[----:B------:R1:W-:Y:S04]  /*5f40*/  LDGSTS.E.BYPASS.LTC128B.128 [R215+0xc800], desc[UR10][R8.64] ;  /* 0x0c80000008d77fae */ /* 0x0003e8000b901d4a */
[----:B------:R-:W-:Y:S04]  /*5f50*/  LDGSTS.E.BYPASS.LTC128B.128 [R215+0xe800], desc[UR10][R6.64+0x80] ;  /* 0x0e80008006d77fae */ /* 0x000fe8000b901d4a */
[----:B------:R-:W-:Y:S04]  /*5f60*/  LDGSTS.E.BYPASS.LTC128B.128 [R215+0x10800], desc[UR10][R6.64+0x100] ;  /* 0x1080010006d77fae */ /* 0x000fe8000b901d4a */
[----:B------:R-:W-:Y:S04]  /*5f70*/  LDGSTS.E.BYPASS.LTC128B.128 [R215+0xd000], desc[UR10][R14.64] ;  /* 0x0d0000000ed77fae */ /* 0x000fe8000b901d4a */
[----:B------:R-:W-:Y:S04]  /*5f80*/  LDGSTS.E.BYPASS.LTC128B.128 [R215+0xf000], desc[UR10][R18.64+0x80] ;  /* 0x0f00008012d77fae */ /* 0x000fe8000b901d4a */
[----:B------:R-:W-:Y:S04]  /*5f90*/  LDGSTS.E.BYPASS.LTC128B.128 [R215+0x11000], desc[UR10][R18.64+0x100] ;  /* 0x1100010012d77fae */ /* 0x000fe8000b901d4a */
[----:B------:R2:W-:Y:S04]  /*5fa0*/  LDGSTS.E.BYPASS.LTC128B.128 [R215+0xd800], desc[UR10][R16.64] ;  /* 0x0d80000010d77fae */ /* 0x0005e8000b901d4a */
[----:B------:R-:W-:Y:S04]  /*5fb0*/  LDGSTS.E.BYPASS.LTC128B.128 [R215+0xf800], desc[UR10][R28.64+0x80] ;  /* 0x0f8000801cd77fae */ /* 0x000fe8000b901d4a */
[----:B------:R3:W-:Y:S04]  /*5fc0*/  LDGSTS.E.BYPASS.LTC128B.128 [R215+0x11800], desc[UR10][R28.64+0x100] ;  /* 0x118001001cd77fae */ /* 0x0007e8000b901d4a */
[----:B------:R-:W-:Y:S04]  /*5fd0*/  LDSM.16.M88.4 R232, [R206] ;  /* 0x00000000cee8783b */ /* 0x000fe80000000200 */
[----:B------:R-:W4:Y:S04]  /*5fe0*/  LDSM.16.M88.4 R24, [R205+0x6000] ;  /* 0x00600000cd18783b */ /* 0x000f280000000200 */
[----:B------:R-:W-:Y:S04]  /*5ff0*/  LDSM.16.M88.4 R20, [R204] ;  /* 0x00000000cc14783b */ /* 0x000fe80000000200 */
[----:B------:R-:W-:Y:S04]  /*6000*/  LDSM.16.M88.4 R32, [R203] ;  /* 0x00000000cb20783b */ /* 0x000fe80000000200 */
[----:B------:R-:W5:Y:S04]  /*6010*/  LDSM.16.M88.4 R140, [R205+0x6800] ;  /* 0x00680000cd8c783b */ /* 0x000f680000000200 */
[----:B------:R-:W-:Y:S04]  /*6020*/  LDSM.16.M88.4 R152, [R202] ;  /* 0x00000000ca98783b */ /* 0x000fe80000000200 */
[----:B------:R-:W-:Y:S04]  /*6030*/  LDSM.16.M88.4 R160, [R199+0x6000] ;  /* 0x00600000c7a0783b */ /* 0x000fe80000000200 */
[----:B------:R-:W5:Y:S04]  /*6040*/  LDSM.16.M88.4 R172, [R205+0x7000] ;  /* 0x00700000cdac783b */ /* 0x000f680000000200 */
[----:B-1----:R-:W1:Y:S04]  /*6050*/  LDSM.16.M88.4 R8, [R205+0x7800] ;  /* 0x00780000cd08783b */ /* 0x002e680000000200 */
[----:B--2---:R-:W2:Y:S04]  /*6060*/  LDSM.16.M88.4 R16, [R195] ;  /* 0x00000000c310783b */ /* 0x004ea80000000200 */
[----:B---3--:R-:W-:Y:S01]  /*6070*/  LDSM.16.M88.4 R28, [R201] ;  /* 0x00000000c91c783b */ /* 0x008fe20000000200 */
[C---:B----4-:R-:W-:Y:S03]  /*6080*/  HMMA.16816.F32 R12, R232.reuse, R24, RZ ;  /* 0x00000018e80c723c */ /* 0x050fe600000018ff */
[----:B------:R-:W3:Y:S04]  /*6090*/  LDSM.16.M88.4 R164, [R192] ;  /* 0x00000000c0a4783b */ /* 0x000ee80000000200 */
[----:B------:R-:W4:Y:S01]  /*60a0*/  LDSM.16.M88.4 R4, [R194] ;  /* 0x00000000c204783b */ /* 0x000f220000000200 */
[C---:B------:R-:W-:Y:S03]  /*60b0*/  HMMA.16816.F32 R24, R232.reuse, R26, RZ ;  /* 0x0000001ae818723c */ /* 0x040fe600000018ff */
[----:B------:R-:W-:Y:S03]  /*60c0*/  LDSM.16.M88.4 R176, [R193] ;  /* 0x00000000c1b0783b */ /* 0x000fe60000000200 */
[C---:B-----5:R-:W-:Y:S01]  /*60d0*/  HMMA.16816.F32 R144, R232.reuse, R140, RZ ;  /* 0x0000008ce890723c */ /* 0x060fe200000018ff */
        /* <DEDUP_REMOVED lines=10> */
[----:B------:R-:W-:Y:S04]  /*6180*/  LDSM.16.M88.4 R248, [R188] ;  /* 0x00000000bcf8783b */ /* 0x000fe80000000200 */
[----:B------:R-:W0:Y:S01]  /*6190*/  LDGDEPBAR ;  /* 0x00000000000079af */ /* 0x000e220000000000 */
[----:B------:R-:W-:Y:S06]  /*61a0*/  HMMA.16816.F32 R172, R232, R174, RZ ;  /* 0x000000aee8ac723c */ /* 0x000fec00000018ff */
[----:B------:R-:W-:Y:S06]  /*61b0*/  HMMA.16816.F32 R12, R152, R160, R12 ;  /* 0x000000a0980c723c */ /* 0x000fec000000180c */
[C---:B-1----:R-:W-:Y:S06]  /*61c0*/  HMMA.16816.F32 R168, R232.reuse, R8, RZ ;  /* 0x00000008e8a8723c */ /* 0x042fec00000018ff */
[----:B------:R-:W-:Y:S01]  /*61d0*/  HMMA.16816.F32 R232, R232, R10, RZ ;  /* 0x0000000ae8e8723c */ /* 0x000fe200000018ff */
[----:B------:R-:W1:Y:S05]  /*61e0*/  LDSM.16.M88.4 R8, [R199+0x6800] ;  /* 0x00680000c708783b */ /* 0x000e6a0000000200 */
[C---:B--2---:R-:W-:Y:S06]  /*61f0*/  HMMA.16816.F32 R144, R20.reuse, R16, R144 ;  /* 0x000000101490723c */ /* 0x044fec0000001890 */
[----:B------:R-:W-:Y:S01]  /*6200*/  HMMA.16816.F32 R140, R20, R18, R140 ;  /* 0x00000012148c723c */ /* 0x000fe2000000188c */
[----:B------:R-:W2:Y:S05]  /*6210*/  LDSM.16.M88.4 R16, [R206+0x2000] ;  /* 0x00200000ce10783b */ /* 0x000eaa0000000200 */
[----:B------:R-:W-:Y:S01]  /*6220*/  HMMA.16816.F32 R24, R152, R162, R24 ;  /* 0x000000a29818723c */ /* 0x000fe20000001818 */
[----:B------:R-:W-:Y:S05]  /*6230*/  LDSM.16.M88.4 R160, [R191] ;  /* 0x00000000bfa0783b */ /* 0x000fea0000000200 */
[----:B---3--:R-:W-:Y:S06]  /*6240*/  HMMA.16816.F32 R12, R28, R164, R12 ;  /* 0x000000a41c0c723c */ /* 0x008fec000000180c */
[C---:B----4-:R-:W-:Y:S06]  /*6250*/  HMMA.16816.F32 R156, R20.reuse, R4, R156 ;  /* 0x00000004149c723c */ /* 0x050fec000000189c */
[----:B------:R-:W-:Y:S01]  /*6260*/  HMMA.16816.F32 R172, R20, R6, R172 ;  /* 0x0000000614ac723c */ /* 0x000fe200000018ac */
[----:B------:R-:W3:Y:S05]  /*6270*/  LDSM.16.M88.4 R4, [R192+0x800] ;  /* 0x00080000c004783b */ /* 0x000eea0000000200 */
        /* <DEDUP_REMOVED lines=8> */
[----:B------:R-:W2:Y:S04]  /*6300*/  LDSM.16.M88.4 R176, [R199+0x8000] ;  /* 0x00800000c7b0783b */ /* 0x000ea80000000200 */
[----:B------:R-:W4:Y:S01]  /*6310*/  LDSM.16.M88.4 R20, [R192+0x1000] ;  /* 0x00100000c014783b */ /* 0x000f220000000200 */
[C---:B---3--:R-:W-:Y:S06]  /*6320*/  HMMA.16816.F32 R144, R28.reuse, R4, R144 ;  /* 0x000000041c90723c */ /* 0x048fec0000001890 */
[----:B------:R-:W-:Y:S01]  /*6330*/  HMMA.16816.F32 R140, R28, R6, R140 ;  /* 0x000000061c8c723c */ /* 0x000fe2000000188c */
[----:B------:R-:W3:Y:S05]  /*6340*/  LDSM.16.M88.4 R4, [R190] ;  /* 0x00000000be04783b */ /* 0x000eea0000000200 */
[----:B------:R-:W-:Y:S01]  /*6350*/  HMMA.16816.F32 R24, R16, R34, R24 ;  /* 0x000000221018723c */ /* 0x000fe20000001818 */
[----:B------:R-:W-:Y:S05]  /*6360*/  LDSM.16.M88.4 R32, [R205+0x9000] ;  /* 0x00900000cd20783b */ /* 0x000fea0000000200 */
[----:B------:R-:W-:Y:S06]  /*6370*/  HMMA.16816.F32 R12, R236, R160, R12 ;  /* 0x000000a0ec0c723c */ /* 0x000fec000000180c */
[C---:B------:R-:W-:Y:S06]  /*6380*/  HMMA.16816.F32 R156, R152.reuse, R148, R156 ;  /* 0x00000094989c723c */ /* 0x040fec000000189c */
[----:B------:R-:W-:Y:S01]  /*6390*/  HMMA.16816.F32 R172, R152, R150, R172 ;  /* 0x0000009698ac723c */ /* 0x000fe200000018ac */
[----:B------:R-:W5:Y:S05]  /*63a0*/  LDSM.16.M88.4 R148, [R192+0x2000] ;  /* 0x00200000c094783b */ /* 0x000f6a0000000200 */
[C---:B-1----:R-:W-:Y:S06]  /*63b0*/  HMMA.16816.F32 R144, R16.reuse, R8, R144 ;  /* 0x000000081090723c */ /* 0x042fec0000001890 */
[----:B------:R-:W-:Y:S01]  /*63c0*/  HMMA.16816.F32 R140, R16, R10, R140 ;  /* 0x0000000a108c723c */ /* 0x000fe2000000188c */
[----:B------:R-:W-:Y:S05]  /*63d0*/  LDSM.16.M88.4 R8, [R205+0xa000] ;  /* 0x00a00000cd08783b */ /* 0x000fea0000000200 */
[----:B------:R-:W-:Y:S01]  /*63e0*/  HMMA.16816.F32 R24, R236, R162, R24 ;  /* 0x000000a2ec18723c */ /* 0x000fe20000001818 */
[----:B------:R-:W1:Y:S05]  /*63f0*/  LDSM.16.M88.4 R160, [R199+0x8800] ;  /* 0x00880000c7a0783b */ /* 0x000e6a0000000200 */
[----:B--2---:R-:W-:Y:S06]  /*6400*/  HMMA.16816.F32 R12, R180, R176, R12 ;  /* 0x000000b0b40c723c */ /* 0x004fec000000180c */
[C---:B------:R-:W-:Y:S06]  /*6410*/  HMMA.16816.F32 R168, R152.reuse, R244, R168 ;  /* 0x000000f498a8723c */ /* 0x040fec00000018a8 */
[----:B------:R-:W-:Y:S01]  /*6420*/  HMMA.16816.F32 R232, R152, R246, R232 ;  /* 0x000000f698e8723c */ /* 0x000fe200000018e8 */
[----:B------:R-:W2:Y:S04]  /*6430*/  LDSM.16.M88.4 R152, [R206+0x4000] ;  /* 0x00400000ce98783b */ /* 0x000ea80000000200 */
[----:B------:R-:W-:Y:S01]  /*6440*/  LDSM.16.M88.4 R244, [R199+0x9000] ;  /* 0x00900000c7f4783b */ /* 0x000fe20000000200 */
[C---:B----4-:R-:W-:Y:S06]  /*6450*/  HMMA.16816.F32 R156, R28.reuse, R20, R156 ;  /* 0x000000141c9c723c */ /* 0x050fec000000189c */
[----:B------:R-:W-:Y:S01]  /*6460*/  HMMA.16816.F32 R172, R28, R22, R172 ;  /* 0x000000161cac723c */ /* 0x000fe200000018ac */
[----:B------:R-:W4:Y:S05]  /*6470*/  LDSM.16.M88.4 R20, [R205+0x9800] ;  /* 0x00980000cd14783b */ /* 0x000f2a0000000200 */
[----:B---3--:R-:W-:Y:S06]  /*6480*/  HMMA.16816.F32 R144, R236, R4, R144 ;  /* 0x00000004ec90723c */ /* 0x008fec0000001890 */
[----:B------:R-:W-:Y:S01]  /*6490*/  HMMA.16816.F32 R24, R180, R178, R24 ;  /* 0x000000b2b418723c */ /* 0x000fe20000001818 */
[----:B------:R-:W-:Y:S05]  /*64a0*/  LDSM.16.M88.4 R176, [R199+0x9800] ;  /* 0x00980000c7b0783b */ /* 0x000fea0000000200 */
[----:B-----5:R-:W-:Y:S06]  /*64b0*/  HMMA.16816.F32 R12, R164, R148, R12 ;  /* 0x00000094a40c723c */ /* 0x020fec000000180c */
[----:B------:R-:W-:Y:S01]  /*64c0*/  HMMA.16816.F32 R140, R236, R6, R140 ;  /* 0x00000006ec8c723c */ /* 0x000fe2000000188c */
[----:B------:R-:W3:Y:S05]  /*64d0*/  LDSM.16.M88.4 R4, [R192+0x2800] ;  /* 0x00280000c004783b */ /* 0x000eea0000000200 */
[C---:B------:R-:W-:Y:S06]  /*64e0*/  HMMA.16816.F32 R168, R28.reuse, R240, R168 ;  /* 0x000000f01ca8723c */ /* 0x040fec00000018a8 */
[----:B------:R-:W-:Y:S01]  /*64f0*/  HMMA.16816.F32 R232, R28, R242, R232 ;  /* 0x000000f21ce8723c */ /* 0x000fe200000018e8 */
[----:B------:R-:W-:Y:S04]  /*6500*/  LDSM.16.M88.4 R240, [R187] ;  /* 0x00000000bbf0783b */ /* 0x000fe80000000200 */
[----:B------:R-:W-:Y:S01]  /*6510*/  LDSM.16.M88.4 R28, [R189] ;  /* 0x00000000bd1c783b */ /* 0x000fe20000000200 */
[C---:B------:R-:W-:Y:S06]  /*6520*/  HMMA.16816.F32 R156, R16.reuse, R32, R156 ;  /* 0x00000020109c723c */ /* 0x040fec000000189c */
[----:B------:R-:W-:Y:S01]  /*6530*/  HMMA.16816.F32 R172, R16, R34, R172 ;  /* 0x0000002210ac723c */ /* 0x000fe200000018ac */
[----:B------:R-:W5:Y:S05]  /*6540*/  LDSM.16.M88.4 R32, [R204+0x4000] ;  /* 0x00400000cc20783b */ /* 0x000f6a0000000200 */
[----:B-1----:R-:W-:Y:S06]  /*6550*/  HMMA.16816.F32 R144, R180, R160, R144 ;  /* 0x000000a0b490723c */ /* 0x002fec0000001890 */
[----:B------:R-:W-:Y:S01]  /*6560*/  HMMA.16816.F32 R24, R164, R150, R24 ;  /* 0x00000096a418723c */ /* 0x000fe20000001818 */
[----:B------:R-:W1:Y:S05]  /*6570*/  LDSM.16.M88.4 R148, [R205+0xa800] ;  /* 0x00a80000cd94783b */ /* 0x000e6a0000000200 */
[----:B--2---:R-:W-:Y:S06]  /*6580*/  HMMA.16816.F32 R12, R152, R8, R12 ;  /* 0x00000008980c723c */ /* 0x004fec000000180c */
[----:B------:R-:W-:Y:S01]  /*6590*/  HMMA.16816.F32 R140, R180, R162, R140 ;  /* 0x000000a2b48c723c */ /* 0x000fe2000000188c */
[----:B------:R-:W-:Y:S05]  /*65a0*/  LDSM.16.M88.4 R160, [R192+0x3000] ;  /* 0x00300000c0a0783b */ /* 0x000fea0000000200 */
[C---:B----4-:R-:W-:Y:S06]  /*65b0*/  HMMA.16816.F32 R168, R16.reuse, R20, R168 ;  /* 0x0000001410a8723c */ /* 0x050fec00000018a8 */
[----:B------:R-:W-:Y:S01]  /*65c0*/  HMMA.16816.F32 R232, R16, R22, R232 ;  /* 0x0000001610e8723c */ /* 0x000fe200000018e8 */
[----:B------:R-:W-:Y:S04]  /*65d0*/  LDSM.16.M88.4 R20, [R202+0x4000] ;  /* 0x00400000ca14783b */ /* 0x000fe80000000200 */
[----:B------:R-:W2:Y:S01]  /*65e0*/  LDSM.16.M88.4 R16, [R199+0xa000] ;  /* 0x00a00000c710783b */ /* 0x000ea20000000200 */
[----:B---3--:R-:W-:Y:S06]  /*65f0*/  HMMA.16816.F32 R144, R164, R4, R144 ;  /* 0x00000004a490723c */ /* 0x008fec0000001890 */
[----:B------:R-:W-:Y:S01]  /*6600*/  HMMA.16816.F32 R24, R152, R10, R24 ;  /* 0x0000000a9818723c */ /* 0x000fe20000001818 */
[----:B------:R-:W-:Y:S05]  /*6610*/  LDSM.16.M88.4 R8, [R201+0x4000] ;  /* 0x00400000c908783b */ /* 0x000fea0000000200 */
[----:B-----5:R-:W-:Y:S06]  /*6620*/  HMMA.16816.F32 R12, R32, R240, R12 ;  /* 0x000000f0200c723c */ /* 0x020fec000000180c */
[----:B------:R-:W-:Y:S01]  /*6630*/  HMMA.16816.F32 R140, R164, R6, R140 ;  /* 0x00000006a48c723c */ /* 0x000fe2000000188c */
[----:B------:R-:W-:Y:S05]  /*6640*/  LDSM.16.M88.4 R4, [R192+0x4000] ;  /* 0x00400000c004783b */ /* 0x000fea0000000200 */
[C---:B------:R-:W-:Y:S06]  /*6650*/  HMMA.16816.F32 R156, R236.reuse, R28, R156 ;  /* 0x0000001cec9c723c */ /* 0x040fec000000189c */
[----:B------:R-:W-:Y:S01]  /*6660*/  HMMA.16816.F32 R172, R236, R30, R172 ;  /* 0x0000001eecac723c */ /* 0x000fe200000018ac */
[----:B------:R-:W3:Y:S05]  /*6670*/  LDSM.16.M88.4 R28, [R186] ;  /* 0x00000000ba1c783b */ /* 0x000eea0000000200 */
[----:B-1----:R-:W-:Y:S06]  /*6680*/  HMMA.16816.F32 R144, R152, R148, R144 ;  /* 0x000000949890723c */ /* 0x002fec0000001890 */
[----:B------:R-:W-:Y:S01]  /*6690*/  HMMA.16816.F32 R24, R32, R242, R24 ;  /* 0x000000f22018723c */ /* 0x000fe20000001818 */
[----:B------:R-:W-:Y:S05]  /*66a0*/  LDSM.16.M88.4 R240, [R205+0xb000] ;  /* 0x00b00000cdf0783b */ /* 0x000fea0000000200 */
[----:B--2---:R-:W-:Y:S06]  /*66b0*/  HMMA.16816.F32 R12, R20, R16, R12 ;  /* 0x00000010140c723c */ /* 0x004fec000000180c */
[----:B------:R-:W-:Y:S01]  /*66c0*/  HMMA.16816.F32 R140, R152, R150, R140 ;  /* 0x00000096988c723c */ /* 0x000fe2000000188c */
[----:B------:R-:W-:Y:S05]  /*66d0*/  LDSM.16.M88.4 R148, [R192+0x4800] ;  /* 0x00480000c094783b */ /* 0x000fea0000000200 */
[C---:B------:R-:W-:Y:S06]  /*66e0*/  HMMA.16816.F32 R168, R236.reuse, R248, R168 ;  /* 0x000000f8eca8723c */ /* 0x040fec00000018a8 */
[----:B------:R-:W-:Y:S01]  /*66f0*/  HMMA.16816.F32 R236, R236, R250, R232 ;  /* 0x000000faecec723c */ /* 0x000fe200000018e8 */
[----:B------:R-:W1:Y:S05]  /*6700*/  LDSM.16.M88.4 R232, [R199+0xa800] ;  /* 0x00a80000c7e8783b */ /* 0x000e6a0000000200 */
[----:B---3--:R-:W-:Y:S06]  /*6710*/  HMMA.16816.F32 R144, R32, R28, R144 ;  /* 0x0000001c2090723c */ /* 0x008fec0000001890 */
[C---:B------:R-:W-:Y:S06]  /*6720*/  HMMA.16816.F32 R156, R180.reuse, R244, R156 ;  /* 0x000000f4b49c723c */ /* 0x040fec000000189c */
[----:B------:R-:W-:Y:S06]  /*6730*/  HMMA.16816.F32 R172, R180, R246, R172 ;  /* 0x000000f6b4ac723c */ /* 0x000fec00000018ac */
[----:B------:R-:W-:Y:S01]  /*6740*/  HMMA.16816.F32 R24, R20, R18, R24 ;  /* 0x000000121418723c */ /* 0x000fe20000001818 */
[----:B------:R-:W-:Y:S05]  /*6750*/  LDSM.16.M88.4 R16, [R185] ;  /* 0x00000000b910783b */ /* 0x000fea0000000200 */
[----:B------:R-:W-:Y:S06]  /*6760*/  HMMA.16816.F32 R12, R8, R4, R12 ;  /* 0x00000004080c723c */ /* 0x000fec000000180c */
[----:B------:R-:W-:Y:S01]  /*6770*/  HMMA.16816.F32 R140, R32, R30, R140 ;  /* 0x0000001e208c723c */ /* 0x000fe2000000188c */
[----:B------:R-:W2:Y:S05]  /*6780*/  LDSM.16.M88.4 R28, [R192+0x3800] ;  /* 0x00380000c01c783b */ /* 0x000eaa0000000200 */
[C---:B------:R-:W-:Y:S06]  /*6790*/  HMMA.16816.F32 R168, R180.reuse, R176, R168 ;  /* 0x000000b0b4a8723c */ /* 0x040fec00000018a8 */
[----:B------:R-:W-:Y:S06]  /*67a0*/  HMMA.16816.F32 R236, R180, R178, R236 ;  /* 0x000000b2b4ec723c */ /* 0x000fec00000018ec */
[----:B-1----:R-:W-:Y:S01]  /*67b0*/  HMMA.16816.F32 R144, R20, R232, R144 ;  /* 0x000000e81490723c */ /* 0x002fe20000001890 */
[----:B------:R-:W-:Y:S01]  /*67c0*/  FMUL.FTZ R176, R12, UR5 ;  /* 0x000000050cb07c20 */ /* 0x000fe20008410000 */
[----:B------:R-:W-:Y:S01]  /*67d0*/  FMUL.FTZ R178, R13, UR5 ;  /* 0x000000050db27c20 */ /* 0x000fe20008410000 */
[----:B------:R-:W-:Y:S01]  /*67e0*/  FMUL.FTZ R177, R14, UR5 ;  /* 0x000000050eb17c20 */ /* 0x000fe20008410000 */
[----:B------:R-:W-:-:S02]  /*67f0*/  FMUL.FTZ R179, R15, UR5 ;  /* 0x000000050fb37c20 */ /* 0x000fc40008410000 */
[----:B------:R-:W-:Y:S01]  /*6800*/  HMMA.16816.F32 R156, R164, R160, R156 ;  /* 0x000000a0a49c723c */ /* 0x000fe2000000189c */
[----:B------:R-:W1:Y:S01]  /*6810*/  LDSM.16.M88.4 R12, [R205+0xb800] ;  /* 0x00b80000cd0c783b */ /* 0x000e620000000200 */
[----:B------:R-:W3:Y:S04]  /*6820*/  MUFU.TANH R178, R178 ;  /* 0x000000b200b27308 */ /* 0x000ee80000002400 */
[----:B------:R-:W-:Y:S01]  /*6830*/  HMMA.16816.F32 R24, R8, R6, R24 ;  /* 0x000000060818723c */ /* 0x000fe20000001818 */
[----:B------:R-:W-:Y:S03]  /*6840*/  LDSM.16.M88.4 R4, [R199+0xb000] ;  /* 0x00b00000c704783b */ /* 0x000fe60000000200 */
[----:B------:R-:W4:Y:S02]  /*6850*/  MUFU.TANH R179, R179 ;  /* 0x000000b300b37308 */ /* 0x000f240000002400 */
[C---:B------:R-:W-:Y:S01]  /*6860*/  HMMA.16816.F32 R172, R164.reuse, R162, R172 ;  /* 0x000000a2a4ac723c */ /* 0x040fe200000018ac */
[----:B------:R-:W-:Y:S05]  /*6870*/  LDSM.16.M88.4 R160, [R192+0x5000] ;  /* 0x00500000c0a0783b */ /* 0x000fea0000000200 */
[----:B--2---:R-:W-:Y:S01]  /*6880*/  HMMA.16816.F32 R168, R164, R28, R168 ;  /* 0x0000001ca4a8723c */ /* 0x004fe200000018a8 */
[----:B------:R-:W-:Y:S05]  /*6890*/  MUFU.TANH R176, R176 ;  /* 0x000000b000b07308 */ /* 0x000fea0000002400 */
[----:B------:R-:W-:Y:S03]  /*68a0*/  HMMA.16816.F32 R144, R8, R148, R144 ;  /* 0x000000940890723c */ /* 0x000fe60000001890 */
[----:B------:R-:W-:Y:S03]  /*68b0*/  MUFU.TANH R177, R177 ;  /* 0x000000b100b17308 */ /* 0x000fe60000002400 */
[----:B------:R-:W-:Y:S01]  /*68c0*/  HMMA.16816.F32 R236, R164, R30, R236 ;  /* 0x0000001ea4ec723c */ /* 0x000fe200000018ec */
[----:B------:R-:W-:Y:S01]  /*68d0*/  FMUL.FTZ R148, R24, UR5 ;  /* 0x0000000518947c20 */ /* 0x000fe20008410000 */
[----:B------:R-:W-:Y:S01]  /*68e0*/  FMUL.FTZ R149, R25, UR5 ;  /* 0x0000000519957c20 */ /* 0x000fe20008410000 */
[----:B------:R-:W-:Y:S01]  /*68f0*/  FMUL.FTZ R28, R26, UR5 ;  /* 0x000000051a1c7c20 */ /* 0x000fe20008410000 */
[----:B------:R-:W-:Y:S01]  /*6900*/  FMUL.FTZ R29, R27, UR5 ;  /* 0x000000051b1d7c20 */ /* 0x000fe20008410000 */
[----:B------:R-:W2:Y:S01]  /*6910*/  S2R R31, SR_TID.X ;  /* 0x00000000001f7919 */ /* 0x000ea20000002100 */
[C---:B------:R-:W-:Y:S01]  /*6920*/  HMMA.16816.F32 R156, R152.reuse, R240, R156 ;  /* 0x000000f0989c723c */ /* 0x040fe2000000189c */
[----:B------:R-:W5:Y:S01]  /*6930*/  MUFU.TANH R148, R148 ;  /* 0x0000009400947308 */ /* 0x000f620000002400 */
[----:B------:R-:W3:Y:S04]  /*6940*/  LDSM.16.M88.4 R24, [R184] ;  /* 0x00000000b818783b */ /* 0x000ee80000000200 */
[C---:B------:R-:W-:Y:S03]  /*6950*/  HMMA.16816.F32 R172, R152.reuse, R242, R172 ;  /* 0x000000f298ac723c */ /* 0x040fe600000018ac */
[----:B------:R-:W5:Y:S03]  /*6960*/  MUFU.TANH R28, R28 ;  /* 0x0000001c001c7308 */ /* 0x000f660000002400 */
[----:B-1----:R-:W-:Y:S01]  /*6970*/  HMMA.16816.F32 R168, R152, R12, R168 ;  /* 0x0000000c98a8723c */ /* 0x002fe200000018a8 */
[----:B------:R-:W-:Y:S01]  /*6980*/  FMUL.FTZ R145, R145, UR5 ;  /* 0x0000000591917c20 */ /* 0x000fe20008410000 */
[----:B------:R-:W-:-:S03]  /*6990*/  FMUL.FTZ R144, R144, UR5 ;  /* 0x0000000590907c20 */ /* 0x000fc60008410000 */
[----:B------:R-:W1:Y:S01]  /*69a0*/  MUFU.TANH R149, R149 ;  /* 0x0000009500957308 */ /* 0x000e620000002400 */
[----:B------:R-:W-:Y:S01]  /*69b0*/  HMMA.16816.F32 R236, R152, R14, R236 ;  /* 0x0000000e98ec723c */ /* 0x000fe200000018ec */
[----:B------:R-:W-:Y:S01]  /*69c0*/  FMUL.FTZ R13, R147, UR5 ;  /* 0x00000005930d7c20 */ /* 0x000fe20008410000 */
[----:B------:R-:W-:-:S04]  /*69d0*/  FMUL.FTZ R12, R146, UR5 ;  /* 0x00000005920c7c20 */ /* 0x000fc80008410000 */
[C---:B------:R-:W-:Y:S01]  /*69e0*/  HMMA.16816.F32 R156, R32.reuse, R16, R156 ;  /* 0x00000010209c723c */ /* 0x040fe2000000189c */
[----:B------:R-:W1:Y:S05]  /*69f0*/  MUFU.TANH R29, R29 ;  /* 0x0000001d001d7308 */ /* 0x000e6a0000002400 */
[----:B------:R-:W-:Y:S01]  /*6a00*/  HMMA.16816.F32 R172, R32, R18, R172 ;  /* 0x0000001220ac723c */ /* 0x000fe200000018ac */
[----:B------:R-:W4:Y:S01]  /*6a10*/  LDSM.16.M88.4 R16, [R199+0xb800] ;  /* 0x00b80000c710783b */ /* 0x000f220000000200 */
[----:B--2---:R-:W-:Y:S01]  /*6a20*/  IMAD.SHL.U32 R31, R31, 0x2, RZ ;  /* 0x000000021f1f7824 */ /* 0x004fe200078e00ff */
[----:B------:R-:W-:Y:S03]  /*6a30*/  MUFU.TANH R145, R145 ;  /* 0x0000009100917308 */ /* 0x000fe60000002400 */
[----:B------:R-:W-:Y:S05]  /*6a40*/  HMMA.16816.F32 R140, R20, R234, R140 ;  /* 0x000000ea148c723c */ /* 0x000fea000000188c */
[----:B------:R-:W-:Y:S01]  /*6a50*/  MUFU.TANH R13, R13 ;  /* 0x0000000d000d7308 */ /* 0x000fe20000002400 */
[C---:B---3--:R-:W-:Y:S06]  /*6a60*/  HMMA.16816.F32 R168, R32.reuse, R24, R168 ;  /* 0x0000001820a8723c */ /* 0x048fec00000018a8 */
[----:B------:R-:W-:Y:S01]  /*6a70*/  HMMA.16816.F32 R236, R32, R26, R236 ;  /* 0x0000001a20ec723c */ /* 0x000fe200000018ec */
[----:B------:R-:W-:Y:S05]  /*6a80*/  MUFU.TANH R144, R144 ;  /* 0x0000009000907308 */ /* 0x000fea0000002400 */
[C---:B------:R-:W-:Y:S03]  /*6a90*/  HMMA.16816.F32 R156, R20.reuse, R4, R156 ;  /* 0x00000004149c723c */ /* 0x040fe6000000189c */
[----:B------:R-:W-:Y:S03]  /*6aa0*/  MUFU.TANH R12, R12 ;  /* 0x0000000c000c7308 */ /* 0x000fe60000002400 */
[----:B------:R-:W-:Y:S01]  /*6ab0*/  HMMA.16816.F32 R172, R20, R6, R172 ;  /* 0x0000000614ac723c */ /* 0x000fe200000018ac */
[----:B------:R-:W2:Y:S01]  /*6ac0*/  LDSM.16.M88.4 R4, [R192+0x5800] ;  /* 0x00580000c004783b */ /* 0x000ea20000000200 */
[----:B------:R-:W-:-:S04]  /*6ad0*/  DEPBAR.LE SB0, 0x0 ;  /* 0x000080000000791a */ /* 0x000fc80000000000 */
[----:B------:R-:W-:Y:S06]  /*6ae0*/  HMMA.16816.F32 R140, R8, R150, R140 ;  /* 0x00000096088c723c */ /* 0x000fec000000188c */
[C---:B----4-:R-:W-:Y:S06]  /*6af0*/  HMMA.16816.F32 R168, R20.reuse, R16, R168 ;  /* 0x0000001014a8723c */ /* 0x050fec00000018a8 */
[----:B------:R-:W-:Y:S01]  /*6b00*/  HMMA.16816.F32 R236, R20, R18, R236 ;  /* 0x0000001214ec723c */ /* 0x000fe200000018ec */
[----:B------:R-:W-:-:S05]  /*6b10*/  LOP3.LUT R16, R31, 0x6, RZ, 0xc0, !PT ;  /* 0x000000061f107812 */ /* 0x000fca00078ec0ff */
[----:B------:R-:W-:Y:S01]  /*6b20*/  HMMA.16816.F32 R156, R8, R160, R156 ;  /* 0x000000a0089c723c */ /* 0x000fe2000000189c */
[----:B------:R-:W-:-:S04]  /*6b30*/  IMAD R15, R213, 0x40, R16 ;  /* 0x00000040d50f7824 */ /* 0x000fc800078e0210 */
[----:B------:R-:W-:Y:S01]  /*6b40*/  VIADD R16, R15, 0x1 ;  /* 0x000000010f107836 */ /* 0x000fe20000000000 */
[C---:B------:R-:W-:Y:S01]  /*6b50*/  HMMA.16816.F32 R172, R8.reuse, R162, R172 ;  /* 0x000000a208ac723c */ /* 0x040fe200000018ac */
[----:B------:R-:W-:Y:S01]  /*6b60*/  FMUL.FTZ R30, R140, UR5 ;  /* 0x000000058c1e7c20 */ /* 0x000fe20008410000 */
[----:B------:R-:W-:Y:S01]  /*6b70*/  FMUL.FTZ R24, R142, UR5 ;  /* 0x000000058e187c20 */ /* 0x000fe20008410000 */
[----:B------:R-:W-:Y:S01]  /*6b80*/  FMUL.FTZ R141, R141, UR5 ;  /* 0x000000058d8d7c20 */ /* 0x000fe20008410000 */
[CC--:B------:R-:W-:Y:S01]  /*6b90*/  ISETP.GE.AND P4, PT, R16.reuse, R211.reuse, PT ;  /* 0x000000d31000720c */ /* 0x0c0fe20003f86270 */
[----:B------:R-:W-:Y:S01]  /*6ba0*/  FMUL.FTZ R14, R143, UR5 ;  /* 0x000000058f0e7c20 */ /* 0x000fe20008410000 */
[-C--:B------:R-:W-:Y:S01]  /*6bb0*/  ISETP.GE.AND P0, PT, R16, R0.reuse, PT ;  /* 0x000000001000720c */ /* 0x080fe20003f06270 */
[----:B------:R-:W3:Y:S01]  /*6bc0*/  MUFU.TANH R30, R30 ;  /* 0x0000001e001e7308 */ /* 0x000ee20000002400 */
[C---:B------:R-:W-:Y:S02]  /*6bd0*/  VIADD R16, R15.reuse, 0x8 ;  /* 0x000000080f107836 */ /* 0x040fe40000000000 */
[C---:B------:R-:W-:Y:S01]  /*6be0*/  VIADD R17, R15.reuse, 0x10 ;  /* 0x000000100f117836 */ /* 0x040fe20000000000 */
[C---:B--2---:R-:W-:Y:S01]  /*6bf0*/  HMMA.16816.F32 R168, R8.reuse, R4, R168 ;  /* 0x0000000408a8723c */ /* 0x044fe200000018a8 */
[C---:B------:R-:W-:Y:S01]  /*6c00*/  VIADD R20, R15.reuse, 0x18 ;  /* 0x000000180f147836 */ /* 0x040fe20000000000 */
[C---:B------:R-:W-:Y:S01]  /*6c10*/  ISETP.GE.AND P5, PT, R16.reuse, R211, PT ;  /* 0x000000d31000720c */ /* 0x040fe20003fa6270 */
[C---:B------:R-:W-:Y:S01]  /*6c20*/  VIADD R18, R15.reuse, 0x19 ;  /* 0x000000190f127836 */ /* 0x040fe20000000000 */
[----:B------:R-:W2:Y:S01]  /*6c30*/  MUFU.TANH R24, R24 ;  /* 0x0000001800187308 */ /* 0x000ea20000002400 */
[----:B------:R-:W-:Y:S01]  /*6c40*/  ISETP.GE.AND P2, PT, R16, R0, PT ;  /* 0x000000001000720c */ /* 0x000fe20003f46270 */
[----:B------:R-:W-:Y:S01]  /*6c50*/  HMMA.16816.F32 R236, R8, R6, R236 ;  /* 0x0000000608ec723c */ /* 0x000fe200000018ec */
[----:B------:R-:W-:Y:S01]  /*6c60*/  FMUL.FTZ R155, R156, UR5 ;  /* 0x000000059c9b7c20 */ /* 0x000fe20008410000 */
[----:B------:R-:W-:Y:S01]  /*6c70*/  FMUL.FTZ R154, R158, UR5 ;  /* 0x000000059e9a7c20 */ /* 0x000fe20008410000 */
[----:B------:R-:W-:-:S02]  /*6c80*/  VIADD R4, R15, 0x9 ;  /* 0x000000090f047836 */ /* 0x000fc40000000000 */
[----:B------:R-:W-:Y:S01]  /*6c90*/  FMUL.FTZ R153, R157, UR5 ;  /* 0x000000059d997c20 */ /* 0x000fe20008410000 */
[----:B------:R-:W-:Y:S01]  /*6ca0*/  FSEL R5, R178, -INF , !P4 ;  /* 0xff800000b2057808 */ /* 0x000fe20006000000 */
[----:B------:R-:W-:Y:S01]  /*6cb0*/  MUFU.TANH R141, R141 ;  /* 0x0000008d008d7308 */ /* 0x000fe20000002400 */
[----:B------:R-:W-:Y:S01]  /*6cc0*/  FMUL.FTZ R151, R172, UR5 ;  /* 0x00000005ac977c20 */ /* 0x000fe20008410000 */
[-C--:B------:R-:W-:Y:S01]  /*6cd0*/  ISETP.GE.AND P3, PT, R4, R211.reuse, PT ;  /* 0x000000d30400720c */ /* 0x080fe20003f66270 */
[----:B------:R-:W-:Y:S01]  /*6ce0*/  FMUL.FTZ R150, R174, UR5 ;  /* 0x00000005ae967c20 */ /* 0x000fe20008410000 */
[-C--:B------:R-:W-:Y:S01]  /*6cf0*/  ISETP.GE.AND P1, PT, R4, R0.reuse, PT ;  /* 0x000000000400720c */ /* 0x080fe20003f26270 */
[----:B------:R-:W-:Y:S01]  /*6d00*/  VIADD R4, R15, 0x11 ;  /* 0x000000110f047836 */ /* 0x000fe20000000000 */
[----:B------:R-:W-:Y:S01]  /*6d10*/  FSEL R16, R179, -INF , !P0 ;  /* 0xff800000b3107808 */ /* 0x000fe20004000000 */
[----:B------:R-:W-:Y:S01]  /*6d20*/  VIADD R6, R15, 0x21 ;  /* 0x000000210f067836 */ /* 0x000fe20000000000 */
[----:B------:R-:W4:Y:S01]  /*6d30*/  MUFU.TANH R155, R155 ;  /* 0x0000009b009b7308 */ /* 0x000f220000002400 */
[-C--:B------:R-:W-:Y:S01]  /*6d40*/  ISETP.GE.AND P4, PT, R17, R211.reuse, PT ;  /* 0x000000d31100720c */ /* 0x080fe20003f86270 */
[----:B------:R-:W-:Y:S01]  /*6d50*/  FMUL.FTZ R21, R175, UR5 ;  /* 0x00000005af157c20 */ /* 0x000fe20008410000 */
[-C--:B------:R-:W-:Y:S01]  /*6d60*/  ISETP.GE.AND P0, PT, R17, R0.reuse, PT ;  /* 0x000000001100720c */ /* 0x080fe20003f06270 */
[----:B------:R-:W-:Y:S01]  /*6d70*/  FMUL.FTZ R168, R168, UR5 ;  /* 0x00000005a8a87c20 */ /* 0x000fe20008410000 */
[----:B-----5:R-:W-:Y:S01]  /*6d80*/  FSEL R17, R148, -INF , !P5 ;  /* 0xff80000094117808 */ /* 0x020fe20006800000 */
[----:B------:R-:W-:Y:S01]  /*6d90*/  VIADD R7, R15, 0x20 ;  /* 0x000000200f077836 */ /* 0x000fe20000000000 */
[----:B------:R-:W-:Y:S01]  /*6da0*/  FSEL R28, R28, -INF , !P2 ;  /* 0xff8000001c1c7808 */ /* 0x000fe20005000000 */
[----:B------:R-:W5:Y:S01]  /*6db0*/  MUFU.TANH R154, R154 ;  /* 0x0000009a009a7308 */ /* 0x000f620000002400 */
[CC--:B------:R-:W-:Y:S01]  /*6dc0*/  ISETP.GE.AND P5, PT, R4.reuse, R211.reuse, PT ;  /* 0x000000d30400720c */ /* 0x0c0fe20003fa6270 */
[----:B------:R-:W-:Y:S01]  /*6dd0*/  FMUL.FTZ R25, R173, UR5 ;  /* 0x00000005ad197c20 */ /* 0x000fe20008410000 */
[-C--:B------:R-:W-:Y:S01]  /*6de0*/  ISETP.GE.AND P2, PT, R4, R0.reuse, PT ;  /* 0x000000000400720c */ /* 0x080fe20003f46270 */
[----:B------:R-:W-:Y:S01]  /*6df0*/  FMUL.FTZ R152, R159, UR5 ;  /* 0x000000059f987c20 */ /* 0x000fe20008410000 */
[----:B-1----:R-:W-:Y:S01]  /*6e00*/  FSEL R19, R149, -INF , !P3 ;  /* 0xff80000095137808 */ /* 0x002fe20005800000 */
[----:B------:R-:W-:Y:S01]  /*6e10*/  FMUL.FTZ R169, R169, UR5 ;  /* 0x00000005a9a97c20 */ /* 0x000fe20008410000 */
[----:B------:R-:W-:Y:S01]  /*6e20*/  FSEL R4, R29, -INF , !P1 ;  /* 0xff8000001d047808 */ /* 0x000fe20004800000 */
[----:B------:R-:W1:Y:S01]  /*6e30*/  MUFU.TANH R14, R14 ;  /* 0x0000000e000e7308 */ /* 0x000e620000002400 */
[----:B------:R-:W-:Y:S01]  /*6e40*/  ISETP.GE.AND P3, PT, R20, R211, PT ;  /* 0x000000d31400720c */ /* 0x000fe20003f66270 */
[----:B------:R-:W-:Y:S01]  /*6e50*/  FMUL.FTZ R170, R170, UR5 ;  /* 0x00000005aaaa7c20 */ /* 0x000fe20008410000 */
[----:B------:R-:W-:Y:S01]  /*6e60*/  ISETP.GE.AND P1, PT, R20, R0, PT ;  /* 0x000000001400720c */ /* 0x000fe20003f26270 */
[----:B------:R-:W-:Y:S01]  /*6e70*/  FMUL.FTZ R166, R238, UR5 ;  /* 0x00000005eea67c20 */ /* 0x000fe20008410000 */
[----:B---3--:R-:W-:Y:S01]  /*6e80*/  FSEL R143, R30, -INF , !P3 ;  /* 0xff8000001e8f7808 */ /* 0x008fe20005800000 */
[----:B------:R-:W-:Y:S01]  /*6e90*/  FMUL.FTZ R164, R239, UR5 ;  /* 0x00000005efa47c20 */ /* 0x000fe20008410000 */
[----:B--2---:R-:W-:Y:S01]  /*6ea0*/  FSEL R158, R24, -INF , !P1 ;  /* 0xff800000189e7808 */ /* 0x004fe20004800000 */
[----:B------:R-:W2:Y:S01]  /*6eb0*/  MUFU.TANH R151, R151 ;  /* 0x0000009700977308 */ /* 0x000ea20000002400 */
[----:B------:R-:W-:-:S02]  /*6ec0*/  FSEL R145, R145, -INF , !P5 ;  /* 0xff80000091917808 */ /* 0x000fc40006800000 */
[----:B------:R-:W-:Y:S02]  /*6ed0*/  FSEL R140, R13, -INF , !P2 ;  /* 0xff8000000d8c7808 */ /* 0x000fe40005000000 */
[CC--:B------:R-:W-:Y:S02]  /*6ee0*/  ISETP.GE.AND P3, PT, R6.reuse, R211.reuse, PT ;  /* 0x000000d30600720c */ /* 0x0c0fe40003f66270 */
[----:B------:R-:W-:Y:S01]  /*6ef0*/  ISETP.GE.AND P1, PT, R6, R0, PT ;  /* 0x000000000600720c */ /* 0x000fe20003f26270 */
[----:B------:R-:W3:Y:S01]  /*6f00*/  MUFU.TANH R150, R150 ;  /* 0x0000009600967308 */ /* 0x000ee20000002400 */
[----:B------:R-:W-:Y:S01]  /*6f10*/  FSEL R147, R144, -INF , !P4 ;  /* 0xff80000090937808 */ /* 0x000fe20006000000 */
[----:B------:R-:W-:Y:S01]  /*6f20*/  VIADD R6, R15, 0x29 ;  /* 0x000000290f067836 */ /* 0x000fe20000000000 */
[----:B------:R-:W-:Y:S02]  /*6f30*/  FSEL R142, R12, -INF , !P0 ;  /* 0xff8000000c8e7808 */ /* 0x000fe40004000000 */
[----:B------:R-:W-:-:S02]  /*6f40*/  ISETP.GE.AND P5, PT, R7, R211, PT ;  /* 0x000000d30700720c */ /* 0x000fc40003fa6270 */
[-C--:B------:R-:W-:Y:S01]  /*6f50*/  ISETP.GE.AND P2, PT, R7, R0.reuse, PT ;  /* 0x000000000700720c */ /* 0x080fe20003f46270 */
[----:B------:R-:W3:Y:S01]  /*6f60*/  MUFU.TANH R153, R153 ;  /* 0x0000009900997308 */ /* 0x000ee20000002400 */
[C---:B------:R-:W-:Y:S01]  /*6f70*/  ISETP.GE.AND P4, PT, R18.reuse, R211, PT ;  /* 0x000000d31200720c */ /* 0x040fe20003f86270 */
[----:B------:R-:W-:Y:S01]  /*6f80*/  VIADD R7, R15, 0x28 ;  /* 0x000000280f077836 */ /* 0x000fe20000000000 */
[----:B------:R-:W-:Y:S02]  /*6f90*/  ISETP.GE.AND P0, PT, R18, R0, PT ;  /* 0x000000001200720c */ /* 0x000fe40003f06270 */
[----:B----4-:R-:W-:Y:S02]  /*6fa0*/  FSEL R155, R155, -INF , !P5 ;  /* 0xff8000009b9b7808 */ /* 0x010fe40006800000 */
[----:B-----5:R-:W-:Y:S01]  /*6fb0*/  FSEL R154, R154, -INF , !P2 ;  /* 0xff8000009a9a7808 */ /* 0x020fe20005000000 */
[----:B------:R4:W-:Y:S01]  /*6fc0*/  MUFU.TANH R175, R168 ;  /* 0x000000a800af7308 */ /* 0x0009e20000002400 */
[----:B------:R-:W-:-:S02]  /*6fd0*/  FSEL R141, R141, -INF , !P4 ;  /* 0xff8000008d8d7808 */ /* 0x000fc40006000000 */
[----:B-1----:R-:W-:Y:S02]  /*6fe0*/  FSEL R156, R14, -INF , !P0 ;  /* 0xff8000000e9c7808 */ /* 0x002fe40004000000 */
[CC--:B------:R-:W-:Y:S02]  /*6ff0*/  ISETP.GE.AND P5, PT, R6.reuse, R211.reuse, PT ;  /* 0x000000d30600720c */ /* 0x0c0fe40003fa6270 */
[-C--:B------:R-:W-:Y:S01]  /*7000*/  ISETP.GE.AND P2, PT, R6, R0.reuse, PT ;  /* 0x000000000600720c */ /* 0x080fe20003f46270 */
[----:B------:R-:W-:Y:S01]  /*7010*/  VIADD R6, R15, 0x31 ;  /* 0x000000310f067836 */ /* 0x000fe20000000000 */
[C---:B------:R-:W-:Y:S01]  /*7020*/  ISETP.GE.AND P4, PT, R7.reuse, R211, PT ;  /* 0x000000d30700720c */ /* 0x040fe20003f86270 */
[----:B------:R-:W1:Y:S01]  /*7030*/  MUFU.TANH R25, R25 ;  /* 0x0000001900197308 */ /* 0x000e620000002400 */
[----:B------:R-:W-:Y:S01]  /*7040*/  ISETP.GE.AND P0, PT, R7, R0, PT ;  /* 0x000000000700720c */ /* 0x000fe20003f06270 */
[----:B------:R-:W-:Y:S01]  /*7050*/  VIADD R7, R15, 0x30 ;  /* 0x000000300f077836 */ /* 0x000fe20000000000 */
[----:B--2---:R-:W-:-:S02]  /*7060*/  FSEL R151, R151, -INF , !P4 ;  /* 0xff80000097977808 */ /* 0x004fc40006000000 */
[----:B---3--:R-:W-:Y:S01]  /*7070*/  FSEL R150, R150, -INF , !P0 ;  /* 0xff80000096967808 */ /* 0x008fe20004000000 */
[----:B----4-:R-:W-:Y:S01]  /*7080*/  FMUL.FTZ R168, R171, UR5 ;  /* 0x00000005aba87c20 */ /* 0x010fe20008410000 */
[----:B------:R-:W-:Y:S01]  /*7090*/  FMUL.FTZ R171, R236, UR5 ;  /* 0x00000005ecab7c20 */ /* 0x000fe20008410000 */
[----:B------:R-:W2:Y:S01]  /*70a0*/  MUFU.TANH R148, R21 ;  /* 0x0000001500947308 */ /* 0x000ea20000002400 */
[----:B------:R-:W-:Y:S02]  /*70b0*/  FSEL R153, R153, -INF , !P3 ;  /* 0xff80000099997808 */ /* 0x000fe40005800000 */
[CC--:B------:R-:W-:Y:S02]  /*70c0*/  ISETP.GE.AND P4, PT, R6.reuse, R211.reuse, PT ;  /* 0x000000d30600720c */ /* 0x0c0fe40003f86270 */
[----:B------:R-:W-:Y:S01]  /*70d0*/  ISETP.GE.AND P0, PT, R6, R0, PT ;  /* 0x000000000600720c */ /* 0x000fe20003f06270 */
[----:B------:R-:W-:Y:S01]  /*70e0*/  VIADD R6, R15, 0x38 ;  /* 0x000000380f067836 */ /* 0x000fe20000000000 */
[----:B------:R-:W-:Y:S01]  /*70f0*/  ISETP.GE.AND P3, PT, R7, R211, PT ;  /* 0x000000d30700720c */ /* 0x000fe20003f66270 */
[----:B------:R-:W3:Y:S01]  /*7100*/  MUFU.TANH R171, R171 ;  /* 0x000000ab00ab7308 */ /* 0x000ee20000002400 */
[----:B-1----:R-:W-:-:S02]  /*7110*/  FSEL R149, R25, -INF , !P5 ;  /* 0xff80000019957808 */ /* 0x002fc40006800000 */
[----:B------:R-:W-:Y:S02]  /*7120*/  FSEL R175, R175, -INF , !P3 ;  /* 0xff800000afaf7808 */ /* 0x000fe40005800000 */
[-C--:B------:R-:W-:Y:S02]  /*7130*/  ISETP.GE.AND P3, PT, R6, R211.reuse, PT ;  /* 0x000000d30600720c */ /* 0x080fe40003f66270 */
[C---:B------:R-:W-:Y:S01]  /*7140*/  ISETP.GE.AND P5, PT, R15.reuse, R211, PT ;  /* 0x000000d30f00720c */ /* 0x040fe20003fa6270 */
[----:B------:R-:W1:Y:S01]  /*7150*/  MUFU.TANH R152, R152 ;  /* 0x0000009800987308 */ /* 0x000e620000002400 */
[----:B--2---:R-:W-:Y:S02]  /*7160*/  FSEL R148, R148, -INF , !P2 ;  /* 0xff80000094947808 */ /* 0x004fe40005000000 */
[C---:B------:R-:W-:Y:S01]  /*7170*/  ISETP.GE.AND P2, PT, R15.reuse, R0, PT ;  /* 0x000000000f00720c */ /* 0x040fe20003f46270 */
[----:B------:R-:W-:-:S04]  /*7180*/  VIADD R15, R15, 0x39 ;  /* 0x000000390f0f7836 */ /* 0x000fc80000000000 */
[----:B------:R2:W4:Y:S01]  /*7190*/  MUFU.TANH R173, R169 ;  /* 0x000000a900ad7308 */ /* 0x0005220000002400 */
[----:B---3--:R-:W-:Y:S02]  /*71a0*/  FSEL R171, R171, -INF , !P3 ;  /* 0xff800000abab7808 */ /* 0x008fe40005800000 */
[----:B------:R-:W-:-:S05]  /*71b0*/  ISETP.GT.AND P3, PT, R213, R208, PT ;  /* 0x000000d0d500720c */ /* 0x000fca0003f64270 */
[----:B------:R-:W3:Y:S01]  /*71c0*/  MUFU.TANH R170, R170 ;  /* 0x000000aa00aa7308 */ /* 0x000ee20000002400 */
[----:B-1----:R-:W-:Y:S01]  /*71d0*/  FSEL R152, R152, -INF , !P1 ;  /* 0xff80000098987808 */ /* 0x002fe20004800000 */
[----:B------:R-:W-:Y:S01]  /*71e0*/  BAR.SYNC.DEFER_BLOCKING 0x0 ;  /* 0x0000000000007b1d */ /* 0x000fe20000010000 */
[----:B------:R-:W-:Y:S02]  /*71f0*/  ISETP.GE.AND P1, PT, R7, R0, PT ;  /* 0x000000000700720c */ /* 0x000fe40003f26270 */
[----:B------:R-:W-:-:S03]  /*7200*/  FSEL R7, R176, -INF , !P5 ;  /* 0xff800000b0077808 */ /* 0x000fc60006800000 */
[----:B------:R-:W1:Y:S01]  /*7210*/  MUFU.TANH R168, R168 ;  /* 0x000000a800a87308 */ /* 0x000e620000002400 */
[----:B--2---:R-:W-:Y:S01]  /*7220*/  FMUL.FTZ R169, R237, UR5 ;  /* 0x00000005eda97c20 */ /* 0x004fe20008410000 */
[----:B----4-:R-:W-:Y:S02]  /*7230*/  FSEL R173, R173, -INF , !P4 ;  /* 0xff800000adad7808 */ /* 0x010fe40006000000 */
[----:B------:R-:W-:-:S04]  /*7240*/  ISETP.GE.AND P4, PT, R15, R211, PT ;  /* 0x000000d30f00720c */ /* 0x000fc80003f86270 */
        /* <DEDUP_REMOVED lines=72> */
.L_x_3140:
[----:B------:R-:W-:-:S04]  /*76d0*/  LEA R10, -R134, RZ, 0x6 ;  /* 0x000000ff860a7211 */ /* 0x000fc800078e31ff */
[----:B------:R-:W-:-:S07]  /*76e0*/  SHF.R.S32.HI R9, RZ, 0x1f, R10 ;  /* 0x0000001fff097819 */ /* 0x000fce000001140a */
.L_x_3141:
        /* <DEDUP_REMOVED lines=28> */
.L_x_3139:
[----:B------:R-:W-:Y:S01]  /*78b0*/  FMNMX.FTZ R2, R132, R7, !PT ;  /* 0x0000000784027209 */ /* 0x000fe20007810000 */
[----:B------:R-:W-:Y:S01]  /*78c0*/  LDSM.16.MT88.4 R24, [R197+0xc000] ;  /* 0x00c00000c518783b */ /* 0x000fe20000004200 */
[----:B-1----:R-:W-:Y:S02]  /*78d0*/  FMNMX.FTZ R9, R3, R0, !PT ;  /* 0x0000000003097209 */ /* 0x002fe40007810000 */
        /* <DEDUP_REMOVED lines=37> */
[----:B------:R-:W-:Y:S01]  /*7b30*/  LDSM.16.MT88.4 R8, [R200+0xc000] ;  /* 0x00c00000c808783b */ /* 0x000fe20000004200 */
        /* <DEDUP_REMOVED lines=10> */
[--C-:B------:R-:W-:Y:S01]  /*7be0*/  FFMA.FTZ R139, R5, UR6, -R172.reuse ;  /* 0x00000006058b7c23 */ /* 0x100fe200080108ac */
[----:B------:R-:W-:Y:S01]  /*7bf0*/  FSEL R5, R163, RZ, P1 ;  /* 0x000000ffa3057208 */ /* 0x000fe20000800000 */
[--C-:B------:R-:W-:Y:S01]  /*7c00*/  FFMA.FTZ R2, R16, UR6, -R167.reuse ;  /* 0x0000000610027c23 */ /* 0x100fe200080108a7 */
[----:B------:R-:W-:Y:S01]  /*7c10*/  FFMA.FTZ R165, R4, UR6, -R167 ;  /* 0x0000000604a57c23 */ /* 0x000fe200080108a7 */
[----:B------:R-:W1:Y:S01]  /*7c20*/  LDSM.16.MT88.4 R16, [R198+0xc000] ;  /* 0x00c00000c610783b */ /* 0x000e620000004200 */
[----:B------:R-:W-:Y:S01]  /*7c30*/  FSEL R4, R161, RZ, P0 ;  /* 0x000000ffa1047208 */ /* 0x000fe20000000000 */
[----:B------:R-:W-:Y:S01]  /*7c40*/  FADD.FTZ R5, R132, -R5 ;  /* 0x8000000584057221 */ /* 0x000fe20000010000 */
[--C-:B------:R-:W-:Y:S01]  /*7c50*/  FFMA.FTZ R138, R0, UR6, -R167.reuse ;  /* 0x00000006008a7c23 */ /* 0x100fe200080108a7 */
[----:B------:R-:W-:Y:S01]  /*7c60*/  FFMA.FTZ R162, R7, UR6, -R172 ;  /* 0x0000000607a27c23 */ /* 0x000fe200080108ac */
[--C-:B------:R-:W-:Y:S01]  /*7c70*/  FFMA.FTZ R0, R28, UR6, -R167.reuse ;  /* 0x000000061c007c23 */ /* 0x100fe200080108a7 */
[----:B------:R-:W-:Y:S01]  /*7c80*/  FADD.FTZ R4, R3, -R4 ;  /* 0x8000000403047221 */ /* 0x000fe20000010000 */
[----:B------:R-:W-:Y:S01]  /*7c90*/  FMUL.FTZ R132, R5, UR6 ;  /* 0x0000000605847c20 */ /* 0x000fe20008410000 */
[----:B------:R-:W-:Y:S01]  /*7ca0*/  MUFU.EX2 R139, R139 ;  /* 0x0000008b008b7308 */ /* 0x000fe20000000800 */
[--C-:B------:R-:W-:Y:S01]  /*7cb0*/  FFMA.FTZ R174, R147, UR6, -R172.reuse ;  /* 0x0000000693ae7c23 */ /* 0x100fe200080108ac */
[----:B------:R-:W-:Y:S01]  /*7cc0*/  FMUL.FTZ R3, R4, UR6 ;  /* 0x0000000604037c20 */ /* 0x000fe20008410000 */
        /* <DEDUP_REMOVED lines=112> */
[C---:B-1----:R-:W-:Y:S01]  /*83d0*/  HMMA.16816.F32 R40, R4.reuse, R116, R104 ;  /* 0x000000740428723c */ /* 0x042fe20000001868 */
[----:B------:R-:W1:Y:S01]  /*83e0*/  LDSM.16.MT88.4 R104, [R196+0xe000] ;  /* 0x00e00000c468783b */ /* 0x000e620000004200 */
[----:B------:R-:W-:Y:S04]  /*83f0*/  MUFU.EX2 R180, R180 ;  /* 0x000000b400b47308 */ /* 0x000fe80000000800 */
        /* <DEDUP_REMOVED lines=53> */
[-C--:B------:R-:W-:Y:S01]  /*8750*/  FMUL.FTZ R81, R85, R132.reuse ;  /* 0x0000008455517220 */ /* 0x080fe20000410000 */
[----:B------:R-:W-:Y:S01]  /*8760*/  MUFU.EX2 R214, R214 ;  /* 0x000000d600d67308 */ /* 0x000fe20000000800 */
[C---:B----4-:R-:W-:Y:S01]  /*8770*/  HMMA.16816.F32 R76, R4.reuse, R108, R76 ;  /* 0x0000006c044c723c */ /* 0x050fe2000000184c */
[-C--:B------:R-:W-:Y:S01]  /*8780*/  FMUL.FTZ R114, R82, R3.reuse ;  /* 0x0000000352727220 */ /* 0x080fe20000410000 */
[-C--:B------:R-:W-:Y:S01]  /*8790*/  FMUL.FTZ R115, R83, R3.reuse ;  /* 0x0000000353737220 */ /* 0x080fe20000410000 */
[-C--:B------:R-:W-:Y:S01]  /*87a0*/  FMUL.FTZ R82, R86, R3.reuse ;  /* 0x0000000356527220 */ /* 0x080fe20000410000 */
[-C--:B------:R-:W-:Y:S01]  /*87b0*/  FMUL.FTZ R83, R87, R3.reuse ;  /* 0x0000000357537220 */ /* 0x080fe20000410000 */
[----:B------:R-:W-:Y:S01]  /*87c0*/  FFMA.FTZ R132, R229, R132, R162 ;  /* 0x00000084e5847223 */ /* 0x000fe200000100a2 */
[----:B------:R-:W-:Y:S01]  /*87d0*/  FFMA.FTZ R3, R227, R3, R138 ;  /* 0x00000003e3037223 */ /* 0x000fe2000001008a */
[----:B------:R-:W4:Y:S02]  /*87e0*/  MUFU.EX2 R225, R225 ;  /* 0x000000e100e17308 */ /* 0x000f240000000800 */
[----:B------:R-:W-:Y:S01]  /*87f0*/  HMMA.16816.F32 R84, R4, R110, R112 ;  /* 0x0000006e0454723c */ /* 0x000fe20000001870 */
[----:B------:R-:W4:Y:S01]  /*8800*/  LDSM.16.MT88.4 R112, [R198+0xe800] ;  /* 0x00e80000c670783b */ /* 0x000f220000004200 */
[----:B------:R-:W-:Y:S01]  /*8810*/  FADD.FTZ R139, R139, R132 ;  /* 0x000000848b8b7221 */ /* 0x000fe20000010000 */
[----:B------:R-:W-:Y:S01]  /*8820*/  FADD.FTZ R3, R2, R3 ;  /* 0x0000000302037221 */ /* 0x000fe20000010000 */
[----:B------:R-:W-:Y:S01]  /*8830*/  MOV R132, R163 ;  /* 0x000000a300847202 */ /* 0x000fe20000000f00 */
[----:B------:R-:W4:Y:S01]  /*8840*/  LDSM.16.MT88.4 R108, [R197+0xe800] ;  /* 0x00e80000c56c783b */ /* 0x000f220000004200 */
[----:B------:R-:W-:Y:S01]  /*8850*/  MUFU.EX2 R216, R216 ;  /* 0x000000d800d87308 */ /* 0x000fe20000000800 */
[----:B------:R-:W-:Y:S01]  /*8860*/  FADD.FTZ R160, R160, R139 ;  /* 0x0000008ba0a07221 */ /* 0x000fe20000010000 */
[----:B------:R-:W-:Y:S01]  /*8870*/  FADD.FTZ R0, R0, R3 ;  /* 0x0000000300007221 */ /* 0x000fe20000010000 */
[----:B------:R-:W-:-:S02]  /*8880*/  MOV R3, R161 ;  /* 0x000000a100037202 */ /* 0x000fc40000000f00 */
[----:B------:R-:W-:Y:S01]  /*8890*/  FADD.FTZ R133, R133, R160 ;  /* 0x000000a085857221 */ /* 0x000fe20000010000 */
[----:B------:R-:W-:Y:S01]  /*88a0*/  FADD.FTZ R165, R165, R0 ;  /* 0x00000000a5a57221 */ /* 0x000fe20000010000 */
[C---:B-1----:R-:W-:Y:S01]  /*88b0*/  HMMA.16816.F32 R80, R4.reuse, R104, R80 ;  /* 0x000000680450723c */ /* 0x042fe20000001850 */
[----:B------:R-:W1:Y:S05]  /*88c0*/  MUFU.EX2 R231, R231 ;  /* 0x000000e700e77308 */ /* 0x000e6a0000000800 */
        /* <DEDUP_REMOVED lines=18> */
[----:B------:R-:W-:-:S03]  /*89f0*/  FADD.FTZ R183, R183, R180 ;  /* 0x000000b4b7b77221 */ /* 0x000fc60000010000 */
[C---:B------:R-:W-:Y:S01]  /*8a00*/  HMMA.16816.F32 R16, R104.reuse, R118, R16 ;  /* 0x000000766810723c */ /* 0x040fe20000001810 */
[----:B------:R-:W2:Y:S05]  /*8a10*/  LDSM.16.MT88.4 R116, [R196+0xe800] ;  /* 0x00e80000c474783b */ /* 0x000eaa0000004200 */
[C---:B------:R-:W-:Y:S06]  /*8a20*/  HMMA.16816.F32 R28, R104.reuse, R128, R28 ;  /* 0x00000080681c723c */ /* 0x040fec000000181c */
[C---:B------:R-:W-:Y:S01]  /*8a30*/  HMMA.16816.F32 R24, R104.reuse, R130, R24 ;  /* 0x000000826818723c */ /* 0x040fe20000001818 */
[----:B------:R-:W3:Y:S05]  /*8a40*/  LDSM.16.MT88.4 R128, [R200+0x10800] ;  /* 0x01080000c880783b */ /* 0x000eea0000004200 */
        /* <DEDUP_REMOVED lines=15> */
[C---:B--2---:R-:W-:Y:S06]  /*8b40*/  HMMA.16816.F32 R64, R104.reuse, R116, R64 ;  /* 0x000000746840723c */ /* 0x044fec0000001840 */
[C---:B------:R-:W-:Y:S01]  /*8b50*/  HMMA.16816.F32 R60, R104.reuse, R118, R60 ;  /* 0x00000076683c723c */ /* 0x040fe2000000183c */
[----:B------:R-:W2:Y:S05]  /*8b60*/  LDSM.16.MT88.4 R116, [R198+0xd000] ;  /* 0x00d00000c674783b */ /* 0x000eaa0000004200 */
[C---:B------:R-:W-:Y:S06]  /*8b70*/  HMMA.16816.F32 R80, R104.reuse, R96, R80 ;  /* 0x000000606850723c */ /* 0x040fec0000001850 */
[----:B------:R-:W-:Y:S01]  /*8b80*/  HMMA.16816.F32 R88, R104, R98, R88 ;  /* 0x000000626858723c */ /* 0x000fe20000001858 */
[----:B------:R-:W-:Y:S01]  /*8b90*/  F2FP.F16.F32.PACK_AB R96, R211, R182 ;  /* 0x000000b6d360723e */ /* 0x000fe200000000ff */
[----:B------:R-:W-:Y:S01]  /*8ba0*/  FADD.FTZ R182, R182, R179 ;  /* 0x000000b3b6b67221 */ /* 0x000fe20000010000 */
[----:B------:R-:W-:Y:S01]  /*8bb0*/  F2FP.F16.F32.PACK_AB R97, R225, R214 ;  /* 0x000000d6e161723e */ /* 0x000fe200000000ff */
[----:B------:R-:W-:-:S02]  /*8bc0*/  FADD.FTZ R214, R214, R183 ;  /* 0x000000b7d6d67221 */ /* 0x000fc40000010000 */
[C---:B---3--:R-:W-:Y:S01]  /*8bd0*/  HMMA.16816.F32 R72, R104.reuse, R128, R72 ;  /* 0x000000806848723c */ /* 0x048fe20000001848 */
        /* <DEDUP_REMOVED lines=17> */
[----:B------:R-:W3:Y:S04]  /*8cf0*/  LDSM.16.MT88.4 R36, [R198+0x11000] ;  /* 0x01100000c624783b */ /* 0x000ee80000004200 */
[----:B------:R-:W-:Y:S01]  /*8d00*/  LDSM.16.MT88.4 R152, [R196+0x11000] ;  /* 0x01100000c498783b */ /* 0x000fe20000004200 */
[C---:B------:R-:W-:Y:S06]  /*8d10*/  HMMA.16816.F32 R76, R104.reuse, R120, R76 ;  /* 0x00000078684c723c */ /* 0x040fec000000184c */
[----:B------:R-:W-:Y:S01]  /*8d20*/  HMMA.16816.F32 R84, R104, R122, R84 ;  /* 0x0000007a6854723c */ /* 0x000fe20000001854 */
[----:B------:R-:W-:Y:S05]  /*8d30*/  LDSM.16.MT88.4 R104, [R197+0xd800] ;  /* 0x00d80000c568783b */ /* 0x000fea0000004200 */
[C---:B--2---:R-:W-:Y:S06]  /*8d40*/  HMMA.16816.F32 R120, R96.reuse, R116, R20 ;  /* 0x000000746078723c */ /* 0x044fec0000001814 */
[C---:B------:R-:W-:Y:S06]  /*8d50*/  HMMA.16816.F32 R20, R96.reuse, R140, R56 ;  /* 0x0000008c6014723c */ /* 0x040fec0000001838 */
[C---:B------:R-:W-:Y:S01]  /*8d60*/  HMMA.16816.F32 R56, R96.reuse, R142, R52 ;  /* 0x0000008e6038723c */ /* 0x040fe20000001834 */
[----:B------:R-:W2:Y:S04]  /*8d70*/  LDSM.16.MT88.4 R140, [R197+0x11000] ;  /* 0x01100000c58c783b */ /* 0x000ea80000004200 */
[----:B------:R-:W-:Y:S01]  /*8d80*/  LDSM.16.MT88.4 R52, [R198+0xf800] ;  /* 0x00f80000c634783b */ /* 0x000fe20000004200 */
[C---:B-1----:R-:W-:Y:S06]  /*8d90*/  HMMA.16816.F32 R12, R96.reuse, R8, R72 ;  /* 0x00000008600c723c */ /* 0x042fec0000001848 */
[C---:B------:R-:W-:Y:S01]  /*8da0*/  HMMA.16816.F32 R72, R96.reuse, R10, R68 ;  /* 0x0000000a6048723c */ /* 0x040fe20000001844 */
[----:B------:R-:W-:Y:S05]  /*8db0*/  LDSM.16.MT88.4 R68, [R196+0xf800] ;  /* 0x00f80000c444783b */ /* 0x000fea0000004200 */
[C---:B------:R-:W-:Y:S06]  /*8dc0*/  HMMA.16816.F32 R108, R96.reuse, R110, R24 ;  /* 0x0000006e606c723c */ /* 0x040fec0000001818 */
[C---:B---3--:R-:W-:Y:S06]  /*8dd0*/  HMMA.16816.F32 R76, R96.reuse, R36, R76 ;  /* 0x00000024604c723c */ /* 0x048fec000000184c */
[C---:B------:R-:W-:Y:S01]  /*8de0*/  HMMA.16816.F32 R8, R96.reuse, R38, R84 ;  /* 0x000000266008723c */ /* 0x040fe20000001854 */
[----:B------:R-:W1:Y:S05]  /*8df0*/  LDSM.16.MT88.4 R36, [R196+0xd800] ;  /* 0x00d80000c424783b */ /* 0x000e6a0000004200 */
[C---:B------:R-:W-:Y:S06]  /*8e00*/  HMMA.16816.F32 R24, R96.reuse, R148, R48 ;  /* 0x000000946018723c */ /* 0x040fec0000001830 */
[C---:B------:R-:W-:Y:S06]  /*8e10*/  HMMA.16816.F32 R116, R96.reuse, R118, R16 ;  /* 0x000000766074723c */ /* 0x040fec0000001810 */
[C---:B------:R-:W-:Y:S01]  /*8e20*/  HMMA.16816.F32 R48, R96.reuse, R150, R44 ;  /* 0x000000966030723c */ /* 0x040fe2000000182c */
[----:B------:R-:W3:Y:S04]  /*8e30*/  LDSM.16.MT88.4 R44, [R200+0xf800] ;  /* 0x00f80000c82c783b */ /* 0x000ee80000004200 */
        /* <DEDUP_REMOVED lines=11> */
[C---:B--2---:R-:W-:Y:S01]  /*8ef0*/  HMMA.16816.F32 R84, R96.reuse, R140, R80 ;  /* 0x0000008c6054723c */ /* 0x044fe20000001850 */
[--C-:B------:R-:W-:Y:S01]  /*8f00*/  FFMA.FTZ R156, R175, UR6, -R172.reuse ;  /* 0x00000006af9c7c23 */ /* 0x100fe200080108ac */
[----:B------:R-:W-:Y:S01]  /*8f10*/  FFMA.FTZ R157, R173, UR6, -R172 ;  /* 0x00000006ad9d7c23 */ /* 0x000fe200080108ac */
[----:B------:R-:W-:Y:S01]  /*8f20*/  MUFU.EX2 R158, R158 ;  /* 0x0000009e009e7308 */ /* 0x000fe20000000800 */
[----:B------:R-:W2:Y:S02]  /*8f30*/  LDSM.16.MT88.4 R80, [R198+0x11800] ;  /* 0x01180000c650783b */ /* 0x000ea40000004200 */
[C---:B------:R-:W-:Y:S02]  /*8f40*/  HMMA.16816.F32 R88, R96.reuse, R142, R88 ;  /* 0x0000008e6058723c */ /* 0x040fe40000001858 */
[----:B------:R-:W2:Y:S03]  /*8f50*/  LDSM.16.MT88.4 R140, [R200+0x11800] ;  /* 0x01180000c88c783b */ /* 0x000ea60000004200 */
[----:B------:R-:W-:Y:S01]  /*8f60*/  MUFU.EX2 R156, R156 ;  /* 0x0000009c009c7308 */ /* 0x000fe20000000800 */
[C---:B------:R-:W-:Y:S06]  /*8f70*/  HMMA.16816.F32 R92, R96.reuse, R152, R92 ;  /* 0x00000098605c723c */ /* 0x040fec000000185c */
[----:B------:R-:W-:Y:S01]  /*8f80*/  HMMA.16816.F32 R4, R96, R154, R4 ;  /* 0x0000009a6004723c */ /* 0x000fe20000001804 */
[----:B------:R-:W1:Y:S08]  /*8f90*/  MUFU.EX2 R157, R157 ;  /* 0x0000009d009d7308 */ /* 0x000e700000000800 */
[----:B------:R-:W3:Y:S08]  /*8fa0*/  MUFU.EX2 R159, R159 ;  /* 0x0000009f009f7308 */ /* 0x000ef00000000800 */
[----:B------:R-:W4:Y:S01]  /*8fb0*/  MUFU.EX2 R169, R169 ;  /* 0x000000a900a97308 */ /* 0x000f220000000800 */
[----:B-1----:R-:W-:Y:S01]  /*8fc0*/  F2FP.F16.F32.PACK_AB R96, R157, R156 ;  /* 0x0000009c9d60723e */ /* 0x002fe200000000ff */
[----:B------:R-:W-:-:S04]  /*8fd0*/  FADD.FTZ R156, R156, R223 ;  /* 0x000000df9c9c7221 */ /* 0x000fc80000010000 */
[----:B------:R-:W-:Y:S02]  /*8fe0*/  FADD.FTZ R157, R157, R156 ;  /* 0x0000009c9d9d7221 */ /* 0x000fe40000010000 */
[----:B------:R-:W1:Y:S01]  /*8ff0*/  MUFU.EX2 R167, R167 ;  /* 0x000000a700a77308 */ /* 0x000e620000000800 */
[----:B---3--:R-:W-:Y:S01]  /*9000*/  F2FP.F16.F32.PACK_AB R98, R159, R158 ;  /* 0x0000009e9f62723e */ /* 0x008fe200000000ff */
        /* <DEDUP_REMOVED lines=22> */
[----:B------:R-:W3:Y:S05]  /*9170*/  LDSM.16.MT88.4 R16, [R196+0x11800] ;  /* 0x01180000c410783b */ /* 0x000eea0000004200 */
[C---:B------:R-:W-:Y:S06]  /*9180*/  HMMA.16816.F32 R64, R96.reuse, R70, R64 ;  /* 0x000000466040723c */ /* 0x040fec0000001840 */
[C---:B--2---:R-:W-:Y:S06]  /*9190*/  HMMA.16816.F32 R76, R96.reuse, R80, R76 ;  /* 0x00000050604c723c */ /* 0x044fec000000184c */
        /* <DEDUP_REMOVED lines=8> */
[----:B------:R-:W-:-:S15]  /*9220*/  HMMA.16816.F32 R96, R96, R18, R4 ;  /* 0x000000126060723c */ /* 0x000fde0000001804 */
[----:B------:R-:W-:-:S09]  /*9230*/  NOP ;  /* 0x0000000000007918 */ /* 0x000fd20000000000 */
.L_x_3136:
        /* <DEDUP_REMOVED lines=13> */
.L_x_3146:
        /* <DEDUP_REMOVED lines=67> */
.L_x_3143:
[C---:B------:R-:W-:Y:S04]  /*9740*/  LEA R210, P0, R10.reuse, R210, 0x1 ;  /* 0x000000d20ad27211 */ /* 0x040fe800078008ff */
[----:B------:R-:W-:Y:S02]  /*9750*/  LEA.HI.X R209, R10, R209, R2, 0x1, P0 ;  /* 0x000000d10ad17211 */ /* 0x000fe400000f0c02 */
[C---:B------:R-:W-:Y:S02]  /*9760*/  IADD3 R230, P0, R225.reuse, R210, RZ ;  /* 0x000000d2e1e67210 */ /* 0x040fe40007f1e0ff */
[-C--:B------:R-:W-:Y:S02]  /*9770*/  MOV R211, R209.reuse ;  /* 0x000000d100d37202 */ /* 0x080fe40000000f00 */
[C---:B------:R-:W-:Y:S02]  /*9780*/  IADD3.X R231, R214.reuse, R209, RZ, P0, !PT ;  /* 0x000000d1d6e77210 */ /* 0x040fe400007fe4ff */
[C---:B------:R-:W-:Y:S01]  /*9790*/  IADD3 R132, P0, R225.reuse, R230, RZ ;  /* 0x000000e6e1847210 */ /* 0x040fe20007f1e0ff */
[----:B------:R-:W-:Y:S01]  /*97a0*/  @!PT LDS RZ, [RZ] ;  /* 0x00000000fffff984 */ /* 0x000fe20000000800 */
[----:B------:R-:W-:Y:S01]  /*97b0*/  @!PT LDS RZ, [RZ] ;  /* 0x00000000fffff984 */ /* 0x000fe20000000800 */
[----:B------:R-:W-:Y:S01]  /*97c0*/  @!PT LDS RZ, [RZ] ;  /* 0x00000000fffff984 */ /* 0x000fe20000000800 */
[----:B------:R-:W-:Y:S03]  /*97d0*/  LDGSTS.E.BYPASS.LTC128B.128 [R215+0xc000], desc[UR10][R210.64] ;  /* 0x0c000000d2d77fae */ /* 0x000fe6000b901d4a */
[C---:B------:R-:W-:Y:S02]  /*97e0*/  IADD3.X R133, R214.reuse, R231, RZ, P0, !PT ;  /* 0x000000e7d6857210 */ /* 0x040fe400007fe4ff */
[----:B------:R-:W-:Y:S01]  /*97f0*/  LDGSTS.E.BYPASS.LTC128B.128 [R215+0xe000], desc[UR10][R210.64+0x80] ;  /* 0x0e000080d2d77fae */ /* 0x000fe2000b901d4a */
[----:B------:R-:W-:Y:S04]  /*9800*/  IADD3 R2, P0, R225, R132, RZ ;  /* 0x00000084e1027210 */ /* 0x000fe80007f1e0ff */
[----:B------:R-:W-:Y:S01]  /*9810*/  LDGSTS.E.BYPASS.LTC128B.128 [R215+0x10000], desc[UR10][R210.64+0x100] ;  /* 0x10000100d2d77fae */ /* 0x000fe2000b901d4a */
[----:B------:R-:W-:Y:S02]  /*9820*/  IADD3.X R3, R214, R133, RZ, P0, !PT ;  /* 0x00000085d6037210 */ /* 0x000fe400007fe4ff */
[----:B------:R-:W-:Y:S02]  /*9830*/  ISETP.GT.AND P0, PT, R213, R208, PT ;  /* 0x000000d0d500720c */ /* 0x000fe40003f04270 */
[----:B------:R-:W-:Y:S05]  /*9840*/  LDGSTS.E.BYPASS.LTC128B.128 [R215+0xc800], desc[UR10][R230.64] ;  /* 0x0c800000e6d77fae */ /* 0x000fea000b901d4a */
        /* <DEDUP_REMOVED lines=166> */
[----:B------:R2:W3:Y:S02]  /*a2b0*/  MUFU.TANH R174, R134 ;  /* 0x0000008600ae7308 */ /* 0x0004e40000002400 */
[----:B------:R-:W-:Y:S01]  /*a2c0*/  FMUL.FTZ R252, R4, UR5 ;  /* 0x0000000504fc7c20 */ /* 0x000fe20008410000 */
[----:B------:R-:W-:Y:S01]  /*a2d0*/  FMUL.FTZ R250, R5, UR5 ;  /* 0x0000000505fa7c20 */ /* 0x000fe20008410000 */
[----:B------:R-:W-:Y:S01]  /*a2e0*/  FMUL.FTZ R251, R6, UR5 ;  /* 0x0000000506fb7c20 */ /* 0x000fe20008410000 */
[----:B------:R-:W-:Y:S05]  /*a2f0*/  FMUL.FTZ R133, R9, UR5 ;  /* 0x0000000509857c20 */ /* 0x000fea0008410000 */
[----:B------:R-:W4:Y:S01]  /*a300*/  MUFU.TANH R252, R252 ;  /* 0x000000fc00fc7308 */ /* 0x000f220000002400 */
        /* <DEDUP_REMOVED lines=23> */
[----:B------:R-:W-:Y:S07]  /*a480*/  FMUL.FTZ R2, R11, UR5 ;  /* 0x000000050b027c20 */ /* 0x000fee0008410000 */
        /* <DEDUP_REMOVED lines=9> */
[----:B--2---:R-:W-:Y:S01]  /*a520*/  FMUL.FTZ R134, R34, UR5 ;  /* 0x0000000522867c20 */ /* 0x004fe20008410000 */
[----:B------:R-:W-:Y:S07]  /*a530*/  FMUL.FTZ R35, R35, UR5 ;  /* 0x0000000523237c20 */ /* 0x000fee0008410000 */
[----:B------:R-:W2:Y:S10]  /*a540*/  MUFU.TANH R246, R246 ;  /* 0x000000f600f67308 */ /* 0x000eb40000002400 */
        /* <DEDUP_REMOVED lines=25> */
[----:B-1----:R-:W-:Y:S01]  /*a6e0*/  MOV R3, R216 ;  /* 0x000000d800037202 */ /* 0x002fe20000000f00 */
        /* <DEDUP_REMOVED lines=62> */
.L_x_3145:
        /* <DEDUP_REMOVED lines=24> */
.L_x_3144:
        /* <DEDUP_REMOVED lines=410> */
.L_x_3142:
        /* <DEDUP_REMOVED lines=263> */
.L_x_3148:
[----:B------:R-:W-:Y:S05]  /*d660*/  BSYNC B0 ;  /* 0x0000000000007941 */ /* 0x000fea0003800000 */
.L_x_3147:
[----:B--2---:R-:W2:Y:S01]  /*d670*/  LDS.128 R96, [R3] ;  /* 0x0000000003607984 */ /* 0x004ea20000000c00 */
[----:B------:R-:W-:Y:S01]  /*d680*/  ULDC UR4, c[0x0][0x2dc] ;  /* 0x0000b70000047ab9 */ /* 0x000fe20000000800 */
[C---:B------:R-:W-:Y:S02]  /*d690*/  IMAD.WIDE R14, R0.reuse, 0xc0, R14 ;  /* 0x000000c0000e7825 */ /* 0x040fe400078e020e */
[----:B------:R-:W3:Y:S02]  /*d6a0*/  LDS.128 R64, [R3+0x4000] ;  /* 0x0040000003407984 */ /* 0x000ee40000000c00 */
[----:B-1----:R-:W-:Y:S01]  /*d6b0*/  IMAD R5, R13, UR4, RZ ;  /* 0x000000040d057c24 */ /* 0x002fe2000f8e02ff */
[----:B------:R-:W-:Y:S01]  /*d6c0*/  ULDC.64 UR4, c[0x0][0x288] ;  /* 0x0000a20000047ab9 */ /* 0x000fe20000000a00 */
[----:B------:R-:W1:Y:S01]  /*d6d0*/  LDS.128 R32, [R3+0x8000] ;  /* 0x0080000003207984 */ /* 0x000e620000000c00 */
[C---:B------:R-:W-:Y:S02]  /*d6e0*/  VIADD R4, R0.reuse, 0x8 ;  /* 0x0000000800047836 */ /* 0x040fe40000000000 */
[C---:B------:R-:W-:Y:S01]  /*d6f0*/  IADD3 R6, P0, R5.reuse, R14, RZ ;  /* 0x0000000e05067210 */ /* 0x040fe20007f1e0ff */
[----:B------:R-:W4:Y:S01]  /*d700*/  LDS.128 R92, [R3+0x800] ;  /* 0x00080000035c7984 */ /* 0x000f220000000c00 */
        /* <DEDUP_REMOVED lines=33> */
[----:B------:R1:W5:Y:S04]  /*d920*/  LDS.128 R68, [R3+0x3800] ;  /* 0x0038000003447984 */ /* 0x0003680000000c00 */
[----:B------:R4:W5:Y:S04]  /*d930*/  LDS.128 R36, [R3+0x7800] ;  /* 0x0078000003247984 */ /* 0x0009680000000c00 */
[----:B------:R5:W5:Y:S04]  /*d940*/  LDS.128 R4, [R3+0xb800] ;  /* 0x00b8000003047984 */ /* 0x000b680000000c00 */
[----:B--2---:R2:W-:Y:S04]  /*d950*/  @!P0 STG.E.64 desc[UR10][R106.64], R96 ;  /* 0x000000606a008986 */ /* 0x0045e8000c101b0a */
[----:B------:R2:W-:Y:S04]  /*d960*/  @!P0 STG.E.64 desc[UR10][R106.64+0x8], R98 ;  /* 0x000008626a008986 */ /* 0x0005e8000c101b0a */
[----:B---3--:R2:W-:Y:S04]  /*d970*/  @!P0 STG.E.128 desc[UR10][R106.64+0x100], R64 ;  /* 0x000100406a008986 */ /* 0x0085e8000c101d0a */
[----:B-1----:R2:W-:Y:S01]  /*d980*/  @!P0 STG.E.128 desc[UR10][R106.64+0x200], R32 ;  /* 0x000200206a008986 */ /* 0x0025e2000c101d0a */
[----:B------:R-:W-:-:S03]  /*d990*/  ISETP.GE.AND P0, PT, R0, R207, PT ;  /* 0x000000cf0000720c */ /* 0x000fc60003f06270 */
[----:B----4-:R2:W-:Y:S04]  /*d9a0*/  @!P6 STG.E.128 desc[UR10][R106.64+0x1800], R92 ;  /* 0x0018005c6a00e986 */ /* 0x0105e8000c101d0a */
        /* <DEDUP_REMOVED lines=16> */
[----:B------:R2:W-:Y:S01]  /*dab0*/  @!P1 STG.E.128 desc[UR10][R106.64+0x9200], R8 ;  /* 0x009200086a009986 */ /* 0x0005e2000c101d0a */
[----:B------:R-:W-:Y:S05]  /*dac0*/  @P0 EXIT ;  /* 0x000000000000094d */ /* 0x000fea0003800000 */
[----:B------:R-:W-:Y:S04]  /*dad0*/  STG.E.128 desc[UR10][R106.64+0xa800], R68 ;  /* 0x00a800446a007986 */ /* 0x000fe8000c101d0a */
[----:B------:R-:W-:Y:S04]  /*dae0*/  STG.E.128 desc[UR10][R106.64+0xa900], R36 ;  /* 0x00a900246a007986 */ /* 0x000fe8000c101d0a */
[----:B------:R-:W-:Y:S01]  /*daf0*/  STG.E.128 desc[UR10][R106.64+0xaa00], R4 ;  /* 0x00aa00046a007986 */ /* 0x000fe2000c101d0a */
[----:B------:R-:W-:Y:S05]  /*db00*/  EXIT ;  /* 0x000000000000794d */ /* 0x000fea0003800000 */
.L_x_3149:
        /* <DEDUP_REMOVED lines=15> */
.L_x_4175:


//--------------------- .text._ZN5flash24flash_fwd_splitkv_kernelI23Flash_fwd_kernel_traitsILi192ELi64ELi64ELi4ELb0ELb0EN7cutlass6half_tE19Flash_kernel_traitsILi192ELi64ELi64ELi4ES3_EELb1ELb0ELb1ELb0ELb0ELb0ELb1ELb0EEEvNS_16Flash_fwd_paramsE --------------------------
	.section	.text._ZN5flash24flash_fwd_splitkv_kernelI23Flash_fwd_kernel_traitsILi192ELi64ELi64ELi4ELb0ELb0EN7cutlass6half_tE19Flash_kernel_traitsILi192ELi64ELi64ELi4ES3_EELb1ELb0ELb1ELb0ELb0ELb0ELb1ELb0EEEvNS_16Flash_fwd_paramsE,"ax",@progbits
	.align	128
        .global         _ZN5flash24flash_fwd_splitkv_kernelI23Flash_fwd_kernel_traitsILi192ELi64ELi64ELi4ELb0ELb0EN7cutlass6half_tE19Flash_kernel_traitsILi192ELi64ELi64ELi4ES3_EELb1ELb0ELb1ELb0ELb0ELb0ELb1ELb0EEEvNS_16Flash_fwd_paramsE
        .type           _ZN5flash24flash_fwd_splitkv_kernelI23Flash_fwd_kernel_traitsILi192ELi64ELi64ELi4ELb0ELb0EN7cutlass6half_tE19Flash_kernel_traitsILi192ELi64ELi64ELi4ES3_EELb1ELb0ELb1ELb0ELb0ELb0ELb1ELb0EEEvNS_16Flash_fwd_paramsE,@function
        .size           _ZN5flash24flash_fwd_splitkv_kernelI23Flash_fwd_kernel_traitsILi192ELi64ELi64ELi4ELb0ELb0EN7cutlass6half_tE19Flash_kernel_traitsILi192ELi64ELi64ELi4ES3_EELb1ELb0ELb1ELb0ELb0ELb0ELb1ELb0EEEvNS_16Flash_fwd_paramsE,(.L_x_4176 - _ZN5flash24flash_fwd_splitkv_kernelI23Flash_fwd_kernel_traitsILi192ELi64ELi64ELi4ELb0ELb0EN7cutlass6half_tE19Flash_kernel_traitsILi192ELi64ELi64ELi4ES3_EELb1ELb0ELb1ELb0ELb0ELb0ELb1ELb0EEEvNS_16Flash_fwd_paramsE)
        .other          _ZN5flash24flash_fwd_splitkv_kernelI23Flash_fwd_kernel_traitsILi192ELi64ELi64ELi4ELb0ELb0EN7cutlass6half_tE19Flash_kernel_traitsILi192ELi64ELi64ELi4ES3_EELb1ELb0ELb1ELb0ELb0ELb0ELb1ELb0EEEvNS_16Flash_fwd_paramsE,@"STO_CUDA_ENTRY STV_DEFAULT"
_ZN5flash24flash_fwd_splitkv_kernelI23Flash_fwd_kernel_traitsILi192ELi64ELi64ELi4ELb0ELb0EN7cutlass6half_tE19Flash_kernel_traitsILi192ELi64ELi64ELi4ES3_EELb1ELb0ELb1ELb0ELb0ELb0ELb1ELb0EEEvNS_16Flash_fwd_paramsE:
.text._ZN5flash24flash_fwd_splitkv_kernelI23Flash_fwd_kernel_traitsILi192ELi64ELi64ELi4ELb0ELb0EN7cutlass6half_tE19Flash_kernel_traitsILi192ELi64ELi64ELi4ES3_EELb1ELb0ELb1ELb0ELb0ELb0ELb1ELb0EEEvNS_16Flash_fwd_paramsE:
[----:B------:R-:W-:Y:S01]  /*0000*/  LDC R1, c[0x0][0x28] ;  /* 0x00000a00ff017b82 */ /* 0x000fe20000000800 */
[----:B------:R-:W-:-:S07]  /*0010*/  ULDC UR8, c[0x0][0x270] ;  /* 0x00009c0000087ab9 */ /* 0x000fce0000000800 */
[----:B------:R-:W1:Y:S01]  /*0020*/  S2UR UR24, SR_CTAID.Z ;  /* 0x00000000001879c3 */ /* 0x000e620000002700 */
[----:B------:R-:W2:Y:S01]  /*0030*/  I2F.U32.RP R2, UR8 ;  /* 0x0000000800027d06 */ /* 0x000ea20008209000 */
[----:B------:R-:W-:Y:S01]  /*0040*/  UISETP.NE.U32.AND UP2, UPT, UR8, URZ, UPT ;  /* 0x0000003f0800728c */ /* 0x000fe2000bf45070 */
[----:B------:R-:W-:Y:S01]  /*0050*/  ULDC.64 UR10, c[0x0][0x2f0] ;  /* 0x0000bc00000a7ab9 */ /* 0x000fe20000000a00 */
[----:B------:R-:W-:-:S05]  /*0060*/  ULDC.64 UR20, c[0x0][0x208] ;  /* 0x0000820000147ab9 */ /* 0x000fca0000000a00 */
[----:B--2---:R-:W2:Y:S02]  /*0070*/  MUFU.RCP R0, R2 ;  /* 0x0000000200007308 */ /* 0x004ea40000001000 */
[----:B--2---:R-:W-:-:S06]  /*0080*/  VIADD R0, R0, 0xffffffe ;  /* 0x0ffffffe00007836 */ /* 0x004fcc0000000000 */
[----:B------:R-:W2:Y:S02]  /*0090*/  F2I.FTZ.U32.TRUNC.NTZ R0, R0 ;  /* 0x0000000000007305 */ /* 0x000ea4000021f000 */
[----:B--2---:R-:W-:-:S13]  /*00a0*/  R2UR UR5, R0 ;  /* 0x00000000000572ca */ /* 0x004fda00000e0000 */
[----:B------:R-:W-:-:S04]  /*00b0*/  UIADD3 UR4, URZ, -UR5, URZ ;  /* 0x800000053f047290 */ /* 0x000fc8000fffe03f */
[----:B------:R-:W-:-:S03]  /*00c0*/  UIMAD UR6, UR4, UR8, URZ ;  /* 0x00000008040672a4 */ /* 0x000fc6000f8e023f */
[----:B------:R-:W-:Y:S02]  /*00d0*/  UMOV UR4, URZ ;  /* 0x0000003f00047c82 */ /* 0x000fe40008000000 */
[----:B------:R-:W-:-:S03]  /*00e0*/  UIMAD.WIDE.U32 UR6, UR5, UR6, UR4 ;  /* 0x00000006050672a5 */ /* 0x000fc6000f8e0004 */
[----:B------:R-:W-:Y:S01]  /*00f0*/  ULDC.64 UR4, c[0x0][0x2f0] ;  /* 0x0000bc0000047ab9 */ /* 0x000fe20000000a00 */
[----:B-1----:R-:W-:Y:S02]  /*0100*/  UIMAD.WIDE.U32 UR12, UR7, UR24, URZ ;  /* 0x00000018070c72a5 */ /* 0x002fe4000f8e003f */
[----:B------:R-:W-:Y:S02]  /*0110*/  UISETP.NE.U32.AND UP1, UPT, UR4, URZ, UPT ;  /* 0x0000003f0400728c */ /* 0x000fe4000bf25070 */
[----:B------:R-:W-:Y:S02]  /*0120*/  UIADD3 UR6, -UR13, URZ, URZ ;  /* 0x0000003f0d067290 */ /* 0x000fe4000fffe13f */
[----:B------:R-:W-:Y:S02]  /*0130*/  UISETP.NE.AND.EX UP1, UPT, UR5, URZ, UPT, UP1 ;  /* 0x0000003f0500728c */ /* 0x000fe4000bf25310 */
[----:B------:R-:W-:Y:S01]  /*0140*/  UIMAD UR6, UR8, UR6, UR24 ;  /* 0x00000006080672a4 */ /* 0x000fe2000f8e0218 */
[----:B------:R-:W-:-:S03]  /*0150*/  ULDC.64 UR4, c[0x0][0x300] ;  /* 0x0000c00000047ab9 */ /* 0x000fc60000000a00 */
[----:B------:R-:W-:Y:S01]  /*0160*/  UISETP.GE.U32.AND UP0, UPT, UR6, UR8, UPT ;  /* 0x000000080600728c */ /* 0x000fe2000bf06070 */
[----:B------:R-:W-:-:S10]  /*0170*/  PLOP3.LUT P2, PT, PT, PT, UP1, 0x80, 0x0 ;  /* 0x000000000000781c */ /* 0x000fd40003f4f018 */
[----:B------:R-:W-:Y:S02]  /*0180*/  @UP0 UIADD3 UR6, UR6, -UR8, URZ ;  /* 0x8000000806060290 */ /* 0x000fe4000fffe03f */
[----:B------:R-:W-:Y:S02]  /*0190*/  @UP0 UIADD3 UR13, UR13, 0x1, URZ ;  /* 0x000000010d0d0890 */ /* 0x000fe4000fffe03f */
[----:B------:R-:W-:Y:S02]  /*01a0*/  UISETP.GE.U32.AND UP3, UPT, UR6, UR8, UPT ;  /* 0x000000080600728c */ /* 0x000fe4000bf66070 */
[----:B------:R-:W-:Y:S01]  /*01b0*/  UISETP.NE.U32.AND UP0, UPT, UR4, URZ, UPT ;  /* 0x0000003f0400728c */ /* 0x000fe2000bf05070 */
[----:B------:R-:W-:Y:S02]  /*01c0*/  ULDC.64 UR6, c[0x0][0x2f8] ;  /* 0x0000be0000067ab9 */ /* 0x000fe40000000a00 */
[----:B------:R-:W-:Y:S01]  /*01d0*/  ULDC.U8 UR4, c[0x0][0x3c2] ;  /* 0x0000f08000047ab9 */ /* 0x000fe20000000000 */
[----:B------:R-:W-:-:S05]  /*01e0*/  UISETP.NE.AND.EX UP0, UPT, UR5, URZ, UPT, UP0 ;  /* 0x0000003f0500728c */ /* 0x000fca000bf05300 */
[----:B------:R-:W-:Y:S01]  /*01f0*/  @UP3 UIADD3 UR13, UR13, 0x1, URZ ;  /* 0x000000010d0d3890 */ /* 0x000fe2000fffe03f */
[----:B------:R-:W-:Y:S01]  /*0200*/  PLOP3.LUT P0, PT, PT, PT, UP0, 0x80, 0x0 ;  /* 0x000000000000781c */ /* 0x000fe20003f0f008 */
[----:B------:R-:W-:Y:S02]  /*0210*/  @!UP2 ULOP3.LUT UR13, URZ, UR8, URZ, 0x33, !UPT ;  /* 0x000000083f0da292 */ /* 0x000fe4000f8e333f */
[----:B------:R-:W-:Y:S02]  /*0220*/  UISETP.NE.AND UP3, UPT, UR4, URZ, UPT ;  /* 0x0000003f0400728c */ /* 0x000fe4000bf65270 */
[----:B------:R-:W-:Y:S02]  /*0230*/  UIMAD.WIDE UR10, UR13, 0x4, UR10 ;  /* 0x000000040d0a78a5 */ /* 0x000fe4000f8e020a */
[----:B------:R-:W-:Y:S01]  /*0240*/  UISETP.EQ.U32.AND UP2, UPT, UR6, URZ, UPT ;  /* 0x0000003f0600728c */ /* 0x000fe2000bf42070 */
[----:B------:R-:W-:-:S03]  /*0250*/  ULDC.64 UR4, c[0x0][0x2f8] ;  /* 0x0000be0000047ab9 */ /* 0x000fc60000000a00 */
[----:B------:R-:W-:Y:S01]  /*0260*/  IMAD.U32 R10, RZ, RZ, UR10 ;  /* 0x0000000aff0a7e24 */ /* 0x000fe2000f8e00ff */
[----:B------:R-:W-:Y:S01]  /*0270*/  UISETP.EQ.OR.EX UP2, UPT, UR7, URZ, !UP3, UP2 ;  /* 0x0000003f0700728c */ /* 0x000fe2000df42720 */
        /* <DEDUP_REMOVED lines=15> */
[----:B------:R-:W-:Y:S01]  /*0370*/  UIADD3 UR5, -UR13, URZ, URZ ;  /* 0x0000003f0d057290 */ /* 0x000fe2000fffe13f */
[----:B------:R-:W1:Y:S01]  /*0380*/  S2UR UR18, SR_CTAID.X ;  /* 0x00000000001279c3 */ /* 0x000e620000002500 */
[----:B------:R-:W-:Y:S02]  /*0390*/  UMOV UR12, 0xffffffff ;  /* 0xffffffff000c7882 */ /* 0x000fe40000000000 */
[----:B------:R-:W-:-:S05]  /*03a0*/  UIMAD UR24, UR8, UR5, UR24 ;  /* 0x00000005081872a4 */ /* 0x000fca000f8e0218 */
[----:B------:R-:W1:Y:S01]  /*03b0*/  S2UR UR9, SR_CTAID.Y ;  /* 0x00000000000979c3 */ /* 0x000e620000002600 */
[----:B--2---:R-:W-:Y:S02]  /*03c0*/  @P2 R2UR UR4, R4 ;  /* 0x00000000040422ca */ /* 0x004fe400000e0000 */
        /* <DEDUP_REMOVED lines=15> */
.L_x_3150:
[----:B------:R-:W-:-:S03]  /*04c0*/  ULDC UR5, c[0x0][0x2c8] ;  /* 0x0000b20000057ab9 */ /* 0x000fc60000000800 */
.L_x_3151:
[----:B------:R-:W-:Y:S02]  /*04d0*/  ULDC.64 UR6, c[0x0][0x308] ;  /* 0x0000c20000067ab9 */ /* 0x000fe40000000a00 */
[----:B------:R-:W-:-:S04]  /*04e0*/  UISETP.NE.U32.AND UP1, UPT, UR6, URZ, UPT ;  /* 0x0000003f0600728c */ /* 0x000fc8000bf25070 */
[----:B------:R-:W-:-:S06]  /*04f0*/  UISETP.NE.AND.EX UP1, UPT, UR7, URZ, UPT, UP1 ;  /* 0x0000003f0700728c */ /* 0x000fcc000bf25310 */
[----:B------:R-:W-:-:S05]  /*0500*/  PLOP3.LUT P0, PT, PT, PT, UP1, 0x80, 0x0 ;  /* 0x000000000000781c */ /* 0x000fca0003f0f018 */
[----:B------:R-:W-:Y:S02]  /*0510*/  @UP1 ULDC.64 UR6, c[0x0][0x308] ;  /* 0x0000c20000061ab9 */ /* 0x000fe40000000a00 */
[----:B------:R-:W-:-:S06]  /*0520*/  @UP1 UIMAD.WIDE UR6, UR13, 0x4, UR6 ;  /* 0x000000040d0618a5 */ /* 0x000fcc000f8e0206 */
[----:B------:R-:W-:Y:S02]  /*0530*/  IMAD.U32 R3, RZ, RZ, UR7 ;  /* 0x00000007ff037e24 */ /* 0x000fe4000f8e00ff */
[----:B------:R-:W-:-:S05]  /*0540*/  IMAD.U32 R2, RZ, RZ, UR6 ;  /* 0x00000006ff027e24 */ /* 0x000fca000f8e00ff */
[----:B------:R1:W5:Y:S01]  /*0550*/  @P0 LDG.E R3, desc[UR20][R2.64] ;  /* 0x0000001402030981 */ /* 0x000362000c1e1900 */
[----:B------:R-:W-:-:S04]  /*0560*/  USHF.L.U32 UR18, UR18, 0x6, URZ ;  /* 0x0000000612127899 */ /* 0x000fc8000800063f */
[----:B------:R-:W-:-:S06]  /*0570*/  UISETP.GT.AND UP0, UPT, UR22, UR18, UPT ;  /* 0x000000121600728c */ /* 0x000fcc000bf04270 */
[----:B------:R-:W-:-:S13]  /*0580*/  PLOP3.LUT P1, PT, PT, PT, UP0, 0x80, 0x0 ;  /* 0x000000000000781c */ /* 0x000fda0003f2f008 */
[----:B------:R-:W-:Y:S05]  /*0590*/  @!P1 EXIT ;  /* 0x000000000000994d */ /* 0x000fea0003800000 */
[----:B------:R-:W2:Y:S01]  /*05a0*/  LDC R6, c[0x0][0x10] ;  /* 0x00000400ff067b82 */ /* 0x000ea20000000800 */
[----:B------:R-:W-:Y:S01]  /*05b0*/  @!UP1 ULDC.64 UR6, c[0x0][0x318] ;  /* 0x0000c60000069ab9 */ /* 0x000fe20000000a00 */
[----:B-----5:R-:W-:Y:S01]  /*05c0*/  @P0 R2UR UR15, R3 ;  /* 0x00000000030f02ca */ /* 0x020fe200000e0000 */
[----:B------:R-:W-:Y:S01]  /*05d0*/  @!UP1 UISETP.NE.U32.AND UP0, UPT, UR6, URZ, UPT ;  /* 0x0000003f0600928c */ /* 0x000fe2000bf05070 */
[----:B------:R-:W3:Y:S02]  /*05e0*/  S2R R84, SR_TID.X ;  /* 0x0000000000547919 */ /* 0x000ee40000002100 */
[----:B------:R-:W-:Y:S01]  /*05f0*/  @!UP1 ULDC UR6, c[0x0][0x2cc] ;  /* 0x0000b30000069ab9 */ /* 0x000fe20000000800 */
[----:B------:R-:W-:Y:S01]  /*0600*/  @!UP1 UISETP.NE.AND.EX UP0, UPT, UR7, URZ, UPT, UP0 ;  /* 0x0000003f0700928c */ /* 0x000fe2000bf05300 */
[----:B------:R-:W4:Y:S01]  /*0610*/  LDC R0, c[0x0][0x2c8] ;  /* 0x0000b200ff007b82 */ /* 0x000f220000000800 */
[----:B------:R-:W-:Y:S02]  /*0620*/  UIADD3 UR7, -UR22, 0x7f, UR18 ;  /* 0x0000007f16077890 */ /* 0x000fe4000fffe112 */
[----:B------:R-:W-:-:S04]  /*0630*/  @!UP1 USEL UR6, UR6, URZ, UP0 ;  /* 0x0000003f06069287 */ /* 0x000fc80008000000 */
[----:B------:R-:W-:Y:S02]  /*0640*/  @UP1 UIADD3 UR15, UR15, -UR11, URZ ;  /* 0x8000000b0f0f1290 */ /* 0x000fe4000fffe03f */
[----:B------:R-:W-:-:S04]  /*0650*/  @!UP1 UIADD3 UR15, UR6, UR5, -UR11 ;  /* 0x00000005060f9290 */ /* 0x000fc8000fffe80b */
[----:B------:R-:W-:Y:S01]  /*0660*/  UIADD3 UR6, UR15, 0x3f, URZ ;  /* 0x0000003f0f067890 */ /* 0x000fe2000fffe03f */
[----:B--2---:R-:W-:-:S03]  /*0670*/  IABS R5, R6 ;  /* 0x0000000600057213 */ /* 0x004fc60000000000 */
[----:B------:R-:W-:Y:S01]  /*0680*/  USHF.R.S32.HI UR5, URZ, 0x1f, UR6 ;  /* 0x0000001f3f057899 */ /* 0x000fe20008011406 */
[----:B-1----:R-:W1:Y:S03]  /*0690*/  I2F.RP R2, R5 ;  /* 0x0000000500027306 */ /* 0x002e660000209400 */
[----:B------:R-:W-:Y:S01]  /*06a0*/  ULEA.HI UR6, UR5, UR6, URZ, 0x6 ;  /* 0x0000000605067291 */ /* 0x000fe2000f8f303f */
[----:B----4-:R-:W-:-:S03]  /*06b0*/  VIADD R0, R0, 0x3f ;  /* 0x0000003f00007836 */ /* 0x010fc60000000000 */
[----:B------:R-:W-:Y:S01]  /*06c0*/  USHF.R.S32.HI UR6, URZ, 0x6, UR6 ;  /* 0x000000063f067899 */ /* 0x000fe20008011406 */
[----:B------:R-:W-:Y:S01]  /*06d0*/  ULDC UR5, c[0x0][0x398] ;  /* 0x0000e60000057ab9 */ /* 0x000fe20000000800 */
[----:B------:R-:W-:Y:S01]  /*06e0*/  SHF.R.S32.HI R7, RZ, 0x1f, R0 ;  /* 0x0000001fff077819 */ /* 0x000fe20000011400 */
[----:B------:R-:W-:-:S03]  /*06f0*/  UIADD3 UR7, UR7, UR5, UR15 ;  /* 0x0000000507077290 */ /* 0x000fc6000fffe00f */
[----:B------:R-:W-:Y:S01]  /*0700*/  LEA.HI R7, R7, R0, RZ, 0x6 ;  /* 0x0000000007077211 */ /* 0x000fe200078f30ff */
[----:B-1----:R-:W1:Y:S01]  /*0710*/  MUFU.RCP R8, R2 ;  /* 0x0000000200087308 */ /* 0x002e620000001000 */
[-C--:B------:R-:W-:Y:S02]  /*0720*/  IABS R0, R6.reuse ;  /* 0x0000000600007213 */ /* 0x080fe40000000000 */
[----:B------:R-:W-:-:S03]  /*0730*/  LEA.HI.SX32 R7, R7, R6, 0x1a ;  /* 0x0000000607077211 */ /* 0x000fc600078fd2ff */
[----:B------:R-:W-:Y:S02]  /*0740*/  IMAD.MOV R0, RZ, RZ, -R0 ;  /* 0x000000ffff007224 */ /* 0x000fe400078e0a00 */
[----:B------:R-:W-:Y:S02]  /*0750*/  VIADD R7, R7, 0xffffffff ;  /* 0xffffffff07077836 */ /* 0x000fe40000000000 */
[----:B-1----:R-:W-:-:S03]  /*0760*/  VIADD R8, R8, 0xffffffe ;  /* 0x0ffffffe08087836 */ /* 0x002fc60000000000 */
[----:B------:R-:W-:Y:S02]  /*0770*/  IABS R2, R7 ;  /* 0x0000000700027213 */ /* 0x000fe40000000000 */
[----:B------:R-:W-:Y:S01]  /*0780*/  LOP3.LUT R7, R7, R6, RZ, 0x3c, !PT ;  /* 0x0000000607077212 */ /* 0x000fe200078e3cff */
[----:B------:R-:W1:Y:S03]  /*0790*/  F2I.FTZ.U32.TRUNC.NTZ R9, R8 ;  /* 0x0000000800097305 */ /* 0x000e66000021f000 */
[----:B------:R-:W-:Y:S01]  /*07a0*/  ISETP.GE.AND P0, PT, R7, RZ, PT ;  /* 0x000000ff0700720c */ /* 0x000fe20003f06270 */
[----:B-1----:R-:W-:Y:S02]  /*07b0*/  IMAD.MOV R4, RZ, RZ, -R9 ;  /* 0x000000ffff047224 */ /* 0x002fe400078e0a09 */
        /* <DEDUP_REMOVED lines=9> */
[----:B------:R-:W-:-:S13]  /*0850*/  ISETP.GE.U32.AND P2, PT, R0, R5, PT ;  /* 0x000000050000720c */ /* 0x000fda0003f46070 */
[----:B------:R-:W-:-:S04]  /*0860*/  @P2 VIADD R9, R9, 0x1 ;  /* 0x0000000109092836 */ /* 0x000fc80000000000 */
[----:B------:R-:W-:Y:S01]  /*0870*/  @!P0 IMAD.MOV R9, RZ, RZ, -R9 ;  /* 0x000000ffff098224 */ /* 0x000fe200078e0a09 */
[----:B------:R-:W-:-:S05]  /*0880*/  @!P1 LOP3.LUT R9, RZ, R6, RZ, 0x33, !PT ;  /* 0x00000006ff099212 */ /* 0x000fca00078e33ff */
[----:B------:R-:W-:-:S05]  /*0890*/  IMAD R199, R9, UR9, RZ ;  /* 0x0000000909c77c24 */ /* 0x000fca000f8e02ff */
[----:B------:R-:W-:Y:S01]  /*08a0*/  VIADDMNMX R9, R199, R9, UR6, PT ;  /* 0x00000006c7097e46 */ /* 0x000fe2000b800109 */
[----:B------:R-:W-:-:S03]  /*08b0*/  USHF.R.S32.HI UR6, URZ, 0x1f, UR7 ;  /* 0x0000001f3f067899 */ /* 0x000fc60008011407 */
[----:B------:R-:W-:Y:S01]  /*08c0*/  R2UR UR14, R9 ;  /* 0x00000000090e72ca */ /* 0x000fe200000e0000 */
[----:B------:R-:W-:-:S04]  /*08d0*/  ULEA.HI UR6, UR6, UR7, URZ, 0x6 ;  /* 0x0000000706067291 */ /* 0x000fc8000f8f303f */
[----:B------:R-:W-:-:S08]  /*08e0*/  USHF.R.S32.HI UR6, URZ, 0x6, UR6 ;  /* 0x000000063f067899 */ /* 0x000fd00008011406 */
[----:B------:R-:W-:-:S04]  /*08f0*/  UISETP.LT.AND UP0, UPT, UR14, UR6, UPT ;  /* 0x000000060e00728c */ /* 0x000fc8000bf01270 */
[----:B------:R-:W-:-:S06]  /*0900*/  USEL UR14, UR14, UR6, UP0 ;  /* 0x000000060e0e7287 */ /* 0x000fcc0008000000 */
[----:B------:R-:W-:-:S13]  /*0910*/  ISETP.GE.AND P0, PT, R199, UR14, PT ;  /* 0x0000000ec7007c0c */ /* 0x000fda000bf06270 */
[----:B---3--:R-:W-:Y:S05]  /*0920*/  @!P0 BRA `(.L_x_3152) ;  /* 0x00000008005c8947 */ /* 0x008fea0003800000 */
[----:B------:R-:W-:Y:S01]  /*0930*/  SHF.R.S32.HI R3, RZ, 0x1f, R84 ;  /* 0x0000001fff037819 */ /* 0x000fe20000011454 */
[----:B------:R-:W-:Y:S01]  /*0940*/  ULDC.64 UR4, c[0x0][0x2c0] ;  /* 0x0000b00000047ab9 */ /* 0x000fe20000000a00 */
[----:B------:R-:W-:Y:S01]  /*0950*/  BSSY B0, `(.L_x_3153) ;  /* 0x000002b000007945 */ /* 0x000fe20003800000 */
[----:B------:R-:W-:Y:S01]  /*0960*/  UIMAD UR4, UR9, UR4, UR13 ;  /* 0x00000004090472a4 */ /* 0x000fe2000f8e020d */
[----:B------:R-:W-:-:S03]  /*0970*/  LEA.HI R10, R3, R84, RZ, 0x4 ;  /* 0x00000054030a7211 */ /* 0x000fc600078f20ff */
[----:B------:R-:W-:Y:S01]  /*0980*/  UIMAD UR4, UR4, UR8, UR24 ;  /* 0x00000008040472a4 */ /* 0x000fe2000f8e0218 */
[----:B------:R-:W-:Y:S02]  /*0990*/  LOP3.LUT R3, R10, 0xfffffff0, RZ, 0xc0, !PT ;  /* 0xfffffff00a037812 */ /* 0x000fe400078ec0ff */
[----:B------:R-:W-:Y:S01]  /*09a0*/  SHF.R.S32.HI R10, RZ, 0x4, R10 ;  /* 0x00000004ff0a7819 */ /* 0x000fe2000001140a */
[----:B------:R-:W-:Y:S02]  /*09b0*/  UIMAD UR6, UR4, UR5, UR18 ;  /* 0x00000005040672a4 */ /* 0x000fe4000f8e0212 */
[----:B------:R-:W-:Y:S01]  /*09c0*/  IMAD.IADD R84, R84, 0x1, -R3 ;  /* 0x0000000154547824 */ /* 0x000fe200078e0a03 */
[----:B------:R-:W-:Y:S01]  /*09d0*/  ULDC UR4, c[0x0][0x2dc] ;  /* 0x0000b70000047ab9 */ /* 0x000fe20000000800 */
[----:B------:R-:W-:Y:S01]  /*09e0*/  UIADD3 UR18, -UR18, UR22, URZ ;  /* 0x0000001612127290 */ /* 0x000fe2000fffe13f */
[----:B------:R-:W-:Y:S01]  /*09f0*/  VIADD R7, R10, 0x8 ;  /* 0x000000080a077836 */ /* 0x000fe20000000000 */
[----:B------:R-:W-:Y:S01]  /*0a00*/  UIMAD UR4, UR6, UR4, URZ ;  /* 0x00000004060472a4 */ /* 0x000fe2000f8e023f */
[C---:B------:R-:W-:Y:S01]  /*0a10*/  IMAD.SHL.U32 R14, R84.reuse, 0x4, RZ ;  /* 0x00000004540e7824 */ /* 0x040fe200078e00ff */
[----:B------:R-:W-:Y:S01]  /*0a20*/  ISETP.NE.AND P6, PT, R84, RZ, PT ;  /* 0x000000ff5400720c */ /* 0x000fe20003fc5270 */
[C---:B------:R-:W-:Y:S01]  /*0a30*/  VIADD R6, R10.reuse, 0x10 ;  /* 0x000000100a067836 */ /* 0x040fe20000000000 */
[C---:B------:R-:W-:Y:S01]  /*0a40*/  ISETP.GE.AND P4, PT, R10.reuse, UR18, PT ;  /* 0x000000120a007c0c */ /* 0x040fe2000bf86270 */
[----:B------:R-:W-:Y:S01]  /*0a50*/  VIADD R2, R10, 0x30 ;  /* 0x000000300a027836 */ /* 0x000fe20000000000 */
[--C-:B------:R-:W-:Y:S01]  /*0a60*/  SHF.R.S32.HI R15, RZ, 0x1f, R14.reuse ;  /* 0x0000001fff0f7819 */ /* 0x100fe2000001140e */
[----:B------:R-:W-:Y:S01]  /*0a70*/  IMAD.U32 R0, RZ, RZ, UR4 ;  /* 0x00000004ff007e24 */ /* 0x000fe2000f8e00ff */
[----:B------:R-:W-:Y:S01]  /*0a80*/  ISETP.GE.AND P3, PT, R7, UR18, PT ;  /* 0x0000001207007c0c */ /* 0x000fe2000bf66270 */
[----:B------:R-:W-:Y:S01]  /*0a90*/  VIADD R9, R14, 0x40 ;  /* 0x000000400e097836 */ /* 0x000fe20000000000 */
[----:B------:R-:W-:Y:S01]  /*0aa0*/  ISETP.GE.AND P5, PT, R6, UR18, PT ;  /* 0x0000001206007c0c */ /* 0x000fe2000bfa6270 */
[----:B------:R-:W-:-:S04]  /*0ab0*/  IMAD.WIDE R4, R10, 0xc0, R14 ;  /* 0x000000c00a047825 */ /* 0x000fc800078e020e */
[----:B------:R-:W-:Y:S01]  /*0ac0*/  VIADD R8, R14, 0x80 ;  /* 0x000000800e087836 */ /* 0x000fe20000000000 */
[----:B------:R-:W-:Y:S01]  /*0ad0*/  IADD3 R3, P0, R4, UR4, RZ ;  /* 0x0000000404037c10 */ /* 0x000fe2000ff1e0ff */
[----:B------:R-:W-:Y:S01]  /*0ae0*/  ULDC.64 UR4, c[0x0][0x288] ;  /* 0x0000a20000047ab9 */ /* 0x000fe20000000a00 */
[----:B------:R-:W-:Y:S02]  /*0af0*/  VIADD R4, R10, 0x20 ;  /* 0x000000200a047836 */ /* 0x000fe40000000000 */
[----:B------:R-:W-:Y:S01]  /*0b00*/  LEA.HI.X.SX32 R0, R0, R5, 0x1, P0 ;  /* 0x0000000500007211 */ /* 0x000fe200000f0eff */
[----:B------:R-:W-:Y:S01]  /*0b10*/  VIADD R5, R10, 0x18 ;  /* 0x000000180a057836 */ /* 0x000fe20000000000 */
[C---:B------:R-:W-:Y:S02]  /*0b20*/  LEA R12, P0, R3.reuse, UR4, 0x2 ;  /* 0x00000004030c7c11 */ /* 0x040fe4000f8010ff */
[----:B------:R-:W-:Y:S02]  /*0b30*/  ISETP.GE.AND P1, PT, R4, UR18, PT ;  /* 0x0000001204007c0c */ /* 0x000fe4000bf26270 */
[----:B------:R-:W-:Y:S01]  /*0b40*/  LEA.HI.X R13, R3, UR5, R0, 0x2, P0 ;  /* 0x00000005030d7c11 */ /* 0x000fe200080f1400 */
[----:B------:R-:W-:Y:S01]  /*0b50*/  VIADD R3, R10, 0x28 ;  /* 0x000000280a037836 */ /* 0x000fe20000000000 */
[----:B------:R-:W-:-:S04]  /*0b60*/  ISETP.GE.AND P0, PT, R5, UR18, PT ;  /* 0x0000001205007c0c */ /* 0x000fc8000bf06270 */
[----:B------:R-:W-:Y:S01]  /*0b70*/  ISETP.GE.AND P2, PT, R3, UR18, PT ;  /* 0x0000001203007c0c */ /* 0x000fe2000bf46270 */
        /* <DEDUP_REMOVED lines=8> */
.L_x_3154:
[----:B------:R-:W-:Y:S05]  /*0c00*/  BSYNC B0 ;  /* 0x0000000000007941 */ /* 0x000fea0003800000 */
.L_x_3153:
[----:B------:R-:W-:Y:S01]  /*0c10*/  BSSY B0, `(.L_x_3155) ;  /* 0x000000b000007945 */ /* 0x000fe20003800000 */
[----:B------:R-:W-:Y:S02]  /*0c20*/  ISETP.GE.AND P4, PT, R2, UR18, PT ;  /* 0x0000001202007c0c */ /* 0x000fe4000bf86270 */
        /* <DEDUP_REMOVED lines=9> */
.L_x_3156:
[----:B------:R-:W-:Y:S05]  /*0cc0*/  BSYNC B0 ;  /* 0x0000000000007941 */ /* 0x000fea0003800000 */
.L_x_3155:
[----:B------:R-:W-:Y:S01]  /*0cd0*/  BSSY B0, `(.L_x_3157) ;  /* 0x000000a000007945 */ /* 0x000fe20003800000 */
[----:B------:R-:W-:-:S03]  /*0ce0*/  ISETP.GE.AND P3, PT, R0, UR18, PT ;  /* 0x0000001200007c0c */ /* 0x000fc6000bf66270 */
        /* <DEDUP_REMOVED lines=8> */
.L_x_3158:
[----:B------:R-:W-:Y:S05]  /*0d70*/  BSYNC B0 ;  /* 0x0000000000007941 */ /* 0x000fea0003800000 */
.L_x_3157:
[----:B------:R-:W-:Y:S01]  /*0d80*/  BSSY B0, `(.L_x_3159) ;  /* 0x000000a000007945 */ /* 0x000fe20003800000 */
[----:B------:R-:W-:-:S03]  /*0d90*/  ISETP.GE.OR P5, PT, R10, UR18, P6 ;  /* 0x000000120a007c0c */ /* 0x000fc6000b7a6670 */
        /* <DEDUP_REMOVED lines=8> */
.L_x_3160:
[----:B------:R-:W-:Y:S05]  /*0e20*/  BSYNC B0 ;  /* 0x0000000000007941 */ /* 0x000fea0003800000 */
.L_x_3159:
        /* <DEDUP_REMOVED lines=9> */
.L_x_3162:
[----:B------:R-:W-:Y:S05]  /*0ec0*/  BSYNC B0 ;  /* 0x0000000000007941 */ /* 0x000fea0003800000 */
.L_x_3161:
        /* <DEDUP_REMOVED lines=9> */
.L_x_3164:
[----:B------:R-:W-:Y:S05]  /*0f60*/  BSYNC B0 ;  /* 0x0000000000007941 */ /* 0x000fea0003800000 */
.L_x_3163:
        /* <DEDUP_REMOVED lines=9> */
.L_x_3166:
[----:B------:R-:W-:Y:S05]  /*1000*/  BSYNC B0 ;  /* 0x0000000000007941 */ /* 0x000fea0003800000 */
.L_x_3165:
        /* <DEDUP_REMOVED lines=9> */
.L_x_3168:
[----:B------:R-:W-:Y:S05]  /*10a0*/  BSYNC B0 ;  /* 0x0000000000007941 */ /* 0x000fea0003800000 */
.L_x_3167:
[----:B------:R-:W-:Y:S01]  /*10b0*/  USHF.R.S32.HI UR7, URZ, 0x1f, UR6 ;  /* 0x0000001f3f077899 */ /* 0x000fe20008011406 */
[----:B------:R-:W-:Y:S01]  /*10c0*/  IADD3 R8, P0, R10, UR6, RZ ;  /* 0x000000060a087c10 */ /* 0x000fe2000ff1e0ff */
[----:B------:R-:W-:Y:S01]  /*10d0*/  ULDC.64 UR4, c[0x0][0x2b8] ;  /* 0x0000ae0000047ab9 */ /* 0x000fe20000000a00 */
[----:B------:R-:W-:Y:S01]  /*10e0*/  ISETP.GE.OR P4, PT, R7, UR18, P6 ;  /* 0x0000001207007c0c */ /* 0x000fe2000b786670 */
[----:B------:R-:W-:Y:S01]  /*10f0*/  @!P5 IMAD.MOV.U32 R7, RZ, RZ, -0x800000 ;  /* 0xff800000ff07d424 */ /* 0x000fe200078e00ff */
[----:B------:R-:W-:Y:S02]  /*1100*/  ISETP.GE.OR P3, PT, R6, UR18, P6 ;  /* 0x0000001206007c0c */ /* 0x000fe4000b766670 */
[----:B------:R-:W-:Y:S02]  /*1110*/  LEA.HI.X.SX32 R9, R10, UR7, 0x1, P0 ;  /* 0x000000070a097c11 */ /* 0x000fe400080f0eff */
[----:B------:R-:W-:Y:S02]  /*1120*/  LEA R10, P0, R8, UR4, 0x2 ;  /* 0x00000004080a7c11 */ /* 0x000fe4000f8010ff */
[----:B------:R-:W-:-:S02]  /*1130*/  ISETP.GE.OR P2, PT, R5, UR18, P6 ;  /* 0x0000001205007c0c */ /* 0x000fc4000b746670 */
[----:B------:R-:W-:Y:S02]  /*1140*/  LEA.HI.X R11, R8, UR5, R9, 0x2, P0 ;  /* 0x00000005080b7c11 */ /* 0x000fe400080f1409 */
[----:B------:R-:W-:Y:S01]  /*1150*/  ISETP.GE.OR P1, PT, R4, UR18, P6 ;  /* 0x0000001204007c0c */ /* 0x000fe2000b726670 */
[----:B------:R-:W-:Y:S01]  /*1160*/  @!P4 IMAD.MOV.U32 R17, RZ, RZ, -0x800000 ;  /* 0xff800000ff11c424 */ /* 0x000fe200078e00ff */
[----:B------:R-:W-:Y:S01]  /*1170*/  ISETP.GE.OR P0, PT, R3, UR18, P6 ;  /* 0x0000001203007c0c */ /* 0x000fe2000b706670 */
[----:B------:R1:W-:Y:S01]  /*1180*/  @!P5 STG.E desc[UR20][R10.64], R7 ;  /* 0x000000070a00d986 */ /* 0x0003e2000c101914 */
[----:B------:R-:W-:Y:S01]  /*1190*/  ISETP.GE.OR P5, PT, R2, UR18, P6 ;  /* 0x0000001202007c0c */ /* 0x000fe2000b7a6670 */
[----:B------:R-:W-:Y:S01]  /*11a0*/  @!P3 IMAD.MOV.U32 R15, RZ, RZ, -0x800000 ;  /* 0xff800000ff0fb424 */ /* 0x000fe200078e00ff */
[----:B------:R-:W-:Y:S01]  /*11b0*/  ISETP.GE.OR P6, PT, R0, UR18, P6 ;  /* 0x0000001200007c0c */ /* 0x000fe2000b7c6670 */
[----:B------:R1:W-:Y:S02]  /*11c0*/  @!P4 STG.E desc[UR20][R10.64+0x20], R17 ;  /* 0x000020110a00c986 */ /* 0x0003e4000c101914 */
[----:B-1234-:R-:W-:-:S02]  /*11d0*/  @!P2 IMAD.MOV.U32 R13, RZ, RZ, -0x800000 ;  /* 0xff800000ff0da424 */ /* 0x01efc400078e00ff */
[----:B------:R1:W-:Y:S02]  /*11e0*/  @!P3 STG.E desc[UR20][R10.64+0x40], R15 ;  /* 0x0000400f0a00b986 */ /* 0x0003e4000c101914 */
[----:B------:R-:W-:Y:S02]  /*11f0*/  @!P1 IMAD.MOV.U32 R9, RZ, RZ, -0x800000 ;  /* 0xff800000ff099424 */ /* 0x000fe400078e00ff */
[----:B------:R-:W-:Y:S01]  /*1200*/  @!P0 IMAD.MOV.U32 R5, RZ, RZ, -0x800000 ;  /* 0xff800000ff058424 */ /* 0x000fe200078e00ff */
[----:B------:R1:W-:Y:S01]  /*1210*/  @!P2 STG.E desc[UR20][R10.64+0x60], R13 ;  /* 0x0000600d0a00a986 */ /* 0x0003e2000c101914 */
[----:B------:R-:W-:-:S03]  /*1220*/  @!P5 IMAD.MOV.U32 R3, RZ, RZ, -0x800000 ;  /* 0xff800000ff03d424 */ /* 0x000fc600078e00ff */
[----:B------:R1:W-:Y:S04]  /*1230*/  @!P1 STG.E desc[UR20][R10.64+0x80], R9 ;  /* 0x000080090a009986 */ /* 0x0003e8000c101914 */
[----:B------:R1:W-:Y:S04]  /*1240*/  @!P0 STG.E desc[UR20][R10.64+0xa0], R5 ;  /* 0x0000a0050a008986 */ /* 0x0003e8000c101914 */
[----:B------:R1:W-:Y:S01]  /*1250*/  @!P5 STG.E desc[UR20][R10.64+0xc0], R3 ;  /* 0x0000c0030a00d986 */ /* 0x0003e2000c101914 */
[----:B------:R-:W-:Y:S05]  /*1260*/  @P6 EXIT ;  /* 0x000000000000694d */ /* 0x000fea0003800000 */
[----:B-1----:R-:W-:-:S05]  /*1270*/  MOV R3, 0xff800000 ;  /* 0xff80000000037802 */ /* 0x002fca0000000f00 */
[----:B------:R-:W-:Y:S01]  /*1280*/  STG.E desc[UR20][R10.64+0xe0], R3 ;  /* 0x0000e0030a007986 */ /* 0x000fe2000c101914 */
[----:B------:R-:W-:Y:S05]  /*1290*/  EXIT ;  /* 0x000000000000794d */ /* 0x000fea0003800000 */
.L_x_3152:
        /* <DEDUP_REMOVED lines=29> */
.L_x_3169:
        /* <DEDUP_REMOVED lines=12> */
[----:B--2---:R-:W-:Y:S02]  /*1530*/  R2UR UR11, R0 ;  /* 0x00000000000b72ca */ /* 0x004fe400000e0000 */
[----:B------:R-:W-:-:S04]  /*1540*/  MOV R0, UR25 ;  /* 0x0000001900007c02 */ /* 0x000fc80008000f00 */
        /* <DEDUP_REMOVED lines=21> */
[----:B------:R-:W-:Y:S02]  /*16a0*/  IMAD.U32 R2, RZ, RZ, UR6 ;  /* 0x00000006ff027e24 */ /* 0x000fe4000f8e00ff */
[----:B------:R-:W-:Y:S01]  /*16b0*/  IMAD.U32 R3, RZ, RZ, UR7 ;  /* 0x00000007ff037e24 */ /* 0x000fe2000f8e00ff */
[----:B-1----:R-:W-:Y:S01]  /*16c0*/  IABS R5, R4 ;  /* 0x0000000400057213 */ /* 0x002fe20000000000 */
[----:B------:R-:W-:Y:S01]  /*16d0*/  IMAD.U32 R0, RZ, RZ, UR24 ;  /* 0x00000018ff007e24 */ /* 0x000fe2000f8e00ff */
[----:B------:R-:W-:Y:S02]  /*16e0*/  UIADD3 UR9, -UR9, URZ, URZ ;  /* 0x0000003f09097290 */ /* 0x000fe4000fffe13f */
[----:B------:R1:W2:Y:S01]  /*16f0*/  LDG.E R2, desc[UR20][R2.64] ;  /* 0x0000001402027981 */ /* 0x0002a2000c1e1900 */
[----:B------:R-:W3:Y:S01]  /*1700*/  I2F.RP R8, R5 ;  /* 0x0000000500087306 */ /* 0x000ee20000209400 */
[----:B------:R-:W-:Y:S01]  /*1710*/  IABS R0, R0 ;  /* 0x0000000000007213 */ /* 0x000fe20000000000 */
[----:B------:R-:W-:Y:S01]  /*1720*/  ULDC.64 UR6, c[0x0][0x230] ;  /* 0x00008c0000067ab9 */ /* 0x000fe20000000a00 */
[----:B------:R-:W-:-:S04]  /*1730*/  UIMAD UR25, UR23, UR9, UR25 ;  /* 0x00000009171972a4 */ /* 0x000fc8000f8e0219 */
[----:B------:R-:W-:Y:S01]  /*1740*/  USHF.R.S32.HI UR23, URZ, 0x1f, UR25 ;  /* 0x0000001f3f177899 */ /* 0x000fe20008011419 */
[----:B---3--:R-:W3:Y:S02]  /*1750*/  MUFU.RCP R7, R8 ;  /* 0x0000000800077308 */ /* 0x008ee40000001000 */
[----:B---3--:R-:W-:-:S06]  /*1760*/  IADD3 R7, R7, 0xffffffe, RZ ;  /* 0x0ffffffe07077810 */ /* 0x008fcc0007ffe0ff */
[----:B------:R-:W3:Y:S02]  /*1770*/  F2I.FTZ.U32.TRUNC.NTZ R7, R7 ;  /* 0x0000000700077305 */ /* 0x000ee4000021f000 */
[----:B---3--:R-:W-:-:S04]  /*1780*/  IMAD.MOV R6, RZ, RZ, -R7 ;  /* 0x000000ffff067224 */ /* 0x008fc800078e0a07 */
[----:B-1----:R-:W-:Y:S01]  /*1790*/  IMAD R3, R6, R5, RZ ;  /* 0x0000000506037224 */ /* 0x002fe200078e02ff */
[----:B------:R-:W-:-:S05]  /*17a0*/  MOV R6, RZ ;  /* 0x000000ff00067202 */ /* 0x000fca0000000f00 */
[----:B------:R-:W-:-:S04]  /*17b0*/  IMAD.HI.U32 R6, R7, R3, R6 ;  /* 0x0000000307067227 */ /* 0x000fc800078e0006 */
[----:B------:R-:W-:-:S04]  /*17c0*/  IMAD.MOV.U32 R3, RZ, RZ, R0 ;  /* 0x000000ffff037224 */ /* 0x000fc800078e0000 */
        /* <DEDUP_REMOVED lines=8> */
[----:B------:R-:W-:-:S04]  /*1850*/  LOP3.LUT R0, R4, UR24, RZ, 0x3c, !PT ;  /* 0x0000001804007c12 */ /* 0x000fc8000f8e3cff */
[----:B------:R-:W-:-:S07]  /*1860*/  ISETP.GE.AND P1, PT, R0, RZ, PT ;  /* 0x000000ff0000720c */ /* 0x000fce0003f26270 */
[----:B------:R-:W-:-:S06]  /*1870*/  @P3 VIADD R6, R6, 0x1 ;  /* 0x0000000106063836 */ /* 0x000fcc0000000000 */
        /* <DEDUP_REMOVED lines=8> */
[----:B------:R-:W-:-:S03]  /*1900*/  UIMAD UR8, UR19, UR7, UR8 ;  /* 0x00000007130872a4 */ /* 0x000fc6000f8e0208 */
[----:B------:R-:W-:Y:S01]  /*1910*/  ULDC.64 UR6, c[0x0][0x248] ;  /* 0x0000920000067ab9 */ /* 0x000fe20000000a00 */
[----:B------:R-:W-:Y:S02]  /*1920*/  UIADD3 UR9, UR11, UR8, URZ ;  /* 0x000000080b097290 */ /* 0x000fe4000fffe03f */
[----:B------:R-:W-:Y:S01]  /*1930*/  UIMAD UR26, UR23, UR6, URZ ;  /* 0x00000006171a72a4 */ /* 0x000fe2000f8e023f */
[----:B------:R-:W-:Y:S01]  /*1940*/  UMOV UR8, UR10 ;  /* 0x0000000a00087c82 */ /* 0x000fe20008000000 */
[----:B------:R-:W-:Y:S02]  /*1950*/  ULDC.64 UR10, c[0x0][0x260] ;  /* 0x00009800000a7ab9 */ /* 0x000fe40000000a00 */
[----:B------:R-:W-:Y:S01]  /*1960*/  UIMAD UR26, UR25, UR7, UR26 ;  /* 0x00000007191a72a4 */ /* 0x000fe2000f8e021a */
[----:B------:R-:W-:Y:S01]  /*1970*/  IMAD R7, R3, UR10, RZ ;  /* 0x0000000a03077c24 */ /* 0x000fe2000f8e02ff */
[----:B------:R-:W-:-:S03]  /*1980*/  UIMAD.WIDE.U32 UR28, UR25, UR6, UR8 ;  /* 0x00000006191c72a5 */ /* 0x000fc6000f8e0008 */
[----:B------:R-:W-:Y:S01]  /*1990*/  ULDC.64 UR8, c[0x0][0x238] ;  /* 0x00008e0000087ab9 */ /* 0x000fe20000000a00 */
[----:B------:R-:W-:Y:S01]  /*19a0*/  UIADD3 UR26, UR29, UR26, URZ ;  /* 0x0000001a1d1a7290 */ /* 0x000fe2000fffe03f */
[C---:B------:R-:W-:Y:S01]  /*19b0*/  IMAD R22, R6.reuse, UR11, R7 ;  /* 0x0000000b06167c24 */ /* 0x040fe2000f8e0207 */
[----:B------:R-:W-:Y:S01]  /*19c0*/  UIMAD UR12, UR12, UR8, URZ ;  /* 0x000000080c0c72a4 */ /* 0x000fe2000f8e023f */
[----:B------:R-:W-:Y:S02]  /*19d0*/  IMAD.U32 R5, RZ, RZ, UR29 ;  /* 0x0000001dff057e24 */ /* 0x000fe4000f8e00ff */
[----:B------:R-:W-:Y:S01]  /*19e0*/  IMAD.U32 R4, RZ, RZ, UR28 ;  /* 0x0000001cff047e24 */ /* 0x000fe2000f8e00ff */
[----:B------:R-:W-:Y:S01]  /*19f0*/  MOV R5, UR26 ;  /* 0x0000001a00057c02 */ /* 0x000fe20008000f00 */
[----:B------:R-:W-:Y:S02]  /*1a00*/  UIMAD.WIDE.U32 UR26, UR19, UR8, URZ ;  /* 0x00000008131a72a5 */ /* 0x000fe4000f8e003f */
[----:B------:R-:W-:Y:S01]  /*1a10*/  UIMAD UR12, UR19, UR9, UR12 ;  /* 0x00000009130c72a4 */ /* 0x000fe2000f8e020c */
[----:B------:R-:W-:-:S03]  /*1a20*/  IMAD.WIDE.U32 R28, R6, UR10, R4 ;  /* 0x0000000a061c7c25 */ /* 0x000fc6000f8e0004 */
[----:B------:R-:W-:Y:S01]  /*1a30*/  UIADD3 UR12, UR27, UR12, URZ ;  /* 0x0000000c1b0c7290 */ /* 0x000fe2000fffe03f */
[----:B------:R-:W-:Y:S01]  /*1a40*/  IMAD.IADD R22, R29, 0x1, R22 ;  /* 0x000000011d167824 */ /* 0x000fe200078e0216 */
[----:B------:R-:W-:Y:S10]  /*1a50*/  BRA `(.L_x_3171) ;  /* 0x00000004003c7947 */ /* 0x000ff40003800000 */
.L_x_3170:
[----:B------:R-:W1:Y:S01]  /*1a60*/  LDC R6, c[0x0][0x278] ;  /* 0x00009e00ff067b82 */ /* 0x000e620000000800 */
[----:B------:R-:W-:Y:S01]  /*1a70*/  MOV R0, UR24 ;  /* 0x0000001800007c02 */ /* 0x000fe20008000f00 */
[----:B------:R-:W-:Y:S02]  /*1a80*/  UISETP.NE.AND UP0, UPT, UR12, -0x1, UPT ;  /* 0xffffffff0c00788c */ /* 0x000fe4000bf05270 */
[----:B------:R-:W-:Y:S01]  /*1a90*/  ULEA UR25, UR14, 0xffffffc0, 0x6 ;  /* 0xffffffc00e197891 */ /* 0x000fe2000f8e303f */
[----:B------:R-:W-:-:S03]  /*1aa0*/  IABS R0, R0 ;  /* 0x0000000000007213 */ /* 0x000fc60000000000 */
        /* <DEDUP_REMOVED lines=9> */
[----:B------:R-:W1:Y:S08]  /*1b40*/  I2F.RP R8, R7 ;  /* 0x0000000700087306 */ /* 0x000e700000209400 */
[----:B-1----:R-:W1:Y:S02]  /*1b50*/  MUFU.RCP R4, R8 ;  /* 0x0000000800047308 */ /* 0x002e640000001000 */
[----:B-1----:R-:W-:-:S06]  /*1b60*/  VIADD R4, R4, 0xffffffe ;  /* 0x0ffffffe04047836 */ /* 0x002fcc0000000000 */
[----:B------:R-:W1:Y:S02]  /*1b70*/  F2I.FTZ.U32.TRUNC.NTZ R5, R4 ;  /* 0x0000000400057305 */ /* 0x000e64000021f000 */
[----:B-1----:R-:W-:Y:S02]  /*1b80*/  IMAD.MOV R2, RZ, RZ, -R5 ;  /* 0x000000ffff027224 */ /* 0x002fe400078e0a05 */
[----:B------:R-:W-:Y:S02]  /*1b90*/  IMAD.MOV.U32 R4, RZ, RZ, RZ ;  /* 0x000000ffff047224 */ /* 0x000fe400078e00ff */
[----:B------:R-:W-:-:S04]  /*1ba0*/  IMAD R2, R2, R7, RZ ;  /* 0x0000000702027224 */ /* 0x000fc800078e02ff */
[----:B------:R-:W-:Y:S02]  /*1bb0*/  IMAD.HI.U32 R3, R5, R2, R4 ;  /* 0x0000000205037227 */ /* 0x000fe400078e0004 */
[----:B------:R-:W1:Y:S04]  /*1bc0*/  LDC.64 R4, c[0x0][0x260] ;  /* 0x00009800ff047b82 */ /* 0x000e680000000a00 */
[----:B------:R-:W-:-:S04]  /*1bd0*/  IMAD.HI.U32 R3, R3, R0, RZ ;  /* 0x0000000003037227 */ /* 0x000fc800078e00ff */
        /* <DEDUP_REMOVED lines=9> */
[----:B-1----:R-:W-:Y:S06]  /*1c70*/  @P1 BRA `(.L_x_3172) ;  /* 0x0000000000301947 */ /* 0x002fec0003800000 */
        /* <DEDUP_REMOVED lines=12> */
.L_x_3172:
[----:B------:R-:W-:Y:S01]  /*1d40*/  UIMAD UR8, UR23, UR6, URZ ;  /* 0x00000006170872a4 */ /* 0x000fe2000f8e023f */
[----:B------:R-:W-:Y:S01]  /*1d50*/  MOV R14, R3 ;  /* 0x00000003000e7202 */ /* 0x000fe20000000f00 */
[----:B------:R-:W-:Y:S01]  /*1d60*/  UMOV UR27, UR9 ;  /* 0x00000009001b7c82 */ /* 0x000fe20008000000 */
[----:B------:R-:W-:Y:S02]  /*1d70*/  @UP0 UIADD3 UR12, UR11, UR12, URZ ;  /* 0x0000000c0b0c0290 */ /* 0x000fe4000fffe03f */
[----:B------:R-:W-:Y:S01]  /*1d80*/  UIMAD.WIDE.U32 UR26, UR6, UR25, UR26 ;  /* 0x00000019061a72a5 */ /* 0x000fe2000f8e001a */
[----:B------:R-:W-:Y:S01]  /*1d90*/  @!P3 IADD3 R14, -R14, RZ, RZ ;  /* 0x000000ff0e0eb210 */ /* 0x000fe20007ffe1ff */
[----:B------:R-:W-:Y:S01]  /*1da0*/  UIMAD UR8, UR7, UR25, UR8 ;  /* 0x00000019070872a4 */ /* 0x000fe2000f8e0208 */
[----:B------:R-:W-:-:S03]  /*1db0*/  @!P2 LOP3.LUT R14, RZ, R6, RZ, 0x33, !PT ;  /* 0x00000006ff0ea212 */ /* 0x000fc600078e33ff */
[----:B------:R-:W-:Y:S01]  /*1dc0*/  UIADD3 UR8, UR27, UR8, URZ ;  /* 0x000000081b087290 */ /* 0x000fe2000fffe03f */
[----:B------:R-:W-:Y:S01]  /*1dd0*/  SHF.R.S32.HI R3, RZ, 0x1f, R14 ;  /* 0x0000001fff037819 */ /* 0x000fe2000001140e */
[----:B------:R-:W-:Y:S01]  /*1de0*/  IMAD.U32 R7, RZ, RZ, UR27 ;  /* 0x0000001bff077e24 */ /* 0x000fe2000f8e00ff */
[----:B------:R-:W-:-:S03]  /*1df0*/  MOV R6, UR26 ;  /* 0x0000001a00067c02 */ /* 0x000fc60008000f00 */
[----:B------:R-:W-:Y:S01]  /*1e00*/  MOV R7, UR8 ;  /* 0x0000000800077c02 */ /* 0x000fe20008000f00 */
[----:B------:R-:W-:Y:S01]  /*1e10*/  @UP0 ULDC.64 UR8, c[0x0][0x250] ;  /* 0x0000940000080ab9 */ /* 0x000fe20000000a00 */
[-C--:B------:R-:W-:Y:S01]  /*1e20*/  IMAD R0, R3, R4.reuse, RZ ;  /* 0x0000000403007224 */ /* 0x080fe200078e02ff */
[----:B------:R-:W-:Y:S01]  /*1e30*/  @UP0 UIMAD.WIDE.U32 UR26, UR12, UR8, URZ ;  /* 0x000000080c1a02a5 */ /* 0x000fe2000f8e003f */
[----:B------:R-:W-:-:S03]  /*1e40*/  IMAD.WIDE.U32 R28, R14, R4, R6 ;  /* 0x000000040e1c7225 */ /* 0x000fc600078e0006 */
[----:B------:R-:W-:Y:S01]  /*1e50*/  @UP0 UIMAD UR12, UR12, UR9, UR27 ;  /* 0x000000090c0c02a4 */ /* 0x000fe2000f8e021b */
[----:B------:R-:W-:-:S04]  /*1e60*/  IMAD R5, R14, R5, R0 ;  /* 0x000000050e057224 */ /* 0x000fc800078e0200 */
[----:B------:R-:W-:Y:S01]  /*1e70*/  IMAD.IADD R22, R29, 0x1, R5 ;  /* 0x000000011d167824 */ /* 0x000fe200078e0205 */
[----:B------:R-:W-:Y:S06]  /*1e80*/  @P1 BRA `(.L_x_3171) ;  /* 0x0000000000301947 */ /* 0x000fec0003800000 */
        /* <DEDUP_REMOVED lines=12> */
.L_x_3171:
[----:B------:R-:W-:Y:S01]  /*1f50*/  SHF.R.S32.HI R23, RZ, 0x1f, R84 ;  /* 0x0000001fff177819 */ /* 0x000fe20000011454 */
[----:B------:R-:W-:Y:S01]  /*1f60*/  UISETP.NE.AND UP0, UPT, UR4, -0x1, UPT ;  /* 0xffffffff0400788c */ /* 0x000fe2000bf05270 */
[----:B------:R-:W1:Y:S01]  /*1f70*/  S2R R33, SR_CTAID.X ;  /* 0x0000000000217919 */ /* 0x000e620000002500 */
[----:B------:R-:W2:Y:S01]  /*1f80*/  S2UR UR27, SR_CgaCtaId ;  /* 0x00000000001b79c3 */ /* 0x000ea20000008800 */
[CC--:B------:R-:W-:Y:S01]  /*1f90*/  LEA.HI R5, R23.reuse, R84.reuse, RZ, 0x3 ;  /* 0x0000005417057211 */ /* 0x0c0fe200078f18ff */
[----:B------:R-:W-:Y:S01]  /*1fa0*/  ULDC.64 UR10, c[0x0][0x268] ;  /* 0x00009a00000a7ab9 */ /* 0x000fe20000000a00 */
[-C--:B------:R-:W-:Y:S01]  /*1fb0*/  LEA.HI R20, R23, R84.reuse, RZ, 0x4 ;  /* 0x0000005417147211 */ /* 0x080fe200078f20ff */
[----:B------:R-:W-:Y:S01]  /*1fc0*/  IMAD R3, R3, UR10, RZ ;  /* 0x0000000a03037c24 */ /* 0x000fe2000f8e02ff */
[----:B------:R-:W-:Y:S01]  /*1fd0*/  SHF.R.S32.HI R18, RZ, 0x3, R5 ;  /* 0x00000003ff127819 */ /* 0x000fe20000011405 */
[----:B------:R-:W-:Y:S01]  /*1fe0*/  USHF.R.S32.HI UR19, URZ, 0x1f, UR24 ;  /* 0x0000001f3f137899 */ /* 0x000fe20008011418 */
[----:B------:R-:W-:Y:S01]  /*1ff0*/  LOP3.LUT R5, R5, 0xfffffff8, RZ, 0xc0, !PT ;  /* 0xfffffff805057812 */ /* 0x000fe200078ec0ff */
[----:B------:R-:W-:Y:S01]  /*2000*/  IMAD.MOV.U32 R7, RZ, RZ, 0x10 ;  /* 0x00000010ff077424 */ /* 0x000fe200078e00ff */
[----:B------:R-:W-:Y:S01]  /*2010*/  LOP3.LUT R17, R20, 0xfffffff0, RZ, 0xc0, !PT ;  /* 0xfffffff014117812 */ /* 0x000fe200078ec0ff */
[----:B------:R-:W-:Y:S01]  /*2020*/  IMAD.SHL.U32 R202, R18, 0x40, RZ ;  /* 0x0000004012ca7824 */ /* 0x000fe200078e00ff */
[----:B------:R-:W-:Y:S01]  /*2030*/  LEA.HI R0, R23, R84, RZ, 0x6 ;  /* 0x0000005417007211 */ /* 0x000fe200078f30ff */
[C---:B------:R-:W-:Y:S01]  /*2040*/  IMAD.IADD R12, R84.reuse, 0x1, -R5 ;  /* 0x00000001540c7824 */ /* 0x040fe200078e0a05 */
[----:B------:R-:W-:Y:S01]  /*2050*/  @UP0 ULDC.64 UR8, c[0x0][0x240] ;  /* 0x0000900000080ab9 */ /* 0x000fe20000000a00 */
[----:B------:R-:W-:Y:S01]  /*2060*/  IMAD.IADD R17, R84, 0x1, -R17 ;  /* 0x0000000154117824 */ /* 0x000fe200078e0a11 */
[----:B------:R-:W-:Y:S01]  /*2070*/  LOP3.LUT R202, R202, 0x1c0, RZ, 0xc0, !PT ;  /* 0x000001c0caca7812 */ /* 0x000fe200078ec0ff */
[----:B------:R-:W-:Y:S01]  /*2080*/  IMAD.SHL.U32 R203, R12, 0x8, RZ ;  /* 0x000000080ccb7824 */ /* 0x000fe200078e00ff */
[----:B------:R-:W-:Y:S01]  /*2090*/  @UP0 UIMAD.WIDE.U32 UR28, UR4, UR8, URZ ;  /* 0x00000008041c02a5 */ /* 0x000fe2000f8e003f */
[C---:B------:R-:W-:Y:S01]  /*20a0*/  VIADD R30, R18.reuse, 0x10 ;  /* 0x00000010121e7836 */ /* 0x040fe20000000000 */
[----:B------:R-:W-:Y:S01]  /*20b0*/  SHF.R.S32.HI R6, RZ, 0x1f, R17 ;  /* 0x0000001fff067819 */ /* 0x000fe20000011411 */
[----:B------:R-:W-:Y:S01]  /*20c0*/  VIADD R21, R18, 0x20 ;  /* 0x0000002012157836 */ /* 0x000fe20000000000 */
[--C-:B------:R-:W-:Y:S01]  /*20d0*/  LOP3.LUT R5, R202, 0x38, R203.reuse, 0xf8, !PT ;  /* 0x00000038ca057812 */ /* 0x100fe200078ef8cb */
[----:B------:R-:W-:Y:S01]  /*20e0*/  @UP0 UIMAD UR4, UR4, UR9, UR29 ;  /* 0x00000009040402a4 */ /* 0x000fe2000f8e021d */
[----:B------:R-:W-:Y:S01]  /*20f0*/  SHF.R.U32.HI R202, RZ, 0x3, R202 ;  /* 0x00000003ffca7819 */ /* 0x000fe200000116ca */
[----:B------:R-:W-:Y:S01]  /*2100*/  @!UP0 USHF.R.S32.HI UR29, URZ, 0x1f, UR13 ;  /* 0x0000001f3f1d8899 */ /* 0x000fe2000801140d */
[----:B------:R-:W-:Y:S01]  /*2110*/  SHF.R.S32.HI R29, RZ, 0x1f, R203 ;  /* 0x0000001fff1d7819 */ /* 0x000fe200000114cb */
[----:B------:R-:W-:Y:S01]  /*2120*/  @!UP0 ULDC.64 UR8, c[0x0][0x228] ;  /* 0x00008a0000088ab9 */ /* 0x000fe20000000a00 */
[----:B------:R-:W-:Y:S01]  /*2130*/  LOP3.LUT R202, R5, R202, RZ, 0x3c, !PT ;  /* 0x000000ca05ca7212 */ /* 0x000fe200078e3cff */
[----:B------:R-:W-:Y:S01]  /*2140*/  IMAD.SHL.U32 R5, R0, 0x8, RZ ;  /* 0x0000000800057824 */ /* 0x000fe200078e00ff */
[----:B------:R-:W-:Y:S01]  /*2150*/  IADD3 R4, P2, R203, UR26, RZ ;  /* 0x0000001acb047c10 */ /* 0x000fe2000ff5e0ff */
[----:B------:R-:W-:Y:S01]  /*2160*/  @!UP0 UIMAD UR29, UR29, UR8, URZ ;  /* 0x000000081d1d82a4 */ /* 0x000fe2000f8e023f */
[----:B------:R-:W-:Y:S01]  /*2170*/  LEA.HI R6, R6, R17, RZ, 0x3 ;  /* 0x0000001106067211 */ /* 0x000fe200078f18ff */
[----:B------:R-:W-:Y:S01]  /*2180*/  @!UP0 UIMAD.WIDE.U32 UR32, UR13, UR8, URZ ;  /* 0x000000080d2082a5 */ /* 0x000fe2000f8e003f */
[----:B------:R-:W-:Y:S01]  /*2190*/  LOP3.LUT R202, R202, 0xfffffe00, R5, 0xf8, !PT ;  /* 0xfffffe00caca7812 */ /* 0x000fe200078ef805 */
[----:B------:R-:W-:Y:S01]  /*21a0*/  IMAD R0, R14, UR11, R3 ;  /* 0x0000000b0e007c24 */ /* 0x000fe2000f8e0203 */
[----:B------:R-:W-:Y:S01]  /*21b0*/  IADD3.X R5, R29, UR12, RZ, P2, !PT ;  /* 0x0000000c1d057c10 */ /* 0x000fe200097fe4ff */
[----:B------:R-:W-:Y:S01]  /*21c0*/  @!UP0 UIMAD UR29, UR13, UR9, UR29 ;  /* 0x000000090d1d82a4 */ /* 0x000fe2000f8e021d */
[----:B------:R-:W-:Y:S01]  /*21d0*/  LOP3.LUT R2, R6, 0xfffffff8, RZ, 0xc0, !PT ;  /* 0xfffffff806027812 */ /* 0x000fe200078ec0ff */
[----:B------:R-:W-:Y:S01]  /*21e0*/  @UP0 UMOV UR30, UR28 ;  /* 0x0000001c001e0c82 */ /* 0x000fe20008000000 */
[----:B------:R-:W-:Y:S01]  /*21f0*/  @!UP0 UMOV UR30, UR32 ;  /* 0x00000020001e8c82 */ /* 0x000fe20008000000 */
[----:B------:R-:W-:Y:S01]  /*2200*/  IMAD.WIDE.U32 R14, R14, UR10, R4 ;  /* 0x0000000a0e0e7c25 */ /* 0x000fe2000f8e0004 */
[----:B------:R-:W-:Y:S01]  /*2210*/  UIADD3 UR10, -UR18, UR22, URZ ;  /* 0x00000016120a7290 */ /* 0x000fe2000fffe13f */
[C---:B------:R-:W-:Y:S01]  /*2220*/  IADD3 R154, P5, R18.reuse, UR25, RZ ;  /* 0x00000019129a7c10 */ /* 0x040fe2000ffbe0ff */
[----:B------:R-:W-:Y:S01]  /*2230*/  @!UP0 UIADD3 UR4, UR33, UR29, URZ ;  /* 0x0000001d21048290 */ /* 0x000fe2000fffe03f */
[----:B------:R-:W-:Y:S01]  /*2240*/  IMAD.IADD R17, R17, 0x1, -R2 ;  /* 0x0000000111117824 */ /* 0x000fe200078e0a02 */
[----:B------:R-:W-:Y:S01]  /*2250*/  IADD3 R2, P1, R203, UR30, RZ ;  /* 0x0000001ecb027c10 */ /* 0x000fe2000ff3e0ff */
[----:B------:R-:W-:Y:S01]  /*2260*/  ULDC.64 UR8, c[0x0][0x258] ;  /* 0x0000960000087ab9 */ /* 0x000fe20000000a00 */
[----:B------:R-:W-:Y:S01]  /*2270*/  ISETP.GE.AND P6, PT, R18, UR10, PT ;  /* 0x0000000a12007c0c */ /* 0x000fe2000bfc6270 */
[----:B------:R-:W-:Y:S01]  /*2280*/  UIMAD UR28, UR19, UR8, URZ ;  /* 0x00000008131c72a4 */ /* 0x000fe2000f8e023f */
[----:B------:R-:W-:Y:S01]  /*2290*/  IADD3.X R3, R29, UR4, RZ, P1, !PT ;  /* 0x000000041d037c10 */ /* 0x000fe20008ffe4ff */
[----:B------:R-:W-:Y:S01]  /*22a0*/  IMAD.U32 R24, RZ, RZ, UR8 ;  /* 0x00000008ff187e24 */ /* 0x000fe2000f8e00ff */
[----:B------:R-:W-:Y:S01]  /*22b0*/  ISETP.GE.AND P4, PT, R30, UR10, PT ;  /* 0x0000000a1e007c0c */ /* 0x000fe2000bf86270 */
[----:B------:R-:W-:Y:S01]  /*22c0*/  UIMAD UR9, UR24, UR9, UR28 ;  /* 0x00000009180972a4 */ /* 0x000fe2000f8e021c */
[----:B------:R-:W-:Y:S01]  /*22d0*/  ISETP.GE.AND P3, PT, R21, UR10, PT ;  /* 0x0000000a15007c0c */ /* 0x000fe2000bf66270 */
[----:B------:R-:W-:Y:S01]  /*22e0*/  UMOV UR4, 0x400 ;  /* 0x0000040000047882 */ /* 0x000fe20000000000 */
[----:B------:R-:W-:Y:S01]  /*22f0*/  SHF.R.S32.HI R19, RZ, 0x1f, R18 ;  /* 0x0000001fff137819 */ /* 0x000fe20000011412 */
[----:B------:R-:W-:Y:S01]  /*2300*/  IMAD.WIDE.U32 R24, R24, UR24, R2 ;  /* 0x0000001818187c25 */ /* 0x000fe2000f8e0002 */
[----:B------:R-:W-:Y:S01]  /*2310*/  UIADD3 UR11, UR14, -0x1, URZ ;  /* 0xffffffff0e0b7890 */ /* 0x000fe2000fffe03f */
[----:B------:R-:W-:Y:S01]  /*2320*/  R2P PR, R17, 0x6 ;  /* 0x0000000611007804 */ /* 0x000fe20000000000 */
[----:B--2---:R-:W-:Y:S01]  /*2330*/  ULEA UR4, UR27, UR4, 0x18 ;  /* 0x000000041b047291 */ /* 0x004fe2000f8ec03f */
[----:B------:R-:W-:Y:S01]  /*2340*/  IMAD.MOV.U32 R2, RZ, RZ, 0x20 ;  /* 0x00000020ff027424 */ /* 0x000fe200078e00ff */
[----:B------:R-:W-:Y:S01]  /*2350*/  USHF.L.U32 UR12, UR11, 0x6, URZ ;  /* 0x000000060b0c7899 */ /* 0x000fe2000800063f */
[----:B------:R-:W-:Y:S01]  /*2360*/  IADD3.X R13, R19, UR23, RZ, P5, !PT ;  /* 0x00000017130d7c10 */ /* 0x000fe2000affe4ff */
[----:B------:R-:W-:Y:S01]  /*2370*/  VIADD R27, R25, UR9 ;  /* 0x00000009191b7c36 */ /* 0x000fe20008000000 */
[----:B------:R-:W-:Y:S01]  /*2380*/  BSSY B0, `(.L_x_3173) ;  /* 0x000002c000007945 */ /* 0x000fe20003800000 */
[----:B-1----:R-:W-:Y:S01]  /*2390*/  IMAD.WIDE R32, R33, 0x40, R18 ;  /* 0x0000004021207825 */ /* 0x002fe200078e0212 */
[----:B------:R-:W-:-:S02]  /*23a0*/  LEA R202, R202, UR4, 0x1 ;  /* 0x00000004caca7c11 */ /* 0x000fc4000f8e08ff */
[----:B------:R-:W-:Y:S01]  /*23b0*/  SEL R7, R7, 0xfffffff0, !P1 ;  /* 0xfffffff007077807 */ /* 0x000fe20004800000 */
[----:B------:R-:W-:Y:S01]  /*23c0*/  VIADD R16, R18, 0x30 ;  /* 0x0000003012107836 */ /* 0x000fe20000000000 */
[----:B------:R-:W-:Y:S01]  /*23d0*/  SEL R5, R2, 0xffffffe0, !P2 ;  /* 0xffffffe002057807 */ /* 0x000fe20005000000 */
[C---:B------:R-:W-:Y:S02]  /*23e0*/  VIADD R4, R203.reuse, 0x40 ;  /* 0x00000040cb047836 */ /* 0x040fe40000000000 */
        /* <DEDUP_REMOVED lines=37> */
.L_x_3174:
[----:B------:R-:W-:Y:S05]  /*2640*/  BSYNC B0 ;  /* 0x0000000000007941 */ /* 0x000fea0003800000 */
.L_x_3173:
[----:B------:R-:W-:Y:S01]  /*2650*/  UIADD3 UR23, -UR12, UR15, URZ ;  /* 0x0000000f0c177290 */ /* 0x000fe2000fffe13f */
        /* <DEDUP_REMOVED lines=41> */
.L_x_3176:
[----:B------:R-:W-:Y:S05]  /*28f0*/  BSYNC B0 ;  /* 0x0000000000007941 */ /* 0x000fea0003800000 */
.L_x_3175:
[----:B------:R-:W-:Y:S01]  /*2900*/  BSSY B0, `(.L_x_3177) ;  /* 0x0000029000007945 */ /* 0x000fe20003800000 */
[----:B------:R-:W-:-:S03]  /*2910*/  ISETP.GE.AND P6, PT, R30, UR23, PT ;  /* 0x000000171e007c0c */ /* 0x000fc6000bfc6270 */
[----:B------:R-:W-:Y:S10]  /*2920*/  @P3 BRA `(.L_x_3178) ;  /* 0x0000000000983947 */ /* 0x000ff40003800000 */
        /* <DEDUP_REMOVED lines=38> */
.L_x_3178:
[----:B------:R-:W-:Y:S05]  /*2b90*/  BSYNC B0 ;  /* 0x0000000000007941 */ /* 0x000fea0003800000 */
.L_x_3177:
[----:B------:R-:W-:Y:S01]  /*2ba0*/  IADD3 R28, P2, R203, R28, RZ ;  /* 0x0000001ccb1c7210 */ /* 0x000fe20007f5e0ff */
[----:B------:R-:W-:Y:S01]  /*2bb0*/  BSSY B0, `(.L_x_3179) ;  /* 0x0000029000007945 */ /* 0x000fe20003800000 */
[----:B------:R-:W-:-:S03]  /*2bc0*/  ISETP.GE.AND P4, PT, R30, UR23, PT ;  /* 0x000000171e007c0c */ /* 0x000fc6000bf86270 */
[----:B------:R-:W-:Y:S01]  /*2bd0*/  IMAD.X R29, R29, 0x1, R22, P2 ;  /* 0x000000011d1d7824 */ /* 0x000fe200010e0616 */
        /* <DEDUP_REMOVED lines=13> */
[----:B------:R2:W-:Y:S06]  /*2cb0*/  @P5 STS.128 [R202+0x1800], RZ ;  /* 0x001800ffca005388 */ /* 0x0005ec0000000c00 */
[----:B-1-34-:R-:W1:Y:S01]  /*2cc0*/  @!P3 LDC.64 R8, c[0x0][0x210] ;  /* 0x00008400ff08bb82 */ /* 0x01ae620000000a00 */
        /* <DEDUP_REMOVED lines=23> */
.L_x_3180:
[----:B------:R-:W-:Y:S05]  /*2e40*/  BSYNC B0 ;  /* 0x0000000000007941 */ /* 0x000fea0003800000 */
.L_x_3179:
[C---:B------:R-:W-:Y:S01]  /*2e50*/  ISETP.GE.AND P1, PT, R18.reuse, UR23, PT ;  /* 0x0000001712007c0c */ /* 0x040fe2000bf26270 */
[----:B-1234-:R-:W-:Y:S01]  /*2e60*/  IMAD R9, R19, UR6, RZ ;  /* 0x0000000613097c24 */ /* 0x01efe2000f8e02ff */
[----:B------:R-:W-:Y:S01]  /*2e70*/  LEA.HI R23, R23, R84, RZ, 0x5 ;  /* 0x0000005417177211 */ /* 0x000fe200078f28ff */
[C---:B------:R-:W-:Y:S01]  /*2e80*/  IMAD.WIDE.U32 R28, R18.reuse, UR6, R28 ;  /* 0x00000006121c7c25 */ /* 0x040fe2000f8e001c */
[----:B------:R-:W-:Y:S01]  /*2e90*/  USHF.L.U64.HI UR25, UR6, 0x4, UR7 ;  /* 0x0000000406197899 */ /* 0x000fe20008010207 */
[----:B------:R-:W-:Y:S01]  /*2ea0*/  BSSY B0, `(.L_x_3181) ;  /* 0x0000024000007945 */ /* 0x000fe20003800000 */
[----:B------:R-:W-:Y:S01]  /*2eb0*/  USHF.L.U32 UR26, UR6, 0x4, URZ ;  /* 0x00000004061a7899 */ /* 0x000fe2000800063f */
[----:B------:R-:W-:Y:S01]  /*2ec0*/  IMAD R134, R18, UR7, R9 ;  /* 0x0000000712867c24 */ /* 0x000fe2000f8e0209 */
[----:B------:R-:W-:Y:S02]  /*2ed0*/  LOP3.LUT R27, R23, 0xffffffe0, RZ, 0xc0, !PT ;  /* 0xffffffe0171b7812 */ /* 0x000fe400078ec0ff */
[----:B------:R-:W-:-:S02]  /*2ee0*/  MOV R133, R28 ;  /* 0x0000001c00857202 */ /* 0x000fc40000000f00 */
[----:B------:R-:W-:Y:S01]  /*2ef0*/  IADD3 R134, R29, R134, RZ ;  /* 0x000000861d867210 */ /* 0x000fe20007ffe0ff */
[----:B------:R-:W-:Y:S06]  /*2f00*/  @P1 BRA `(.L_x_3182) ;  /* 0x0000000000741947 */ /* 0x000fec0003800000 */
[----:B------:R-:W-:Y:S02]  /*2f10*/  ULDC UR8, c[0x0][0x2d0] ;  /* 0x0000b40000087ab9 */ /* 0x000fe40000000800 */
[----:B------:R-:W-:Y:S02]  /*2f20*/  ISETP.GE.AND P5, PT, R203, UR8, PT ;  /* 0x00000008cb007c0c */ /* 0x000fe4000bfa6270 */
[----:B------:R-:W-:Y:S02]  /*2f30*/  ISETP.GE.AND P3, PT, R4, UR8, PT ;  /* 0x0000000804007c0c */ /* 0x000fe4000bf66270 */
[----:B------:R-:W-:-:S09]  /*2f40*/  ISETP.GE.AND P1, PT, R3, UR8, PT ;  /* 0x0000000803007c0c */ /* 0x000fd2000bf26270 */
[----:B------:R-:W1:Y:S01]  /*2f50*/  @!P5 LDC.64 R10, c[0x0][0x218] ;  /* 0x00008600ff0adb82 */ /* 0x000e620000000a00 */
[----:B------:R2:W-:Y:S07]  /*2f60*/  @P5 STS.128 [R202+0x6000], RZ ;  /* 0x006000ffca005388 */ /* 0x0005ee0000000c00 */
[----:B------:R-:W3:Y:S01]  /*2f70*/  @!P3 LDC.64 R8, c[0x0][0x218] ;  /* 0x00008600ff08bb82 */ /* 0x000ee20000000a00 */
        /* <DEDUP_REMOVED lines=22> */
.L_x_3182:
[----:B------:R-:W-:Y:S05]  /*30e0*/  BSYNC B0 ;  /* 0x0000000000007941 */ /* 0x000fea0003800000 */
.L_x_3181:
        /* <DEDUP_REMOVED lines=8> */
[----:B--2---:R-:W2:Y:S01]  /*3170*/  @!P5 LDC.64 R10, c[0x0][0x218] ;  /* 0x00008600ff0adb82 */ /* 0x004ea20000000a00 */
[----:B------:R3:W-:Y:S07]  /*3180*/  @P5 STS.128 [R202+0x6800], RZ ;  /* 0x006800ffca005388 */ /* 0x0007ee0000000c00 */
        /* <DEDUP_REMOVED lines=23> */
.L_x_3184:
[----:B------:R-:W-:Y:S05]  /*3300*/  BSYNC B0 ;  /* 0x0000000000007941 */ /* 0x000fea0003800000 */
.L_x_3183:
[----:B------:R-:W-:Y:S01]  /*3310*/  ISETP.GE.AND P2, PT, R21, UR23, PT ;  /* 0x0000001715007c0c */ /* 0x000fe2000bf46270 */
[----:B------:R-:W-:Y:S01]  /*3320*/  IMAD.IADD R27, R84, 0x1, -R27 ;  /* 0x00000001541b7824 */ /* 0x000fe200078e0a1b */
[----:B------:R-:W-:Y:S01]  /*3330*/  BSSY B0, `(.L_x_3185) ;  /* 0x0000026000007945 */ /* 0x000fe20003800000 */
[----:B------:R-:W-:-:S03]  /*3340*/  ISETP.GE.AND P1, PT, R16, UR23, PT ;  /* 0x0000001710007c0c */ /* 0x000fc6000bf26270 */
[----:B------:R-:W-:-:S07]  /*3350*/  SHF.R.S32.HI R26, RZ, 0x1f, R27 ;  /* 0x0000001fff1a7819 */ /* 0x000fce000001141b */
        /* <DEDUP_REMOVED lines=35> */
.L_x_3186:
[----:B------:R-:W-:Y:S05]  /*3590*/  BSYNC B0 ;  /* 0x0000000000007941 */ /* 0x000fea0003800000 */
.L_x_3185:
[----:B------:R-:W-:Y:S01]  /*35a0*/  SHF.R.S32.HI R25, RZ, 0x4, R20 ;  /* 0x00000004ff197819 */ /* 0x000fe20000011414 */
[----:B------:R-:W-:Y:S01]  /*35b0*/  BSSY B0, `(.L_x_3187) ;  /* 0x000002a000007945 */ /* 0x000fe20003800000 */
[----:B------:R-:W-:Y:S02]  /*35c0*/  ISETP.GE.AND P6, PT, R21, UR23, PT ;  /* 0x0000001715007c0c */ /* 0x000fe4000bfc6270 */
[----:B------:R-:W-:Y:S01]  /*35d0*/  SHF.R.S32.HI R21, RZ, 0x5, R23 ;  /* 0x00000005ff157819 */ /* 0x000fe20000011417 */
[----:B------:R-:W-:Y:S01]  /*35e0*/  IMAD.SHL.U32 R23, R12, 0x40, RZ ;  /* 0x000000400c177824 */ /* 0x000fe200078e00ff */
[----:B------:R-:W-:Y:S02]  /*35f0*/  LEA.HI R26, R26, R27, RZ, 0x2 ;  /* 0x0000001b1a1a7211 */ /* 0x000fe400078f10ff */
[----:B------:R-:W-:Y:S01]  /*3600*/  LEA.HI R20, R20, R25, RZ, 0x1 ;  /* 0x0000001914147211 */ /* 0x000fe200078f08ff */
[----:B------:R-:W-:Y:S05]  /*3610*/  @P1 BRA `(.L_x_3188) ;  /* 0x00000000008c1947 */ /* 0x000fea0003800000 */
        /* <DEDUP_REMOVED lines=35> */
.L_x_3188:
[----:B------:R-:W-:Y:S05]  /*3850*/  BSYNC B0 ;  /* 0x0000000000007941 */ /* 0x000fea0003800000 */
.L_x_3187:
[----:B-1234-:R-:W-:Y:S01]  /*3860*/  LEA R8, R21, UR18, 0x4 ;  /* 0x0000001215087c11 */ /* 0x01efe2000f8e20ff */
[----:B------:R-:W-:Y:S01]  /*3870*/  USHF.R.S32.HI UR18, URZ, 0x1f, UR13 ;  /* 0x0000001f3f127899 */ /* 0x000fe2000801140d */
[----:B------:R-:W0:Y:S01]  /*3880*/  LDGDEPBAR ;  /* 0x00000000000079af */ /* 0x000e220000000000 */
[----:B------:R-:W-:Y:S01]  /*3890*/  ULDC.64 UR8, c[0x0][0x3d0] ;  /* 0x0000f40000087ab9 */ /* 0x000fe20000000a00 */
[----:B------:R-:W-:Y:S01]  /*38a0*/  UMOV UR28, UR24 ;  /* 0x00000018001c7c82 */ /* 0x000fe20008000000 */
[----:B------:R-:W-:Y:S01]  /*38b0*/  UIMAD UR18, UR18, UR8, URZ ;  /* 0x00000008121272a4 */ /* 0x000fe2000f8e023f */
[----:B------:R-:W-:Y:S01]  /*38c0*/  SHF.R.S32.HI R9, RZ, 0x2, R26 ;  /* 0x00000002ff097819 */ /* 0x000fe2000001141a */
[----:B------:R-:W-:Y:S01]  /*38d0*/  UMOV UR29, UR19 ;  /* 0x00000013001d7c82 */ /* 0x000fe20008000000 */
[----:B------:R-:W-:Y:S01]  /*38e0*/  ISETP.GE.AND P5, PT, R16, UR23, PT ;  /* 0x0000001710007c0c */ /* 0x000fe2000bfa6270 */
[----:B------:R-:W-:Y:S01]  /*38f0*/  UIMAD.WIDE.U32 UR28, UR13, UR8, UR28 ;  /* 0x000000080d1c72a5 */ /* 0x000fe2000f8e001c */
[----:B------:R-:W-:Y:S01]  /*3900*/  IADD3 R8, R8, 0x1, R9 ;  /* 0x0000000108087810 */ /* 0x000fe20007ffe009 */
[----:B------:R-:W-:Y:S01]  /*3910*/  UIMAD UR18, UR13, UR9, UR18 ;  /* 0x000000090d1272a4 */ /* 0x000fe2000f8e0212 */
[----:B------:R-:W-:Y:S01]  /*3920*/  IMAD.SHL.U32 R9, R17, 0x40, RZ ;  /* 0x0000004011097824 */ /* 0x000fe200078e00ff */
[----:B------:R-:W1:Y:S01]  /*3930*/  LDC.64 R224, c[0x0][0x250] ;  /* 0x00009400ffe07b82 */ /* 0x000e620000000a00 */
[----:B------:R-:W-:Y:S01]  /*3940*/  ULDC.64 UR8, c[0x0][0x3c8] ;  /* 0x0000f20000087ab9 */ /* 0x000fe20000000a00 */
[----:B------:R-:W-:Y:S01]  /*3950*/  UIADD3 UR18, UR29, UR18, URZ ;  /* 0x000000121d127290 */ /* 0x000fe2000fffe03f */
[----:B------:R-:W-:Y:S01]  /*3960*/  LOP3.LUT R20, R20, 0xfffffffe, RZ, 0xc0, !PT ;  /* 0xfffffffe14147812 */ /* 0x000fe200078ec0ff */
[----:B------:R-:W-:Y:S01]  /*3970*/  ULEA UR8, UP0, UR28, UR8, 0x2 ;  /* 0x000000081c087291 */ /* 0x000fe2000f80103f */
[----:B------:R-:W-:Y:S01]  /*3980*/  ISETP.GE.AND P2, PT, R18, UR23, PT ;  /* 0x0000001712007c0c */ /* 0x000fe2000bf46270 */
[----:B------:R-:W-:Y:S01]  /*3990*/  IMAD.U32 R11, RZ, RZ, UR22 ;  /* 0x00000016ff0b7e24 */ /* 0x000fe2000f8e00ff */
[----:B------:R-:W-:Y:S01]  /*39a0*/  LOP3.LUT R9, R9, 0x1c0, RZ, 0xc0, !PT ;  /* 0x000001c009097812 */ /* 0x000fe200078ec0ff */
[----:B------:R-:W-:Y:S01]  /*39b0*/  ULEA.HI.X UR9, UR28, UR9, UR18, 0x2, UP0 ;  /* 0x000000091c097291 */ /* 0x000fe200080f1412 */
[----:B------:R-:W-:Y:S01]  /*39c0*/  IMAD.IADD R20, R25, 0x1, -R20 ;  /* 0x0000000119147824 */ /* 0x000fe200078e0a14 */
[----:B------:R-:W-:Y:S01]  /*39d0*/  LOP3.LUT R23, R23, 0x1c0, RZ, 0xc0, !PT ;  /* 0x000001c017177812 */ /* 0x000fe200078ec0ff */
[----:B------:R-:W-:Y:S01]  /*39e0*/  IMAD.U32 R16, RZ, RZ, UR8 ;  /* 0x00000008ff107e24 */ /* 0x000fe2000f8e00ff */
[----:B------:R-:W-:Y:S01]  /*39f0*/  IADD3 R8, R8, UR15, -R11 ;  /* 0x0000000f08087c10 */ /* 0x000fe2000fffe80b */
[----:B------:R-:W-:-:S04]  /*3a00*/  DEPBAR.LE SB0, 0x0 ;  /* 0x000080000000791a */ /* 0x000fc80000000000 */
[----:B------:R-:W-:Y:S01]  /*3a10*/  IMAD.U32 R17, RZ, RZ, UR9 ;  /* 0x00000009ff117e24 */ /* 0x000fe2000f8e00ff */
[----:B------:R-:W-:Y:S01]  /*3a20*/  ULDC.64 UR8, c[0x0][0x220] ;  /* 0x0000880000087ab9 */ /* 0x000fe20000000a00 */
[----:B------:R-:W-:Y:S02]  /*3a30*/  IMAD.SHL.U32 R10, R20, 0x8, RZ ;  /* 0x00000008140a7824 */ /* 0x000fe400078e00ff */
[----:B------:R-:W-:Y:S01]  /*3a40*/  IMAD.SHL.U32 R18, R18, 0x8, RZ ;  /* 0x0000000812127824 */ /* 0x000fe200078e00ff */
[----:B------:R2:W5:Y:S01]  /*3a50*/  LDG.E R85, desc[UR20][R16.64] ;  /* 0x0000001410557981 */ /* 0x000562000c1e1900 */
[----:B------:R-:W-:Y:S01]  /*3a60*/  IMAD.SHL.U32 R11, R6, 0x40, RZ ;  /* 0x00000040060b7824 */ /* 0x000fe200078e00ff */
[----:B------:R-:W-:Y:S01]  /*3a70*/  LOP3.LUT R10, R9, 0x8, R10, 0xf8, !PT ;  /* 0x00000008090a7812 */ /* 0x000fe200078ef80a */
[----:B------:R-:W-:Y:S01]  /*3a80*/  IMAD.IADD R15, R15, 0x1, R0 ;  /* 0x000000010f0f7824 */ /* 0x000fe200078e0200 */
[----:B------:R-:W-:Y:S01]  /*3a90*/  BAR.SYNC.DEFER_BLOCKING 0x0 ;  /* 0x0000000000007b1d */ /* 0x000fe20000010000 */
[----:B------:R-:W-:-:S02]  /*3aa0*/  SHF.R.U32.HI R9, RZ, 0x3, R9 ;  /* 0x00000003ff097819 */ /* 0x000fc40000011609 */
[----:B------:R-:W-:Y:S02]  /*3ab0*/  LOP3.LUT R18, R23, 0x8, R18, 0xf8, !PT ;  /* 0x0000000817127812 */ /* 0x000fe400078ef812 */
[----:B------:R-:W-:Y:S01]  /*3ac0*/  LOP3.LUT R10, R10, R9, RZ, 0x3c, !PT ;  /* 0x000000090a0a7212 */ /* 0x000fe200078e3cff */
[-C--:B-1----:R-:W-:Y:S01]  /*3ad0*/  IMAD R9, R13, R224.reuse, RZ ;  /* 0x000000e00d097224 */ /* 0x082fe200078e02ff */
[----:B------:R-:W-:Y:S02]  /*3ae0*/  SHF.R.U32.HI R23, RZ, 0x3, R23 ;  /* 0x00000003ff177819 */ /* 0x000fe40000011617 */
[----:B------:R-:W-:Y:S01]  /*3af0*/  LOP3.LUT R0, R10, 0xfffffe00, R11, 0xf8, !PT ;  /* 0xfffffe000a007812 */ /* 0x000fe200078ef80b */
[----:B------:R-:W-:Y:S01]  /*3b00*/  IMAD R9, R154, R225, R9 ;  /* 0x000000e19a097224 */ /* 0x000fe200078e0209 */
[----:B------:R-:W-:Y:S01]  /*3b10*/  LOP3.LUT R23, R18, R23, RZ, 0x3c, !PT ;  /* 0x0000001712177212 */ /* 0x000fe200078e3cff */
[----:B------:R-:W-:Y:S01]  /*3b20*/  IMAD.WIDE.U32 R154, R154, R224, R14 ;  /* 0x000000e09a9a7225 */ /* 0x000fe200078e000e */
[----:B------:R-:W-:Y:S03]  /*3b30*/  BSSY B0, `(.L_x_3189) ;  /* 0x0000028000007945 */ /* 0x000fe60003800000 */
[----:B------:R-:W-:Y:S01]  /*3b40*/  VIADD R6, R8, UR5 ;  /* 0x0000000508067c36 */ /* 0x000fe20008000000 */
[----:B------:R-:W-:Y:S01]  /*3b50*/  ULDC UR5, c[0x0][0x2e8] ;  /* 0x0000ba0000057ab9 */ /* 0x000fe20000000800 */
[----:B------:R-:W-:Y:S01]  /*3b60*/  IMAD R197, R20, 0x200, R23 ;  /* 0x0000020014c57824 */ /* 0x000fe200078e0217 */
[----:B------:R2:W-:Y:S04]  /*3b70*/  @P2 STS.128 [R202+0xc000], RZ ;  /* 0x00c000ffca002388 */ /* 0x0005e80000000c00 */
[----:B------:R2:W-:Y:S04]  /*3b80*/  @P2 STS.128 [R202+0xe000], RZ ;  /* 0x00e000ffca002388 */ /* 0x0005e80000000c00 */
[----:B------:R2:W-:Y:S01]  /*3b90*/  @P2 STS.128 [R202+0x10000], RZ ;  /* 0x010000ffca002388 */ /* 0x0005e20000000c00 */
[----:B------:R-:W-:Y:S01]  /*3ba0*/  IMAD.IADD R152, R155, 0x1, R9 ;  /* 0x000000019b987824 */ /* 0x000fe200078e0209 */
[----:B------:R-:W-:Y:S01]  /*3bb0*/  LEA R210, P1, R154, UR8, 0x1 ;  /* 0x000000089ad27c11 */ /* 0x000fe2000f8208ff */
[----:B------:R-:W-:Y:S01]  /*3bc0*/  IMAD R198, R21, 0x400, R0 ;  /* 0x0000040015c67824 */ /* 0x000fe200078e0200 */
[----:B------:R-:W1:Y:S01]  /*3bd0*/  MUFU.RCP R86, UR5 ;  /* 0x0000000500567d08 */ /* 0x000e620008001000 */
        /* <DEDUP_REMOVED lines=29> */
.L_x_3190:
[----:B------:R-:W-:Y:S05]  /*3db0*/  BSYNC B0 ;  /* 0x0000000000007941 */ /* 0x000fea0003800000 */
.L_x_3189:
        /* <DEDUP_REMOVED lines=31> */
.L_x_3192:
[----:B------:R-:W-:Y:S05]  /*3fb0*/  BSYNC B0 ;  /* 0x0000000000007941 */ /* 0x000fea0003800000 */
.L_x_3191:
        /* <DEDUP_REMOVED lines=33> */
.L_x_3194:
[----:B------:R-:W-:Y:S05]  /*41d0*/  BSYNC B0 ;  /* 0x0000000000007941 */ /* 0x000fea0003800000 */
.L_x_3193:
        /* <DEDUP_REMOVED lines=10> */
[C---:B-1----:R-:W-:Y:S01]  /*4280*/  @!P3 IMAD R9, R225.reuse, 0x60, RZ ;  /* 0x00000060e109b824 */ /* 0x042fe200078e02ff */
        /* <DEDUP_REMOVED lines=20> */
[----:B-1----:R-:W-:-:S05]  /*43d0*/  IMAD.WIDE.U32 R10, R224, 0x60, R210 ;  /* 0x00000060e00a7825 */ /* 0x002fca00078e00d2 */
[----:B------:R-:W-:-:S05]  /*43e0*/  IADD3 R11, R11, R8, RZ ;  /* 0x000000080b0b7210 */ /* 0x000fca0007ffe0ff */
[----:B------:R-:W-:Y:S01]  /*43f0*/  @!PT LDS RZ, [RZ] ;  /* 0x00000000fffff984 */ /* 0x000fe20000000800 */
[----:B------:R-:W-:Y:S01]  /*4400*/  @!PT LDS RZ, [RZ] ;  /* 0x00000000fffff984 */ /* 0x000fe20000000800 */
[----:B------:R-:W-:Y:S01]  /*4410*/  @!PT LDS RZ, [RZ] ;  /* 0x00000000fffff984 */ /* 0x000fe20000000800 */
[----:B------:R1:W-:Y:S02]  /*4420*/  LDGSTS.E.BYPASS.LTC128B.128 [R202+0x11800], desc[UR20][R10.64+0x100] ;  /* 0x118001000aca7fae */ /* 0x0003e4000b901d54 */
.L_x_3196:
[----:B------:R-:W-:Y:S05]  /*4430*/  BSYNC B0 ;  /* 0x0000000000007941 */ /* 0x000fea0003800000 */
.L_x_3195:
[----:B------:R-:W-:Y:S01]  /*4440*/  LDSM.16.M88.4 R40, [R198] ;  /* 0x00000000c628783b */ /* 0x000fe20000000200 */
[----:B------:R-:W-:Y:S01]  /*4450*/  LOP3.LUT P1, RZ, R12, 0x2, RZ, 0xc0, !PT ;  /* 0x000000020cff7812 */ /* 0x000fe2000782c0ff */
[----:B------:R-:W-:Y:S02]  /*4460*/  VIADD R13, R197, 0x6000 ;  /* 0x00006000c50d7836 */ /* 0x000fe40000000000 */
[----:B-1---5:R-:W-:Y:S01]  /*4470*/  FMUL.FTZ R85, R85, R86 ;  /* 0x0000005655557220 */ /* 0x022fe20000410000 */
[----:B------:R-:W1:Y:S01]  /*4480*/  LDSM.16.M88.4 R8, [R197+0x6800] ;  /* 0x00680000c508783b */ /* 0x000e620000000200 */
[----:B------:R-:W-:Y:S01]  /*4490*/  VIADD R195, R197, 0x6020 ;  /* 0x00006020c5c37836 */ /* 0x000fe20000000000 */
[----:B------:R-:W-:Y:S01]  /*44a0*/  VIMNMX R135, R6, UR15, PT ;  /* 0x0000000f06877c48 */ /* 0x000fe2000bfe0100 */
[--C-:B------:R-:W-:Y:S01]  /*44b0*/  IMAD R196, R7, 0x2, R198.reuse ;  /* 0x0000000207c47824 */ /* 0x100fe200078e02c6 */
[----:B--2---:R-:W2:Y:S01]  /*44c0*/  LDSM.16.M88.4 R16, [R197+0x6000] ;  /* 0x00600000c510783b */ /* 0x004ea20000000200 */
[----:B------:R-:W-:Y:S01]  /*44d0*/  IMAD R194, R5, 0x2, R198 ;  /* 0x0000000205c27824 */ /* 0x000fe200078e02c6 */
[----:B------:R-:W-:Y:S01]  /*44e0*/  R2UR UR5, R85 ;  /* 0x00000000550572ca */ /* 0x000fe200000e0000 */
[----:B------:R-:W-:Y:S01]  /*44f0*/  IMAD R193, R5, 0x2, R196 ;  /* 0x0000000205c17824 */ /* 0x000fe200078e02c4 */
[----:B------:R-:W3:Y:S01]  /*4500*/  LDSM.16.M88.4 R72, [R197+0x7000] ;  /* 0x00700000c548783b */ /* 0x000ee20000000200 */
[----:B------:R-:W-:-:S02]  /*4510*/  IMAD.SHL.U32 R204, R84, 0x2, RZ ;  /* 0x0000000254cc7824 */ /* 0x000fc400078e00ff */
[----:B------:R-:W-:Y:S01]  /*4520*/  @P1 VIADD R195, R13, 0xffffffe0 ;  /* 0xffffffe00dc31836 */ /* 0x000fe20000000000 */
[----:B------:R-:W4:Y:S01]  /*4530*/  LDSM.16.M88.4 R68, [R197+0x7800] ;  /* 0x00780000c544783b */ /* 0x000f220000000200 */
[----:B------:R-:W-:Y:S02]  /*4540*/  LOP3.LUT P1, RZ, R12, 0x4, RZ, 0xc0, !PT ;  /* 0x000000040cff7812 */ /* 0x000fe4000782c0ff */
[----:B------:R-:W-:Y:S01]  /*4550*/  LOP3.LUT R204, R204, 0x6, RZ, 0xc0, !PT ;  /* 0x00000006cccc7812 */ /* 0x000fe200078ec0ff */
[----:B------:R-:W-:Y:S01]  /*4560*/  LDSM.16.M88.4 R52, [R196] ;  /* 0x00000000c434783b */ /* 0x000fe20000000200 */
[----:B------:R-:W-:Y:S01]  /*4570*/  SEL R2, R2, 0xffffffe0, !P1 ;  /* 0xffffffe002027807 */ /* 0x000fe20004800000 */
[C---:B------:R-:W-:Y:S02]  /*4580*/  VIADD R187, R195.reuse, 0x800 ;  /* 0x00000800c3bb7836 */ /* 0x040fe40000000000 */
[----:B------:R-:W4:Y:S01]  /*4590*/  LDSM.16.M88.4 R60, [R195+0x800] ;  /* 0x00080000c33c783b */ /* 0x000f220000000200 */
[----:B------:R-:W-:-:S02]  /*45a0*/  VIADD R186, R195, 0x1000 ;  /* 0x00001000c3ba7836 */ /* 0x000fc40000000000 */
[C---:B------:R-:W-:Y:S01]  /*45b0*/  IMAD R191, R2.reuse, 0x2, R197 ;  /* 0x0000000202bf7824 */ /* 0x040fe200078e02c5 */
[----:B------:R-:W4:Y:S01]  /*45c0*/  LDSM.16.M88.4 R64, [R195] ;  /* 0x00000000c340783b */ /* 0x000f220000000200 */
[----:B------:R-:W-:Y:S02]  /*45d0*/  IMAD R184, R2, 0x2, R195 ;  /* 0x0000000202b87824 */ /* 0x000fe400078e02c3 */
        /* <DEDUP_REMOVED lines=9> */
[C---:B------:R-:W-:Y:S01]  /*4670*/  VIADD R178, R195.reuse, 0x4800 ;  /* 0x00004800c3b27836 */ /* 0x040fe20000000000 */
[C---:B-1----:R-:W-:Y:S01]  /*4680*/  HMMA.16816.F32 R12, R40.reuse, R8, RZ ;  /* 0x00000008280c723c */ /* 0x042fe200000018ff */
[----:B------:R-:W1:Y:S01]  /*4690*/  LDSM.16.M88.4 R28, [R191+0x6800] ;  /* 0x00680000bf1c783b */ /* 0x000e620000000200 */
[C---:B------:R-:W-:Y:S02]  /*46a0*/  VIADD R177, R195.reuse, 0x5000 ;  /* 0x00005000c3b17836 */ /* 0x040fe40000000000 */
[----:B------:R-:W-:Y:S01]  /*46b0*/  VIADD R176, R195, 0x5800 ;  /* 0x00005800c3b07836 */ /* 0x000fe20000000000 */
[----:B------:R-:W1:Y:S01]  /*46c0*/  LDSM.16.M88.4 R32, [R191+0x6000] ;  /* 0x00600000bf20783b */ /* 0x000e620000000200 */
[C---:B------:R-:W-:Y:S03]  /*46d0*/  HMMA.16816.F32 R8, R40.reuse, R10, RZ ;  /* 0x0000000a2808723c */ /* 0x040fe600000018ff */
[----:B------:R-:W1:Y:S03]  /*46e0*/  LDSM.16.M88.4 R24, [R191+0x7000] ;  /* 0x00700000bf18783b */ /* 0x000e660000000200 */
[C---:B--2---:R-:W-:Y:S01]  /*46f0*/  HMMA.16816.F32 R20, R40.reuse, R16, RZ ;  /* 0x000000102814723c */ /* 0x044fe200000018ff */
[----:B------:R-:W2:Y:S04]  /*4700*/  LDSM.16.M88.4 R80, [R191+0x7800] ;  /* 0x00780000bf50783b */ /* 0x000ea80000000200 */
[----:B------:R-:W0:Y:S01]  /*4710*/  LDGDEPBAR ;  /* 0x00000000000079af */ /* 0x000e220000000000 */
[C---:B------:R-:W-:Y:S06]  /*4720*/  HMMA.16816.F32 R16, R40.reuse, R18, RZ ;  /* 0x000000122810723c */ /* 0x040fec00000018ff */
[C---:B---3--:R-:W-:Y:S06]  /*4730*/  HMMA.16816.F32 R76, R40.reuse, R72, RZ ;  /* 0x00000048284c723c */ /* 0x048fec00000018ff */
[C---:B------:R-:W-:Y:S06]  /*4740*/  HMMA.16816.F32 R72, R40.reuse, R74, RZ ;  /* 0x0000004a2848723c */ /* 0x040fec00000018ff */
[----:B----4-:R-:W-:Y:S06]  /*4750*/  HMMA.16816.F32 R44, R40, R68, RZ ;  /* 0x00000044282c723c */ /* 0x010fec00000018ff */
[----:B------:R-:W-:Y:S06]  /*4760*/  HMMA.16816.F32 R12, R52, R60, R12 ;  /* 0x0000003c340c723c */ /* 0x000fec000000180c */
[----:B------:R-:W-:Y:S01]  /*4770*/  HMMA.16816.F32 R40, R40, R70, RZ ;  /* 0x000000462828723c */ /* 0x000fe200000018ff */
[----:B------:R-:W-:Y:S05]  /*4780*/  LDSM.16.M88.4 R68, [R193] ;  /* 0x00000000c144783b */ /* 0x000fea0000000200 */
[C---:B------:R-:W-:Y:S01]  /*4790*/  HMMA.16816.F32 R8, R52.reuse, R62, R8 ;  /* 0x0000003e3408723c */ /* 0x040fe20000001808 */
[----:B------:R-:W3:Y:S05]  /*47a0*/  LDSM.16.M88.4 R60, [R184+0x800] ;  /* 0x00080000b83c783b */ /* 0x000eea0000000200 */
[C---:B------:R-:W-:Y:S06]  /*47b0*/  HMMA.16816.F32 R20, R52.reuse, R64, R20 ;  /* 0x000000403414723c */ /* 0x040fec0000001814 */
[C---:B------:R-:W-:Y:S01]  /*47c0*/  HMMA.16816.F32 R16, R52.reuse, R66, R16 ;  /* 0x000000423410723c */ /* 0x040fe20000001810 */
[----:B------:R-:W4:Y:S05]  /*47d0*/  LDSM.16.M88.4 R64, [R184] ;  /* 0x00000000b840783b */ /* 0x000f2a0000000200 */
[C---:B------:R-:W-:Y:S06]  /*47e0*/  HMMA.16816.F32 R76, R52.reuse, R56, R76 ;  /* 0x00000038344c723c */ /* 0x040fec000000184c */
[C---:B------:R-:W-:Y:S01]  /*47f0*/  HMMA.16816.F32 R72, R52.reuse, R58, R72 ;  /* 0x0000003a3448723c */ /* 0x040fe20000001848 */
[----:B------:R-:W4:Y:S05]  /*4800*/  LDSM.16.M88.4 R56, [R184+0x1000] ;  /* 0x00100000b838783b */ /* 0x000f2a0000000200 */
        /* <DEDUP_REMOVED lines=9> */
[----:B------:R-:W1:Y:S05]  /*48a0*/  LDSM.16.M88.4 R32, [R197+0x8800] ;  /* 0x00880000c520783b */ /* 0x000e6a0000000200 */
[C---:B------:R-:W-:Y:S06]  /*48b0*/  HMMA.16816.F32 R76, R36.reuse, R24, R76 ;  /* 0x00000018244c723c */ /* 0x040fec000000184c */
[----:B--2---:R-:W-:Y:S06]  /*48c0*/  HMMA.16816.F32 R44, R36, R80, R44 ;  /* 0x00000050242c723c */ /* 0x004fec000000182c */
[----:B---3--:R-:W-:Y:S06]  /*48d0*/  HMMA.16816.F32 R12, R68, R60, R12 ;  /* 0x0000003c440c723c */ /* 0x008fec000000180c */
[C---:B------:R-:W-:Y:S01]  /*48e0*/  HMMA.16816.F32 R72, R36.reuse, R26, R72 ;  /* 0x0000001a2448723c */ /* 0x040fe20000001848 */
[----:B------:R-:W-:Y:S05]  /*48f0*/  LDSM.16.M88.4 R24, [R197+0x9000] ;  /* 0x00900000c518783b */ /* 0x000fea0000000200 */
[----:B------:R-:W-:Y:S01]  /*4900*/  HMMA.16816.F32 R40, R36, R82, R40 ;  /* 0x000000522428723c */ /* 0x000fe20000001828 */
[----:B------:R-:W2:Y:S05]  /*4910*/  LDSM.16.M88.4 R36, [R197+0x9800] ;  /* 0x00980000c524783b */ /* 0x000eaa0000000200 */
[C---:B------:R-:W-:Y:S01]  /*4920*/  HMMA.16816.F32 R8, R68.reuse, R62, R8 ;  /* 0x0000003e4408723c */ /* 0x040fe20000001808 */
[----:B------:R-:W-:Y:S05]  /*4930*/  LDSM.16.M88.4 R60, [R195+0x2800] ;  /* 0x00280000c33c783b */ /* 0x000fea0000000200 */
[C---:B----4-:R-:W-:Y:S06]  /*4940*/  HMMA.16816.F32 R20, R68.reuse, R64, R20 ;  /* 0x000000404414723c */ /* 0x050fec0000001814 */
[C---:B------:R-:W-:Y:S01]  /*4950*/  HMMA.16816.F32 R16, R68.reuse, R66, R16 ;  /* 0x000000424410723c */ /* 0x040fe20000001810 */
[----:B------:R-:W-:Y:S05]  /*4960*/  LDSM.16.M88.4 R64, [R195+0x2000] ;  /* 0x00200000c340783b */ /* 0x000fea0000000200 */
[C---:B------:R-:W-:Y:S01]  /*4970*/  HMMA.16816.F32 R80, R68.reuse, R56, R76 ;  /* 0x000000384450723c */ /* 0x040fe2000000184c */
[----:B------:R-:W3:Y:S05]  /*4980*/  LDSM.16.M88.4 R76, [R196+0x2000] ;  /* 0x00200000c44c783b */ /* 0x000eea0000000200 */
[----:B-1----:R-:W-:Y:S06]  /*4990*/  HMMA.16816.F32 R44, R68, R28, R44 ;  /* 0x0000001c442c723c */ /* 0x002fec000000182c */
[----:B------:R-:W-:Y:S06]  /*49a0*/  HMMA.16816.F32 R12, R52, R32, R12 ;  /* 0x00000020340c723c */ /* 0x000fec000000180c */
[C---:B------:R-:W-:Y:S01]  /*49b0*/  HMMA.16816.F32 R72, R68.reuse, R58, R72 ;  /* 0x0000003a4448723c */ /* 0x040fe20000001848 */
[----:B------:R-:W-:Y:S05]  /*49c0*/  LDSM.16.M88.4 R56, [R195+0x3000] ;  /* 0x00300000c338783b */ /* 0x000fea0000000200 */
[----:B------:R-:W-:Y:S01]  /*49d0*/  HMMA.16816.F32 R40, R68, R30, R40 ;  /* 0x0000001e4428723c */ /* 0x000fe20000001828 */
[----:B------:R-:W1:Y:S04]  /*49e0*/  LDSM.16.M88.4 R28, [R195+0x3800] ;  /* 0x00380000c31c783b */ /* 0x000e680000000200 */
[----:B------:R-:W-:Y:S01]  /*49f0*/  LDSM.16.M88.4 R68, [R194+0x2000] ;  /* 0x00200000c244783b */ /* 0x000fe20000000200 */
[C---:B------:R-:W-:Y:S03]  /*4a00*/  HMMA.16816.F32 R8, R52.reuse, R34, R8 ;  /* 0x000000223408723c */ /* 0x040fe60000001808 */
[----:B------:R-:W4:Y:S03]  /*4a10*/  LDSM.16.M88.4 R32, [R191+0x8800] ;  /* 0x00880000bf20783b */ /* 0x000f260000000200 */
[C---:B------:R-:W-:Y:S06]  /*4a20*/  HMMA.16816.F32 R20, R52.reuse, R48, R20 ;  /* 0x000000303414723c */ /* 0x040fec0000001814 */
[C---:B------:R-:W-:Y:S01]  /*4a30*/  HMMA.16816.F32 R16, R52.reuse, R50, R16 ;  /* 0x000000323410723c */ /* 0x040fe20000001810 */
[----:B------:R-:W4:Y:S05]  /*4a40*/  LDSM.16.M88.4 R48, [R191+0x8000] ;  /* 0x00800000bf30783b */ /* 0x000f2a0000000200 */
[----:B--2---:R-:W-:Y:S06]  /*4a50*/  HMMA.16816.F32 R44, R52, R36, R44 ;  /* 0x00000024342c723c */ /* 0x004fec000000182c */
[----:B---3--:R-:W-:Y:S06]  /*4a60*/  HMMA.16816.F32 R12, R76, R60, R12 ;  /* 0x0000003c4c0c723c */ /* 0x008fec000000180c */
[C---:B------:R-:W-:Y:S06]  /*4a70*/  HMMA.16816.F32 R72, R52.reuse, R26, R72 ;  /* 0x0000001a3448723c */ /* 0x040fec0000001848 */
[----:B------:R-:W-:Y:S01]  /*4a80*/  HMMA.16816.F32 R40, R52, R38, R40 ;  /* 0x000000263428723c */ /* 0x000fe20000001828 */
[----:B------:R-:W2:Y:S05]  /*4a90*/  LDSM.16.M88.4 R36, [R191+0x9800] ;  /* 0x00980000bf24783b */ /* 0x000eaa0000000200 */
[C---:B------:R-:W-:Y:S01]  /*4aa0*/  HMMA.16816.F32 R8, R76.reuse, R62, R8 ;  /* 0x0000003e4c08723c */ /* 0x040fe20000001808 */
[----:B------:R-:W-:Y:S05]  /*4ab0*/  LDSM.16.M88.4 R60, [R184+0x2000] ;  /* 0x00200000b83c783b */ /* 0x000fea0000000200 */
[----:B------:R-:W-:Y:S06]  /*4ac0*/  HMMA.16816.F32 R20, R76, R64, R20 ;  /* 0x000000404c14723c */ /* 0x000fec0000001814 */
[----:B------:R-:W-:Y:S01]  /*4ad0*/  HMMA.16816.F32 R80, R52, R24, R80 ;  /* 0x000000183450723c */ /* 0x000fe20000001850 */
[----:B------:R-:W-:Y:S04]  /*4ae0*/  LDSM.16.M88.4 R52, [R184+0x2800] ;  /* 0x00280000b834783b */ /* 0x000fe80000000200 */
[----:B------:R-:W-:Y:S01]  /*4af0*/  LDSM.16.M88.4 R24, [R191+0x9000] ;  /* 0x00900000bf18783b */ /* 0x000fe20000000200 */
[C---:B------:R-:W-:Y:S03]  /*4b00*/  HMMA.16816.F32 R16, R76.reuse, R66, R16 ;  /* 0x000000424c10723c */ /* 0x040fe60000001810 */
[----:B------:R-:W3:Y:S03]  /*4b10*/  LDSM.16.M88.4 R64, [R193+0x2000] ;  /* 0x00200000c140783b */ /* 0x000ee60000000200 */
[----:B-1----:R-:W-:Y:S06]  /*4b20*/  HMMA.16816.F32 R44, R76, R28, R44 ;  /* 0x0000001c4c2c723c */ /* 0x002fec000000182c */
[----:B----4-:R-:W-:Y:S06]  /*4b30*/  HMMA.16816.F32 R12, R68, R32, R12 ;  /* 0x00000020440c723c */ /* 0x010fec000000180c */
[C---:B------:R-:W-:Y:S06]  /*4b40*/  HMMA.16816.F32 R72, R76.reuse, R58, R72 ;  /* 0x0000003a4c48723c */ /* 0x040fec0000001848 */
[----:B------:R-:W-:Y:S01]  /*4b50*/  HMMA.16816.F32 R40, R76, R30, R40 ;  /* 0x0000001e4c28723c */ /* 0x000fe20000001828 */
[----:B------:R-:W1:Y:S05]  /*4b60*/  LDSM.16.M88.4 R28, [R184+0x3800] ;  /* 0x00380000b81c783b */ /* 0x000e6a0000000200 */
[C---:B------:R-:W-:Y:S01]  /*4b70*/  HMMA.16816.F32 R8, R68.reuse, R34, R8 ;  /* 0x000000224408723c */ /* 0x040fe20000001808 */
[----:B------:R-:W-:Y:S05]  /*4b80*/  LDSM.16.M88.4 R32, [R197+0xa800] ;  /* 0x00a80000c520783b */ /* 0x000fea0000000200 */
[----:B------:R-:W-:Y:S06]  /*4b90*/  HMMA.16816.F32 R20, R68, R48, R20 ;  /* 0x000000304414723c */ /* 0x000fec0000001814 */
[----:B------:R-:W-:Y:S01]  /*4ba0*/  HMMA.16816.F32 R80, R76, R56, R80 ;  /* 0x000000384c50723c */ /* 0x000fe20000001850 */
[----:B------:R-:W4:Y:S04]  /*4bb0*/  LDSM.16.M88.4 R76, [R198+0x4000] ;  /* 0x00400000c64c783b */ /* 0x000f280000000200 */
[----:B------:R-:W4:Y:S01]  /*4bc0*/  LDSM.16.M88.4 R56, [R184+0x3000] ;  /* 0x00300000b838783b */ /* 0x000f220000000200 */
[C---:B------:R-:W-:Y:S03]  /*4bd0*/  HMMA.16816.F32 R16, R68.reuse, R50, R16 ;  /* 0x000000324410723c */ /* 0x040fe60000001810 */
[----:B------:R-:W4:Y:S03]  /*4be0*/  LDSM.16.M88.4 R48, [R197+0xa000] ;  /* 0x00a00000c530783b */ /* 0x000f260000000200 */
        /* <DEDUP_REMOVED lines=9> */
[----:B------:R-:W3:Y:S04]  /*4c80*/  LDSM.16.M88.4 R68, [R196+0x4000] ;  /* 0x00400000c444783b */ /* 0x000ee80000000200 */
[----:B------:R-:W3:Y:S01]  /*4c90*/  LDSM.16.M88.4 R24, [R197+0xb000] ;  /* 0x00b00000c518783b */ /* 0x000ee20000000200 */
        /* <DEDUP_REMOVED lines=22> */
[C---:B------:R-:W-:Y:S06]  /*4e00*/  HMMA.16816.F32 R20, R68.reuse, R60, R20 ;  /* 0x0000003c4414723c */ /* 0x040fec0000001814 */
[----:B------:R-:W-:Y:S01]  /*4e10*/  HMMA.16816.F32 R16, R68, R62, R16 ;  /* 0x0000003e4410723c */ /* 0x000fe20000001810 */
[----:B------:R-:W3:Y:S05]  /*4e20*/  LDSM.16.M88.4 R60, [R184+0x4000] ;  /* 0x00400000b83c783b */ /* 0x000eea0000000200 */
[----:B------:R-:W-:Y:S01]  /*4e30*/  HMMA.16816.F32 R80, R76, R24, R80 ;  /* 0x000000184c50723c */ /* 0x000fe20000001850 */
[----:B------:R-:W3:Y:S05]  /*4e40*/  LDSM.16.M88.4 R24, [R191+0xb000] ;  /* 0x00b00000bf18783b */ /* 0x000eea0000000200 */
[----:B-1----:R-:W-:Y:S06]  /*4e50*/  HMMA.16816.F32 R44, R68, R28, R44 ;  /* 0x0000001c442c723c */ /* 0x002fec000000182c */
[----:B----4-:R-:W-:Y:S01]  /*4e60*/  HMMA.16816.F32 R12, R64, R32, R12 ;  /* 0x00000020400c723c */ /* 0x010fe2000000180c */
[----:B------:R-:W-:-:S05]  /*4e70*/  VIADD R28, R204, UR12 ;  /* 0x0000000ccc1c7c36 */ /* 0x000fca0008000000 */
[----:B------:R-:W-:Y:S01]  /*4e80*/  HMMA.16816.F32 R76, R68, R58, R72 ;  /* 0x0000003a444c723c */ /* 0x000fe20000001848 */
[----:B------:R-:W1:Y:S05]  /*4e90*/  LDSM.16.M88.4 R72, [R184+0x4800] ;  /* 0x00480000b848783b */ /* 0x000e6a0000000200 */
[----:B------:R-:W-:Y:S01]  /*4ea0*/  HMMA.16816.F32 R32, R64, R34, R8 ;  /* 0x000000224020723c */ /* 0x000fe20000001808 */
[----:B------:R-:W4:Y:S05]  /*4eb0*/  LDSM.16.M88.4 R8, [R184+0x5800] ;  /* 0x00580000b808783b */ /* 0x000f2a0000000200 */
[----:B------:R-:W-:Y:S06]  /*4ec0*/  HMMA.16816.F32 R40, R68, R30, R40 ;  /* 0x0000001e4428723c */ /* 0x000fec0000001828 */
[----:B------:R-:W-:Y:S06]  /*4ed0*/  HMMA.16816.F32 R20, R64, R48, R20 ;  /* 0x000000304014723c */ /* 0x000fec0000001814 */
[----:B------:R-:W-:Y:S01]  /*4ee0*/  HMMA.16816.F32 R80, R68, R56, R80 ;  /* 0x000000384450723c */ /* 0x000fe20000001850 */
[----:B------:R-:W4:Y:S01]  /*4ef0*/  LDSM.16.M88.4 R56, [R184+0x5000] ;  /* 0x00500000b838783b */ /* 0x000f220000000200 */
[----:B------:R-:W-:-:S04]  /*4f00*/  DEPBAR.LE SB0, 0x0 ;  /* 0x000080000000791a */ /* 0x000fc80000000000 */
[C---:B------:R-:W-:Y:S06]  /*4f10*/  HMMA.16816.F32 R16, R64.reuse, R50, R16 ;  /* 0x000000324010723c */ /* 0x040fec0000001810 */
[C---:B--2---:R-:W-:Y:S06]  /*4f20*/  HMMA.16816.F32 R44, R64.reuse, R36, R44 ;  /* 0x00000024402c723c */ /* 0x044fec000000182c */
[----:B------:R-:W-:Y:S06]  /*4f30*/  HMMA.16816.F32 R40, R64, R38, R40 ;  /* 0x000000264028723c */ /* 0x000fec0000001828 */
[----:B---3--:R-:W-:Y:S06]  /*4f40*/  HMMA.16816.F32 R20, R52, R60, R20 ;  /* 0x0000003c3414723c */ /* 0x008fec0000001814 */
[----:B------:R-:W-:Y:S06]  /*4f50*/  HMMA.16816.F32 R80, R64, R24, R80 ;  /* 0x000000184050723c */ /* 0x000fec0000001850 */
[----:B------:R-:W-:Y:S01]  /*4f60*/  HMMA.16816.F32 R16, R52, R62, R16 ;  /* 0x0000003e3410723c */ /* 0x000fe20000001810 */
[----:B------:R-:W-:-:S05]  /*4f70*/  IMAD.U32 R25, RZ, RZ, UR15 ;  /* 0x0000000fff197e24 */ /* 0x000fca000f8e00ff */
[----:B-1----:R-:W-:Y:S01]  /*4f80*/  HMMA.16816.F32 R12, R52, R72, R12 ;  /* 0x00000048340c723c */ /* 0x002fe2000000180c */
[----:B------:R-:W-:-:S05]  /*4f90*/  VIADDMNMX R2, R6, 0x8, R25, PT ;  /* 0x0000000806027846 */ /* 0x000fca0003800119 */
[----:B----4-:R-:W-:Y:S06]  /*4fa0*/  HMMA.16816.F32 R44, R52, R8, R44 ;  /* 0x00000008342c723c */ /* 0x010fec000000182c */
[----:B------:R-:W-:Y:S01]  /*4fb0*/  HMMA.16816.F32 R76, R64, R26, R76 ;  /* 0x0000001a404c723c */ /* 0x000fe2000000184c */
[C---:B------:R-:W-:Y:S02]  /*4fc0*/  VIADD R8, R28.reuse, 0x1 ;  /* 0x000000011c087836 */ /* 0x040fe40000000000 */
[----:B------:R-:W-:-:S03]  /*4fd0*/  VIADD R9, R28, 0x10 ;  /* 0x000000101c097836 */ /* 0x000fc60000000000 */
[----:B------:R-:W-:Y:S01]  /*4fe0*/  I2FP.F32.S32 R6, R8 ;  /* 0x0000000800067245 */ /* 0x000fe20000201400 */
[C---:B------:R-:W-:Y:S01]  /*4ff0*/  HMMA.16816.F32 R40, R52.reuse, R10, R40 ;  /* 0x0000000a3428723c */ /* 0x040fe20000001828 */
[C---:B------:R-:W-:Y:S01]  /*5000*/  ISETP.GE.AND P4, PT, R8.reuse, R135, PT ;  /* 0x000000870800720c */ /* 0x040fe20003f86270 */
[----:B------:R-:W-:Y:S01]  /*5010*/  BAR.SYNC.DEFER_BLOCKING 0x0 ;  /* 0x0000000000007b1d */ /* 0x000fe20000010000 */
[----:B------:R-:W-:Y:S01]  /*5020*/  ISETP.GE.AND P1, PT, R8, R2, PT ;  /* 0x000000020800720c */ /* 0x000fe20003f26270 */
[C---:B------:R-:W-:Y:S01]  /*5030*/  FFMA.FTZ R21, R6.reuse, UR5, R21 ;  /* 0x0000000506157c23 */ /* 0x040fe20008010015 */
[----:B------:R-:W-:Y:S01]  /*5040*/  FFMA.FTZ R23, R6, UR5, R23 ;  /* 0x0000000506177c23 */ /* 0x000fe20008010017 */
[----:B------:R-:W-:Y:S01]  /*5050*/  HMMA.16816.F32 R32, R52, R74, R32 ;  /* 0x0000004a3420723c */ /* 0x000fe20000001820 */
[C---:B------:R-:W-:Y:S02]  /*5060*/  VIADD R11, R28.reuse, 0x8 ;  /* 0x000000081c0b7836 */ /* 0x040fe40000000000 */
[----:B------:R-:W-:Y:S01]  /*5070*/  VIADD R6, R28, 0x9 ;  /* 0x000000091c067836 */ /* 0x000fe20000000000 */
[----:B------:R-:W-:-:S02]  /*5080*/  FSEL R25, R21, -INF , !P4 ;  /* 0xff80000015197808 */ /* 0x000fc40006000000 */
[CC--:B------:R-:W-:Y:S01]  /*5090*/  ISETP.GE.AND P5, PT, R11.reuse, R135.reuse, PT ;  /* 0x000000870b00720c */ /* 0x0c0fe20003fa6270 */
[C---:B------:R-:W-:Y:S01]  /*50a0*/  HMMA.16816.F32 R80, R52.reuse, R56, R80 ;  /* 0x000000383450723c */ /* 0x040fe20000001850 */
[-C--:B------:R-:W-:Y:S02]  /*50b0*/  ISETP.GE.AND P3, PT, R11, R2.reuse, PT ;  /* 0x000000020b00720c */ /* 0x080fe40003f66270 */
[C---:B------:R-:W-:Y:S02]  /*50c0*/  ISETP.GE.AND P6, PT, R6.reuse, R135, PT ;  /* 0x000000870600720c */ /* 0x040fe40003fc6270 */
[----:B------:R-:W-:Y:S01]  /*50d0*/  ISETP.GE.AND P2, PT, R6, R2, PT ;  /* 0x000000020600720c */ /* 0x000fe20003f46270 */
[----:B------:R-:W-:Y:S01]  /*50e0*/  HMMA.16816.F32 R76, R52, R58, R76 ;  /* 0x0000003a344c723c */ /* 0x000fe2000000184c */
[----:B------:R-:W-:Y:S02]  /*50f0*/  FSEL R26, R23, -INF , !P1 ;  /* 0xff800000171a7808 */ /* 0x000fe40004800000 */
[----:B------:R-:W-:-:S02]  /*5100*/  I2FP.F32.S32 R11, R11 ;  /* 0x0000000b000b7245 */ /* 0x000fc40000201400 */
[----:B------:R-:W-:Y:S02]  /*5110*/  I2FP.F32.S32 R6, R6 ;  /* 0x0000000600067245 */ /* 0x000fe40000201400 */
[----:B------:R-:W-:Y:S01]  /*5120*/  ISETP.GE.AND P4, PT, R9, R135, PT ;  /* 0x000000870900720c */ /* 0x000fe20003f86270 */
[----:B------:R-:W-:Y:S01]  /*5130*/  FFMA.FTZ R29, R11, UR5, R16 ;  /* 0x000000050b1d7c23 */ /* 0x000fe20008010010 */
[-C--:B------:R-:W-:Y:S01]  /*5140*/  ISETP.GE.AND P1, PT, R9, R2.reuse, PT ;  /* 0x000000020900720c */ /* 0x080fe20003f26270 */
[C---:B------:R-:W-:Y:S01]  /*5150*/  FFMA.FTZ R27, R6.reuse, UR5, R17 ;  /* 0x00000005061b7c23 */ /* 0x040fe20008010011 */
[----:B------:R-:W-:Y:S01]  /*5160*/  I2FP.F32.S32 R9, R9 ;  /* 0x0000000900097245 */ /* 0x000fe20000201400 */
[----:B------:R-:W-:Y:S01]  /*5170*/  FFMA.FTZ R16, R6, UR5, R19 ;  /* 0x0000000506107c23 */ /* 0x000fe20008010013 */
[----:B------:R-:W-:Y:S01]  /*5180*/  FFMA.FTZ R18, R11, UR5, R18 ;  /* 0x000000050b127c23 */ /* 0x000fe20008010012 */
[C---:B------:R-:W-:Y:S01]  /*5190*/  VIADD R6, R28.reuse, 0x19 ;  /* 0x000000191c067836 */ /* 0x040fe20000000000 */
[----:B------:R-:W-:Y:S01]  /*51a0*/  FSEL R27, R27, -INF , !P6 ;  /* 0xff8000001b1b7808 */ /* 0x000fe20007000000 */
[C---:B------:R-:W-:Y:S01]  /*51b0*/  FFMA.FTZ R17, R9.reuse, UR5, R12 ;  /* 0x0000000509117c23 */ /* 0x040fe2000801000c */
[----:B------:R-:W-:Y:S01]  /*51c0*/  FFMA.FTZ R10, R9, UR5, R14 ;  /* 0x00000005090a7c23 */ /* 0x000fe2000801000e */
[----:B------:R-:W-:Y:S01]  /*51d0*/  VIADD R9, R28, 0x18 ;  /* 0x000000181c097836 */ /* 0x000fe20000000000 */
[----:B------:R-:W-:Y:S01]  /*51e0*/  FSEL R16, R16, -INF , !P2 ;  /* 0xff80000010107808 */ /* 0x000fe20005000000 */
[C---:B------:R-:W-:Y:S01]  /*51f0*/  VIADD R12, R28.reuse, 0x11 ;  /* 0x000000111c0c7836 */ /* 0x040fe20000000000 */
[----:B------:R-:W-:Y:S01]  /*5200*/  FSEL R29, R29, -INF , !P5 ;  /* 0xff8000001d1d7808 */ /* 0x000fe20006800000 */
[----:B------:R-:W-:Y:S01]  /*5210*/  VIADD R14, R28, 0x21 ;  /* 0x000000211c0e7836 */ /* 0x000fe20000000000 */
[----:B------:R-:W-:Y:S01]  /*5220*/  FSEL R24, R18, -INF , !P3 ;  /* 0xff80000012187808 */ /* 0x000fe20005800000 */
[C---:B------:R-:W-:Y:S01]  /*5230*/  VIADD R19, R28.reuse, 0x20 ;  /* 0x000000201c137836 */ /* 0x040fe20000000000 */
[C---:B------:R-:W-:Y:S01]  /*5240*/  ISETP.GE.AND P6, PT, R9.reuse, R135, PT ;  /* 0x000000870900720c */ /* 0x040fe20003fc6270 */
[----:B------:R-:W-:Y:S01]  /*5250*/  VIADD R18, R28, 0x29 ;  /* 0x000000291c127836 */ /* 0x000fe20000000000 */
[----:B------:R-:W-:-:S02]  /*5260*/  ISETP.GE.AND P2, PT, R9, R2, PT ;  /* 0x000000020900720c */ /* 0x000fc40003f46270 */
[----:B------:R-:W-:Y:S02]  /*5270*/  FSEL R17, R17, -INF , !P4 ;  /* 0xff80000011117808 */ /* 0x000fe40006000000 */
[----:B------:R-:W-:Y:S02]  /*5280*/  FSEL R10, R10, -INF , !P1 ;  /* 0xff8000000a0a7808 */ /* 0x000fe40004800000 */
[C---:B------:R-:W-:Y:S02]  /*5290*/  ISETP.GE.AND P5, PT, R12.reuse, R135, PT ;  /* 0x000000870c00720c */ /* 0x040fe40003fa6270 */
[----:B------:R-:W-:Y:S02]  /*52a0*/  ISETP.GE.AND P3, PT, R12, R2, PT ;  /* 0x000000020c00720c */ /* 0x000fe40003f66270 */
[----:B------:R-:W-:Y:S02]  /*52b0*/  I2FP.F32.S32 R9, R9 ;  /* 0x0000000900097245 */ /* 0x000fe40000201400 */
[----:B------:R-:W-:-:S02]  /*52c0*/  ISETP.GE.AND P4, PT, R6, R135, PT ;  /* 0x000000870600720c */ /* 0x000fc40003f86270 */
[----:B------:R-:W-:Y:S01]  /*52d0*/  ISETP.GE.AND P1, PT, R6, R2, PT ;  /* 0x000000020600720c */ /* 0x000fe20003f26270 */
[C---:B------:R-:W-:Y:S01]  /*52e0*/  FFMA.FTZ R11, R9.reuse, UR5, R32 ;  /* 0x00000005090b7c23 */ /* 0x040fe20008010020 */
[----:B------:R-:W-:Y:S01]  /*52f0*/  I2FP.F32.S32 R12, R12 ;  /* 0x0000000c000c7245 */ /* 0x000fe20000201400 */
[----:B------:R-:W-:Y:S01]  /*5300*/  FFMA.FTZ R8, R9, UR5, R34 ;  /* 0x0000000509087c23 */ /* 0x000fe20008010022 */
[----:B------:R-:W-:Y:S02]  /*5310*/  I2FP.F32.S32 R6, R6 ;  /* 0x0000000600067245 */ /* 0x000fe40000201400 */
[----:B------:R-:W-:Y:S01]  /*5320*/  FSEL R11, R11, -INF , !P6 ;  /* 0xff8000000b0b7808 */ /* 0x000fe20007000000 */
[C---:B------:R-:W-:Y:S01]  /*5330*/  FFMA.FTZ R13, R12.reuse, UR5, R13 ;  /* 0x000000050c0d7c23 */ /* 0x040fe2000801000d */
[----:B------:R-:W-:Y:S01]  /*5340*/  FFMA.FTZ R12, R12, UR5, R15 ;  /* 0x000000050c0c7c23 */ /* 0x000fe2000801000f */
[C---:B------:R-:W-:Y:S01]  /*5350*/  FFMA.FTZ R9, R6.reuse, UR5, R33 ;  /* 0x0000000506097c23 */ /* 0x040fe20008010021 */
[----:B------:R-:W-:Y:S01]  /*5360*/  FFMA.FTZ R6, R6, UR5, R35 ;  /* 0x0000000506067c23 */ /* 0x000fe20008010023 */
[----:B------:R-:W-:Y:S01]  /*5370*/  VIADD R15, R28, 0x28 ;  /* 0x000000281c0f7836 */ /* 0x000fe20000000000 */
[----:B------:R-:W-:-:S02]  /*5380*/  FSEL R8, R8, -INF , !P2 ;  /* 0xff80000008087808 */ /* 0x000fc40005000000 */
[----:B------:R-:W-:Y:S02]  /*5390*/  FSEL R9, R9, -INF , !P4 ;  /* 0xff80000009097808 */ /* 0x000fe40006000000 */
[----:B------:R-:W-:Y:S02]  /*53a0*/  FSEL R6, R6, -INF , !P1 ;  /* 0xff80000006067808 */ /* 0x000fe40004800000 */
[CC--:B------:R-:W-:Y:S02]  /*53b0*/  ISETP.GE.AND P6, PT, R14.reuse, R135.reuse, PT ;  /* 0x000000870e00720c */ /* 0x0c0fe40003fc6270 */
[-C--:B------:R-:W-:Y:S02]  /*53c0*/  ISETP.GE.AND P2, PT, R14, R2.reuse, PT ;  /* 0x000000020e00720c */ /* 0x080fe40003f46270 */
[C---:B------:R-:W-:Y:S02]  /*53d0*/  ISETP.GE.AND P4, PT, R15.reuse, R135, PT ;  /* 0x000000870f00720c */ /* 0x040fe40003f86270 */
[----:B------:R-:W-:-:S02]  /*53e0*/  ISETP.GE.AND P1, PT, R15, R2, PT ;  /* 0x000000020f00720c */ /* 0x000fc40003f26270 */
[----:B------:R-:W-:Y:S02]  /*53f0*/  I2FP.F32.S32 R14, R14 ;  /* 0x0000000e000e7245 */ /* 0x000fe40000201400 */
[----:B------:R-:W-:Y:S02]  /*5400*/  I2FP.F32.S32 R15, R15 ;  /* 0x0000000f000f7245 */ /* 0x000fe40000201400 */
[----:B------:R-:W-:Y:S01]  /*5410*/  FSEL R13, R13, -INF , !P5 ;  /* 0xff8000000d0d7808 */ /* 0x000fe20006800000 */
[C---:B------:R-:W-:Y:S01]  /*5420*/  FFMA.FTZ R81, R14.reuse, UR5, R81 ;  /* 0x000000050e517c23 */ /* 0x040fe20008010051 */
[----:B------:R-:W-:Y:S01]  /*5430*/  FFMA.FTZ R83, R14, UR5, R83 ;  /* 0x000000050e537c23 */ /* 0x000fe20008010053 */
[C---:B------:R-:W-:Y:S01]  /*5440*/  FFMA.FTZ R76, R15.reuse, UR5, R76 ;  /* 0x000000050f4c7c23 */ /* 0x040fe2000801004c */
[----:B------:R-:W-:Y:S01]  /*5450*/  FFMA.FTZ R78, R15, UR5, R78 ;  /* 0x000000050f4e7c23 */ /* 0x000fe2000801004e */
[----:B------:R-:W-:Y:S01]  /*5460*/  VIADD R14, R28, 0x31 ;  /* 0x000000311c0e7836 */ /* 0x000fe20000000000 */
        /* <DEDUP_REMOVED lines=38> */
[C---:B------:R-:W-:Y:S01]  /*56d0*/  ISETP.GE.AND P3, PT, R28.reuse, R2, PT ;  /* 0x000000021c00720c */ /* 0x040fe20003f66270 */
[----:B------:R-:W-:Y:S01]  /*56e0*/  VIADD R28, R28, 0x39 ;  /* 0x000000391c1c7836 */ /* 0x000fe20000000000 */
[----:B------:R-:W-:Y:S01]  /*56f0*/  FSEL R143, R40, -INF , !P6 ;  /* 0xff800000288f7808 */ /* 0x000fe20007000000 */
[----:B------:R-:W-:Y:S01]  /*5700*/  FFMA.FTZ R20, R15, UR5, R20 ;  /* 0x000000050f147c23 */ /* 0x000fe20008010014 */
[----:B------:R-:W-:Y:S01]  /*5710*/  ISETP.LT.AND P6, PT, R199, UR11, PT ;  /* 0x0000000bc7007c0c */ /* 0x000fe2000bfc1270 */
[----:B------:R-:W-:Y:S01]  /*5720*/  FFMA.FTZ R22, R15, UR5, R22 ;  /* 0x000000050f167c23 */ /* 0x000fe20008010016 */
[----:B------:R-:W-:Y:S02]  /*5730*/  FSEL R149, R45, -INF , !P4 ;  /* 0xff8000002d957808 */ /* 0x000fe40006000000 */
[----:B------:R-:W-:-:S02]  /*5740*/  FSEL R140, R47, -INF , !P1 ;  /* 0xff8000002f8c7808 */ /* 0x000fc40004800000 */
[C---:B------:R-:W-:Y:S02]  /*5750*/  ISETP.GE.AND P4, PT, R28.reuse, R135, PT ;  /* 0x000000871c00720c */ /* 0x040fe40003f86270 */
[----:B------:R-:W-:Y:S02]  /*5760*/  ISETP.GE.AND P1, PT, R28, R2, PT ;  /* 0x000000021c00720c */ /* 0x000fe40003f26270 */
[----:B------:R-:W-:Y:S02]  /*5770*/  I2FP.F32.S32 R28, R28 ;  /* 0x0000001c001c7245 */ /* 0x000fe40000201400 */
[----:B------:R-:W-:Y:S02]  /*5780*/  FSEL R142, R46, -INF , !P2 ;  /* 0xff8000002e8e7808 */ /* 0x000fe40005000000 */
[----:B------:R-:W-:Y:S01]  /*5790*/  ISETP.GE.AND P2, PT, R14, R2, PT ;  /* 0x000000020e00720c */ /* 0x000fe20003f46270 */
[C---:B------:R-:W-:Y:S01]  /*57a0*/  FFMA.FTZ R41, R28.reuse, UR5, R41 ;  /* 0x000000051c297c23 */ /* 0x040fe20008010029 */
        /* <DEDUP_REMOVED lines=83> */
.L_x_3198:
[----:B------:R-:W-:-:S04]  /*5ce0*/  ULEA UR12, -UR6, URZ, 0x6 ;  /* 0x0000003f060c7291 */ /* 0x000fc8000f8e313f */
[----:B------:R-:W-:Y:S02]  /*5cf0*/  USHF.R.S32.HI UR15, URZ, 0x1f, UR12 ;  /* 0x0000001f3f0f7899 */ /* 0x000fe4000801140c */
[----:B------:R-:W-:-:S04]  /*5d00*/  MOV R30, UR12 ;  /* 0x0000000c001e7c02 */ /* 0x000fc80008000f00 */
[----:B------:R-:W-:-:S07]  /*5d10*/  MOV R33, UR15 ;  /* 0x0000000f00217c02 */ /* 0x000fce0008000f00 */
.L_x_3199:
        /* <DEDUP_REMOVED lines=9> */
[----:B------:R-:W-:Y:S02]  /*5db0*/  @!P3 IMAD.X R32, R33, 0x1, R134, P1 ;  /* 0x000000012120b824 */ /* 0x000fe400008e0686 */
        /* <DEDUP_REMOVED lines=9> */
[----:B------:R-:W-:Y:S01]  /*5e50*/  @!P4 LEA.HI.X R41, R4, R19, R32, 0x1, P5 ;  /* 0x000000130429c211 */ /* 0x000fe200028f0c20 */
[----:B------:R-:W-:Y:S01]  /*5e60*/  @!P2 IMAD.X R32, R33, 0x1, R134, P1 ;  /* 0x000000012120a824 */ /* 0x000fe200008e0686 */
[----:B------:R-:W-:Y:S02]  /*5e70*/  IADD3 R4, P5, R30, UR26, RZ ;  /* 0x0000001a1e047c10 */ /* 0x000fe4000ffbe0ff */
[----:B----4-:R-:W-:-:S03]  /*5e80*/  @!P2 LEA R34, P1, R3, R14, 0x1 ;  /* 0x0000000e0322a211 */ /* 0x010fc600078208ff */
[----:B------:R-:W4:Y:S01]  /*5e90*/  @!P2 LDC.64 R18, c[0x0][0x218] ;  /* 0x00008600ff12ab82 */ /* 0x000f220000000a00 */
[----:B------:R-:W-:Y:S01]  /*5ea0*/  @!PT LDS RZ, [RZ] ;  /* 0x00000000fffff984 */ /* 0x000fe20000000800 */
[----:B------:R-:W-:Y:S01]  /*5eb0*/  @!PT LDS RZ, [RZ] ;  /* 0x00000000fffff984 */ /* 0x000fe20000000800 */
[----:B------:R-:W-:Y:S01]  /*5ec0*/  @!PT LDS RZ, [RZ] ;  /* 0x00000000fffff984 */ /* 0x000fe20000000800 */
[----:B------:R5:W-:Y:S01]  /*5ed0*/  @!P4 LDGSTS.E.BYPASS.LTC128B.128 [R202+0x6000], desc[UR20][R40.64] ;  /* 0x0600000028cacfae */ /* 0x000be2000b901d54 */
[----:B------:R-:W-:Y:S02]  /*5ee0*/  @!P2 LEA.HI.X R35, R3, R15, R32, 0x1, P1 ;  /* 0x0000000f0323a211 */ /* 0x000fe400008f0c20 */
[----:B------:R-:W-:Y:S01]  /*5ef0*/  IADD3.X R3, R33, UR25, RZ, P5, !PT ;  /* 0x0000001921037c10 */ /* 0x000fe2000affe4ff */
[----:B------:R2:W-:Y:S01]  /*5f00*/  @P3 STS.128 [R202+0x8000], RZ ;  /* 0x008000ffca003388 */ /* 0x0005e20000000c00 */
[CC--:B------:R-:W-:Y:S02]  /*5f10*/  @!P4 IADD3 R39, P5, R4.reuse, R133.reuse, RZ ;  /* 0x000000850427c210 */ /* 0x0c0fe40007fbe0ff */
[----:B------:R-:W2:Y:S01]  /*5f20*/  @!P4 LDC.64 R14, c[0x0][0x218] ;  /* 0x00008600ff0ecb82 */ /* 0x000ea20000000a00 */
[----:B------:R-:W-:Y:S01]  /*5f30*/  @!P3 IADD3 R32, P1, R4, R133, RZ ;  /* 0x000000850420b210 */ /* 0x000fe20007f3e0ff */
[----:B------:R-:W-:Y:S01]  /*5f40*/  @!PT LDS RZ, [RZ] ;  /* 0x00000000fffff984 */ /* 0x000fe20000000800 */
[----:B------:R-:W-:Y:S01]  /*5f50*/  @!PT LDS RZ, [RZ] ;  /* 0x00000000fffff984 */ /* 0x000fe20000000800 */
[----:B------:R-:W-:Y:S01]  /*5f60*/  @!PT LDS RZ, [RZ] ;  /* 0x00000000fffff984 */ /* 0x000fe20000000800 */
[----:B------:R2:W-:Y:S01]  /*5f70*/  @!P3 LDGSTS.E.BYPASS.LTC128B.128 [R202+0x8000], desc[UR20][R36.64+0x80] ;  /* 0x0800008024cabfae */ /* 0x0005e2000b901d54 */
[----:B------:R-:W-:Y:S01]  /*5f80*/  @!P4 IMAD.X R42, R3, 0x1, R134, P5 ;  /* 0x00000001032ac824 */ /* 0x000fe200028e0686 */
[----:B-1----:R-:W-:-:S02]  /*5f90*/  @!P4 LEA R38, P5, R39, R22, 0x1 ;  /* 0x000000162726c211 */ /* 0x002fc400078a08ff */
[----:B------:R-:W-:Y:S01]  /*5fa0*/  @!P3 IMAD.X R22, R3, 0x1, R134, P1 ;  /* 0x000000010316b824 */ /* 0x000fe200008e0686 */
[----:B------:R1:W-:Y:S01]  /*5fb0*/  @P2 STS.128 [R202+0xa000], RZ ;  /* 0x00a000ffca002388 */ /* 0x0003e20000000c00 */
[----:B------:R-:W-:Y:S02]  /*5fc0*/  @!P4 LEA.HI.X R39, R39, R23, R42, 0x1, P5 ;  /* 0x000000172727c211 */ /* 0x000fe400028f0c2a */
[----:B---3--:R-:W-:Y:S01]  /*5fd0*/  @!P3 LEA R42, P5, R32, R20, 0x1 ;  /* 0x00000014202ab211 */ /* 0x008fe200078a08ff */
[----:B------:R-:W-:Y:S01]  /*5fe0*/  @!PT LDS RZ, [RZ] ;  /* 0x00000000fffff984 */ /* 0x000fe20000000800 */
[----:B------:R-:W-:Y:S01]  /*5ff0*/  @!PT LDS RZ, [RZ] ;  /* 0x00000000fffff984 */ /* 0x000fe20000000800 */
[----:B------:R-:W-:Y:S01]  /*6000*/  @!PT LDS RZ, [RZ] ;  /* 0x00000000fffff984 */ /* 0x000fe20000000800 */
[----:B------:R1:W-:Y:S01]  /*6010*/  @!P2 LDGSTS.E.BYPASS.LTC128B.128 [R202+0xa000], desc[UR20][R34.64+0x100] ;  /* 0x0a00010022caafae */ /* 0x0003e2000b901d54 */
[----:B------:R-:W-:Y:S02]  /*6020*/  @!P2 IADD3 R20, P1, R4, R133, RZ ;  /* 0x000000850414a210 */ /* 0x000fe40007f3e0ff */
[----:B------:R-:W-:Y:S01]  /*6030*/  @!P3 LEA.HI.X R43, R32, R21, R22, 0x1, P5 ;  /* 0x00000015202bb211 */ /* 0x000fe200028f0c16 */
[----:B------:R1:W-:Y:S01]  /*6040*/  @P4 STS.128 [R202+0x6800], RZ ;  /* 0x006800ffca004388 */ /* 0x0003e20000000c00 */
[----:B------:R-:W5:Y:S01]  /*6050*/  @!P3 LDC.64 R22, c[0x0][0x218] ;  /* 0x00008600ff16bb82 */ /* 0x000f620000000a00 */
[----:B------:R-:W-:Y:S01]  /*6060*/  @!P2 IMAD.X R21, R3, 0x1, R134, P1 ;  /* 0x000000010315a824 */ /* 0x000fe200008e0686 */
[----:B----4-:R-:W-:Y:S01]  /*6070*/  @!P2 LEA R44, P1, R20, R18, 0x1 ;  /* 0x00000012142ca211 */ /* 0x010fe200078208ff */
[----:B------:R-:W-:Y:S01]  /*6080*/  @!PT LDS RZ, [RZ] ;  /* 0x00000000fffff984 */ /* 0x000fe20000000800 */
[----:B------:R-:W-:Y:S01]  /*6090*/  @!PT LDS RZ, [RZ] ;  /* 0x00000000fffff984 */ /* 0x000fe20000000800 */
[----:B------:R-:W-:Y:S01]  /*60a0*/  @!PT LDS RZ, [RZ] ;  /* 0x00000000fffff984 */ /* 0x000fe20000000800 */
[----:B------:R1:W-:Y:S01]  /*60b0*/  @!P4 LDGSTS.E.BYPASS.LTC128B.128 [R202+0x6800], desc[UR20][R38.64] ;  /* 0x0680000026cacfae */ /* 0x0003e2000b901d54 */
[----:B------:R-:W-:-:S02]  /*60c0*/  IADD3 R4, P5, R4, UR26, RZ ;  /* 0x0000001a04047c10 */ /* 0x000fc4000ffbe0ff */
[----:B------:R-:W-:Y:S01]  /*60d0*/  @!P2 LEA.HI.X R45, R20, R19, R21, 0x1, P1 ;  /* 0x00000013142da211 */ /* 0x000fe200008f0c15 */
[----:B------:R1:W-:Y:S01]  /*60e0*/  @P3 STS.128 [R202+0x8800], RZ ;  /* 0x008800ffca003388 */ /* 0x0003e20000000c00 */
[----:B------:R-:W3:Y:S01]  /*60f0*/  @!P2 LDC.64 R20, c[0x0][0x218] ;  /* 0x00008600ff14ab82 */ /* 0x000ee20000000a00 */
[----:B------:R-:W-:Y:S02]  /*6100*/  IADD3.X R3, R3, UR25, RZ, P5, !PT ;  /* 0x0000001903037c10 */ /* 0x000fe4000affe4ff */
[CC--:B------:R-:W-:Y:S01]  /*6110*/  @!P4 IADD3 R32, P1, R4.reuse, R133.reuse, RZ ;  /* 0x000000850420c210 */ /* 0x0c0fe20007f3e0ff */
[----:B------:R-:W-:Y:S01]  /*6120*/  @!PT LDS RZ, [RZ] ;  /* 0x00000000fffff984 */ /* 0x000fe20000000800 */
[----:B------:R-:W-:Y:S01]  /*6130*/  @!PT LDS RZ, [RZ] ;  /* 0x00000000fffff984 */ /* 0x000fe20000000800 */
[----:B------:R-:W-:Y:S01]  /*6140*/  @!PT LDS RZ, [RZ] ;  /* 0x00000000fffff984 */ /* 0x000fe20000000800 */
[----:B------:R1:W-:Y:S01]  /*6150*/  @!P3 LDGSTS.E.BYPASS.LTC128B.128 [R202+0x8800], desc[UR20][R42.64+0x80] ;  /* 0x088000802acabfae */ /* 0x0003e2000b901d54 */
[----:B------:R-:W-:-:S03]  /*6160*/  @!P3 IADD3 R47, P5, R4, R133, RZ ;  /* 0x00000085042fb210 */ /* 0x000fc60007fbe0ff */
[C---:B------:R-:W-:Y:S01]  /*6170*/  @!P4 IMAD.X R46, R3.reuse, 0x1, R134, P1 ;  /* 0x00000001032ec824 */ /* 0x040fe200008e0686 */
[C---:B--2---:R-:W-:Y:S01]  /*6180*/  @!P4 LEA R48, P1, R32.reuse, R14, 0x1 ;  /* 0x0000000e2030c211 */ /* 0x044fe200078208ff */
[----:B------:R-:W2:Y:S01]  /*6190*/  @!P4 LDC.64 R18, c[0x0][0x218] ;  /* 0x00008600ff12cb82 */ /* 0x000ea20000000a00 */
[----:B------:R1:W-:Y:S02]  /*61a0*/  @P2 STS.128 [R202+0xa800], RZ ;  /* 0x00a800ffca002388 */ /* 0x0003e40000000c00 */
[----:B------:R-:W-:Y:S01]  /*61b0*/  @!P4 LEA.HI.X R49, R32, R15, R46, 0x1, P1 ;  /* 0x0000000f2031c211 */ /* 0x000fe200008f0c2e */
[----:B------:R-:W-:Y:S01]  /*61c0*/  @!P3 IMAD.X R46, R3, 0x1, R134, P5 ;  /* 0x00000001032eb824 */ /* 0x000fe200028e0686 */
[----:B------:R-:W-:Y:S01]  /*61d0*/  @!P2 IADD3 R32, P1, R4, R133, RZ ;  /* 0x000000850420a210 */ /* 0x000fe20007f3e0ff */
[----:B------:R-:W-:Y:S01]  /*61e0*/  @!PT LDS RZ, [RZ] ;  /* 0x00000000fffff984 */ /* 0x000fe20000000800 */
[----:B------:R-:W-:Y:S01]  /*61f0*/  @!PT LDS RZ, [RZ] ;  /* 0x00000000fffff984 */ /* 0x000fe20000000800 */
[----:B------:R-:W-:Y:S01]  /*6200*/  @!PT LDS RZ, [RZ] ;  /* 0x00000000fffff984 */ /* 0x000fe20000000800 */
[----:B------:R1:W-:Y:S01]  /*6210*/  @!P2 LDGSTS.E.BYPASS.LTC128B.128 [R202+0xa800], desc[UR20][R44.64+0x100] ;  /* 0x0a8001002ccaafae */ /* 0x0003e2000b901d54 */
[C---:B-----5:R-:W-:Y:S01]  /*6220*/  @!P3 LEA R40, P5, R47.reuse, R22, 0x1 ;  /* 0x000000162f28b211 */ /* 0x060fe200078a08ff */
[----:B------:R-:W4:Y:S02]  /*6230*/  @!P3 LDC.64 R14, c[0x0][0x218] ;  /* 0x00008600ff0ebb82 */ /* 0x000f240000000a00 */
[----:B------:R1:W-:Y:S01]  /*6240*/  @P4 STS.128 [R202+0x7000], RZ ;  /* 0x007000ffca004388 */ /* 0x0003e20000000c00 */
[----:B------:R-:W-:-:S02]  /*6250*/  @!P3 LEA.HI.X R41, R47, R23, R46, 0x1, P5 ;  /* 0x000000172f29b211 */ /* 0x000fc400028f0c2e */
[----:B------:R-:W-:Y:S01]  /*6260*/  IADD3 R22, P5, R4, UR26, RZ ;  /* 0x0000001a04167c10 */ /* 0x000fe2000ffbe0ff */
[C---:B------:R-:W-:Y:S01]  /*6270*/  @!P2 IMAD.X R4, R3.reuse, 0x1, R134, P1 ;  /* 0x000000010304a824 */ /* 0x040fe200008e0686 */
[C---:B---3--:R-:W-:Y:S01]  /*6280*/  @!P2 LEA R20, P1, R32.reuse, R20, 0x1 ;  /* 0x000000142014a211 */ /* 0x048fe200078208ff */
[----:B------:R-:W-:Y:S01]  /*6290*/  @!PT LDS RZ, [RZ] ;  /* 0x00000000fffff984 */ /* 0x000fe20000000800 */
[----:B------:R-:W-:Y:S01]  /*62a0*/  @!PT LDS RZ, [RZ] ;  /* 0x00000000fffff984 */ /* 0x000fe20000000800 */
[----:B------:R-:W-:Y:S01]  /*62b0*/  @!PT LDS RZ, [RZ] ;  /* 0x00000000fffff984 */ /* 0x000fe20000000800 */
[----:B------:R1:W-:Y:S01]  /*62c0*/  @!P4 LDGSTS.E.BYPASS.LTC128B.128 [R202+0x7000], desc[UR20][R48.64] ;  /* 0x0700000030cacfae */ /* 0x0003e2000b901d54 */
[----:B------:R-:W-:Y:S02]  /*62d0*/  IADD3.X R3, R3, UR25, RZ, P5, !PT ;  /* 0x0000001903037c10 */ /* 0x000fe4000affe4ff */
[----:B------:R-:W-:Y:S01]  /*62e0*/  @!P2 LEA.HI.X R21, R32, R21, R4, 0x1, P1 ;  /* 0x000000152015a211 */ /* 0x000fe200008f0c04 */
[----:B------:R1:W-:Y:S01]  /*62f0*/  @P3 STS.128 [R202+0x9000], RZ ;  /* 0x009000ffca003388 */ /* 0x0003e20000000c00 */
[CC--:B------:R-:W-:Y:S02]  /*6300*/  @!P4 IADD3 R4, P5, R22.reuse, R133.reuse, RZ ;  /* 0x000000851604c210 */ /* 0x0c0fe40007fbe0ff */
[----:B------:R-:W-:Y:S01]  /*6310*/  @!P3 IADD3 R23, P1, R22, R133, RZ ;  /* 0x000000851617b210 */ /* 0x000fe20007f3e0ff */
[----:B------:R-:W-:Y:S01]  /*6320*/  @!PT LDS RZ, [RZ] ;  /* 0x00000000fffff984 */ /* 0x000fe20000000800 */
[----:B------:R-:W-:Y:S01]  /*6330*/  @!PT LDS RZ, [RZ] ;  /* 0x00000000fffff984 */ /* 0x000fe20000000800 */
[----:B------:R-:W-:Y:S01]  /*6340*/  @!PT LDS RZ, [RZ] ;  /* 0x00000000fffff984 */ /* 0x000fe20000000800 */
[----:B------:R1:W-:Y:S02]  /*6350*/  @!P3 LDGSTS.E.BYPASS.LTC128B.128 [R202+0x9000], desc[UR20][R40.64+0x80] ;  /* 0x0900008028cabfae */ /* 0x0003e4000b901d54 */
[C---:B------:R-:W-:Y:S01]  /*6360*/  @!P4 IMAD.X R32, R3.reuse, 0x1, R134, P5 ;  /* 0x000000010320c824 */ /* 0x040fe200028e0686 */
[C---:B--2---:R-:W-:Y:S01]  /*6370*/  @!P4 LEA R18, P5, R4.reuse, R18, 0x1 ;  /* 0x000000120412c211 */ /* 0x044fe200078a08ff */
[----:B------:R1:W-:Y:S03]  /*6380*/  @P2 STS.128 [R202+0xb000], RZ ;  /* 0x00b000ffca002388 */ /* 0x0003e60000000c00 */
[----:B------:R-:W-:Y:S01]  /*6390*/  @!P4 LEA.HI.X R19, R4, R19, R32, 0x1, P5 ;  /* 0x000000130413c211 */ /* 0x000fe200028f0c20 */
[----:B------:R-:W-:Y:S01]  /*63a0*/  @!P3 IMAD.X R4, R3, 0x1, R134, P1 ;  /* 0x000000010304b824 */ /* 0x000fe200008e0686 */
[C---:B----4-:R-:W-:Y:S01]  /*63b0*/  @!P3 LEA R14, P1, R23.reuse, R14, 0x1 ;  /* 0x0000000e170eb211 */ /* 0x050fe200078208ff */
        /* <DEDUP_REMOVED lines=26> */
.L_x_3201:
[----:B------:R-:W-:Y:S05]  /*6560*/  BSYNC B0 ;  /* 0x0000000000007941 */ /* 0x000fea0003800000 */
.L_x_3200:
[----:B------:R-:W0:Y:S01]  /*6570*/  LDGDEPBAR ;  /* 0x00000000000079af */ /* 0x000e220000000000 */
[----:B------:R-:W-:-:S04]  /*6580*/  IADD3 R133, P1, R30, R133, RZ ;  /* 0x000000851e857210 */ /* 0x000fc80007f3e0ff */
[----:B------:R-:W-:-:S09]  /*6590*/  IADD3.X R134, R33, R134, RZ, P1, !PT ;  /* 0x0000008621867210 */ /* 0x000fd20000ffe4ff */
.L_x_3197:
[----:B-12---:R-:W-:Y:S01]  /*65a0*/  FMNMX.FTZ R14, R31, R25, !PT ;  /* 0x000000191f0e7209 */ /* 0x006fe20007810000 */
[----:B------:R-:W-:Y:S01]  /*65b0*/  ULDC UR12, c[0x0][0x2ec] ;  /* 0x0000bb00000c7ab9 */ /* 0x000fe20000000800 */
[----:B------:R-:W-:Y:S01]  /*65c0*/  FMNMX.FTZ R19, R28, R26, !PT ;  /* 0x0000001a1c137209 */ /* 0x000fe20007810000 */
        /* <DEDUP_REMOVED lines=75> */
[----:B------:R-:W1:Y:S01]  /*6a80*/  LDSM.16.MT88.4 R16, [R192+0xc800] ;  /* 0x00c80000c010783b */ /* 0x000e620000004200 */
[----:B------:R-:W2:Y:S01]  /*6a90*/  MUFU.EX2 R166, R166 ;  /* 0x000000a600a67308 */ /* 0x000ea20000000800 */
[--C-:B------:R-:W-:Y:S01]  /*6aa0*/  FFMA.FTZ R153, R6, UR12, -R207.reuse ;  /* 0x0000000c06997c23 */ /* 0x100fe200080108cf */
[--C-:B------:R-:W-:Y:S01]  /*6ab0*/  FFMA.FTZ R170, R173, UR12, -R148.reuse ;  /* 0x0000000cadaa7c23 */ /* 0x100fe20008010894 */
[----:B------:R-:W5:Y:S01]  /*6ac0*/  LDSM.16.MT88.4 R12, [R190+0xc800] ;  /* 0x00c80000be0c783b */ /* 0x000f620000004200 */
        /* <DEDUP_REMOVED lines=11> */
[----:B------:R-:W-:Y:S01]  /*6b80*/  LDSM.16.MT88.4 R28, [R189+0xc800] ;  /* 0x00c80000bd1c783b */ /* 0x000fe20000004200 */
[----:B------:R-:W3:Y:S01]  /*6b90*/  MUFU.EX2 R162, R162 ;  /* 0x000000a200a27308 */ /* 0x000ee20000000800 */
[----:B--2---:R-:W-:Y:S01]  /*6ba0*/  F2FP.F16.F32.PACK_AB R112, R166, R167 ;  /* 0x000000a7a670723e */ /* 0x004fe200000000ff */
        /* <DEDUP_REMOVED lines=8> */
[----:B------:R-:W-:Y:S01]  /*6c30*/  FFMA.FTZ R216, R141, UR12, -R148 ;  /* 0x0000000c8dd87c23 */ /* 0x000fe20008010894 */
[----:B------:R-:W-:Y:S01]  /*6c40*/  FFMA.FTZ R207, R206, UR12, -R207 ;  /* 0x0000000ccecf7c23 */ /* 0x000fe200080108cf */
[----:B------:R-:W-:Y:S01]  /*6c50*/  LDSM.16.MT88.4 R148, [R188+0x11000] ;  /* 0x01100000bc94783b */ /* 0x000fe20000004200 */
[----:B------:R-:W-:-:S03]  /*6c60*/  FADD.FTZ R166, R167, R166 ;  /* 0x000000a6a7a67221 */ /* 0x000fc60000010000 */
[----:B------:R-:W2:Y:S01]  /*6c70*/  MUFU.EX2 R169, R169 ;  /* 0x000000a900a97308 */ /* 0x000ea20000000800 */
[C---:B---3--:R-:W-:Y:S01]  /*6c80*/  F2FP.F16.F32.PACK_AB R114, R162.reuse, R165 ;  /* 0x000000a5a272723e */ /* 0x048fe200000000ff */
[----:B------:R-:W-:Y:S01]  /*6c90*/  FADD.FTZ R165, R165, R166 ;  /* 0x000000a6a5a57221 */ /* 0x000fe20000010000 */
[----:B------:R-:W-:Y:S03]  /*6ca0*/  LDSM.16.MT88.4 R140, [R192+0xd800] ;  /* 0x00d80000c08c783b */ /* 0x000fe60000004200 */
        /* <DEDUP_REMOVED lines=39> */
[----:B----4-:R-:W-:Y:S02]  /*6f20*/  HMMA.16816.F32 R100, R112, R104, RZ ;  /* 0x000000687064723c */ /* 0x010fe400000018ff */
[----:B------:R-:W-:-:S04]  /*6f30*/  FADD.FTZ R153, R153, R156 ;  /* 0x0000009c99997221 */ /* 0x000fc80000010000 */
[C---:B-1----:R-:W-:Y:S01]  /*6f40*/  HMMA.16816.F32 R128, R32.reuse, R16, R128 ;  /* 0x000000102080723c */ /* 0x042fe20000001880 */
[----:B------:R-:W-:Y:S05]  /*6f50*/  MUFU.EX2 R172, R172 ;  /* 0x000000ac00ac7308 */ /* 0x000fea0000000800 */
[C---:B------:R-:W-:Y:S01]  /*6f60*/  HMMA.16816.F32 R124, R32.reuse, R18, R124 ;  /* 0x00000012207c723c */ /* 0x040fe2000000187c */
[----:B------:R-:W1:Y:S02]  /*6f70*/  LDSM.16.MT88.4 R16, [R188+0xe800] ;  /* 0x00e80000bc10783b */ /* 0x000e640000004200 */
[----:B------:R-:W3:Y:S01]  /*6f80*/  MUFU.EX2 R173, R173 ;  /* 0x000000ad00ad7308 */ /* 0x000ee20000000800 */
[C---:B--2---:R-:W-:Y:S01]  /*6f90*/  F2FP.F16.F32.PACK_AB R144, R171.reuse, R170 ;  /* 0x000000aaab90723e */ /* 0x044fe200000000ff */
[----:B------:R-:W-:Y:S01]  /*6fa0*/  FADD.FTZ R170, R170, R159 ;  /* 0x0000009faaaa7221 */ /* 0x000fe20000010000 */
[----:B-----5:R-:W-:Y:S03]  /*6fb0*/  HMMA.16816.F32 R36, R32, R12, R36 ;  /* 0x0000000c2024723c */ /* 0x020fe60000001824 */
[----:B------:R-:W-:-:S02]  /*6fc0*/  FADD.FTZ R171, R171, R170 ;  /* 0x000000aaabab7221 */ /* 0x000fc40000010000 */
[----:B------:R-:W2:Y:S01]  /*6fd0*/  MUFU.EX2 R174, R174 ;  /* 0x000000ae00ae7308 */ /* 0x000ea20000000800 */
[C---:B------:R-:W-:Y:S01]  /*6fe0*/  HMMA.16816.F32 R40, R32.reuse, R14, R40 ;  /* 0x0000000e2028723c */ /* 0x040fe20000001828 */
[----:B------:R-:W4:Y:S05]  /*6ff0*/  LDSM.16.MT88.4 R12, [R192+0x10800] ;  /* 0x01080000c00c783b */ /* 0x000f2a0000004200 */
[----:B------:R-:W-:Y:S01]  /*7000*/  HMMA.16816.F32 R60, R32, R8, R60 ;  /* 0x00000008203c723c */ /* 0x000fe2000000183c */
[----:B------:R-:W5:Y:S01]  /*7010*/  MUFU.EX2 R175, R175 ;  /* 0x000000af00af7308 */ /* 0x000f620000000800 */
[----:B---3--:R-:W-:Y:S01]  /*7020*/  F2FP.F16.F32.PACK_AB R146, R173, R172 ;  /* 0x000000acad92723e */ /* 0x008fe200000000ff */
[----:B------:R-:W-:-:S03]  /*7030*/  FADD.FTZ R172, R172, R171 ;  /* 0x000000abacac7221 */ /* 0x000fc60000010000 */
[----:B------:R-:W-:Y:S01]  /*7040*/  HMMA.16816.F32 R64, R32, R10, R64 ;  /* 0x0000000a2040723c */ /* 0x000fe20000001840 */
[----:B------:R-:W3:Y:S02]  /*7050*/  LDSM.16.MT88.4 R8, [R190+0x10800] ;  /* 0x01080000be08783b */ /* 0x000ee40000004200 */
[----:B------:R-:W-:Y:S01]  /*7060*/  MUFU.EX2 R205, R205 ;  /* 0x000000cd00cd7308 */ /* 0x000fe20000000800 */
[----:B--2---:R-:W-:Y:S02]  /*7070*/  FADD.FTZ R0, R174, R153 ;  /* 0x00000099ae007221 */ /* 0x004fe40000010000 */
[C---:B------:R-:W-:Y:S05]  /*7080*/  HMMA.16816.F32 R88, R112.reuse, R90, RZ ;  /* 0x0000005a7058723c */ /* 0x040fea00000018ff */
[----:B------:R-:W2:Y:S01]  /*7090*/  MUFU.EX2 R208, R208 ;  /* 0x000000d000d07308 */ /* 0x000ea20000000800 */
[----:B------:R-:W-:Y:S01]  /*70a0*/  HMMA.16816.F32 R96, R112, R98, RZ ;  /* 0x000000627060723c */ /* 0x000fe200000018ff */
[C---:B-----5:R-:W-:Y:S01]  /*70b0*/  F2FP.F16.F32.PACK_AB R145, R175.reuse, R174 ;  /* 0x000000aeaf91723e */ /* 0x060fe200000000ff */
[----:B------:R-:W-:-:S04]  /*70c0*/  FADD.FTZ R0, R175, R0 ;  /* 0x00000000af007221 */ /* 0x000fc80000010000 */
[----:B------:R-:W-:Y:S01]  /*70d0*/  HMMA.16816.F32 R104, R112, R106, RZ ;  /* 0x0000006a7068723c */ /* 0x000fe200000018ff */
[----:B------:R-:W-:Y:S05]  /*70e0*/  MUFU.EX2 R209, R209 ;  /* 0x000000d100d17308 */ /* 0x000fea0000000800 */
[C---:B------:R-:W-:Y:S03]  /*70f0*/  HMMA.16816.F32 R68, R32.reuse, R4, R68 ;  /* 0x000000042044723c */ /* 0x040fe60000001844 */
[----:B------:R-:W5:Y:S01]  /*7100*/  MUFU.EX2 R214, R214 ;  /* 0x000000d600d67308 */ /* 0x000f620000000800 */
[C---:B--2---:R-:W-:Y:S01]  /*7110*/  F2FP.F16.F32.PACK_AB R147, R208.reuse, R205 ;  /* 0x000000cdd093723e */ /* 0x044fe200000000ff */
[----:B------:R-:W-:Y:S01]  /*7120*/  FADD.FTZ R205, R205, R0 ;  /* 0x00000000cdcd7221 */ /* 0x000fe20000010000 */
[----:B------:R-:W-:Y:S01]  /*7130*/  HMMA.16816.F32 R72, R32, R6, R72 ;  /* 0x000000062048723c */ /* 0x000fe20000001848 */
[----:B------:R-:W-:Y:S01]  /*7140*/  LDSM.16.MT88.4 R4, [R189+0x10800] ;  /* 0x01080000bd04783b */ /* 0x000fe20000004200 */
[----:B------:R-:W-:Y:S01]  /*7150*/  FADD.FTZ R0, R173, R172 ;  /* 0x000000acad007221 */ /* 0x000fe20000010000 */
[----:B------:R-:W-:-:S02]  /*7160*/  FADD.FTZ R208, R208, R205 ;  /* 0x000000cdd0d07221 */ /* 0x000fc40000010000 */
[----:B------:R-:W-:Y:S01]  /*7170*/  MUFU.EX2 R211, R211 ;  /* 0x000000d300d37308 */ /* 0x000fe20000000800 */
[C---:B-1----:R-:W-:Y:S06]  /*7180*/  HMMA.16816.F32 R84, R32.reuse, R16, R84 ;  /* 0x000000102054723c */ /* 0x042fec0000001854 */
        /* <DEDUP_REMOVED lines=193> */
.L_x_3203:
[----:B------:R-:W-:-:S04]  /*7da0*/  LEA R4, -R224, RZ, 0x6 ;  /* 0x000000ffe0047211 */ /* 0x000fc800078e31ff */
[----:B------:R-:W-:-:S07]  /*7db0*/  SHF.R.S32.HI R11, RZ, 0x1f, R4 ;  /* 0x0000001fff0b7819 */ /* 0x000fce0000011404 */
.L_x_3204:
        /* <DEDUP_REMOVED lines=34> */
[C---:B------:R-:W-:Y:S01]  /*7fe0*/  @!P3 IADD3 R5, P1, R0.reuse, R154, RZ ;  /* 0x0000009a0005b210 */ /* 0x040fe20007f3e0ff */
[----:B------:R-:W-:Y:S01]  /*7ff0*/  @P3 STS.128 [R202+0x10000], RZ ;  /* 0x010000ffca003388 */ /* 0x000fe20000000c00 */
[--C-:B------:R-:W-:Y:S01]  /*8000*/  @!P5 LEA.HI.X R19, R0, R213, R7.reuse, 0x1, P6 ;  /* 0x000000d50013d211 */ /* 0x100fe200030f0c07 */
[----:B------:R-:W-:Y:S01]  /*8010*/  IMAD.X R9, R200, 0x1, R7, P2 ;  /* 0x00000001c8097824 */ /* 0x000fe200010e0607 */
[C---:B------:R-:W-:Y:S01]  /*8020*/  @!P5 LEA R22, P6, R4.reuse, R210, 0x1 ;  /* 0x000000d20416d211 */ /* 0x040fe200078c08ff */
[----:B------:R-:W-:Y:S01]  /*8030*/  @!P3 IMAD.X R0, R7, 0x1, R152, P1 ;  /* 0x000000010700b824 */ /* 0x000fe200008e0698 */
[----:B------:R-:W-:Y:S01]  /*8040*/  @!P3 LEA R10, P1, R5, UR8, 0x1 ;  /* 0x00000008050abc11 */ /* 0x000fe2000f8208ff */
[----:B------:R-:W-:Y:S01]  /*8050*/  @!PT LDS RZ, [RZ] ;  /* 0x00000000fffff984 */ /* 0x000fe20000000800 */
[----:B------:R-:W-:Y:S01]  /*8060*/  @!PT LDS RZ, [RZ] ;  /* 0x00000000fffff984 */ /* 0x000fe20000000800 */
[----:B------:R-:W-:Y:S01]  /*8070*/  @!PT LDS RZ, [RZ] ;  /* 0x00000000fffff984 */ /* 0x000fe20000000800 */
[----:B------:R-:W-:Y:S01]  /*8080*/  @!P3 LDGSTS.E.BYPASS.LTC128B.128 [R202+0x10000], desc[UR20][R12.64+0x100] ;  /* 0x100001000ccabfae */ /* 0x000fe2000b901d54 */
[----:B------:R-:W-:-:S02]  /*8090*/  @!P4 IADD3 R7, P2, R4, R154, RZ ;  /* 0x0000009a0407c210 */ /* 0x000fc40007f5e0ff */
[----:B------:R-:W-:Y:S01]  /*80a0*/  @!P3 LEA.HI.X R11, R5, UR9, R0, 0x1, P1 ;  /* 0x00000009050bbc11 */ /* 0x000fe200088f0c00 */
[----:B------:R-:W-:Y:S01]  /*80b0*/  @P5 STS.128 [R202+0xc800], RZ ;  /* 0x00c800ffca005388 */ /* 0x000fe20000000c00 */
[C---:B------:R-:W-:Y:S01]  /*80c0*/  @!P3 IADD3 R5, P1, R4.reuse, R154, RZ ;  /* 0x0000009a0405b210 */ /* 0x040fe20007f3e0ff */
[----:B------:R-:W-:Y:S01]  /*80d0*/  @!P4 IMAD.X R0, R9, 0x1, R152, P2 ;  /* 0x000000010900c824 */ /* 0x000fe200010e0698 */
[C---:B------:R-:W-:Y:S01]  /*80e0*/  @!P4 LEA R16, P2, R7.reuse, UR8, 0x1 ;  /* 0x000000080710cc11 */ /* 0x040fe2000f8408ff */
[----:B------:R-:W-:Y:S01]  /*80f0*/  @!PT LDS RZ, [RZ] ;  /* 0x00000000fffff984 */ /* 0x000fe20000000800 */
[----:B------:R-:W-:Y:S01]  /*8100*/  @!PT LDS RZ, [RZ] ;  /* 0x00000000fffff984 */ /* 0x000fe20000000800 */
[----:B------:R-:W-:Y:S01]  /*8110*/  @!PT LDS RZ, [RZ] ;  /* 0x00000000fffff984 */ /* 0x000fe20000000800 */
[----:B------:R-:W-:Y:S01]  /*8120*/  @!P5 LDGSTS.E.BYPASS.LTC128B.128 [R202+0xc800], desc[UR20][R18.64] ;  /* 0x0c80000012cadfae */ /* 0x000fe2000b901d54 */
[----:B------:R-:W-:Y:S02]  /*8130*/  @!P5 LEA.HI.X R23, R4, R213, R9, 0x1, P6 ;  /* 0x000000d50417d211 */ /* 0x000fe400030f0c09 */
[----:B------:R-:W-:Y:S01]  /*8140*/  @!P4 LEA.HI.X R17, R7, UR9, R0, 0x1, P2 ;  /* 0x000000090711cc11 */ /* 0x000fe200090f0c00 */
[----:B------:R-:W-:Y:S01]  /*8150*/  @!P3 IMAD.X R0, R9, 0x1, R152, P1 ;  /* 0x000000010900b824 */ /* 0x000fe200008e0698 */
[----:B------:R-:W-:Y:S01]  /*8160*/  IADD3 R7, P2, R201, R4, RZ ;  /* 0x00000004c9077210 */ /* 0x000fe20007f5e0ff */
[----:B------:R-:W-:Y:S01]  /*8170*/  @P4 STS.128 [R202+0xe800], RZ ;  /* 0x00e800ffca004388 */ /* 0x000fe20000000c00 */
[----:B------:R-:W-:-:S02]  /*8180*/  @!P3 LEA R24, P1, R5, UR8, 0x1 ;  /* 0x000000080518bc11 */ /* 0x000fc4000f8208ff */
[----:B------:R-:W-:Y:S01]  /*8190*/  @!P5 LEA R26, P6, R7, R210, 0x1 ;  /* 0x000000d2071ad211 */ /* 0x000fe200078c08ff */
[----:B------:R-:W-:Y:S01]  /*81a0*/  IMAD.X R9, R200, 0x1, R9, P2 ;  /* 0x00000001c8097824 */ /* 0x000fe200010e0609 */
[----:B------:R-:W-:Y:S01]  /*81b0*/  @!P3 LEA.HI.X R25, R5, UR9, R0, 0x1, P1 ;  /* 0x000000090519bc11 */ /* 0x000fe200088f0c00 */
[----:B------:R-:W-:Y:S01]  /*81c0*/  @!PT LDS RZ, [RZ] ;  /* 0x00000000fffff984 */ /* 0x000fe20000000800 */
[----:B------:R-:W-:Y:S01]  /*81d0*/  @!PT LDS RZ, [RZ] ;  /* 0x00000000fffff984 */ /* 0x000fe20000000800 */
[----:B------:R-:W-:Y:S01]  /*81e0*/  @!PT LDS RZ, [RZ] ;  /* 0x00000000fffff984 */ /* 0x000fe20000000800 */
[----:B------:R1:W-:Y:S01]  /*81f0*/  @!P4 LDGSTS.E.BYPASS.LTC128B.128 [R202+0xe800], desc[UR20][R14.64+0x80] ;  /* 0x0e8000800ecacfae */ /* 0x0003e2000b901d54 */
[CC--:B------:R-:W-:Y:S01]  /*8200*/  @!P4 IADD3 R0, P2, R7.reuse, R154.reuse, RZ ;  /* 0x0000009a0700c210 */ /* 0x0c0fe20007f5e0ff */
[----:B------:R-:W-:Y:S01]  /*8210*/  IMAD.MOV.U32 R210, RZ, RZ, R226 ;  /* 0x000000ffffd27224 */ /* 0x000fe200078e00e2 */
[C---:B------:R-:W-:Y:S01]  /*8220*/  @!P3 IADD3 R154, P1, R7.reuse, R154, RZ ;  /* 0x0000009a079ab210 */ /* 0x040fe20007f3e0ff */
[----:B------:R-:W-:Y:S01]  /*8230*/  @P3 STS.128 [R202+0x10800], RZ ;  /* 0x010800ffca003388 */ /* 0x000fe20000000c00 */
[----:B------:R-:W-:Y:S01]  /*8240*/  @!P5 LEA.HI.X R27, R7, R213, R9, 0x1, P6 ;  /* 0x000000d5071bd211 */ /* 0x000fe200030f0c09 */
[C-C-:B------:R-:W-:Y:S01]  /*8250*/  @!P4 IMAD.X R5, R9.reuse, 0x1, R152.reuse, P2 ;  /* 0x000000010905c824 */ /* 0x140fe200010e0698 */
[----:B------:R-:W-:Y:S01]  /*8260*/  @!P4 LEA R28, P2, R0, UR8, 0x1 ;  /* 0x00000008001ccc11 */ /* 0x000fe2000f8408ff */
[----:B------:R-:W-:Y:S01]  /*8270*/  @!PT LDS RZ, [RZ] ;  /* 0x00000000fffff984 */ /* 0x000fe20000000800 */
[----:B------:R-:W-:Y:S01]  /*8280*/  @!PT LDS RZ, [RZ] ;  /* 0x00000000fffff984 */ /* 0x000fe20000000800 */
[----:B------:R-:W-:Y:S01]  /*8290*/  @!PT LDS RZ, [RZ] ;  /* 0x00000000fffff984 */ /* 0x000fe20000000800 */
[----:B------:R-:W-:Y:S01]  /*82a0*/  @!P3 LDGSTS.E.BYPASS.LTC128B.128 [R202+0x10800], desc[UR20][R10.64+0x100] ;  /* 0x108001000acabfae */ /* 0x000fe2000b901d54 */
[----:B------:R-:W-:Y:S01]  /*82b0*/  @!P3 IMAD.X R9, R9, 0x1, R152, P1 ;  /* 0x000000010909b824 */ /* 0x000fe200008e0698 */
[----:B------:R-:W-:-:S02]  /*82c0*/  @!P3 LEA R8, P1, R154, UR8, 0x1 ;  /* 0x000000089a08bc11 */ /* 0x000fc4000f8208ff */
[----:B------:R-:W-:Y:S01]  /*82d0*/  @P5 STS.128 [R202+0xd000], RZ ;  /* 0x00d000ffca005388 */ /* 0x000fe20000000c00 */
[----:B------:R-:W-:Y:S02]  /*82e0*/  @!P4 LEA.HI.X R29, R0, UR9, R5, 0x1, P2 ;  /* 0x00000009001dcc11 */ /* 0x000fe400090f0c05 */
[----:B------:R-:W-:Y:S01]  /*82f0*/  @!P3 LEA.HI.X R9, R154, UR9, R9, 0x1, P1 ;  /* 0x000000099a09bc11 */ /* 0x000fe200088f0c09 */
        /* <DEDUP_REMOVED lines=35> */
[----:B------:R-:W-:Y:S04]  /*8530*/  LDSM.16.M88.4 R24, [R191+0x6000] ;  /* 0x00600000bf18783b */ /* 0x000fe80000000200 */
[----:B------:R-:W3:Y:S04]  /*8540*/  LDSM.16.M88.4 R216, [R187] ;  /* 0x00000000bbd8783b */ /* 0x000ee80000000200 */
[----:B------:R-:W5:Y:S04]  /*8550*/  LDSM.16.M88.4 R164, [R197+0x7000] ;  /* 0x00700000c5a4783b */ /* 0x000f680000000200 */
[----:B------:R-:W5:Y:S04]  /*8560*/  LDSM.16.M88.4 R144, [R197+0x7800] ;  /* 0x00780000c590783b */ /* 0x000f680000000200 */
[----:B----4-:R-:W-:Y:S01]  /*8570*/  LDSM.16.M88.4 R8, [R193] ;  /* 0x00000000c108783b */ /* 0x010fe20000000200 */
        /* <DEDUP_REMOVED lines=15> */
[----:B-----5:R-:W-:Y:S06]  /*8670*/  HMMA.16816.F32 R168, R156, R164, RZ ;  /* 0x000000a49ca8723c */ /* 0x020fec00000018ff */
[C---:B------:R-:W-:Y:S06]  /*8680*/  HMMA.16816.F32 R16, R28.reuse, R24, R16 ;  /* 0x000000181c10723c */ /* 0x040fec0000001810 */
[----:B------:R-:W-:Y:S01]  /*8690*/  HMMA.16816.F32 R12, R28, R26, R12 ;  /* 0x0000001a1c0c723c */ /* 0x000fe2000000180c */
[----:B------:R-:W-:Y:S05]  /*86a0*/  LDSM.16.M88.4 R24, [R197+0x8000] ;  /* 0x00800000c518783b */ /* 0x000fea0000000200 */
[C---:B------:R-:W-:Y:S06]  /*86b0*/  HMMA.16816.F32 R164, R156.reuse, R166, RZ ;  /* 0x000000a69ca4723c */ /* 0x040fec00000018ff */
[C---:B------:R-:W-:Y:S06]  /*86c0*/  HMMA.16816.F32 R160, R156.reuse, R144, RZ ;  /* 0x000000909ca0723c */ /* 0x040fec00000018ff */
        /* <DEDUP_REMOVED lines=100> */
[----:B------:R-:W-:Y:S01]  /*8d10*/  HMMA.16816.F32 R32, R152, R150, R32 ;  /* 0x000000969820723c */ /* 0x000fe20000001820 */
[----:B------:R-:W-:-:S05]  /*8d20*/  IMAD.MOV.U32 R213, RZ, RZ, R227 ;  /* 0x000000ffffd57224 */ /* 0x000fca00078e00e3 */
        /* <DEDUP_REMOVED lines=146> */
[----:B------:R-:W-:Y:S02]  /*9650*/  ISETP.LT.AND P6, PT, R199, UR11, PT ;  /* 0x0000000bc7007c0c */ /* 0x000fe4000bfc1270 */
        /* <DEDUP_REMOVED lines=78> */
[----:B------:R-:W-:-:S03]  /*9b40*/  UIMAD UR4, UR14, UR9, UR4 ;  /* 0x000000090e0472a4 */ /* 0x000fc6000f8e0204 */
[----:B------:R-:W-:Y:S01]  /*9b50*/  UMOV UR14, UR22 ;  /* 0x00000016000e7c82 */ /* 0x000fe20008000000 */
[----:B------:R-:W-:Y:S01]  /*9b60*/  UIADD3 UR8, UR23, UR4, URZ ;  /* 0x0000000417087290 */ /* 0x000fe2000fffe03f */
[----:B------:R-:W-:Y:S11]  /*9b70*/  BRA `(.L_x_3207) ;  /* 0x0000000000087947 */ /* 0x000ff60003800000 */
.L_x_3206:
[----:B------:R-:W-:-:S04]  /*9b80*/  ULEA UR14, -UR6, URZ, 0x6 ;  /* 0x0000003f060e7291 */ /* 0x000fc8000f8e313f */
[----:B------:R-:W-:-:S12]  /*9b90*/  USHF.R.S32.HI UR8, URZ, 0x1f, UR14 ;  /* 0x0000001f3f087899 */ /* 0x000fd8000801140e */
.L_x_3207:
[----:B------:R-:W-:Y:S01]  /*9ba0*/  IMAD.U32 R35, RZ, RZ, UR14 ;  /* 0x0000000eff237e24 */ /* 0x000fe2000f8e00ff */
[----:B------:R-:W-:Y:S01]  /*9bb0*/  @!P4 IADD3 R11, P1, R133, UR14, RZ ;  /* 0x0000000e850bcc10 */ /* 0x000fe2000ff3e0ff */
[----:B------:R-:W-:Y:S01]  /*9bc0*/  IMAD.U32 R6, RZ, RZ, UR14 ;  /* 0x0000000eff067e24 */ /* 0x000fe2000f8e00ff */
[----:B------:R-:W-:Y:S01]  /*9bd0*/  UIADD3 UR4, UP2, UP1, UR26, UR14, UR26 ;  /* 0x0000000e1a047290 */ /* 0x000fe2000f95e01a */
[----:B------:R-:W-:Y:S01]  /*9be0*/  IMAD.U32 R4, RZ, RZ, UR8 ;  /* 0x00000008ff047e24 */ /* 0x000fe2000f8e00ff */
[----:B------:R-:W-:Y:S01]  /*9bf0*/  @!P5 LEA R34, P2, R35, R208, 0x1 ;  /* 0x000000d02322d211 */ /* 0x000fe200078408ff */
[----:B------:R-:W-:Y:S01]  /*9c00*/  IMAD.U32 R13, RZ, RZ, UR25 ;  /* 0x00000019ff0d7e24 */ /* 0x000fe2000f8e00ff */
[----:B------:R-:W-:Y:S01]  /*9c10*/  @!P4 IADD3.X R2, R134, UR8, RZ, P1, !PT ;  /* 0x000000088602cc10 */ /* 0x000fe20008ffe4ff */
[----:B------:R-:W-:Y:S01]  /*9c20*/  UIADD3.X UR7, UR25, UR8, UR25, UP2, UP1 ;  /* 0x0000000819077290 */ /* 0x000fe200097e2419 */
[----:B------:R-:W-:Y:S01]  /*9c30*/  @!P5 LEA.HI.X R35, R6, R207, R4, 0x1, P2 ;  /* 0x000000cf0623d211 */ /* 0x000fe200010f0c04 */
[----:B------:R-:W-:Y:S01]  /*9c40*/  IMAD.U32 R4, RZ, RZ, UR26 ;  /* 0x0000001aff047e24 */ /* 0x000fe2000f8e00ff */
[----:B------:R-:W-:Y:S01]  /*9c50*/  @!P4 LEA R32, P2, R11, UR18, 0x1 ;  /* 0x000000120b20cc11 */ /* 0x000fe2000f8408ff */
[----:B------:R-:W-:Y:S01]  /*9c60*/  VOTEU.ALL UP0, P5 ;  /* 0x00000000003f7886 */ /* 0x000fe20002800000 */
[----:B------:R-:W-:Y:S01]  /*9c70*/  @!P3 IADD3 R9, P1, R133, UR14, RZ ;  /* 0x0000000e8509bc10 */ /* 0x000fe2000ff3e0ff */
[----:B------:R-:W-:Y:S01]  /*9c80*/  IMAD.U32 R29, RZ, RZ, UR4 ;  /* 0x00000004ff1d7e24 */ /* 0x000fe2000f8e00ff */
[----:B------:R-:W-:Y:S01]  /*9c90*/  @!P4 LEA.HI.X R33, R11, UR19, R2, 0x1, P2 ;  /* 0x000000130b21cc11 */ /* 0x000fe200090f0c02 */
[----:B------:R1:W-:Y:S01]  /*9ca0*/  @P5 STS.128 [R202+0x6000], RZ ;  /* 0x006000ffca005388 */ /* 0x0003e20000000c00 */
[C---:B------:R-:W-:Y:S01]  /*9cb0*/  @!P3 IADD3.X R2, R134.reuse, UR8, RZ, P1, !PT ;  /* 0x000000088602bc10 */ /* 0x040fe20008ffe4ff */
[----:B------:R-:W-:Y:S01]  /*9cc0*/  @!UP0 UIADD3 UR15, UP1, UR26, UR14, URZ ;  /* 0x0000000e1a0f8290 */ /* 0x000fe2000ff3e03f */
[----:B------:R-:W-:Y:S01]  /*9cd0*/  @!P4 IADD3 R11, P2, P1, R133, UR14, R4 ;  /* 0x0000000e850bcc10 */ /* 0x000fe2000f95e004 */
[----:B------:R-:W-:Y:S01]  /*9ce0*/  @!PT LDS RZ, [RZ] ;  /* 0x00000000fffff984 */ /* 0x000fe20000000800 */
[----:B------:R-:W-:Y:S01]  /*9cf0*/  @!PT LDS RZ, [RZ] ;  /* 0x00000000fffff984 */ /* 0x000fe20000000800 */
[----:B------:R-:W-:Y:S01]  /*9d00*/  @!PT LDS RZ, [RZ] ;  /* 0x00000000fffff984 */ /* 0x000fe20000000800 */
[----:B------:R1:W-:Y:S01]  /*9d10*/  @!P5 LDGSTS.E.BYPASS.LTC128B.128 [R202+0x6000], desc[UR20][R34.64] ;  /* 0x0600000022cadfae */ /* 0x0003e2000b901d54 */
[----:B------:R-:W-:Y:S01]  /*9d20*/  BSSY B0, `(.L_x_3208) ;  /* 0x0000064000007945 */ /* 0x000fe20003800000 */
[----:B------:R-:W-:Y:S01]  /*9d30*/  @!UP0 UIADD3.X UR9, UR25, UR8, URZ, UP1, !UPT ;  /* 0x0000000819098290 */ /* 0x000fe20008ffe43f */
[----:B------:R-:W-:Y:S01]  /*9d40*/  @!P4 IADD3.X R4, R134, UR8, R13, P2, P1 ;  /* 0x000000088604cc10 */ /* 0x000fe200097e240d */
[----:B------:R1:W-:Y:S01]  /*9d50*/  @P4 STS.128 [R202+0x8000], RZ ;  /* 0x008000ffca004388 */ /* 0x0003e20000000c00 */
[----:B------:R-:W-:-:S02]  /*9d60*/  @!P3 LEA R20, P1, R9, UR18, 0x1 ;  /* 0x000000120914bc11 */ /* 0x000fc4000f8208ff */
[----:B------:R-:W-:Y:S01]  /*9d70*/  @!P4 LEA R30, P2, R11, UR18, 0x1 ;  /* 0x000000120b1ecc11 */ /* 0x000fe2000f8408ff */
[----:B------:R-:W-:Y:S01]  /*9d80*/  @!PT LDS RZ, [RZ] ;  /* 0x00000000fffff984 */ /* 0x000fe20000000800 */
[----:B------:R-:W-:Y:S01]  /*9d90*/  @!PT LDS RZ, [RZ] ;  /* 0x00000000fffff984 */ /* 0x000fe20000000800 */
[----:B------:R-:W-:Y:S01]  /*9da0*/  @!PT LDS RZ, [RZ] ;  /* 0x00000000fffff984 */ /* 0x000fe20000000800 */
[----:B------:R1:W-:Y:S01]  /*9db0*/  @!P4 LDGSTS.E.BYPASS.LTC128B.128 [R202+0x8000], desc[UR20][R32.64+0x80] ;  /* 0x0800008020cacfae */ /* 0x0003e2000b901d54 */
[----:B------:R-:W-:Y:S01]  /*9dc0*/  @!P3 LEA.HI.X R21, R9, UR19, R2, 0x1, P1 ;  /* 0x000000130915bc11 */ /* 0x000fe200088f0c02 */
[----:B------:R-:W-:Y:S01]  /*9dd0*/  IMAD.U32 R2, RZ, RZ, UR26 ;  /* 0x0000001aff027e24 */ /* 0x000fe2000f8e00ff */
[----:B------:R-:W-:Y:S01]  /*9de0*/  @!P4 LEA.HI.X R31, R11, UR19, R4, 0x1, P2 ;  /* 0x000000130b1fcc11 */ /* 0x000fe200090f0c04 */
[----:B------:R-:W-:Y:S01]  /*9df0*/  IMAD.U32 R11, RZ, RZ, UR25 ;  /* 0x00000019ff0b7e24 */ /* 0x000fe2000f8e00ff */
[----:B------:R1:W-:Y:S01]  /*9e00*/  @P3 STS.128 [R202+0xa000], RZ ;  /* 0x00a000ffca003388 */ /* 0x0003e20000000c00 */
[----:B------:R-:W-:Y:S01]  /*9e10*/  IMAD.U32 R4, RZ, RZ, UR4 ;  /* 0x00000004ff047e24 */ /* 0x000fe2000f8e00ff */
[----:B------:R-:W-:Y:S01]  /*9e20*/  @!P3 IADD3 R9, P2, P1, R133, UR14, R2 ;  /* 0x0000000e8509bc10 */ /* 0x000fe2000f95e002 */
[----:B------:R-:W-:Y:S01]  /*9e30*/  IMAD.U32 R2, RZ, RZ, UR7 ;  /* 0x00000007ff027e24 */ /* 0x000fe2000f8e00ff */
[----:B------:R-:W-:Y:S01]  /*9e40*/  @!PT LDS RZ, [RZ] ;  /* 0x00000000fffff984 */ /* 0x000fe20000000800 */
[----:B------:R-:W-:Y:S01]  /*9e50*/  @!PT LDS RZ, [RZ] ;  /* 0x00000000fffff984 */ /* 0x000fe20000000800 */
[----:B------:R-:W-:Y:S01]  /*9e60*/  @!PT LDS RZ, [RZ] ;  /* 0x00000000fffff984 */ /* 0x000fe20000000800 */
[----:B------:R1:W-:Y:S02]  /*9e70*/  @!P3 LDGSTS.E.BYPASS.LTC128B.128 [R202+0xa000], desc[UR20][R20.64+0x100] ;  /* 0x0a00010014cabfae */ /* 0x0003e4000b901d54 */
[----:B------:R-:W-:Y:S01]  /*9e80*/  @!P3 IADD3.X R6, R134, UR8, R11, P2, P1 ;  /* 0x000000088606bc10 */ /* 0x000fe200097e240b */
[----:B------:R-:W-:Y:S01]  /*9e90*/  IMAD.U32 R11, RZ, RZ, UR15 ;  /* 0x0000000fff0b7e24 */ /* 0x000fe2000f8e00ff */
[----:B------:R-:W-:Y:S01]  /*9ea0*/  @!P3 LEA R14, P1, R9, UR18, 0x1 ;  /* 0x00000012090ebc11 */ /* 0x000fe2000f8208ff */
[----:B------:R1:W-:Y:S01]  /*9eb0*/  @P5 STS.128 [R202+0x6800], RZ ;  /* 0x006800ffca005388 */ /* 0x0003e20000000c00 */
[----:B------:R-:W-:-:S02]  /*9ec0*/  @!P5 LEA R28, P2, R29, R208, 0x1 ;  /* 0x000000d01d1cd211 */ /* 0x000fc400078408ff */
[----:B------:R-:W-:Y:S02]  /*9ed0*/  @!P3 LEA.HI.X R15, R9, UR19, R6, 0x1, P1 ;  /* 0x00000013090fbc11 */ /* 0x000fe400088f0c06 */
[----:B------:R-:W-:Y:S02]  /*9ee0*/  @!P4 IADD3 R9, P1, R133, UR4, RZ ;  /* 0x000000048509cc10 */ /* 0x000fe4000ff3e0ff */
[----:B------:R-:W-:Y:S02]  /*9ef0*/  @!P5 LEA.HI.X R29, R4, R207, R2, 0x1, P2 ;  /* 0x000000cf041dd211 */ /* 0x000fe400010f0c02 */
[----:B------:R-:W-:Y:S02]  /*9f00*/  @!P4 IADD3.X R2, R134, UR7, RZ, P1, !PT ;  /* 0x000000078602cc10 */ /* 0x000fe40008ffe4ff */
[----:B------:R-:W-:Y:S02]  /*9f10*/  @!P4 LEA R22, P2, R9, UR18, 0x1 ;  /* 0x000000120916cc11 */ /* 0x000fe4000f8408ff */
[----:B------:R-:W-:Y:S01]  /*9f20*/  @!P3 IADD3 R13, P1, R133, UR4, RZ ;  /* 0x00000004850dbc10 */ /* 0x000fe2000ff3e0ff */
[----:B------:R-:W-:Y:S01]  /*9f30*/  UIADD3 UR4, UP0, UR26, UR4, URZ ;  /* 0x000000041a047290 */ /* 0x000fe2000ff1e03f */
[----:B------:R-:W-:Y:S01]  /*9f40*/  @!P4 LEA.HI.X R23, R9, UR19, R2, 0x1, P2 ;  /* 0x000000130917cc11 */ /* 0x000fe200090f0c02 */
[----:B------:R-:W-:Y:S01]  /*9f50*/  IMAD.U32 R2, RZ, RZ, UR9 ;  /* 0x00000009ff027e24 */ /* 0x000fe2000f8e00ff */
[----:B------:R-:W-:-:S02]  /*9f60*/  @!P5 LEA R10, P2, R11, R208, 0x1 ;  /* 0x000000d00b0ad211 */ /* 0x000fc400078408ff */
[----:B------:R-:W-:Y:S01]  /*9f70*/  @!P3 IADD3.X R4, R134, UR7, RZ, P1, !PT ;  /* 0x000000078604bc10 */ /* 0x000fe20008ffe4ff */
[----:B------:R-:W-:Y:S01]  /*9f80*/  UIADD3.X UR7, UR25, UR7, URZ, UP0, !UPT ;  /* 0x0000000719077290 */ /* 0x000fe200087fe43f */
[----:B------:R-:W-:Y:S01]  /*9f90*/  @!P3 LEA R12, P1, R13, UR18, 0x1 ;  /* 0x000000120d0cbc11 */ /* 0x000fe2000f8208ff */
[----:B------:R-:W-:Y:S01]  /*9fa0*/  IMAD.U32 R9, RZ, RZ, UR4 ;  /* 0x00000004ff097e24 */ /* 0x000fe2000f8e00ff */
        /* <DEDUP_REMOVED lines=59> */
.L_x_3209:
[----:B------:R-:W-:Y:S05]  /*a360*/  BSYNC B0 ;  /* 0x0000000000007941 */ /* 0x000fea0003800000 */
.L_x_3208:
[----:B------:R-:W0:Y:S01]  /*a370*/  LDGDEPBAR ;  /* 0x00000000000079af */ /* 0x000e220000000000 */
[----:B-12---:R-:W-:Y:S01]  /*a380*/  IMAD.U32 R9, RZ, RZ, UR14 ;  /* 0x0000000eff097e24 */ /* 0x006fe2000f8e00ff */
[----:B------:R-:W-:Y:S01]  /*a390*/  MOV R2, UR8 ;  /* 0x0000000800027c02 */ /* 0x000fe20008000f00 */
[----:B------:R-:W-:-:S03]  /*a3a0*/  IMAD.U32 R4, RZ, RZ, UR14 ;  /* 0x0000000eff047e24 */ /* 0x000fc6000f8e00ff */
[----:B------:R-:W-:-:S04]  /*a3b0*/  LEA R208, P1, R9, R208, 0x1 ;  /* 0x000000d009d07211 */ /* 0x000fc800078208ff */
[----:B------:R-:W-:-:S09]  /*a3c0*/  LEA.HI.X R207, R4, R207, R2, 0x1, P1 ;  /* 0x000000cf04cf7211 */ /* 0x000fd200008f0c02 */
.L_x_3205:
        /* <DEDUP_REMOVED lines=409> */
.L_x_3202:
        /* <DEDUP_REMOVED lines=37> */
[----:B------:R-:W-:-:S06]  /*bfb0*/  UMOV UR15, UR31 ;  /* 0x0000001f000f7c82 */ /* 0x000fcc0008000000 */
[----:B------:R-:W-:-:S05]  /*bfc0*/  UMOV UR19, UR29 ;  /* 0x0000001d00137c82 */ /* 0x000fca0008000000 */
.L_x_3214:
[----:B------:R-:W-:Y:S04]  /*bfd0*/  DEPBAR.LE SB0, 0x0 ;  /* 0x000080000000791a */ /* 0x000fe80000000000 */
[----:B------:R-:W-:Y:S01]  /*bfe0*/  BAR.SYNC.DEFER_BLOCKING 0x0 ;  /* 0x0000000000007b1d */ /* 0x000fe20000010000 */
[C---:B------:R-:W-:Y:S01]  /*bff0*/  ISETP.GE.AND P5, PT, R203.reuse, UR14, PT ;  /* 0x0000000ecb007c0c */ /* 0x040fe2000bfa6270 */
[C---:B------:R-:W-:Y:S01]  /*c000*/  VIADD R3, R203.reuse, 0x40 ;  /* 0x00000040cb037836 */ /* 0x040fe20000000000 */
[----:B------:R-:W-:Y:S01]  /*c010*/  MOV R132, R206 ;  /* 0x000000ce00847202 */ /* 0x000fe20000000f00 */
[----:B------:R-:W-:Y:S01]  /*c020*/  VIADD R2, R203, 0x80 ;  /* 0x00000080cb027836 */ /* 0x000fe20000000000 */
[----:B------:R-:W-:Y:S02]  /*c030*/  UIADD3 UR11, UR11, -0x1, URZ ;  /* 0xffffffff0b0b7890 */ /* 0x000fe4000fffe03f */
[----:B------:R-:W-:Y:S01]  /*c040*/  ISETP.GE.AND P4, PT, R3, UR14, PT ;  /* 0x0000000e03007c0c */ /* 0x000fe2000bf86270 */
[----:B------:R-:W-:Y:S01]  /*c050*/  IMAD.MOV.U32 R3, RZ, RZ, R205 ;  /* 0x000000ffff037224 */ /* 0x000fe200078e00cd */
[----:B------:R-:W-:Y:S01]  /*c060*/  ISETP.GE.AND P3, PT, R2, UR14, PT ;  /* 0x0000000e02007c0c */ /* 0x000fe2000bf66270 */
[----:B------:R-:W-:Y:S01]  /*c070*/  @!UPT UIADD3 URZ, URZ, URZ, URZ ;  /* 0x0000003f3f3ff290 */ /* 0x000fe2000fffe03f */
[----:B------:R-:W-:Y:S11]  /*c080*/  @!P0 BRA `(.L_x_3211) ;  /* 0x00000004000c8947 */ /* 0x000ff60003800000 */
[----:B------:R-:W-:Y:S04]  /*c090*/  USHF.L.U32 UR12, UR11, 0x6, URZ ;  /* 0x000000060b0c7899 */ /* 0x000fe8000800063f */
[----:B------:R-:W-:Y:S02]  /*c0a0*/  UIADD3 UR30, UR12, 0x40, URZ ;  /* 0x000000400c1e7890 */ /* 0x000fe4000fffe03f */
        /* <DEDUP_REMOVED lines=10> */
[----:B------:R-:W-:Y:S04]  /*c150*/  UIMAD.WIDE.U32 UR32, UR19, UR29, URZ ;  /* 0x0000001d132072a5 */ /* 0x000fe8000f8e003f */
        /* <DEDUP_REMOVED lines=15> */
[----:B------:R-:W-:Y:S03]  /*c250*/  @UP5 UIADD3 UR31, UR31, 0x1, URZ ;  /* 0x000000011f1f5890 */ /* 0x000fe6000fffe03f */
[----:B------:R-:W-:Y:S02]  /*c260*/  @!UP3 UIADD3 UR33, -UR33, URZ, URZ ;  /* 0x0000003f2121b290 */ /* 0x000fe4000fffe13f */
[----:B------:R-:W-:Y:S02]  /*c270*/  @!UP2 UIADD3 UR31, -UR31, URZ, URZ ;  /* 0x0000003f1f1fa290 */ /* 0x000fe4000fffe13f */
[----:B------:R-:W-:Y:S02]  /*c280*/  USEL UR33, UR18, UR33, !UP1 ;  /* 0x0000002112217287 */ /* 0x000fe4000c800000 */
[----:B------:R-:W-:Y:S04]  /*c290*/  USEL UR31, UR18, UR31, !UP1 ;  /* 0x0000001f121f7287 */ /* 0x000fe8000c800000 */
[----:B------:R-:W-:Y:S01]  /*c2a0*/  IMAD.U32 R3, RZ, RZ, UR33 ;  /* 0x00000021ff037e24 */ /* 0x000fe2000f8e00ff */
[----:B------:R-:W-:Y:S01]  /*c2b0*/  MOV R2, UR33 ;  /* 0x0000002100027c02 */ /* 0x000fe20008000f00 */
[----:B------:R-:W-:Y:S01]  /*c2c0*/  IMAD.U32 R4, RZ, RZ, UR31 ;  /* 0x0000001fff047e24 */ /* 0x000fe2000f8e00ff */
[----:B------:R-:W-:Y:S01]  /*c2d0*/  MOV R6, UR31 ;  /* 0x0000001f00067c02 */ /* 0x000fe20008000f00 */
[----:B------:R-:W-:Y:S01]  /*c2e0*/  UIADD3 UR24, UR33, -UR31, URZ ;  /* 0x8000001f21187290 */ /* 0x000fe2000fffe03f */
[----:B------:R-:W-:Y:S02]  /*c2f0*/  LEA R8, P1, R3, UR16, 0x2 ;  /* 0x0000001003087c11 */ /* 0x000fe4000f8210ff */
[----:B------:R-:W-:Y:S01]  /*c300*/  LEA R6, P2, R6, UR16, 0x2 ;  /* 0x0000001006067c11 */ /* 0x000fe2000f8410ff */
[----:B------:R-:W-:Y:S01]  /*c310*/  UIMAD UR24, UR24, UR9, -0x40 ;  /* 0xffffffc0181874a4 */ /* 0x000fe2000f8e0209 */
[----:B------:R-:W-:Y:S02]  /*c320*/  LEA.HI.X.SX32 R9, R2, UR17, 0x2, P1 ;  /* 0x0000001102097c11 */ /* 0x000fe400088f16ff */
[----:B------:R-:W-:Y:S01]  /*c330*/  LEA.HI.X.SX32 R7, R4, UR17, 0x2, P2 ;  /* 0x0000001104077c11 */ /* 0x000fe200090f16ff */
[----:B------:R-:W1:Y:S01]  /*c340*/  LDC.64 R2, c[0x0][0x238] ;  /* 0x00008e00ff027b82 */ /* 0x000e620000000a00 */
[----:B------:R-:W-:Y:S01]  /*c350*/  R2UR UR28, R8 ;  /* 0x00000000081c72ca */ /* 0x000fe200000e0000 */
[----:B------:R-:W-:Y:S01]  /*c360*/  USHF.R.S32.HI UR12, URZ, 0x1f, UR24 ;  /* 0x0000001f3f0c7899 */ /* 0x000fe20008011418 */
[----:B------:R-:W-:Y:S02]  /*c370*/  R2UR UR35, R7 ;  /* 0x00000000072372ca */ /* 0x000fe400000e0000 */
[----:B------:R-:W-:Y:S03]  /*c380*/  R2UR UR34, R6 ;  /* 0x00000000062272ca */ /* 0x000fe600000e0000 */
[----:B------:R-:W2:Y:S01]  /*c390*/  LDC.64 R4, c[0x0][0x250] ;  /* 0x00009400ff047b82 */ /* 0x000ea20000000a00 */
[----:B------:R-:W-:Y:S05]  /*c3a0*/  R2UR UR29, R9 ;  /* 0x00000000091d72ca */ /* 0x000fea00000e0000 */
[----:B------:R-:W-:Y:S02]  /*c3b0*/  MOV R10, UR28 ;  /* 0x0000001c000a7c02 */ /* 0x000fe40008000f00 */
[----:B------:R-:W-:Y:S02]  /*c3c0*/  IMAD.U32 R13, RZ, RZ, UR35 ;  /* 0x00000023ff0d7e24 */ /* 0x000fe4000f8e00ff */
[----:B------:R-:W-:Y:S04]  /*c3d0*/  IMAD.U32 R12, RZ, RZ, UR34 ;  /* 0x00000022ff0c7e24 */ /* 0x000fe8000f8e00ff */
[----:B------:R-:W-:Y:S01]  /*c3e0*/  IMAD.U32 R11, RZ, RZ, UR29 ;  /* 0x0000001dff0b7e24 */ /* 0x000fe2000f8e00ff */
[----:B------:R-:W3:Y:S04]  /*c3f0*/  LDG.E R7, desc[UR20][R12.64] ;  /* 0x000000140c077981 */ /* 0x000ee8000c1e1900 */
[----:B------:R-:W3:Y:S01]  /*c400*/  LDG.E R8, desc[UR20][R10.64] ;  /* 0x000000140a087981 */ /* 0x000ee2000c1e1900 */
        /* <DEDUP_REMOVED lines=11> */
.L_x_3211:
[----:B------:R-:W-:Y:S01]  /*c4c0*/  IADD3 R215, P2, R201, R132, RZ ;  /* 0x00000084c9d77210 */ /* 0x000fe20007f5e0ff */
[----:B------:R-:W-:Y:S01]  /*c4d0*/  @P5 STS.128 [R202+0xc000], RZ ;  /* 0x00c000ffca005388 */ /* 0x000fe20000000c00 */
[-C--:B------:R-:W-:Y:S02]  /*c4e0*/  LEA R2, P1, R132, R210.reuse, 0x1 ;  /* 0x000000d284027211 */ /* 0x080fe400078208ff */
[CC--:B------:R-:W-:Y:S01]  /*c4f0*/  @!P5 LEA R224, P6, R215.reuse, R210.reuse, 0x1 ;  /* 0x000000d2d7e0d211 */ /* 0x0c0fe200078c08ff */
[--C-:B------:R-:W-:Y:S01]  /*c500*/  IMAD.X R134, R200, 0x1, R3.reuse, P2 ;  /* 0x00000001c8867824 */ /* 0x100fe200010e0603 */
[-C--:B------:R-:W-:Y:S02]  /*c510*/  LEA.HI.X R3, R132, R213.reuse, R3, 0x1, P1 ;  /* 0x000000d584037211 */ /* 0x080fe400008f0c03 */
[CC--:B------:R-:W-:Y:S02]  /*c520*/  @!P4 LEA R220, P2, R215.reuse, R210.reuse, 0x1 ;  /* 0x000000d2d7dcc211 */ /* 0x0c0fe400078408ff */
[CCC-:B------:R-:W-:Y:S01]  /*c530*/  @!P5 LEA.HI.X R225, R215.reuse, R213.reuse, R134.reuse, 0x1, P6 ;  /* 0x000000d5d7e1d211 */ /* 0x1c0fe200030f0c86 */
[----:B------:R-:W-:Y:S01]  /*c540*/  @!PT LDS RZ, [RZ] ;  /* 0x00000000fffff984 */ /* 0x000fe20000000800 */
[----:B------:R-:W-:Y:S01]  /*c550*/  @!PT LDS RZ, [RZ] ;  /* 0x00000000fffff984 */ /* 0x000fe20000000800 */
[----:B------:R-:W-:Y:S01]  /*c560*/  @!PT LDS RZ, [RZ] ;  /* 0x00000000fffff984 */ /* 0x000fe20000000800 */
[----:B------:R-:W-:Y:S01]  /*c570*/  @!P5 LDGSTS.E.BYPASS.LTC128B.128 [R202+0xc000], desc[UR20][R2.64] ;  /* 0x0c00000002cadfae */ /* 0x000fe2000b901d54 */
[C-C-:B------:R-:W-:Y:S02]  /*c580*/  @!P4 LEA.HI.X R221, R215.reuse, R213, R134.reuse, 0x1, P2 ;  /* 0x000000d5d7ddc211 */ /* 0x140fe400010f0c86 */
[-C--:B------:R-:W-:Y:S01]  /*c590*/  @!P3 LEA R218, P1, R215, R210.reuse, 0x1 ;  /* 0x000000d2d7dab211 */ /* 0x080fe200078208ff */
[----:B------:R-:W-:Y:S01]  /*c5a0*/  @P4 STS.128 [R202+0xe000], RZ ;  /* 0x00e000ffca004388 */ /* 0x000fe20000000c00 */
[----:B------:R-:W-:Y:S02]  /*c5b0*/  IADD3 R135, P6, R201, R215, RZ ;  /* 0x000000d7c9877210 */ /* 0x000fe40007fde0ff */
[-CC-:B------:R-:W-:Y:S01]  /*c5c0*/  @!P3 LEA.HI.X R219, R215, R213.reuse, R134.reuse, 0x1, P1 ;  /* 0x000000d5d7dbb211 */ /* 0x180fe200008f0c86 */
[----:B------:R-:W-:Y:S01]  /*c5d0*/  @!PT LDS RZ, [RZ] ;  /* 0x00000000fffff984 */ /* 0x000fe20000000800 */
[----:B------:R-:W-:Y:S01]  /*c5e0*/  @!PT LDS RZ, [RZ] ;  /* 0x00000000fffff984 */ /* 0x000fe20000000800 */
[----:B------:R-:W-:Y:S01]  /*c5f0*/  @!PT LDS RZ, [RZ] ;  /* 0x00000000fffff984 */ /* 0x000fe20000000800 */
[----:B------:R-:W-:Y:S01]  /*c600*/  @!P4 LDGSTS.E.BYPASS.LTC128B.128 [R202+0xe000], desc[UR20][R2.64+0x80] ;  /* 0x0e00008002cacfae */ /* 0x000fe2000b901d54 */
[CC--:B------:R-:W-:Y:S01]  /*c610*/  @!P4 LEA R216, P2, R135.reuse, R210.reuse, 0x1 ;  /* 0x000000d287d8c211 */ /* 0x0c0fe200078408ff */
[----:B------:R-:W-:Y:S01]  /*c620*/  IMAD.X R134, R200, 0x1, R134, P6 ;  /* 0x00000001c8867824 */ /* 0x000fe200030e0686 */
[CC--:B------:R-:W-:Y:S01]  /*c630*/  @!P5 LEA R222, P6, R135.reuse, R210.reuse, 0x1 ;  /* 0x000000d287ded211 */ /* 0x0c0fe200078c08ff */
[----:B------:R-:W-:Y:S01]  /*c640*/  @P3 STS.128 [R202+0x10000], RZ ;  /* 0x010000ffca003388 */ /* 0x000fe20000000c00 */
[CC--:B------:R-:W-:Y:S02]  /*c650*/  @!P3 LEA R214, P1, R135.reuse, R210.reuse, 0x1 ;  /* 0x000000d287d6b211 */ /* 0x0c0fe400078208ff */
[CCC-:B------:R-:W-:Y:S01]  /*c660*/  @!P5 LEA.HI.X R223, R135.reuse, R213.reuse, R134.reuse, 0x1, P6 ;  /* 0x000000d587dfd211 */ /* 0x1c0fe200030f0c86 */
[----:B------:R-:W-:Y:S01]  /*c670*/  @!PT LDS RZ, [RZ] ;  /* 0x00000000fffff984 */ /* 0x000fe20000000800 */
[----:B------:R-:W-:Y:S01]  /*c680*/  @!PT LDS RZ, [RZ] ;  /* 0x00000000fffff984 */ /* 0x000fe20000000800 */
[----:B------:R-:W-:Y:S01]  /*c690*/  @!PT LDS RZ, [RZ] ;  /* 0x00000000fffff984 */ /* 0x000fe20000000800 */
[----:B------:R-:W-:Y:S01]  /*c6a0*/  @!P3 LDGSTS.E.BYPASS.LTC128B.128 [R202+0x10000], desc[UR20][R2.64+0x100] ;  /* 0x1000010002cabfae */ /* 0x000fe2000b901d54 */
[--C-:B------:R-:W-:Y:S02]  /*c6b0*/  @!P4 LEA.HI.X R217, R135, R213, R134.reuse, 0x1, P2 ;  /* 0x000000d587d9c211 */ /* 0x100fe400010f0c86 */
[----:B------:R-:W-:Y:S01]  /*c6c0*/  IADD3 R132, P6, R201, R135, RZ ;  /* 0x00000087c9847210 */ /* 0x000fe20007fde0ff */
[----:B------:R-:W-:Y:S01]  /*c6d0*/  @P5 STS.128 [R202+0xc800], RZ ;  /* 0x00c800ffca005388 */ /* 0x000fe20000000c00 */
[-CC-:B------:R-:W-:Y:S02]  /*c6e0*/  @!P3 LEA.HI.X R215, R135, R213.reuse, R134.reuse, 0x1, P1 ;  /* 0x000000d587d7b211 */ /* 0x180fe400008f0c86 */
[-C--:B------:R-:W-:Y:S01]  /*c6f0*/  @!P4 LEA R226, P2, R132, R210.reuse, 0x1 ;  /* 0x000000d284e2c211 */ /* 0x080fe200078408ff */
[----:B------:R-:W-:Y:S01]  /*c700*/  @!PT LDS RZ, [RZ] ;  /* 0x00000000fffff984 */ /* 0x000fe20000000800 */
[----:B------:R-:W-:Y:S01]  /*c710*/  @!PT LDS RZ, [RZ] ;  /* 0x00000000fffff984 */ /* 0x000fe20000000800 */
[----:B------:R-:W-:Y:S01]  /*c720*/  @!PT LDS RZ, [RZ] ;  /* 0x00000000fffff984 */ /* 0x000fe20000000800 */
[----:B------:R-:W-:Y:S01]  /*c730*/  @!P5 LDGSTS.E.BYPASS.LTC128B.128 [R202+0xc800], desc[UR20][R224.64] ;  /* 0x0c800000e0cadfae */ /* 0x000fe2000b901d54 */
[----:B------:R-:W-:Y:S01]  /*c740*/  IMAD.X R134, R200, 0x1, R134, P6 ;  /* 0x00000001c8867824 */ /* 0x000fe200030e0686 */
[CC--:B------:R-:W-:Y:S02]  /*c750*/  @!P5 LEA R228, P6, R132.reuse, R210.reuse, 0x1 ;  /* 0x000000d284e4d211 */ /* 0x0c0fe400078c08ff */
[----:B------:R-:W-:Y:S01]  /*c760*/  @P4 STS.128 [R202+0xe800], RZ ;  /* 0x00e800ffca004388 */ /* 0x000fe20000000c00 */
[C---:B------:R-:W-:Y:S01]  /*c770*/  @!P3 LEA R212, P1, R132.reuse, R210, 0x1 ;  /* 0x000000d284d4b211 */ /* 0x040fe200078208ff */
[----:B------:R-:W-:Y:S01]  /*c780*/  IMAD.MOV.U32 R210, RZ, RZ, R2 ;  /* 0x000000ffffd27224 */ /* 0x000fe200078e0002 */
[CCC-:B------:R-:W-:Y:S01]  /*c790*/  @!P5 LEA.HI.X R229, R132.reuse, R213.reuse, R134.reuse, 0x1, P6 ;  /* 0x000000d584e5d211 */ /* 0x1c0fe200030f0c86 */
[----:B------:R-:W-:Y:S01]  /*c7a0*/  @!PT LDS RZ, [RZ] ;  /* 0x00000000fffff984 */ /* 0x000fe20000000800 */
[----:B------:R-:W-:Y:S01]  /*c7b0*/  @!PT LDS RZ, [RZ] ;  /* 0x00000000fffff984 */ /* 0x000fe20000000800 */
[----:B------:R-:W-:Y:S01]  /*c7c0*/  @!PT LDS RZ, [RZ] ;  /* 0x00000000fffff984 */ /* 0x000fe20000000800 */
[----:B------:R-:W-:Y:S01]  /*c7d0*/  @!P4 LDGSTS.E.BYPASS.LTC128B.128 [R202+0xe800], desc[UR20][R220.64+0x80] ;  /* 0x0e800080dccacfae */ /* 0x000fe2000b901d54 */
[CCC-:B------:R-:W-:Y:S02]  /*c7e0*/  @!P4 LEA.HI.X R227, R132.reuse, R213.reuse, R134.reuse, 0x1, P2 ;  /* 0x000000d584e3c211 */ /* 0x1c0fe400010f0c86 */
[----:B------:R-:W-:Y:S01]  /*c7f0*/  @!P3 LEA.HI.X R213, R132, R213, R134, 0x1, P1 ;  /* 0x000000d584d5b211 */ /* 0x000fe200008f0c86 */
[----:B------:R-:W-:Y:S01]  /*c800*/  @P3 STS.128 [R202+0x10800], RZ ;  /* 0x010800ffca003388 */ /* 0x000fe20000000c00 */
[----:B------:R-:W-:Y:S03]  /*c810*/  ISETP.LT.AND P1, PT, R199, UR11, PT ;  /* 0x0000000bc7007c0c */ /* 0x000fe6000bf21270 */
        /* <DEDUP_REMOVED lines=202> */
[----:B------:R-:W-:Y:S01]  /*d4c0*/  IABS R3, UR12 ;  /* 0x0000000c00037c13 */ /* 0x000fe20008000000 */
[----:B------:R-:W-:Y:S03]  /*d4d0*/  ULOP3.LUT UR12, UR12, UR9, URZ, 0x3c, !UPT ;  /* 0x000000090c0c7292 */ /* 0x000fe6000f8e3c3f */
[----:B------:R-:W-:Y:S01]  /*d4e0*/  IABS R2, UR30 ;  /* 0x0000001e00027c13 */ /* 0x000fe20008000000 */
[----:B------:R-:W-:Y:S01]  /*d4f0*/  ULOP3.LUT UR30, UR30, UR9, URZ, 0x3c, !UPT ;  /* 0x000000091e1e7292 */ /* 0x000fe2000f8e3c3f */
[----:B------:R-:W-:Y:S01]  /*d500*/  R2UR UR29, R3 ;  /* 0x00000000031d72ca */ /* 0x000fe200000e0000 */
[----:B------:R-:W-:Y:S01]  /*d510*/  UISETP.GE.AND UP3, UPT, UR12, URZ, UPT ;  /* 0x0000003f0c00728c */ /* 0x000fe2000bf66270 */
        /* <DEDUP_REMOVED lines=23> */
[----:B------:R-:W-:Y:S01]  /*d690*/  USEL UR31, UR6, UR31, !UP0 ;  /* 0x0000001f061f7287 */ /* 0x000fe2000c000000 */
[----:B------:R-:W-:Y:S03]  /*d6a0*/  IMAD.U32 R2, RZ, RZ, UR33 ;  /* 0x00000021ff027e24 */ /* 0x000fe6000f8e00ff */
[----:B------:R-:W-:Y:S01]  /*d6b0*/  LEA R134, P1, R134, UR16, 0x2 ;  /* 0x0000001086867c11 */ /* 0x000fe2000f8210ff */
[----:B------:R-:W-:Y:S01]  /*d6c0*/  UIADD3 UR24, UR33, -UR31, URZ ;  /* 0x8000001f21187290 */ /* 0x000fe2000fffe03f */
[----:B------:R-:W-:Y:S01]  /*d6d0*/  IMAD.U32 R132, RZ, RZ, UR31 ;  /* 0x0000001fff847e24 */ /* 0x000fe2000f8e00ff */
[----:B------:R-:W-:Y:S02]  /*d6e0*/  MOV R3, UR31 ;  /* 0x0000001f00037c02 */ /* 0x000fe40008000f00 */
[----:B------:R-:W-:Y:S01]  /*d6f0*/  LEA.HI.X.SX32 R135, R2, UR17, 0x2, P1 ;  /* 0x0000001102877c11 */ /* 0x000fe200088f16ff */
[----:B------:R-:W-:Y:S01]  /*d700*/  UIMAD UR24, UR24, UR9, -0x40 ;  /* 0xffffffc0181874a4 */ /* 0x000fe2000f8e0209 */
[----:B------:R-:W-:Y:S02]  /*d710*/  LEA R136, P2, R132, UR16, 0x2 ;  /* 0x0000001084887c11 */ /* 0x000fe4000f8410ff */
[----:B------:R-:W-:Y:S01]  /*d720*/  R2UR UR28, R134 ;  /* 0x00000000861c72ca */ /* 0x000fe200000e0000 */
[----:B------:R-:W-:Y:S01]  /*d730*/  USHF.R.S32.HI UR12, URZ, 0x1f, UR24 ;  /* 0x0000001f3f0c7899 */ /* 0x000fe20008011418 */
[----:B------:R-:W-:Y:S02]  /*d740*/  LEA.HI.X.SX32 R137, R3, UR17, 0x2, P2 ;  /* 0x0000001103897c11 */ /* 0x000fe400090f16ff */
[----:B------:R-:W-:Y:S01]  /*d750*/  R2UR UR29, R135 ;  /* 0x00000000871d72ca */ /* 0x000fe200000e0000 */
[----:B------:R-:W1:Y:S01]  /*d760*/  LDC.64 R2, c[0x0][0x230] ;  /* 0x00008c00ff027b82 */ /* 0x000e620000000a00 */
[----:B------:R-:W-:Y:S02]  /*d770*/  R2UR UR34, R136 ;  /* 0x00000000882272ca */ /* 0x000fe400000e0000 */
[----:B------:R-:W-:Y:S05]  /*d780*/  R2UR UR35, R137 ;  /* 0x00000000892372ca */ /* 0x000fea00000e0000 */
[----:B------:R-:W2:Y:S01]  /*d790*/  LDC.64 R134, c[0x0][0x248] ;  /* 0x00009200ff867b82 */ /* 0x000ea20000000a00 */
[----:B------:R-:W-:Y:S03]  /*d7a0*/  IMAD.U32 R142, RZ, RZ, UR28 ;  /* 0x0000001cff8e7e24 */ /* 0x000fe6000f8e00ff */
[----:B------:R-:W-:Y:S02]  /*d7b0*/  IMAD.U32 R143, RZ, RZ, UR29 ;  /* 0x0000001dff8f7e24 */ /* 0x000fe4000f8e00ff */
[----:B------:R-:W-:Y:S02]  /*d7c0*/  MOV R140, UR34 ;  /* 0x00000022008c7c02 */ /* 0x000fe40008000f00 */
[----:B------:R-:W-:Y:S01]  /*d7d0*/  IMAD.U32 R141, RZ, RZ, UR35 ;  /* 0x00000023ff8d7e24 */ /* 0x000fe2000f8e00ff */
[----:B------:R-:W3:Y:S04]  /*d7e0*/  LDG.E R137, desc[UR20][R142.64] ;  /* 0x000000148e897981 */ /* 0x000ee8000c1e1900 */
[----:B------:R-:W3:Y:S01]  /*d7f0*/  LDG.E R136, desc[UR20][R140.64] ;  /* 0x000000148c887981 */ /* 0x000ee2000c1e1900 */
        /* <DEDUP_REMOVED lines=11> */
.L_x_3213:
        /* <DEDUP_REMOVED lines=89> */
.L_x_3212:
[----:B------:R-:W-:Y:S01]  /*de40*/  MOV R3, UR11 ;  /* 0x0000000b00037c02 */ /* 0x000fe20008000f00 */
[----:B-1----:R-:W-:Y:S03]  /*de50*/  LDSM.16.MT88.4 R140, [R190+0xc000] ;  /* 0x00c00000be8c783b */ /* 0x002fe60000004200 */
[----:B------:R-:W-:Y:S04]  /*de60*/  LEA R2, R3, R204, 0x6 ;  /* 0x000000cc03027211 */ /* 0x000fe800078e30ff */
[C---:B------:R-:W-:Y:S01]  /*de70*/  IADD3 R134, R2.reuse, 0x1, RZ ;  /* 0x0000000102867810 */ /* 0x040fe20007ffe0ff */
[----:B------:R-:W-:Y:S01]  /*de80*/  LDSM.16.MT88.4 R144, [R189+0xc000] ;  /* 0x00c00000bd90783b */ /* 0x000fe20000004200 */
[----:B------:R-:W-:Y:S02]  /*de90*/  I2FP.F32.S32 R3, R2 ;  /* 0x0000000200037245 */ /* 0x000fe40000201400 */
[C---:B------:R-:W-:Y:S02]  /*dea0*/  IADD3 R132, R2.reuse, 0x9, RZ ;  /* 0x0000000902847810 */ /* 0x040fe40007ffe0ff */
[----:B------:R-:W-:Y:S01]  /*deb0*/  I2FP.F32.S32 R134, R134 ;  /* 0x0000008600867245 */ /* 0x000fe20000201400 */
[C---:B------:R-:W-:Y:S01]  /*dec0*/  FFMA.FTZ R6, R3.reuse, UR5, R6 ;  /* 0x0000000503067c23 */ /* 0x040fe20008010006 */
[----:B------:R-:W-:Y:S01]  /*ded0*/  FFMA.FTZ R4, R3, UR5, R4 ;  /* 0x0000000503047c23 */ /* 0x000fe20008010004 */
[----:B------:R-:W-:Y:S01]  /*dee0*/  I2FP.F32.S32 R132, R132 ;  /* 0x0000008400847245 */ /* 0x000fe20000201400 */
[----:B------:R-:W-:Y:S01]  /*def0*/  LDSM.16.MT88.4 R148, [R189+0xc800] ;  /* 0x00c80000bd94783b */ /* 0x000fe20000004200 */
[----:B------:R-:W-:Y:S01]  /*df00*/  IADD3 R135, R2, 0x8, RZ ;  /* 0x0000000802877810 */ /* 0x000fe20007ffe0ff */
[----:B------:R-:W-:Y:S01]  /*df10*/  FFMA.FTZ R7, R134, UR5, R7 ;  /* 0x0000000586077c23 */ /* 0x000fe20008010007 */
[----:B------:R-:W-:Y:S01]  /*df20*/  IADD3 R3, R2, 0x10, RZ ;  /* 0x0000001002037810 */ /* 0x000fe20007ffe0ff */
[----:B------:R-:W-:Y:S01]  /*df30*/  FFMA.FTZ R5, R134, UR5, R5 ;  /* 0x0000000586057c23 */ /* 0x000fe20008010005 */
[----:B------:R-:W-:Y:S01]  /*df40*/  I2FP.F32.S32 R135, R135 ;  /* 0x0000008700877245 */ /* 0x000fe20000201400 */
[C---:B------:R-:W-:Y:S01]  /*df50*/  FFMA.FTZ R11, R132.reuse, UR5, R11 ;  /* 0x00000005840b7c23 */ /* 0x040fe2000801000b */
[----:B------:R-:W-:Y:S01]  /*df60*/  I2FP.F32.S32 R3, R3 ;  /* 0x0000000300037245 */ /* 0x000fe20000201400 */
[----:B------:R-:W-:Y:S01]  /*df70*/  FFMA.FTZ R9, R132, UR5, R9 ;  /* 0x0000000584097c23 */ /* 0x000fe20008010009 */
[C---:B------:R-:W-:Y:S01]  /*df80*/  IADD3 R134, R2.reuse, 0x11, RZ ;  /* 0x0000001102867810 */ /* 0x040fe20007ffe0ff */
[C---:B------:R-:W-:Y:S01]  /*df90*/  FFMA.FTZ R10, R135.reuse, UR5, R10 ;  /* 0x00000005870a7c23 */ /* 0x040fe2000801000a */
[C---:B------:R-:W-:Y:S01]  /*dfa0*/  IADD3 R132, R2.reuse, 0x19, RZ ;  /* 0x0000001902847810 */ /* 0x040fe20007ffe0ff */
[----:B------:R-:W-:Y:S01]  /*dfb0*/  FFMA.FTZ R8, R135, UR5, R8 ;  /* 0x0000000587087c23 */ /* 0x000fe20008010008 */
[----:B------:R-:W-:Y:S01]  /*dfc0*/  I2FP.F32.S32 R134, R134 ;  /* 0x0000008600867245 */ /* 0x000fe20000201400 */
[C---:B------:R-:W-:Y:S01]  /*dfd0*/  FFMA.FTZ R14, R3.reuse, UR5, R14 ;  /* 0x00000005030e7c23 */ /* 0x040fe2000801000e */
        /* <DEDUP_REMOVED lines=8> */
[----:B------:R-:W-:Y:S01]  /*e060*/  IADD3 R134, R2, 0x21, RZ ;  /* 0x0000002102867810 */ /* 0x000fe20007ffe0ff */
[C---:B------:R-:W-:Y:S01]  /*e070*/  FFMA.FTZ R19, R132.reuse, UR5, R19 ;  /* 0x0000000584137c23 */ /* 0x040fe20008010013 */
[----:B------:R-:W-:Y:S01]  /*e080*/  I2FP.F32.S32 R3, R3 ;  /* 0x0000000300037245 */ /* 0x000fe20000201400 */
[----:B------:R-:W-:Y:S01]  /*e090*/  FFMA.FTZ R17, R132, UR5, R17 ;  /* 0x0000000584117c23 */ /* 0x000fe20008010011 */
[----:B------:R-:W-:Y:S01]  /*e0a0*/  FMNMX.FTZ R136, R6, R0, !PT ;  /* 0x0000000006887209 */ /* 0x000fe20007810000 */
[C---:B------:R-:W-:Y:S01]  /*e0b0*/  FFMA.FTZ R18, R135.reuse, UR5, R18 ;  /* 0x0000000587127c23 */ /* 0x040fe20008010012 */
[----:B------:R-:W-:Y:S01]  /*e0c0*/  FMNMX.FTZ R132, R4, R133, !PT ;  /* 0x0000008504847209 */ /* 0x000fe20007810000 */
[----:B------:R-:W-:Y:S01]  /*e0d0*/  FFMA.FTZ R16, R135, UR5, R16 ;  /* 0x0000000587107c23 */ /* 0x000fe20008010010 */
[----:B------:R-:W-:Y:S01]  /*e0e0*/  I2FP.F32.S32 R134, R134 ;  /* 0x0000008600867245 */ /* 0x000fe20000201400 */
[C---:B------:R-:W-:Y:S01]  /*e0f0*/  FFMA.FTZ R22, R3.reuse, UR5, R22 ;  /* 0x0000000503167c23 */ /* 0x040fe20008010016 */
[----:B------:R-:W-:Y:S01]  /*e100*/  FFMA.FTZ R20, R3, UR5, R20 ;  /* 0x0000000503147c23 */ /* 0x000fe20008010014 */
[----:B------:R-:W-:Y:S01]  /*e110*/  FMNMX.FTZ R135, R7, R136, !PT ;  /* 0x0000008807877209 */ /* 0x000fe20007810000 */
[----:B------:R-:W-:Y:S01]  /*e120*/  LDSM.16.MT88.4 R156, [R189+0xe800] ;  /* 0x00e80000bd9c783b */ /* 0x000fe20000004200 */
[----:B------:R-:W-:Y:S01]  /*e130*/  FMNMX.FTZ R3, R5, R132, !PT ;  /* 0x0000008405037209 */ /* 0x000fe20007810000 */
[C---:B------:R-:W-:Y:S01]  /*e140*/  FFMA.FTZ R23, R134.reuse, UR5, R23 ;  /* 0x0000000586177c23 */ /* 0x040fe20008010017 */
[----:B------:R-:W-:Y:S01]  /*e150*/  FFMA.FTZ R21, R134, UR5, R21 ;  /* 0x0000000586157c23 */ /* 0x000fe20008010015 */
[----:B------:R-:W-:Y:S02]  /*e160*/  FMNMX.FTZ R132, R10, R135, !PT ;  /* 0x000000870a847209 */ /* 0x000fe40007810000 */
[----:B------:R-:W-:Y:S02]  /*e170*/  FMNMX.FTZ R134, R8, R3, !PT ;  /* 0x0000000308867209 */ /* 0x000fe40007810000 */
[----:B------:R-:W-:Y:S02]  /*e180*/  IADD3 R137, R2, 0x28, RZ ;  /* 0x0000002802897810 */ /* 0x000fe40007ffe0ff */
[----:B------:R-:W-:Y:S02]  /*e190*/  FMNMX.FTZ R3, R11, R132, !PT ;  /* 0x000000840b037209 */ /* 0x000fe40007810000 */
[----:B------:R-:W-:Y:S02]  /*e1a0*/  FMNMX.FTZ R135, R9, R134, !PT ;  /* 0x0000008609877209 */ /* 0x000fe40007810000 */
[----:B------:R-:W-:Y:S02]  /*e1b0*/  I2FP.F32.S32 R137, R137 ;  /* 0x0000008900897245 */ /* 0x000fe40000201400 */
[----:B------:R-:W-:Y:S02]  /*e1c0*/  FMNMX.FTZ R136, R14, R3, !PT ;  /* 0x000000030e887209 */ /* 0x000fe40007810000 */
[----:B------:R-:W-:Y:S01]  /*e1d0*/  FMNMX.FTZ R134, R12, R135, !PT ;  /* 0x000000870c867209 */ /* 0x000fe20007810000 */
[C---:B------:R-:W-:Y:S01]  /*e1e0*/  FFMA.FTZ R26, R137.reuse, UR5, R26 ;  /* 0x00000005891a7c23 */ /* 0x040fe2000801001a */
[----:B------:R-:W-:Y:S01]  /*e1f0*/  FFMA.FTZ R24, R137, UR5, R24 ;  /* 0x0000000589187c23 */ /* 0x000fe20008010018 */
[----:B------:R-:W-:Y:S02]  /*e200*/  FMNMX.FTZ R135, R15, R136, !PT ;  /* 0x000000880f877209 */ /* 0x000fe40007810000 */
[----:B------:R-:W-:Y:S02]  /*e210*/  FMNMX.FTZ R137, R13, R134, !PT ;  /* 0x000000860d897209 */ /* 0x000fe40007810000 */
[----:B------:R-:W-:Y:S02]  /*e220*/  FMNMX.FTZ R134, R18, R135, !PT ;  /* 0x0000008712867209 */ /* 0x000fe40007810000 */
[----:B------:R-:W-:Y:S02]  /*e230*/  FMNMX.FTZ R136, R16, R137, !PT ;  /* 0x0000008910887209 */ /* 0x000fe40007810000 */
[C---:B------:R-:W-:Y:S02]  /*e240*/  IADD3 R3, R2.reuse, 0x30, RZ ;  /* 0x0000003002037810 */ /* 0x040fe40007ffe0ff */
[----:B------:R-:W-:Y:S02]  /*e250*/  IADD3 R132, R2, 0x29, RZ ;  /* 0x0000002902847810 */ /* 0x000fe40007ffe0ff */
[----:B------:R-:W-:Y:S02]  /*e260*/  FMNMX.FTZ R135, R19, R134, !PT ;  /* 0x0000008613877209 */ /* 0x000fe40007810000 */
[----:B------:R-:W-:Y:S02]  /*e270*/  FMNMX.FTZ R137, R17, R136, !PT ;  /* 0x0000008811897209 */ /* 0x000fe40007810000 */
        /* <DEDUP_REMOVED lines=10> */
[----:B------:R-:W-:Y:S02]  /*e320*/  IADD3 R132, R2, 0x31, RZ ;  /* 0x0000003102847810 */ /* 0x000fe40007ffe0ff */
        /* <DEDUP_REMOVED lines=11> */
[C---:B------:R-:W-:Y:S01]  /*e3e0*/  FFMA.FTZ R34, R135.reuse, UR5, R34 ;  /* 0x0000000587227c23 */ /* 0x040fe20008010022 */
[----:B------:R-:W-:Y:S01]  /*e3f0*/  FMNMX.FTZ R132, R28, R3, !PT ;  /* 0x000000031c847209 */ /* 0x000fe20007810000 */
[----:B------:R-:W-:Y:S01]  /*e400*/  FFMA.FTZ R32, R135, UR5, R32 ;  /* 0x0000000587207c23 */ /* 0x000fe20008010020 */
        /* <DEDUP_REMOVED lines=46> */
[----:B----4-:R-:W-:Y:S03]  /*e6f0*/  FFMA.FTZ R133, R11, UR4, -R166 ;  /* 0x000000040b857c23 */ /* 0x010fe600080108a6 */
[----:B------:R-:W2:Y:S01]  /*e700*/  MUFU.EX2 R135, R135 ;  /* 0x0000008700877308 */ /* 0x000ea20000000800 */
[C---:B-----5:R-:W-:Y:S01]  /*e710*/  FMUL.FTZ R6, R0.reuse, R130 ;  /* 0x0000008200067220 */ /* 0x060fe20000410000 */
        /* <DEDUP_REMOVED lines=39> */
[--C-:B------:R-:W-:Y:S01]  /*e990*/  FFMA.FTZ R214, R24, UR4, -R164.reuse ;  /* 0x0000000418d67c23 */ /* 0x100fe200080108a4 */
[----:B------:R-:W-:Y:S01]  /*e9a0*/  FFMA.FTZ R215, R25, UR4, -R164 ;  /* 0x0000000419d77c23 */ /* 0x000fe200080108a4 */
        /* <DEDUP_REMOVED lines=35> */
[----:B------:R-:W-:Y:S01]  /*ebe0*/  ISETP.LT.AND P1, PT, R199, UR11, PT ;  /* 0x0000000bc7007c0c */ /* 0x000fe2000bf21270 */
        /* <DEDUP_REMOVED lines=11> */
[----:B------:R-:W-:Y:S02]  /*eca0*/  LDSM.16.MT88.4 R144, [R190+0xc800] ;  /* 0x00c80000be90783b */ /* 0x000fe40000004200 */
[----:B------:R-:W-:Y:S03]  /*ecb0*/  FMUL.FTZ R93, R2, R93 ;  /* 0x0000005d025d7220 */ /* 0x000fe60000410000 */
        /* <DEDUP_REMOVED lines=15> */
[C---:B------:R-:W-:Y:S01]  /*edb0*/  FMUL.FTZ R100, R2.reuse, R100 ;  /* 0x0000006402647220 */ /* 0x040fe20000410000 */
[----:B------:R-:W-:Y:S01]  /*edc0*/  FMUL.FTZ R101, R2, R101 ;  /* 0x0000006502657220 */ /* 0x000fe20000410000 */
[C---:B------:R-:W-:Y:S03]  /*edd0*/  FMUL.FTZ R106, R0.reuse, R106 ;  /* 0x0000006a006a7220 */ /* 0x040fe60000410000 */
[----:B------:R-:W-:Y:S01]  /*ede0*/  FMUL.FTZ R107, R0, R107 ;  /* 0x0000006b006b7220 */ /* 0x000fe20000410000 */
[C---:B------:R-:W-:Y:S01]  /*edf0*/  FMUL.FTZ R104, R2.reuse, R104 ;  /* 0x0000006802687220 */ /* 0x040fe20000410000 */
[----:B------:R-:W-:Y:S01]  /*ee00*/  FMUL.FTZ R105, R2, R105 ;  /* 0x0000006902697220 */ /* 0x000fe20000410000 */
[C---:B------:R-:W-:Y:S01]  /*ee10*/  FMUL.FTZ R110, R0.reuse, R110 ;  /* 0x0000006e006e7220 */ /* 0x040fe20000410000 */
[----:B------:R-:W-:Y:S01]  /*ee20*/  FMUL.FTZ R111, R0, R111 ;  /* 0x0000006f006f7220 */ /* 0x000fe20000410000 */
[C---:B------:R-:W-:Y:S01]  /*ee30*/  FMUL.FTZ R108, R2.reuse, R108 ;  /* 0x0000006c026c7220 */ /* 0x040fe20000410000 */
[C---:B---3--:R-:W-:Y:S03]  /*ee40*/  HMMA.16816.F32 R76, R128.reuse, R124, R76 ;  /* 0x0000007c804c723c */ /* 0x048fe6000000184c */
[----:B------:R-:W-:Y:S01]  /*ee50*/  FMUL.FTZ R109, R2, R109 ;  /* 0x0000006d026d7220 */ /* 0x000fe20000410000 */
[--C-:B------:R-:W-:Y:S01]  /*ee60*/  FFMA.FTZ R170, R18, UR4, -R166.reuse ;  /* 0x0000000412aa7c23 */ /* 0x100fe200080108a6 */
[----:B------:R-:W-:Y:S01]  /*ee70*/  FFMA.FTZ R169, R19, UR4, -R166 ;  /* 0x0000000413a97c23 */ /* 0x000fe200080108a6 */
[C---:B------:R-:W-:Y:S01]  /*ee80*/  HMMA.16816.F32 R80, R128.reuse, R126, R80 ;  /* 0x0000007e8050723c */ /* 0x040fe20000001850 */
[----:B------:R-:W3:Y:S03]  /*ee90*/  LDSM.16.MT88.4 R124, [R190+0x10000] ;  /* 0x01000000be7c783b */ /* 0x000ee60000004200 */
[----:B------:R-:W-:Y:S01]  /*eea0*/  MUFU.EX2 R170, R170 ;  /* 0x000000aa00aa7308 */ /* 0x000fe20000000800 */
[--C-:B------:R-:W-:Y:S01]  /*eeb0*/  FFMA.FTZ R171, R12, UR4, -R164.reuse ;  /* 0x000000040cab7c23 */ /* 0x100fe200080108a4 */
[C---:B-1----:R-:W-:Y:S05]  /*eec0*/  HMMA.16816.F32 R84, R128.reuse, R136, R84 ;  /* 0x000000888054723c */ /* 0x042fea0000001854 */
[C---:B------:R-:W-:Y:S01]  /*eed0*/  FMUL.FTZ R12, R2.reuse, R120 ;  /* 0x00000078020c7220 */ /* 0x040fe20000410000 */
[C---:B------:R-:W-:Y:S01]  /*eee0*/  HMMA.16816.F32 R88, R128.reuse, R138, R88 ;  /* 0x0000008a8058723c */ /* 0x040fe20000001858 */
[----:B------:R-:W1:Y:S01]  /*eef0*/  LDSM.16.MT88.4 R136, [R189+0x10000] ;  /* 0x01000000bd88783b */ /* 0x000e620000004200 */
[----:B------:R-:W4:Y:S03]  /*ef00*/  MUFU.EX2 R169, R169 ;  /* 0x000000a900a97308 */ /* 0x000f260000000800 */
[--C-:B------:R-:W-:Y:S01]  /*ef10*/  FFMA.FTZ R172, R13, UR4, -R164.reuse ;  /* 0x000000040dac7c23 */ /* 0x100fe200080108a4 */
[C---:B--2---:R-:W-:Y:S06]  /*ef20*/  HMMA.16816.F32 R92, R128.reuse, R140, R92 ;  /* 0x0000008c805c723c */ /* 0x044fec000000185c */
[----:B------:R-:W-:Y:S01]  /*ef30*/  MUFU.EX2 R171, R171 ;  /* 0x000000ab00ab7308 */ /* 0x000fe20000000800 */
[----:B------:R-:W-:Y:S01]  /*ef40*/  FMUL.FTZ R13, R2, R121 ;  /* 0x00000079020d7220 */ /* 0x000fe20000410000 */
[C---:B------:R-:W-:Y:S01]  /*ef50*/  HMMA.16816.F32 R96, R128.reuse, R142, R96 ;  /* 0x0000008e8060723c */ /* 0x040fe20000001860 */
[----:B------:R-:W2:Y:S02]  /*ef60*/  LDSM.16.MT88.4 R140, [R188+0x10000] ;  /* 0x01000000bc8c783b */ /* 0x000ea40000004200 */
[--C-:B------:R-:W-:Y:S01]  /*ef70*/  FFMA.FTZ R173, R16, UR4, -R164.reuse ;  /* 0x0000000410ad7c23 */ /* 0x100fe200080108a4 */
[----:B------:R-:W-:Y:S04]  /*ef80*/  FFMA.FTZ R174, R17, UR4, -R164 ;  /* 0x0000000411ae7c23 */ /* 0x000fe800080108a4 */
[----:B------:R-:W5:Y:S03]  /*ef90*/  MUFU.EX2 R172, R172 ;  /* 0x000000ac00ac7308 */ /* 0x000f660000000800 */
[C---:B------:R-:W-:Y:S01]  /*efa0*/  FMUL.FTZ R18, R0.reuse, R118 ;  /* 0x0000007600127220 */ /* 0x040fe20000410000 */
[----:B------:R-:W-:Y:S01]  /*efb0*/  LDSM.16.MT88.4 R120, [R192+0xe800] ;  /* 0x00e80000c078783b */ /* 0x000fe20000004200 */
[----:B------:R-:W-:Y:S01]  /*efc0*/  FMUL.FTZ R19, R0, R119 ;  /* 0x0000007700137220 */ /* 0x000fe20000410000 */
[----:B----4-:R-:W-:Y:S01]  /*efd0*/  F2FP.F16.F32.PACK_AB R119, R169, R170 ;  /* 0x000000aaa977723e */ /* 0x010fe200000000ff */
[C---:B------:R-:W-:Y:S01]  /*efe0*/  FMUL.FTZ R16, R2.reuse, R116 ;  /* 0x0000007402107220 */ /* 0x040fe20000410000 */
[----:B------:R-:W-:Y:S01]  /*eff0*/  FMUL.FTZ R17, R2, R117 ;  /* 0x0000007502117220 */ /* 0x000fe20000410000 */
[----:B------:R-:W-:Y:S01]  /*f000*/  F2FP.F16.F32.PACK_AB R117, R168, R167 ;  /* 0x000000a7a875723e */ /* 0x000fe200000000ff */
[----:B------:R-:W-:Y:S01]  /*f010*/  MUFU.EX2 R173, R173 ;  /* 0x000000ad00ad7308 */ /* 0x000fe20000000800 */
[C---:B---3--:R-:W-:Y:S03]  /*f020*/  HMMA.16816.F32 R100, R128.reuse, R124, R100 ;  /* 0x0000007c8064723c */ /* 0x048fe60000001864 */
[C---:B------:R-:W-:Y:S01]  /*f030*/  FMUL.FTZ R114, R0.reuse, R114 ;  /* 0x0000007200727220 */ /* 0x040fe20000410000 */
[----:B------:R-:W-:Y:S01]  /*f040*/  FMUL.FTZ R115, R0, R115 ;  /* 0x0000007300737220 */ /* 0x000fe20000410000 */
[----:B------:R-:W-:Y:S01]  /*f050*/  FMUL.FTZ R112, R2, R112 ;  /* 0x0000007002707220 */ /* 0x000fe20000410000 */
[C---:B------:R-:W-:Y:S01]  /*f060*/  HMMA.16816.F32 R104, R128.reuse, R126, R104 ;  /* 0x0000007e8068723c */ /* 0x040fe20000001868 */
[----:B------:R-:W3:Y:S02]  /*f070*/  LDSM.16.MT88.4 R124, [R192+0xc800] ;  /* 0x00c80000c07c783b */ /* 0x000ee40000004200 */
[----:B------:R-:W4:Y:S02]  /*f080*/  MUFU.EX2 R174, R174 ;  /* 0x000000ae00ae7308 */ /* 0x000f240000000800 */
[----:B-----5:R-:W-:Y:S01]  /*f090*/  F2FP.F16.F32.PACK_AB R116, R172, R171 ;  /* 0x000000abac74723e */ /* 0x020fe200000000ff */
[C---:B-1----:R-:W-:Y:S05]  /*f0a0*/  HMMA.16816.F32 R108, R128.reuse, R136, R108 ;  /* 0x00000088806c723c */ /* 0x042fea000000186c */
[----:B------:R-:W-:Y:S01]  /*f0b0*/  FMUL.FTZ R113, R2, R113 ;  /* 0x0000007102717220 */ /* 0x000fe20000410000 */
[C---:B------:R-:W-:Y:S01]  /*f0c0*/  HMMA.16816.F32 R12, R128.reuse, R138, R12 ;  /* 0x0000008a800c723c */ /* 0x040fe2000000180c */
[----:B------:R-:W1:Y:S04]  /*f0d0*/  LDSM.16.MT88.4 R136, [R190+0xe800] ;  /* 0x00e80000be88783b */ /* 0x000e680000004200 */
[----:B------:R-:W-:Y:S01]  /*f0e0*/  FFMA.FTZ R175, R22, UR4, -R166 ;  /* 0x0000000416af7c23 */ /* 0x000fe200080108a6 */
[C---:B--2---:R-:W-:Y:S05]  /*f0f0*/  HMMA.16816.F32 R16, R128.reuse, R140, R16 ;  /* 0x0000008c8010723c */ /* 0x044fea0000001810 */
[----:B----4-:R-:W-:Y:S01]  /*f100*/  F2FP.F16.F32.PACK_AB R118, R174, R173 ;  /* 0x000000adae76723e */ /* 0x010fe200000000ff */
[----:B------:R-:W-:Y:S01]  /*f110*/  HMMA.16816.F32 R112, R128, R142, R112 ;  /* 0x0000008e8070723c */ /* 0x000fe20000001870 */
[----:B------:R-:W2:Y:S01]  /*f120*/  LDSM.16.MT88.4 R128, [R188+0xe800] ;  /* 0x00e80000bc80783b */ /* 0x000ea20000004200 */
[----:B------:R-:W-:Y:S03]  /*f130*/  MUFU.EX2 R175, R175 ;  /* 0x000000af00af7308 */ /* 0x000fe60000000800 */
[----:B------:R-:W-:Y:S01]  /*f140*/  FFMA.FTZ R212, R21, UR4, -R164 ;  /* 0x0000000415d47c23 */ /* 0x000fe200080108a4 */
[----:B------:R-:W-:Y:S01]  /*f150*/  F2FP.F16.F32.PACK_AB R22, R215, R214 ;  /* 0x000000d6d716723e */ /* 0x000fe200000000ff */
[----:B------:R-:W-:Y:S01]  /*f160*/  FFMA.FTZ R163, R0, R209, R163 ;  /* 0x000000d100a37223 */ /* 0x000fe200000100a3 */
[----:B------:R-:W-:Y:S01]  /*f170*/  MOV R0, R3 ;  /* 0x0000000300007202 */ /* 0x000fe20000000f00 */
[----:B------:R-:W-:Y:S03]  /*f180*/  LDSM.16.MT88.4 R140, [R188+0x10800] ;  /* 0x01080000bc8c783b */ /* 0x000fe60000004200 */
[----:B------:R-:W-:Y:S01]  /*f190*/  MUFU.EX2 R212, R212 ;  /* 0x000000d400d47308 */ /* 0x000fe20000000800 */
[----:B------:R-:W-:Y:S01]  /*f1a0*/  FFMA.FTZ R165, R2, R211, R165 ;  /* 0x000000d302a57223 */ /* 0x000fe200000100a5 */
[----:B------:R-:W-:Y:S03]  /*f1b0*/  FADD.FTZ R163, R135, R163 ;  /* 0x000000a387a37221 */ /* 0x000fe60000010000 */
        /* <DEDUP_REMOVED lines=24> */
[----:B------:R-:W4:Y:S04]  /*f340*/  LDSM.16.MT88.4 R120, [R190+0x10800] ;  /* 0x01080000be78783b */ /* 0x000f280000004200 */
[----:B------:R-:W-:Y:S01]  /*f350*/  FADD.FTZ R173, R173, R172 ;  /* 0x000000acadad7221 */ /* 0x000fe20000010000 */
[C---:B-1----:R-:W-:Y:S05]  /*f360*/  HMMA.16816.F32 R68, R116.reuse, R136, R68 ;  /* 0x000000887444723c */ /* 0x042fea0000001844 */
[----:B------:R-:W-:Y:S01]  /*f370*/  FADD.FTZ R170, R169, R170 ;  /* 0x000000aaa9aa7221 */ /* 0x000fe20000010000 */
[C---:B------:R-:W-:Y:S01]  /*f380*/  HMMA.16816.F32 R72, R116.reuse, R138, R72 ;  /* 0x0000008a7448723c */ /* 0x040fe20000001848 */
[----:B------:R-:W1:Y:S04]  /*f390*/  LDSM.16.MT88.4 R136, [R189+0x10800] ;  /* 0x01080000bd88783b */ /* 0x000e680000004200 */
[----:B------:R-:W-:Y:S01]  /*f3a0*/  FADD.FTZ R174, R174, R173 ;  /* 0x000000adaeae7221 */ /* 0x000fe20000010000 */
[C---:B------:R-:W-:Y:S05]  /*f3b0*/  HMMA.16816.F32 R76, R116.reuse, R156, R76 ;  /* 0x0000009c744c723c */ /* 0x040fea000000184c */
[----:B------:R-:W-:Y:S01]  /*f3c0*/  MOV R133, R132 ;  /* 0x0000008400857202 */ /* 0x000fe20000000f00 */
[C---:B------:R-:W-:Y:S05]  /*f3d0*/  HMMA.16816.F32 R80, R116.reuse, R158, R80 ;  /* 0x0000009e7450723c */ /* 0x040fea0000001850 */
[--C-:B------:R-:W-:Y:S01]  /*f3e0*/  FFMA.FTZ R157, R26, UR4, -R166.reuse ;  /* 0x000000041a9d7c23 */ /* 0x100fe200080108a6 */
[C---:B--2---:R-:W-:Y:S05]  /*f3f0*/  HMMA.16816.F32 R84, R116.reuse, R128, R84 ;  /* 0x000000807454723c */ /* 0x044fea0000001854 */
[--C-:B------:R-:W-:Y:S01]  /*f400*/  FFMA.FTZ R158, R27, UR4, -R166.reuse ;  /* 0x000000041b9e7c23 */ /* 0x100fe200080108a6 */
[C---:B------:R-:W-:Y:S01]  /*f410*/  HMMA.16816.F32 R88, R116.reuse, R130, R88 ;  /* 0x000000827458723c */ /* 0x040fe20000001858 */
[----:B------:R-:W2:Y:S01]  /*f420*/  LDSM.16.MT88.4 R128, [R192+0xd000] ;  /* 0x00d00000c080783b */ /* 0x000ea20000004200 */
[----:B------:R-:W-:Y:S03]  /*f430*/  MUFU.EX2 R157, R157 ;  /* 0x0000009d009d7308 */ /* 0x000fe60000000800 */
[----:B------:R-:W-:Y:S01]  /*f440*/  FFMA.FTZ R156, R23, UR4, -R166 ;  /* 0x00000004179c7c23 */ /* 0x000fe200080108a6 */
[C---:B---3--:R-:W-:Y:S03]  /*f450*/  HMMA.16816.F32 R92, R116.reuse, R124, R92 ;  /* 0x0000007c745c723c */ /* 0x048fe6000000185c */
[----:B------:R-:W-:Y:S03]  /*f460*/  LDSM.16.MT88.4 R24, [R192+0xf000] ;  /* 0x00f00000c018783b */ /* 0x000fe60000004200 */
[----:B------:R-:W3:Y:S01]  /*f470*/  MUFU.EX2 R158, R158 ;  /* 0x0000009e009e7308 */ /* 0x000ee20000000800 */
[----:B------:R-:W-:Y:S01]  /*f480*/  FFMA.FTZ R159, R20, UR4, -R164 ;  /* 0x00000004149f7c23 */ /* 0x000fe200080108a4 */
[C---:B------:R-:W-:Y:S03]  /*f490*/  HMMA.16816.F32 R96, R116.reuse, R126, R96 ;  /* 0x0000007e7460723c */ /* 0x040fe60000001860 */
[----:B------:R-:W5:Y:S03]  /*f4a0*/  LDSM.16.MT88.4 R124, [R189+0xd000] ;  /* 0x00d00000bd7c783b */ /* 0x000f660000004200 */
[C---:B----4-:R-:W-:Y:S02]  /*f4b0*/  HMMA.16816.F32 R100, R116.reuse, R120, R100 ;  /* 0x000000787464723c */ /* 0x050fe40000001864 */
[----:B------:R-:W4:Y:S04]  /*f4c0*/  MUFU.EX2 R156, R156 ;  /* 0x0000009c009c7308 */ /* 0x000f280000000800 */
[C---:B------:R-:W-:Y:S01]  /*f4d0*/  HMMA.16816.F32 R104, R116.reuse, R122, R104 ;  /* 0x0000007a7468723c */ /* 0x040fe20000001868 */
[----:B------:R-:W5:Y:S05]  /*f4e0*/  LDSM.16.MT88.4 R120, [R190+0xf000] ;  /* 0x00f00000be78783b */ /* 0x000f6a0000004200 */
[----:B------:R-:W2:Y:S01]  /*f4f0*/  MUFU.EX2 R159, R159 ;  /* 0x0000009f009f7308 */ /* 0x000ea20000000800 */
[----:B---3--:R-:W-:Y:S01]  /*f500*/  F2FP.F16.F32.PACK_AB R23, R158, R157 ;  /* 0x0000009d9e17723e */ /* 0x008fe200000000ff */
[C---:B-1----:R-:W-:Y:S06]  /*f510*/  HMMA.16816.F32 R108, R116.reuse, R136, R108 ;  /* 0x00000088746c723c */ /* 0x042fec000000186c */
[C---:B------:R-:W-:Y:S01]  /*f520*/  HMMA.16816.F32 R12, R116.reuse, R138, R12 ;  /* 0x0000008a740c723c */ /* 0x040fe2000000180c */
[----:B------:R-:W1:Y:S04]  /*f530*/  LDSM.16.MT88.4 R136, [R189+0xf000] ;  /* 0x00f00000bd88783b */ /* 0x000e680000004200 */
[----:B----4-:R-:W-:Y:S01]  /*f540*/  F2FP.F16.F32.PACK_AB R21, R156, R175 ;  /* 0x000000af9c15723e */ /* 0x010fe200000000ff */
[C---:B------:R-:W-:Y:S05]  /*f550*/  HMMA.16816.F32 R16, R116.reuse, R140, R16 ;  /* 0x0000008c7410723c */ /* 0x040fea0000001810 */
[----:B--2---:R-:W-:Y:S01]  /*f560*/  F2FP.F16.F32.PACK_AB R20, R212, R159 ;  /* 0x0000009fd414723e */ /* 0x004fe200000000ff */
[----:B------:R-:W-:Y:S01]  /*f570*/  HMMA.16816.F32 R112, R116, R142, R112 ;  /* 0x0000008e7470723c */ /* 0x000fe20000001870 */
[----:B------:R-:W2:Y:S04]  /*f580*/  LDSM.16.MT88.4 R116, [R192+0x11000] ;  /* 0x01100000c074783b */ /* 0x000ea80000004200 */
[--C-:B------:R-:W-:Y:S01]  /*f590*/  FFMA.FTZ R140, R30, UR4, -R166.reuse ;  /* 0x000000041e8c7c23 */ /* 0x100fe200080108a6 */
[C---:B------:R-:W-:Y:S05]  /*f5a0*/  HMMA.16816.F32 R4, R20.reuse, R128, R4 ;  /* 0x000000801404723c */ /* 0x040fea0000001804 */
[--C-:B------:R-:W-:Y:S01]  /*f5b0*/  FFMA.FTZ R141, R31, UR4, -R166.reuse ;  /* 0x000000041f8d7c23 */ /* 0x100fe200080108a6 */
[C---:B------:R-:W-:Y:S01]  /*f5c0*/  HMMA.16816.F32 R8, R20.reuse, R130, R8 ;  /* 0x000000821408723c */ /* 0x040fe20000001808 */
[----:B------:R-:W-:Y:S04]  /*f5d0*/  MUFU.EX2 R140, R140 ;  /* 0x0000008c008c7308 */ /* 0x000fe80000000800 */
[--C-:B------:R-:W-:Y:S01]  /*f5e0*/  FFMA.FTZ R142, R34, UR4, -R166.reuse ;  /* 0x00000004228e7c23 */ /* 0x100fe200080108a6 */
[C---:B------:R-:W-:Y:S05]  /*f5f0*/  HMMA.16816.F32 R36, R20.reuse, R144, R36 ;  /* 0x000000901424723c */ /* 0x040fea0000001824 */
[----:B------:R-:W3:Y:S01]  /*f600*/  MUFU.EX2 R141, R141 ;  /* 0x0000008d008d7308 */ /* 0x000ee20000000800 */
[----:B------:R-:W-:Y:S01]  /*f610*/  FFMA.FTZ R166, R35, UR4, -R166 ;  /* 0x0000000423a67c23 */ /* 0x000fe200080108a6 */
[C---:B------:R-:W-:Y:S04]  /*f620*/  HMMA.16816.F32 R40, R20.reuse, R146, R40 ;  /* 0x000000921428723c */ /* 0x040fe80000001828 */
[--C-:B------:R-:W-:Y:S02]  /*f630*/  FFMA.FTZ R144, R28, UR4, -R164.reuse ;  /* 0x000000041c907c23 */ /* 0x100fe400080108a4 */
[C---:B-----5:R-:W-:Y:S02]  /*f640*/  HMMA.16816.F32 R44, R20.reuse, R124, R44 ;  /* 0x0000007c142c723c */ /* 0x060fe4000000182c */
[----:B------:R-:W-:Y:S03]  /*f650*/  MUFU.EX2 R142, R142 ;  /* 0x0000008e008e7308 */ /* 0x000fe60000000800 */
[--C-:B------:R-:W-:Y:S01]  /*f660*/  FFMA.FTZ R145, R29, UR4, -R164.reuse ;  /* 0x000000041d917c23 */ /* 0x100fe200080108a4 */
[C---:B------:R-:W-:Y:S01]  /*f670*/  HMMA.16816.F32 R48, R20.reuse, R126, R48 ;  /* 0x0000007e1430723c */ /* 0x040fe20000001830 */
[----:B------:R-:W-:Y:S05]  /*f680*/  LDSM.16.MT88.4 R124, [R188+0x11000] ;  /* 0x01100000bc7c783b */ /* 0x000fea0000004200 */
[----:B------:R-:W4:Y:S01]  /*f690*/  MUFU.EX2 R143, R166 ;  /* 0x000000a6008f7308 */ /* 0x000f220000000800 */
[--C-:B------:R-:W-:Y:S01]  /*f6a0*/  FFMA.FTZ R146, R32, UR4, -R164.reuse ;  /* 0x0000000420927c23 */ /* 0x100fe200080108a4 */
[C---:B------:R-:W-:Y:S01]  /*f6b0*/  HMMA.16816.F32 R52, R20.reuse, R148, R52 ;  /* 0x000000941434723c */ /* 0x040fe20000001834 */
[----:B------:R-:W-:Y:S02]  /*f6c0*/  LDSM.16.MT88.4 R28, [R192+0xd800] ;  /* 0x00d80000c01c783b */ /* 0x000fe40000004200 */
[----:B------:R-:W-:Y:S03]  /*f6d0*/  FFMA.FTZ R164, R33, UR4, -R164 ;  /* 0x0000000421a47c23 */ /* 0x000fe600080108a4 */
[C---:B------:R-:W-:Y:S02]  /*f6e0*/  HMMA.16816.F32 R56, R20.reuse, R150, R56 ;  /* 0x000000961438723c */ /* 0x040fe40000001838 */
[----:B------:R-:W-:Y:S01]  /*f6f0*/  MUFU.EX2 R144, R144 ;  /* 0x0000009000907308 */ /* 0x000fe20000000800 */
[----:B------:R-:W-:Y:S03]  /*f700*/  LDSM.16.MT88.4 R32, [R192+0xf800] ;  /* 0x00f80000c020783b */ /* 0x000fe60000004200 */
[C---:B------:R-:W-:Y:S06]  /*f710*/  HMMA.16816.F32 R60, R20.reuse, R24, R60 ;  /* 0x00000018143c723c */ /* 0x040fec000000183c */
[----:B------:R-:W5:Y:S01]  /*f720*/  MUFU.EX2 R145, R145 ;  /* 0x0000009100917308 */ /* 0x000f620000000800 */
[----:B------:R-:W-:Y:S01]  /*f730*/  FADD.FTZ R175, R175, R170 ;  /* 0x000000aaafaf7221 */ /* 0x000fe20000010000 */
[C---:B------:R-:W-:Y:S01]  /*f740*/  HMMA.16816.F32 R64, R20.reuse, R26, R64 ;  /* 0x0000001a1440723c */ /* 0x040fe20000001840 */
[----:B------:R-:W3:Y:S07]  /*f750*/  LDSM.16.MT88.4 R24, [R190+0x11000] ;  /* 0x01100000be18783b */ /* 0x000eee0000004200 */
[----:B------:R-:W-:Y:S01]  /*f760*/  MUFU.EX2 R146, R146 ;  /* 0x0000009200927308 */ /* 0x000fe20000000800 */
[C---:B------:R-:W-:Y:S03]  /*f770*/  HMMA.16816.F32 R68, R20.reuse, R120, R68 ;  /* 0x000000781444723c */ /* 0x040fe60000001844 */
[----:B------:R-:W-:Y:S03]  /*f780*/  FADD.FTZ R159, R159, R174 ;  /* 0x000000ae9f9f7221 */ /* 0x000fe60000010000 */
[C---:B------:R-:W-:Y:S01]  /*f790*/  HMMA.16816.F32 R72, R20.reuse, R122, R72 ;  /* 0x0000007a1448723c */ /* 0x040fe20000001848 */
[----:B------:R-:W4:Y:S02]  /*f7a0*/  LDSM.16.MT88.4 R120, [R189+0x11000] ;  /* 0x01100000bd78783b */ /* 0x000f240000004200 */
[----:B------:R-:W5:Y:S02]  /*f7b0*/  MUFU.EX2 R147, R164 ;  /* 0x000000a400937308 */ /* 0x000f640000000800 */
[----:B------:R-:W-:Y:S01]  /*f7c0*/  FADD.FTZ R156, R156, R175 ;  /* 0x000000af9c9c7221 */ /* 0x000fe20000010000 */
[C---:B-1----:R-:W-:Y:S05]  /*f7d0*/  HMMA.16816.F32 R76, R20.reuse, R136, R76 ;  /* 0x00000088144c723c */ /* 0x042fea000000184c */
[----:B------:R-:W-:Y:S01]  /*f7e0*/  FADD.FTZ R159, R212, R159 ;  /* 0x0000009fd49f7221 */ /* 0x000fe20000010000 */
[C---:B------:R-:W-:Y:S01]  /*f7f0*/  HMMA.16816.F32 R80, R20.reuse, R138, R80 ;  /* 0x0000008a1450723c */ /* 0x040fe20000001850 */
[----:B------:R-:W-:Y:S04]  /*f800*/  LDSM.16.MT88.4 R136, [R189+0xd800] ;  /* 0x00d80000bd88783b */ /* 0x000fe80000004200 */
[----:B------:R-:W-:Y:S01]  /*f810*/  FADD.FTZ R157, R157, R156 ;  /* 0x0000009c9d9d7221 */ /* 0x000fe20000010000 */
[C---:B------:R-:W-:Y:S05]  /*f820*/  HMMA.16816.F32 R84, R20.reuse, R152, R84 ;  /* 0x000000981454723c */ /* 0x040fea0000001854 */
[----:B------:R-:W-:Y:S01]  /*f830*/  FADD.FTZ R214, R214, R159 ;  /* 0x0000009fd6d67221 */ /* 0x000fe20000010000 */
[C---:B------:R-:W-:Y:S05]  /*f840*/  HMMA.16816.F32 R88, R20.reuse, R154, R88 ;  /* 0x0000009a1458723c */ /* 0x040fea0000001858 */
[----:B------:R-:W-:Y:S01]  /*f850*/  FADD.FTZ R157, R158, R157 ;  /* 0x0000009d9e9d7221 */ /* 0x000fe20000010000 */
[C---:B--2---:R-:W-:Y:S05]  /*f860*/  HMMA.16816.F32 R92, R20.reuse, R116, R92 ;  /* 0x00000074145c723c */ /* 0x044fea000000185c */
[----:B------:R-:W-:Y:S01]  /*f870*/  FADD.FTZ R215, R215, R214 ;  /* 0x000000d6d7d77221 */ /* 0x000fe20000010000 */
[C---:B------:R-:W-:Y:S01]  /*f880*/  HMMA.16816.F32 R96, R20.reuse, R118, R96 ;  /* 0x000000761460723c */ /* 0x040fe20000001860 */
[----:B------:R-:W1:Y:S05]  /*f890*/  LDSM.16.MT88.4 R116, [R190+0xd800] ;  /* 0x00d80000be74783b */ /* 0x000e6a0000004200 */
[C---:B---3--:R-:W-:Y:S06]  /*f8a0*/  HMMA.16816.F32 R100, R20.reuse, R24, R100 ;  /* 0x000000181464723c */ /* 0x048fec0000001864 */
[C---:B------:R-:W-:Y:S01]  /*f8b0*/  HMMA.16816.F32 R104, R20.reuse, R26, R104 ;  /* 0x0000001a1468723c */ /* 0x040fe20000001868 */
[----:B------:R-:W2:Y:S05]  /*f8c0*/  LDSM.16.MT88.4 R24, [R188+0xd800] ;  /* 0x00d80000bc18783b */ /* 0x000eaa0000004200 */
[C---:B----4-:R-:W-:Y:S06]  /*f8d0*/  HMMA.16816.F32 R108, R20.reuse, R120, R108 ;  /* 0x00000078146c723c */ /* 0x050fec000000186c */
[C---:B------:R-:W-:Y:S01]  /*f8e0*/  HMMA.16816.F32 R12, R20.reuse, R122, R12 ;  /* 0x0000007a140c723c */ /* 0x040fe2000000180c */
[----:B------:R-:W3:Y:S05]  /*f8f0*/  LDSM.16.MT88.4 R120, [R190+0xf800] ;  /* 0x00f80000be78783b */ /* 0x000eea0000004200 */
[C---:B------:R-:W-:Y:S06]  /*f900*/  HMMA.16816.F32 R16, R20.reuse, R124, R16 ;  /* 0x0000007c1410723c */ /* 0x040fec0000001810 */
[----:B------:R-:W-:Y:S07]  /*f910*/  HMMA.16816.F32 R112, R20, R126, R112 ;  /* 0x0000007e1470723c */ /* 0x000fee0000001870 */
[----:B------:R-:W-:Y:S01]  /*f920*/  F2FP.F16.F32.PACK_AB R21, R141, R140 ;  /* 0x0000008c8d15723e */ /* 0x000fe200000000ff */
[----:B------:R-:W-:Y:S03]  /*f930*/  FADD.FTZ R140, R140, R157 ;  /* 0x0000009d8c8c7221 */ /* 0x000fe60000010000 */
[----:B------:R-:W-:Y:S01]  /*f940*/  F2FP.F16.F32.PACK_AB R23, R143, R142 ;  /* 0x0000008e8f17723e */ /* 0x000fe200000000ff */
[----:B------:R-:W-:Y:S01]  /*f950*/  FADD.FTZ R141, R141, R140 ;  /* 0x0000008c8d8d7221 */ /* 0x000fe20000010000 */
[----:B-----5:R-:W-:Y:S01]  /*f960*/  F2FP.F16.F32.PACK_AB R20, R145, R144 ;  /* 0x000000909114723e */ /* 0x020fe200000000ff */
[----:B------:R-:W-:Y:S01]  /*f970*/  FADD.FTZ R144, R144, R215 ;  /* 0x000000d790907221 */ /* 0x000fe20000010000 */
[----:B------:R-:W-:Y:S01]  /*f980*/  F2FP.F16.F32.PACK_AB R22, R147, R146 ;  /* 0x000000929316723e */ /* 0x000fe200000000ff */
[----:B------:R-:W-:Y:S02]  /*f990*/  FADD.FTZ R142, R142, R141 ;  /* 0x0000008d8e8e7221 */ /* 0x000fe40000010000 */
[----:B------:R-:W-:Y:S02]  /*f9a0*/  FADD.FTZ R145, R145, R144 ;  /* 0x0000009091917221 */ /* 0x000fe40000010000 */
[----:B------:R-:W-:Y:S02]  /*f9b0*/  FADD.FTZ R209, R143, R142 ;  /* 0x0000008e8fd17221 */ /* 0x000fe40000010000 */
[C---:B------:R-:W-:Y:S01]  /*f9c0*/  HMMA.16816.F32 R128, R20.reuse, R28, R4 ;  /* 0x0000001c1480723c */ /* 0x040fe20000001804 */
[----:B------:R-:W4:Y:S02]  /*f9d0*/  LDSM.16.MT88.4 R4, [R189+0xf800] ;  /* 0x00f80000bd04783b */ /* 0x000f240000004200 */
[----:B------:R-:W-:Y:S03]  /*f9e0*/  FADD.FTZ R146, R146, R145 ;  /* 0x0000009192927221 */ /* 0x000fe60000010000 */
[C---:B------:R-:W-:Y:S03]  /*f9f0*/  HMMA.16816.F32 R124, R20.reuse, R30, R8 ;  /* 0x0000001e147c723c */ /* 0x040fe60000001808 */
[----:B------:R-:W5:Y:S02]  /*fa00*/  LDSM.16.MT88.4 R8, [R188+0xf800] ;  /* 0x00f80000bc08783b */ /* 0x000f640000004200 */
[----:B------:R-:W-:Y:S01]  /*fa10*/  FADD.FTZ R211, R147, R146 ;  /* 0x0000009293d37221 */ /* 0x000fe20000010000 */
[C---:B-1----:R-:W-:Y:S05]  /*fa20*/  HMMA.16816.F32 R36, R20.reuse, R116, R36 ;  /* 0x000000741424723c */ /* 0x042fea0000001824 */
[----:B------:R-:W1:Y:S01]  /*fa30*/  LDSM.16.MT88.4 R28, [R192+0x11800] ;  /* 0x01180000c01c783b */ /* 0x000e620000004200 */
[C---:B------:R-:W-:Y:S06]  /*fa40*/  HMMA.16816.F32 R40, R20.reuse, R118, R40 ;  /* 0x000000761428723c */ /* 0x040fec0000001828 */
[C---:B------:R-:W-:Y:S06]  /*fa50*/  HMMA.16816.F32 R44, R20.reuse, R136, R44 ;  /* 0x00000088142c723c */ /* 0x040fec000000182c */
[C---:B------:R-:W-:Y:S01]  /*fa60*/  HMMA.16816.F32 R48, R20.reuse, R138, R48 ;  /* 0x0000008a1430723c */ /* 0x040fe20000001830 */
[----:B------:R-:W-:Y:S05]  /*fa70*/  LDSM.16.MT88.4 R136, [R188+0x11800] ;  /* 0x01180000bc88783b */ /* 0x000fea0000004200 */
[C---:B--2---:R-:W-:Y:S06]  /*fa80*/  HMMA.16816.F32 R52, R20.reuse, R24, R52 ;  /* 0x000000181434723c */ /* 0x044fec0000001834 */
[C---:B------:R-:W-:Y:S01]  /*fa90*/  HMMA.16816.F32 R56, R20.reuse, R26, R56 ;  /* 0x0000001a1438723c */ /* 0x040fe20000001838 */
[----:B------:R-:W2:Y:S05]  /*faa0*/  LDSM.16.MT88.4 R24, [R190+0x11800] ;  /* 0x01180000be18783b */ /* 0x000eaa0000004200 */
[C---:B------:R-:W-:Y:S06]  /*fab0*/  HMMA.16816.F32 R60, R20.reuse, R32, R60 ;  /* 0x00000020143c723c */ /* 0x040fec000000183c */
        /* <DEDUP_REMOVED lines=8> */
[C---:B-1----:R-:W-:Y:S06]  /*fb40*/  HMMA.16816.F32 R92, R20.reuse, R28, R92 ;  /* 0x0000001c145c723c */ /* 0x042fec000000185c */
[C---:B------:R-:W-:Y:S06]  /*fb50*/  HMMA.16816.F32 R96, R20.reuse, R30, R96 ;  /* 0x0000001e1460723c */ /* 0x040fec0000001860 */
[C---:B--2---:R-:W-:Y:S06]  /*fb60*/  HMMA.16816.F32 R100, R20.reuse, R24, R100 ;  /* 0x000000181464723c */ /* 0x044fec0000001864 */
[C---:B------:R-:W-:Y:S06]  /*fb70*/  HMMA.16816.F32 R104, R20.reuse, R26, R104 ;  /* 0x0000001a1468723c */ /* 0x040fec0000001868 */
[C---:B------:R-:W-:Y:S06]  /*fb80*/  HMMA.16816.F32 R108, R20.reuse, R32, R108 ;  /* 0x00000020146c723c */ /* 0x040fec000000186c */
[C---:B------:R-:W-:Y:S06]  /*fb90*/  HMMA.16816.F32 R120, R20.reuse, R34, R12 ;  /* 0x000000221478723c */ /* 0x040fec000000180c */
[C---:B------:R-:W-:Y:S06]  /*fba0*/  HMMA.16816.F32 R116, R20.reuse, R136, R16 ;  /* 0x000000881474723c */ /* 0x040fec0000001810 */
[----:B------:R-:W-:Y:S01]  /*fbb0*/  HMMA.16816.F32 R112, R20, R138, R112 ;  /* 0x0000008a1470723c */ /* 0x000fe20000001870 */
[----:B------:R-:W-:Y:S11]  /*fbc0*/  @!UPT UIADD3 URZ, URZ, URZ, URZ ;  /* 0x0000003f3f3ff290 */ /* 0x000ff6000fffe03f */
[----:B------:R-:W-:Y:S01]  /*fbd0*/  @!UPT UIADD3 URZ, URZ, URZ, URZ ;  /* 0x0000003f3f3ff290 */ /* 0x000fe2000fffe03f */
[----:B------:R-:W-:Y:S11]  /*fbe0*/  @P1 BRA `(.L_x_3214) ;  /* 0xffffffc000f81947 */ /* 0x000ff6000383ffff */
.L_x_3210:
        /* <DEDUP_REMOVED lines=8> */
[----:B------:R-:W4:Y:S01]  /*fc70*/  S2R R29, SR_CTAID.Y ;  /* 0x00000000001d7919 */ /* 0x000f220000002600 */
        /* <DEDUP_REMOVED lines=23> */
[----:B------:R-:W5:Y:S01]  /*fdf0*/  S2R R10, SR_TID.X ;  /* 0x00000000000a7919 */ /* 0x000f620000002100 */
        /* <DEDUP_REMOVED lines=28> */
[----:B-----5:R-:W-:Y:S01]  /*ffc0*/  SHF.R.S32.HI R11, RZ, 0x1f, R10 ;  /* 0x0000001fff0b7819 */ /* 0x020fe2000001140a */
        /* <DEDUP_REMOVED lines=116> */
[----:B------:R-:W5:Y:S01]  /*10710*/  S2UR UR4, SR_CTAID.Z ;  /* 0x00000000000479c3 */ /* 0x000f620000002700 */
[----:B------:R-:W-:-:S02]  /*10720*/  LOP3.LUT R31, R31, 0xffffffe0, RZ, 0xc0, !PT ;  /* 0xffffffe01f1f7812 */ /* 0x000fc400078ec0ff */
[----:B------:R-:W-:Y:S01]  /*10730*/  STS.64 [R18+0x800], R42 ;  /* 0x0008002a12007388 */ /* 0x000fe20000000a00 */
[----:B------:R-:W-:Y:S02]  /*10740*/  LOP3.LUT R9, R9, 0xffffffe0, RZ, 0xc0, !PT ;  /* 0xffffffe009097812 */ /* 0x000fe400078ec0ff */
[----:B------:R-:W-:Y:S01]  /*10750*/  IADD3 R10, -R31, R10, RZ ;  /* 0x0000000a1f0a7210 */ /* 0x000fe20007ffe1ff */
[----:B------:R-:W-:Y:S01]  /*10760*/  STS.64 [R5], R44 ;  /* 0x0000002c05007388 */ /* 0x000fe20000000a00 */
[----:B------:R-:W5:Y:S01]  /*10770*/  @P4 LDC R31, c[0x0][0x2e8] ;  /* 0x0000ba00ff1f4b82 */ /* 0x000f620000000800 */
[----:B------:R-:W-:Y:S02]  /*10780*/  IADD3 R9, -R9, R0, RZ ;  /* 0x0000000009097210 */ /* 0x000fe40007ffe1ff */
[----:B------:R-:W-:Y:S02]  /*10790*/  STS.64 [R5+0x800], R46 ;  /* 0x0008002e05007388 */ /* 0x000fe40000000a00 */
[----:B------:R-:W-:-:S02]  /*107a0*/  LOP3.LUT P0, RZ, R9, 0x3, RZ, 0xc0, !PT ;  /* 0x0000000309ff7812 */ /* 0x000fc4000780c0ff */
[----:B------:R-:W-:Y:S01]  /*107b0*/  STS.64 [R17], R48 ;  /* 0x0000003011007388 */ /* 0x000fe20000000a00 */
[----:B------:R-:W-:-:S03]  /*107c0*/  MOV R9, 0xff800000 ;  /* 0xff80000000097802 */ /* 0x000fc60000000f00 */
        /* <DEDUP_REMOVED lines=29> */
[----:B----4-:R-:W4:Y:S03]  /*109a0*/  LDC.64 R14, c[0x0][0x2c0] ;  /* 0x0000b000ff0e7b82 */ /* 0x010f260000000a00 */
[----:B------:R-:W-:Y:S04]  /*109b0*/  STS.64 [R5+0x8000], R108 ;  /* 0x0080006c05007388 */ /* 0x000fe80000000a00 */
[----:B------:R5:W-:Y:S04]  /*109c0*/  STS.64 [R5+0x8800], R110 ;  /* 0x0088006e05007388 */ /* 0x000be80000000a00 */
[----:B------:R-:W-:Y:S04]  /*109d0*/  STS.64 [R17+0x8000], R120 ;  /* 0x0080007811007388 */ /* 0x000fe80000000a00 */
[----:B------:R-:W-:Y:S04]  /*109e0*/  STS.64 [R17+0x8800], R122 ;  /* 0x0088007a11007388 */ /* 0x000fe80000000a00 */
[----:B------:R-:W-:Y:S04]  /*109f0*/  STS.64 [R19+0x8000], R116 ;  /* 0x0080007413007388 */ /* 0x000fe80000000a00 */
[----:B------:R-:W-:Y:S01]  /*10a00*/  STS.64 [R19+0x8800], R118 ;  /* 0x0088007613007388 */ /* 0x000fe20000000a00 */
[----:B----4-:R-:W-:-:S03]  /*10a10*/  IMAD R14, R29, R14, UR13 ;  /* 0x0000000d1d0e7e24 */ /* 0x010fc6000f8e020e */
[----:B------:R-:W-:Y:S01]  /*10a20*/  STS.64 [R7+0x8000], R112 ;  /* 0x0080007007007388 */ /* 0x000fe20000000a00 */
[----:B-1----:R-:W-:Y:S01]  /*10a30*/  @P4 FMUL.FTZ R29, R4, 0.69314718246459960938 ;  /* 0x3f317218041d4820 */ /* 0x002fe20000410000 */
[----:B---3--:R-:W-:Y:S01]  /*10a40*/  @P3 FMUL.FTZ R4, R2, 0.69314718246459960938 ;  /* 0x3f31721802043820 */ /* 0x008fe20000410000 */
[----:B------:R-:W-:Y:S01]  /*10a50*/  SHF.L.U32 R2, R13, 0x2, RZ ;  /* 0x000000020d027819 */ /* 0x000fe200000006ff */
[----:B------:R1:W-:Y:S02]  /*10a60*/  STS.64 [R7+0x8800], R114 ;  /* 0x0088007207007388 */ /* 0x0003e40000000a00 */
[----:B--2---:R-:W-:Y:S01]  /*10a70*/  @P3 FFMA.FTZ R9, R3, R28, R4 ;  /* 0x0000001c03093223 */ /* 0x004fe20000010004 */
[----:B-----5:R-:W2:Y:S08]  /*10a80*/  LDC R5, c[0x0][0x270] ;  /* 0x00009c00ff057b82 */ /* 0x020eb00000000800 */
[----:B------:R-:W-:Y:S01]  /*10a90*/  BAR.SYNC.DEFER_BLOCKING 0x0 ;  /* 0x0000000000007b1d */ /* 0x000fe20000010000 */
[----:B------:R-:W-:-:S05]  /*10aa0*/  SHF.R.S32.HI R3, RZ, 0x1f, R2 ;  /* 0x0000001fff037819 */ /* 0x000fca0000011402 */
[----:B------:R-:W3:Y:S01]  /*10ab0*/  S2R R6, SR_CTAID.X ;  /* 0x0000000000067919 */ /* 0x000ee20000002500 */
[----:B-1----:R-:W-:Y:S01]  /*10ac0*/  SHF.R.S32.HI R7, RZ, 0x1f, R12 ;  /* 0x0000001fff077819 */ /* 0x002fe2000001140c */
[----:B------:R1:W4:Y:S03]  /*10ad0*/  LDS.128 R24, [R11+0x3800] ;  /* 0x003800000b187984 */ /* 0x0003260000000c00 */
[----:B------:R-:W-:Y:S01]  /*10ae0*/  LEA.HI R30, R7, R12, RZ, 0x2 ;  /* 0x0000000c071e7211 */ /* 0x000fe200078f10ff */
[----:B------:R1:W1:Y:S01]  /*10af0*/  LDS.128 R20, [R11+0x7800] ;  /* 0x007800000b147984 */ /* 0x0002620000000c00 */
[----:B------:R-:W-:Y:S02]  /*10b00*/  SHF.R.S32.HI R7, RZ, 0x1f, R10 ;  /* 0x0000001fff077819 */ /* 0x000fe4000001140a */
[----:B------:R-:W-:Y:S01]  /*10b10*/  LOP3.LUT R33, R30, 0xffffffc, RZ, 0xc0, !PT ;  /* 0x0ffffffc1e217812 */ /* 0x000fe200078ec0ff */
[----:B------:R1:W1:Y:S01]  /*10b20*/  LDS.128 R16, [R11+0xb800] ;  /* 0x00b800000b107984 */ /* 0x0002620000000c00 */
[----:B------:R-:W-:-:S02]  /*10b30*/  LEA.HI R7, R7, R10, RZ, 0x2 ;  /* 0x0000000a07077211 */ /* 0x000fc400078f10ff */
[----:B------:R-:W-:Y:S02]  /*10b40*/  IADD3 R10, RZ, -UR13, RZ ;  /* 0x8000000dff0a7c10 */ /* 0x000fe4000fffe0ff */
[----:B------:R-:W-:Y:S02]  /*10b50*/  IADD3 R0, R12, -R33, RZ ;  /* 0x800000210c007210 */ /* 0x000fe40007ffe0ff */
[----:B------:R-:W-:Y:S01]  /*10b60*/  SHF.R.S32.HI R7, RZ, 0x2, R7 ;  /* 0x00000002ff077819 */ /* 0x000fe20000011407 */
[----:B--2---:R-:W-:Y:S01]  /*10b70*/  IMAD R10, R5, R10, UR4 ;  /* 0x00000004050a7e24 */ /* 0x004fe2000f8e020a */
[----:B---3--:R-:W-:Y:S02]  /*10b80*/  SHF.L.U32 R6, R6, 0x6, RZ ;  /* 0x0000000606067819 */ /* 0x008fe400000006ff */
[----:B------:R-:W-:Y:S01]  /*10b90*/  LEA R0, R0, R7, 0x4 ;  /* 0x0000000700007211 */ /* 0x000fe200078e20ff */
[----:B------:R-:W-:Y:S01]  /*10ba0*/  IMAD R10, R14, R5, R10 ;  /* 0x000000050e0a7224 */ /* 0x000fe200078e020a */
[----:B------:R-:W-:Y:S01]  /*10bb0*/  MOV R7, 0xff800000 ;  /* 0xff80000000077802 */ /* 0x000fe20000000f00 */
[----:B------:R-:W-:-:S02]  /*10bc0*/  @P4 FFMA.FTZ R7, R132, R31, R29 ;  /* 0x0000001f84074223 */ /* 0x000fc4000001001d */
[----:B------:R-:W-:Y:S01]  /*10bd0*/  IMAD R15, R10, R15, R6 ;  /* 0x0000000f0a0f7224 */ /* 0x000fe200078e0206 */
[----:B------:R-:W-:Y:S06]  /*10be0*/  @P0 BRA `(.L_x_3216) ;  /* 0x00000000002c0947 */ /* 0x000fec0003800000 */
[C---:B------:R-:W-:Y:S01]  /*10bf0*/  VIADD R5, R0.reuse, 0x8 ;  /* 0x0000000800057836 */ /* 0x040fe20000000000 */
[----:B------:R-:W-:Y:S01]  /*10c00*/  SHF.R.S32.HI R6, RZ, 0x1f, R0 ;  /* 0x0000001fff067819 */ /* 0x000fe20000011400 */
[----:B------:R-:W-:Y:S01]  /*10c10*/  ULDC.64 UR4, c[0x0][0x2b8] ;  /* 0x0000ae0000047ab9 */ /* 0x000fe20000000a00 */
[----:B------:R-:W-:Y:S02]  /*10c20*/  IADD3 R4, P0, R15, R0, RZ ;  /* 0x000000000f047210 */ /* 0x000fe40007f1e0ff */
[----:B------:R-:W-:Y:S02]  /*10c30*/  ISETP.GE.AND P2, PT, R0, UR10, PT ;  /* 0x0000000a00007c0c */ /* 0x000fe4000bf46270 */
[----:B------:R-:W-:Y:S02]  /*10c40*/  ISETP.GE.AND P1, PT, R5, UR10, PT ;  /* 0x0000000a05007c0c */ /* 0x000fe4000bf26270 */
[----:B------:R-:W-:Y:S02]  /*10c50*/  LEA.HI.X.SX32 R5, R15, R6, 0x1, P0 ;  /* 0x000000060f057211 */ /* 0x000fe400000f0eff */
[----:B------:R-:W-:-:S04]  /*10c60*/  LEA R12, P0, R4, UR4, 0x2 ;  /* 0x00000004040c7c11 */ /* 0x000fc8000f8010ff */
[----:B------:R-:W-:-:S05]  /*10c70*/  LEA.HI.X R13, R4, UR5, R5, 0x2, P0 ;  /* 0x00000005040d7c11 */ /* 0x000fca00080f1405 */
[----:B------:R2:W-:Y:S04]  /*10c80*/  @!P2 STG.E desc[UR20][R12.64], R7 ;  /* 0x000000070c00a986 */ /* 0x0005e8000c101914 */
[----:B------:R2:W-:Y:S02]  /*10c90*/  @!P1 STG.E desc[UR20][R12.64+0x20], R9 ;  /* 0x000020090c009986 */ /* 0x0005e4000c101914 */
.L_x_3216:
[----:B------:R-:W-:Y:S05]  /*10ca0*/  BSYNC B0 ;  /* 0x0000000000007941 */ /* 0x000fea0003800000 */
.L_x_3215:
[----:B------:R-:W-:Y:S01]  /*10cb0*/  ULDC UR4, c[0x0][0x2dc] ;  /* 0x0000b70000047ab9 */ /* 0x000fe20000000800 */
[C---:B--2---:R-:W-:Y:S01]  /*10cc0*/  IMAD.WIDE R6, R8.reuse, 0xc0, R2 ;  /* 0x000000c008067825 */ /* 0x044fe200078e0202 */
[----:B------:R2:W3:Y:S01]  /*10cd0*/  LDS.128 R28, [R11] ;  /* 0x000000000b1c7984 */ /* 0x0004e20000000c00 */
[----:B------:R-:W-:Y:S02]  /*10ce0*/  BSSY B0, `(.L_x_3217) ;  /* 0x0000022000007945 */ /* 0x000fe40003800000 */
[----:B------:R-:W-:Y:S01]  /*10cf0*/  IMAD R15, R15, UR4, RZ ;  /* 0x000000040f0f7c24 */ /* 0x000fe2000f8e02ff */
[----:B------:R-:W-:Y:S01]  /*10d00*/  ULDC.64 UR4, c[0x0][0x288] ;  /* 0x0000a20000047ab9 */ /* 0x000fe20000000a00 */
[C---:B------:R-:W-:Y:S02]  /*10d10*/  VIADD R5, R8.reuse, 0x8 ;  /* 0x0000000808057836 */ /* 0x040fe40000000000 */
[C---:B------:R-:W-:Y:S01]  /*10d20*/  VIADD R4, R8.reuse, 0x10 ;  /* 0x0000001008047836 */ /* 0x040fe20000000000 */
[----:B------:R-:W-:Y:S01]  /*10d30*/  IADD3 R6, P3, R15, R6, RZ ;  /* 0x000000060f067210 */ /* 0x000fe20007f7e0ff */
[----:B------:R-:W-:Y:S01]  /*10d40*/  VIADD R0, R8, 0x18 ;  /* 0x0000001808007836 */ /* 0x000fe20000000000 */
[----:B------:R-:W-:-:S02]  /*10d50*/  ISETP.GE.AND P0, PT, R5, UR10, PT ;  /* 0x0000000a05007c0c */ /* 0x000fc4000bf06270 */
[----:B------:R-:W-:Y:S01]  /*10d60*/  ISETP.GE.AND P1, PT, R4, UR10, PT ;  /* 0x0000000a04007c0c */ /* 0x000fe2000bf26270 */
[----:B------:R-:W-:Y:S01]  /*10d70*/  VIADD R4, R8, 0x28 ;  /* 0x0000002808047836 */ /* 0x000fe20000000000 */
[----:B------:R-:W-:Y:S02]  /*10d80*/  LEA.HI.X.SX32 R5, R15, R7, 0x1, P3 ;  /* 0x000000070f057211 */ /* 0x000fe400018f0eff */
[----:B------:R-:W-:Y:S01]  /*10d90*/  LEA R32, P3, R6, UR4, 0x2 ;  /* 0x0000000406207c11 */ /* 0x000fe2000f8610ff */
[----:B------:R2:W1:Y:S01]  /*10da0*/  LDS.128 R12, [R11+0x4000] ;  /* 0x004000000b0c7984 */ /* 0x0004620000000c00 */
[----:B------:R-:W-:Y:S02]  /*10db0*/  ISETP.GE.AND P5, PT, R4, UR10, PT ;  /* 0x0000000a04007c0c */ /* 0x000fe4000bfa6270 */
[----:B------:R-:W-:Y:S02]  /*10dc0*/  LEA.HI.X R33, R6, UR5, R5, 0x2, P3 ;  /* 0x0000000506217c11 */ /* 0x000fe400098f1405 */
[----:B------:R2:W1:Y:S01]  /*10dd0*/  LDS.128 R4, [R11+0x8000] ;  /* 0x008000000b047984 */ /* 0x0004620000000c00 */
[----:B------:R-:W-:-:S02]  /*10de0*/  ISETP.GE.AND P3, PT, R8, UR10, PT ;  /* 0x0000000a08007c0c */ /* 0x000fc4000bf66270 */
[----:B------:R-:W-:Y:S01]  /*10df0*/  ISETP.GE.AND P2, PT, R0, UR10, PT ;  /* 0x0000000a00007c0c */ /* 0x000fe2000bf46270 */
[----:B------:R-:W-:-:S05]  /*10e00*/  VIADD R0, R8, 0x20 ;  /* 0x0000002008007836 */ /* 0x000fca0000000000 */
[----:B------:R-:W-:Y:S01]  /*10e10*/  ISETP.GE.AND P6, PT, R0, UR10, PT ;  /* 0x0000000a00007c0c */ /* 0x000fe2000bfc6270 */
[C---:B------:R-:W-:Y:S02]  /*10e20*/  VIADD R0, R8.reuse, 0x30 ;  /* 0x0000003008007836 */ /* 0x040fe40000000000 */
[----:B------:R-:W-:-:S03]  /*10e30*/  VIADD R8, R8, 0x38 ;  /* 0x0000003808087836 */ /* 0x000fc60000000000 */
[----:B------:R-:W-:Y:S01]  /*10e40*/  ISETP.GE.AND P4, PT, R0, UR10, PT ;  /* 0x0000000a00007c0c */ /* 0x000fe2000bf86270 */
        /* <DEDUP_REMOVED lines=11> */
.L_x_3218:
[----:B------:R-:W-:Y:S05]  /*10f00*/  BSYNC B0 ;  /* 0x0000000000007941 */ /* 0x000fea0003800000 */
.L_x_3217:
[----:B---3--:R3:W2:Y:S01]  /*10f10*/  LDS.128 R28, [R11+0x800] ;  /* 0x000800000b1c7984 */ /* 0x0086a20000000c00 */
[----:B------:R-:W-:Y:S01]  /*10f20*/  BSSY B0, `(.L_x_3219) ;  /* 0x000000d000007945 */ /* 0x000fe20003800000 */
[----:B------:R-:W-:Y:S02]  /*10f30*/  ISETP.GE.AND P3, PT, R8, UR10, PT ;  /* 0x0000000a08007c0c */ /* 0x000fe4000bf66270 */
        /* <DEDUP_REMOVED lines=11> */
.L_x_3220:
[----:B------:R-:W-:Y:S05]  /*10ff0*/  BSYNC B0 ;  /* 0x0000000000007941 */ /* 0x000fea0003800000 */
.L_x_3219:
        /* <DEDUP_REMOVED lines=13> */
.L_x_3222:
[----:B------:R-:W-:Y:S05]  /*110d0*/  BSYNC B0 ;  /* 0x0000000000007941 */ /* 0x000fea0003800000 */
.L_x_3221:
        /* <DEDUP_REMOVED lines=13> */
.L_x_3224:
[----:B------:R-:W-:Y:S05]  /*111b0*/  BSYNC B0 ;  /* 0x0000000000007941 */ /* 0x000fea0003800000 */
.L_x_3223:
        /* <DEDUP_REMOVED lines=13> */
.L_x_3226:
[----:B------:R-:W-:Y:S05]  /*11290*/  BSYNC B0 ;  /* 0x0000000000007941 */ /* 0x000fea0003800000 */
.L_x_3225:
        /* <DEDUP_REMOVED lines=13> */
.L_x_3228:
[----:B------:R-:W-:Y:S05]  /*11370*/  BSYNC B0 ;  /* 0x0000000000007941 */ /* 0x000fea0003800000 */
.L_x_3227:
        /* <DEDUP_REMOVED lines=13> */
.L_x_3230:
[----:B------:R-:W-:Y:S05]  /*11450*/  BSYNC B0 ;  /* 0x0000000000007941 */ /* 0x000fea0003800000 */
.L_x_3229:
[----:B------:R-:W-:Y:S05]  /*11460*/  @P3 EXIT ;  /* 0x000000000000394d */ /* 0x000fea0003800000 */
[----:B------:R-:W-:Y:S02]  /*11470*/  ULDC UR4, c[0x0][0x2d0] ;  /* 0x0000b40000047ab9 */ /* 0x000fe40000000800 */
[C---:B------:R-:W-:Y:S01]  /*11480*/  ISETP.GE.AND P1, PT, R0.reuse, UR4, PT ;  /* 0x0000000400007c0c */ /* 0x040fe2000bf26270 */
[----:B------:R-:W-:Y:S01]  /*11490*/  VIADD R0, R0, 0x40 ;  /* 0x0000004000007836 */ /* 0x000fe20000000000 */
[----:B------:R-:W-:-:S04]  /*114a0*/  ISETP.GE.AND P2, PT, R2, UR4, PT ;  /* 0x0000000402007c0c */ /* 0x000fc8000bf46270 */
[----:B------:R-:W-:-:S07]  /*114b0*/  ISETP.GE.AND P0, PT, R0, UR4, PT ;  /* 0x0000000400007c0c */ /* 0x000fce000bf06270 */
[----:B------:R1:W-:Y:S04]  /*114c0*/  @!P1 STG.E.128 desc[UR20][R32.64+0xa900], R20 ;  /* 0x00a9001420009986 */ /* 0x0003e8000c101d14 */
[----:B----4-:R4:W-:Y:S02]  /*114d0*/  @!P2 STG.E.128 desc[UR20][R32.64+0xa800], R24 ;  /* 0x00a800182000a986 */ /* 0x0109e4000c101d14 */
[----:B------:R-:W-:Y:S05]  /*114e0*/  @P0 EXIT ;  /* 0x000000000000094d */ /* 0x000fea0003800000 */
[----:B------:R-:W-:Y:S01]  /*114f0*/  STG.E.128 desc[UR20][R32.64+0xaa00], R16 ;  /* 0x00aa001020007986 */ /* 0x000fe2000c101d14 */
[----:B------:R-:W-:Y:S05]  /*11500*/  EXIT ;  /* 0x000000000000794d */ /* 0x000fea0003800000 */
.L_x_3231:
        /* <DEDUP_REMOVED lines=15> */
.L_x_4176:


//--------------------- .text._ZN5flash24flash_fwd_splitkv_kernelI23Flash_fwd_kernel_traitsILi192ELi64ELi64ELi4ELb0ELb0EN7cutlass6half_tE19Flash_kernel_traitsILi192ELi64ELi64ELi4ES3_EELb1ELb0ELb1ELb0ELb0ELb1ELb1ELb0EEEvNS_16Flash_fwd_paramsE --------------------------
	.section	.text._ZN5flash24flash_fwd_splitkv_kernelI23Flash_fwd_kernel_traitsILi192ELi64ELi64ELi4ELb0ELb0EN7cutlass6half_tE19Flash_kernel_traitsILi192ELi64ELi64ELi4ES3_EELb1ELb0ELb1ELb0ELb0ELb1ELb1ELb0EEEvNS_16Flash_fwd_paramsE,"ax",@progbits
	.align	128
        .global         _ZN5flash24flash_fwd_splitkv_kernelI23Flash_fwd_kernel_traitsILi192ELi64ELi64ELi4ELb0ELb0EN7cutlass6half_tE19Flash_kernel_traitsILi192ELi64ELi64ELi4ES3_EELb1ELb0ELb1ELb0ELb0ELb1ELb1ELb0EEEvNS_16Flash_fwd_paramsE
        .type           _ZN5flash24flash_fwd_splitkv_kernelI23Flash_fwd_kernel_traitsILi192ELi64ELi64ELi4ELb0ELb0EN7cutlass6half_tE19Flash_kernel_traitsILi192ELi64ELi64ELi4ES3_EELb1ELb0ELb1ELb0ELb0ELb1ELb1ELb0EEEvNS_16Flash_fwd_paramsE,@function
        .size           _ZN5flash24flash_fwd_splitkv_kernelI23Flash_fwd_kernel_traitsILi192ELi64ELi64ELi4ELb0ELb0EN7cutlass6half_tE19Flash_kernel_traitsILi192ELi64ELi64ELi4ES3_EELb1ELb0ELb1ELb0ELb0ELb1ELb1ELb0EEEvNS_16Flash_fwd_paramsE,(.L_x_4177 - _ZN5flash24flash_fwd_splitkv_kernelI23Flash_fwd_kernel_traitsILi192ELi64ELi64ELi4ELb0ELb0EN7cutlass6half_tE19Flash_kernel_traitsILi192ELi64ELi64ELi4ES3_EELb1ELb0ELb1ELb0ELb0ELb1ELb1ELb0EEEvNS_16Flash_fwd_paramsE)
        .other          _ZN5flash24flash_fwd_splitkv_kernelI23Flash_fwd_kernel_traitsILi192ELi64ELi64ELi4ELb0ELb0EN7cutlass6half_tE19Flash_kernel_traitsILi192ELi64ELi64ELi4ES3_EELb1ELb0ELb1ELb0ELb0ELb1ELb1ELb0EEEvNS_16Flash_fwd_paramsE,@"STO_CUDA_ENTRY STV_DEFAULT"
_ZN5flash24flash_fwd_splitkv_kernelI23Flash_fwd_kernel_traitsILi192ELi64ELi64ELi4ELb0ELb0EN7cutlass6half_tE19Flash_kernel_traitsILi192ELi64ELi64ELi4ES3_EELb1ELb0ELb1ELb0ELb0ELb1ELb1ELb0EEEvNS_16Flash_fwd_paramsE:
.text._ZN5flash24flash_fwd_splitkv_kernelI23Flash_fwd_kernel_traitsILi192ELi64ELi64ELi4ELb0ELb0EN7cutlass6half_tE19Flash_kernel_traitsILi192ELi64ELi64ELi4ES3_EELb1ELb0ELb1ELb0ELb0ELb1ELb1ELb0EEEvNS_16Flash_fwd_paramsE:
        /* <DEDUP_REMOVED lines=76> */
.L_x_3232:
[----:B------:R-:W-:-:S03]  /*04c0*/  ULDC UR5, c[0x0][0x2c8] ;  /* 0x0000b20000057ab9 */ /* 0x000fc60000000800 */
.L_x_3233:
        /* <DEDUP_REMOVED lines=115> */
.L_x_3236:
[----:B------:R-:W-:Y:S05]  /*0c00*/  BSYNC B0 ;  /* 0x0000000000007941 */ /* 0x000fea0003800000 */
.L_x_3235:
        /* <DEDUP_REMOVED lines=11> */
.L_x_3238:
[----:B------:R-:W-:Y:S05]  /*0cc0*/  BSYNC B0 ;  /* 0x0000000000007941 */ /* 0x000fea0003800000 */
.L_x_3237:
        /* <DEDUP_REMOVED lines=10> */
.L_x_3240:
[----:B------:R-:W-:Y:S05]  /*0d70*/  BSYNC B0 ;  /* 0x0000000000007941 */ /* 0x000fea0003800000 */
.L_x_3239:
        /* <DEDUP_REMOVED lines=10> */
.L_x_3242:
[----:B------:R-:W-:Y:S05]  /*0e20*/  BSYNC B0 ;  /* 0x0000000000007941 */ /* 0x000fea0003800000 */
.L_x_3241:
        /* <DEDUP_REMOVED lines=9> */
.L_x_3244:
[----:B------:R-:W-:Y:S05]  /*0ec0*/  BSYNC B0 ;  /* 0x0000000000007941 */ /* 0x000fea0003800000 */
.L_x_3243:
        /* <DEDUP_REMOVED lines=9> */
.L_x_3246:
[----:B------:R-:W-:Y:S05]  /*0f60*/  BSYNC B0 ;  /* 0x0000000000007941 */ /* 0x000fea0003800000 */
.L_x_3245:
        /* <DEDUP_REMOVED lines=9> */
.L_x_3248:
[----:B------:R-:W-:Y:S05]  /*1000*/  BSYNC B0 ;  /* 0x0000000000007941 */ /* 0x000fea0003800000 */
.L_x_3247:
        /* <DEDUP_REMOVED lines=9> */
.L_x_3250:
[----:B------:R-:W-:Y:S05]  /*10a0*/  BSYNC B0 ;  /* 0x0000000000007941 */ /* 0x000fea0003800000 */
.L_x_3249:
        /* <DEDUP_REMOVED lines=31> */
.L_x_3234:
        /* <DEDUP_REMOVED lines=29> */
.L_x_3251:
        /* <DEDUP_REMOVED lines=95> */
.L_x_3252:
        /* <DEDUP_REMOVED lines=46> */
.L_x_3254:
        /* <DEDUP_REMOVED lines=33> */
.L_x_3253:
        /* <DEDUP_REMOVED lines=8> */
[----:B------:R-:W-:Y:S01]  /*1fd0*/  LOP3.LUT R7, R17, 0xfffffff0, RZ, 0xc0, !PT ;  /* 0xfffffff011077812 */ /* 0x000fe200078ec0ff */
[----:B------:R-:W-:Y:S01]  /*1fe0*/  USHF.R.S32.HI UR19, URZ, 0x1f, UR24 ;  /* 0x0000001f3f137899 */ /* 0x000fe20008011418 */
[----:B------:R-:W-:Y:S01]  /*1ff0*/  SHF.R.S32.HI R18, RZ, 0x3, R5 ;  /* 0x00000003ff127819 */ /* 0x000fe20000011405 */
[----:B------:R-:W-:Y:S01]  /*2000*/  BSSY B0, `(.L_x_3255) ;  /* 0x0000064000007945 */ /* 0x000fe20003800000 */
[----:B------:R-:W-:Y:S01]  /*2010*/  LOP3.LUT R5, R5, 0xfffffff8, RZ, 0xc0, !PT ;  /* 0xfffffff805057812 */ /* 0x000fe200078ec0ff */
[----:B------:R-:W-:Y:S01]  /*2020*/  IMAD.IADD R16, R96, 0x1, -R7 ;  /* 0x0000000160107824 */ /* 0x000fe200078e0a07 */
[----:B------:R-:W-:Y:S01]  /*2030*/  LEA.HI R0, R21, R96, RZ, 0x6 ;  /* 0x0000006015007211 */ /* 0x000fe200078f30ff */
[----:B------:R-:W-:Y:S01]  /*2040*/  IMAD.SHL.U32 R210, R18, 0x40, RZ ;  /* 0x0000004012d27824 */ /* 0x000fe200078e00ff */
[----:B------:R-:W-:Y:S01]  /*2050*/  @UP0 ULDC.64 UR8, c[0x0][0x240] ;  /* 0x0000900000080ab9 */ /* 0x000fe20000000a00 */
[----:B------:R-:W-:Y:S01]  /*2060*/  IMAD.IADD R32, R96, 0x1, -R5 ;  /* 0x0000000160207824 */ /* 0x000fe200078e0a05 */
[----:B------:R-:W-:Y:S01]  /*2070*/  SHF.R.S32.HI R5, RZ, 0x1f, R16 ;  /* 0x0000001fff057819 */ /* 0x000fe20000011410 */
[----:B------:R-:W-:Y:S01]  /*2080*/  @UP0 UIMAD.WIDE.U32 UR28, UR4, UR8, URZ ;  /* 0x00000008041c02a5 */ /* 0x000fe2000f8e003f */
[----:B------:R-:W-:Y:S01]  /*2090*/  LOP3.LUT R210, R210, 0x1c0, RZ, 0xc0, !PT ;  /* 0x000001c0d2d27812 */ /* 0x000fe200078ec0ff */
[----:B------:R-:W-:Y:S01]  /*20a0*/  IMAD.SHL.U32 R211, R32, 0x8, RZ ;  /* 0x0000000820d37824 */ /* 0x000fe200078e00ff */
[----:B------:R-:W-:Y:S01]  /*20b0*/  LEA.HI R6, R5, R16, RZ, 0x3 ;  /* 0x0000001005067211 */ /* 0x000fe200078f18ff */
[----:B------:R-:W-:Y:S01]  /*20c0*/  @UP0 UIMAD UR4, UR4, UR9, UR29 ;  /* 0x00000009040402a4 */ /* 0x000fe2000f8e021d */
[----:B------:R-:W-:Y:S01]  /*20d0*/  VIADD R29, R18, 0x10 ;  /* 0x00000010121d7836 */ /* 0x000fe20000000000 */
[----:B------:R-:W-:Y:S01]  /*20e0*/  @!UP0 USHF.R.S32.HI UR29, URZ, 0x1f, UR13 ;  /* 0x0000001f3f1d8899 */ /* 0x000fe2000801140d */
[----:B------:R-:W-:Y:S01]  /*20f0*/  LOP3.LUT R5, R6, 0xfffffff8, RZ, 0xc0, !PT ;  /* 0xfffffff806057812 */ /* 0x000fe200078ec0ff */
[----:B------:R-:W-:Y:S01]  /*2100*/  @!UP0 ULDC.64 UR8, c[0x0][0x228] ;  /* 0x00008a0000088ab9 */ /* 0x000fe20000000a00 */
[----:B------:R-:W-:Y:S01]  /*2110*/  LOP3.LUT R7, R210, 0x38, R211, 0xf8, !PT ;  /* 0x00000038d2077812 */ /* 0x000fe200078ef8d3 */
[----:B------:R-:W-:Y:S01]  /*2120*/  @!UP0 UIMAD UR29, UR29, UR8, URZ ;  /* 0x000000081d1d82a4 */ /* 0x000fe2000f8e023f */
[----:B------:R-:W-:Y:S01]  /*2130*/  SHF.R.U32.HI R210, RZ, 0x3, R210 ;  /* 0x00000003ffd27819 */ /* 0x000fe200000116d2 */
[----:B------:R-:W-:Y:S01]  /*2140*/  IMAD.IADD R16, R16, 0x1, -R5 ;  /* 0x0000000110107824 */ /* 0x000fe200078e0a05 */
[----:B------:R-:W-:Y:S01]  /*2150*/  SHF.R.S32.HI R27, RZ, 0x1f, R211 ;  /* 0x0000001fff1b7819 */ /* 0x000fe200000114d3 */
[----:B------:R-:W-:Y:S01]  /*2160*/  IMAD.SHL.U32 R5, R0, 0x8, RZ ;  /* 0x0000000800057824 */ /* 0x000fe200078e00ff */
[----:B------:R-:W-:Y:S01]  /*2170*/  LOP3.LUT R210, R7, R210, RZ, 0x3c, !PT ;  /* 0x000000d207d27212 */ /* 0x000fe200078e3cff */
[----:B------:R-:W-:Y:S01]  /*2180*/  @!UP0 UIMAD.WIDE.U32 UR32, UR13, UR8, URZ ;  /* 0x000000080d2082a5 */ /* 0x000fe2000f8e003f */
[----:B------:R-:W-:Y:S01]  /*2190*/  IADD3 R4, P2, R211, UR26, RZ ;  /* 0x0000001ad3047c10 */ /* 0x000fe2000ff5e0ff */
[----:B------:R-:W-:Y:S01]  /*21a0*/  IMAD R0, R14, UR11, R3 ;  /* 0x0000000b0e007c24 */ /* 0x000fe2000f8e0203 */
[----:B------:R-:W-:Y:S01]  /*21b0*/  LOP3.LUT R210, R210, 0xfffffe00, R5, 0xf8, !PT ;  /* 0xfffffe00d2d27812 */ /* 0x000fe200078ef805 */
[----:B------:R-:W-:Y:S01]  /*21c0*/  @!UP0 UIMAD UR29, UR13, UR9, UR29 ;  /* 0x000000090d1d82a4 */ /* 0x000fe2000f8e021d */
[----:B------:R-:W-:Y:S01]  /*21d0*/  IADD3.X R5, R27, UR12, RZ, P2, !PT ;  /* 0x0000000c1b057c10 */ /* 0x000fe200097fe4ff */
[----:B------:R-:W-:Y:S01]  /*21e0*/  @UP0 UMOV UR30, UR28 ;  /* 0x0000001c001e0c82 */ /* 0x000fe20008000000 */
[----:B------:R-:W-:Y:S01]  /*21f0*/  @!UP0 UMOV UR30, UR32 ;  /* 0x00000020001e8c82 */ /* 0x000fe20008000000 */
[----:B------:R-:W-:Y:S01]  /*2200*/  @!UP0 UIADD3 UR4, UR33, UR29, URZ ;  /* 0x0000001d21048290 */ /* 0x000fe2000fffe03f */
[----:B------:R-:W-:Y:S01]  /*2210*/  IADD3 R2, P1, R211, UR30, RZ ;  /* 0x0000001ed3027c10 */ /* 0x000fe2000ff3e0ff */
[----:B------:R-:W-:Y:S01]  /*2220*/  IMAD.WIDE.U32 R14, R14, UR10, R4 ;  /* 0x0000000a0e0e7c25 */ /* 0x000fe2000f8e0004 */
[----:B------:R-:W-:Y:S01]  /*2230*/  UIADD3 UR10, -UR18, UR22, URZ ;  /* 0x00000016120a7290 */ /* 0x000fe2000fffe13f */
[C---:B------:R-:W-:Y:S01]  /*2240*/  IADD3 R154, P5, R18.reuse, UR25, RZ ;  /* 0x00000019129a7c10 */ /* 0x040fe2000ffbe0ff */
[----:B------:R-:W-:Y:S01]  /*2250*/  ULDC.64 UR8, c[0x0][0x258] ;  /* 0x0000960000087ab9 */ /* 0x000fe20000000a00 */
[C---:B------:R-:W-:Y:S01]  /*2260*/  VIADD R20, R18.reuse, 0x20 ;  /* 0x0000002012147836 */ /* 0x040fe20000000000 */
[----:B------:R-:W-:Y:S01]  /*2270*/  UIMAD UR28, UR19, UR8, URZ ;  /* 0x00000008131c72a4 */ /* 0x000fe2000f8e023f */
[----:B------:R-:W-:Y:S01]  /*2280*/  IADD3.X R3, R27, UR4, RZ, P1, !PT ;  /* 0x000000041b037c10 */ /* 0x000fe20008ffe4ff */
[----:B------:R-:W-:Y:S01]  /*2290*/  IMAD.U32 R22, RZ, RZ, UR8 ;  /* 0x00000008ff167e24 */ /* 0x000fe2000f8e00ff */
[----:B------:R-:W-:Y:S01]  /*22a0*/  ISETP.GE.AND P6, PT, R18, UR10, PT ;  /* 0x0000000a12007c0c */ /* 0x000fe2000bfc6270 */
[----:B------:R-:W-:Y:S01]  /*22b0*/  UIMAD UR9, UR24, UR9, UR28 ;  /* 0x00000009180972a4 */ /* 0x000fe2000f8e021c */
[----:B------:R-:W-:Y:S01]  /*22c0*/  ISETP.GE.AND P4, PT, R29, UR10, PT ;  /* 0x0000000a1d007c0c */ /* 0x000fe2000bf86270 */
[----:B------:R-:W-:Y:S01]  /*22d0*/  UMOV UR4, 0x400 ;  /* 0x0000040000047882 */ /* 0x000fe20000000000 */
[----:B------:R-:W-:Y:S01]  /*22e0*/  ISETP.GE.AND P3, PT, R20, UR10, PT ;  /* 0x0000000a14007c0c */ /* 0x000fe2000bf66270 */
[----:B------:R-:W-:Y:S01]  /*22f0*/  IMAD.WIDE.U32 R22, R22, UR24, R2 ;  /* 0x0000001816167c25 */ /* 0x000fe2000f8e0002 */
[--C-:B------:R-:W-:Y:S01]  /*2300*/  SHF.R.S32.HI R19, RZ, 0x1f, R18.reuse ;  /* 0x0000001fff137819 */ /* 0x100fe20000011412 */
[----:B------:R-:W-:Y:S01]  /*2310*/  UIADD3 UR11, UR14, -0x1, URZ ;  /* 0xffffffff0e0b7890 */ /* 0x000fe2000fffe03f */
[----:B------:R-:W-:Y:S01]  /*2320*/  R2P PR, R16, 0x6 ;  /* 0x0000000610007804 */ /* 0x000fe20000000000 */
[----:B--2---:R-:W-:Y:S01]  /*2330*/  ULEA UR4, UR27, UR4, 0x18 ;  /* 0x000000041b047291 */ /* 0x004fe2000f8ec03f */
[----:B------:R-:W-:Y:S01]  /*2340*/  IMAD.MOV.U32 R7, RZ, RZ, 0x10 ;  /* 0x00000010ff077424 */ /* 0x000fe200078e00ff */
[----:B------:R-:W-:Y:S01]  /*2350*/  USHF.L.U32 UR12, UR11, 0x6, URZ ;  /* 0x000000060b0c7899 */ /* 0x000fe2000800063f */
[----:B------:R-:W-:Y:S01]  /*2360*/  IMAD.MOV.U32 R2, RZ, RZ, 0x20 ;  /* 0x00000020ff027424 */ /* 0x000fe200078e00ff */
[----:B------:R-:W-:Y:S01]  /*2370*/  IADD3.X R13, R19, UR23, RZ, P5, !PT ;  /* 0x00000017130d7c10 */ /* 0x000fe2000affe4ff */
[----:B------:R-:W-:Y:S01]  /*2380*/  VIADD R25, R23, UR9 ;  /* 0x0000000917197c36 */ /* 0x000fe20008000000 */
[----:B------:R-:W-:Y:S01]  /*2390*/  LEA R210, R210, UR4, 0x1 ;  /* 0x00000004d2d27c11 */ /* 0x000fe2000f8e08ff */
[----:B-1----:R-:W-:Y:S01]  /*23a0*/  IMAD.WIDE R30, R31, 0x40, R18 ;  /* 0x000000401f1e7825 */ /* 0x002fe200078e0212 */
[----:B------:R-:W-:-:S02]  /*23b0*/  SEL R7, R7, 0xfffffff0, !P1 ;  /* 0xfffffff007077807 */ /* 0x000fc40004800000 */
[----:B------:R-:W-:Y:S01]  /*23c0*/  SEL R5, R2, 0xffffffe0, !P2 ;  /* 0xffffffe002057807 */ /* 0x000fe20005000000 */
[----:B------:R-:W-:Y:S02]  /*23d0*/  VIADD R12, R18, 0x30 ;  /* 0x00000030120c7836 */ /* 0x000fe40000000000 */
        /* <DEDUP_REMOVED lines=38> */
.L_x_3256:
[----:B------:R-:W-:Y:S05]  /*2640*/  BSYNC B0 ;  /* 0x0000000000007941 */ /* 0x000fea0003800000 */
.L_x_3255:
        /* <DEDUP_REMOVED lines=42> */
.L_x_3258:
[----:B------:R-:W-:Y:S05]  /*28f0*/  BSYNC B0 ;  /* 0x0000000000007941 */ /* 0x000fea0003800000 */
.L_x_3257:
        /* <DEDUP_REMOVED lines=41> */
.L_x_3260:
[----:B------:R-:W-:Y:S05]  /*2b90*/  BSYNC B0 ;  /* 0x0000000000007941 */ /* 0x000fea0003800000 */
.L_x_3259:
        /* <DEDUP_REMOVED lines=43> */
.L_x_3262:
[----:B------:R-:W-:Y:S05]  /*2e50*/  BSYNC B0 ;  /* 0x0000000000007941 */ /* 0x000fea0003800000 */
.L_x_3261:
        /* <DEDUP_REMOVED lines=41> */
.L_x_3264:
[----:B------:R-:W-:Y:S05]  /*30f0*/  BSYNC B0 ;  /* 0x0000000000007941 */ /* 0x000fea0003800000 */
.L_x_3263:
        /* <DEDUP_REMOVED lines=33> */
.L_x_3266:
[----:B------:R-:W-:Y:S05]  /*3310*/  BSYNC B0 ;  /* 0x0000000000007941 */ /* 0x000fea0003800000 */
.L_x_3265:
        /* <DEDUP_REMOVED lines=40> */
.L_x_3268:
[----:B------:R-:W-:Y:S05]  /*35a0*/  BSYNC B0 ;  /* 0x0000000000007941 */ /* 0x000fea0003800000 */
.L_x_3267:
[----:B------:R-:W-:Y:S01]  /*35b0*/  ISETP.GE.AND P6, PT, R20, UR23, PT ;  /* 0x0000001714007c0c */ /* 0x000fe2000bfc6270 */
[----:B------:R-:W-:Y:S01]  /*35c0*/  BSSY B0, `(.L_x_3269) ;  /* 0x000002a000007945 */ /* 0x000fe20003800000 */
[----:B------:R-:W-:Y:S01]  /*35d0*/  SHF.R.S32.HI R20, RZ, 0x4, R17 ;  /* 0x00000004ff147819 */ /* 0x000fe20000011411 */
[----:B------:R-:W-:Y:S01]  /*35e0*/  IMAD.SHL.U32 R23, R32, 0x40, RZ ;  /* 0x0000004020177824 */ /* 0x000fe200078e00ff */
[----:B------:R-:W-:Y:S02]  /*35f0*/  LEA.HI R25, R25, R26, RZ, 0x2 ;  /* 0x0000001a19197211 */ /* 0x000fe400078f10ff */
[----:B------:R-:W-:Y:S02]  /*3600*/  SHF.R.S32.HI R21, RZ, 0x5, R21 ;  /* 0x00000005ff157819 */ /* 0x000fe40000011415 */
[----:B------:R-:W-:Y:S01]  /*3610*/  LEA.HI R17, R17, R20, RZ, 0x1 ;  /* 0x0000001411117211 */ /* 0x000fe200078f08ff */
[----:B------:R-:W-:Y:S06]  /*3620*/  @P1 BRA `(.L_x_3270) ;  /* 0x00000000008c1947 */ /* 0x000fec0003800000 */
        /* <DEDUP_REMOVED lines=35> */
.L_x_3270:
[----:B------:R-:W-:Y:S05]  /*3860*/  BSYNC B0 ;  /* 0x0000000000007941 */ /* 0x000fea0003800000 */
.L_x_3269:
[----:B------:R-:W1:Y:S02]  /*3870*/  LDC.64 R228, c[0x0][0x250] ;  /* 0x00009400ffe47b82 */ /* 0x000e640000000a00 */
[----:B-1234-:R-:W-:Y:S01]  /*3880*/  LEA R8, R21, UR18, 0x4 ;  /* 0x0000001215087c11 */ /* 0x01efe2000f8e20ff */
[----:B------:R-:W-:Y:S01]  /*3890*/  USHF.R.S32.HI UR18, URZ, 0x1f, UR13 ;  /* 0x0000001f3f127899 */ /* 0x000fe2000801140d */
[----:B------:R-:W-:Y:S01]  /*38a0*/  LOP3.LUT R17, R17, 0xfffffffe, RZ, 0xc0, !PT ;  /* 0xfffffffe11117812 */ /* 0x000fe200078ec0ff */
[----:B------:R-:W-:Y:S01]  /*38b0*/  ULDC.64 UR8, c[0x0][0x3d0] ;  /* 0x0000f40000087ab9 */ /* 0x000fe20000000a00 */
[----:B------:R-:W0:Y:S01]  /*38c0*/  LDGDEPBAR ;  /* 0x00000000000079af */ /* 0x000e220000000000 */
[----:B------:R-:W-:Y:S01]  /*38d0*/  UIMAD UR18, UR18, UR8, URZ ;  /* 0x00000008121272a4 */ /* 0x000fe2000f8e023f */
[----:B------:R-:W-:Y:S01]  /*38e0*/  IMAD.SHL.U32 R9, R16, 0x40, RZ ;  /* 0x0000004010097824 */ /* 0x000fe200078e00ff */
[----:B------:R-:W-:Y:S01]  /*38f0*/  UMOV UR28, UR24 ;  /* 0x00000018001c7c82 */ /* 0x000fe20008000000 */
[----:B------:R-:W-:Y:S01]  /*3900*/  IMAD.IADD R17, R20, 0x1, -R17 ;  /* 0x0000000114117824 */ /* 0x000fe200078e0a11 */
[----:B------:R-:W-:Y:S01]  /*3910*/  UMOV UR29, UR19 ;  /* 0x00000013001d7c82 */ /* 0x000fe20008000000 */
[----:B------:R-:W-:Y:S01]  /*3920*/  UIMAD UR18, UR13, UR9, UR18 ;  /* 0x000000090d1272a4 */ /* 0x000fe2000f8e0212 */
[----:B------:R-:W-:Y:S01]  /*3930*/  LOP3.LUT R9, R9, 0x1c0, RZ, 0xc0, !PT ;  /* 0x000001c009097812 */ /* 0x000fe200078ec0ff */
[----:B------:R-:W-:Y:S01]  /*3940*/  UIMAD.WIDE.U32 UR28, UR13, UR8, UR28 ;  /* 0x000000080d1c72a5 */ /* 0x000fe2000f8e001c */
[----:B------:R-:W-:Y:S01]  /*3950*/  IMAD.SHL.U32 R10, R17, 0x8, RZ ;  /* 0x00000008110a7824 */ /* 0x000fe200078e00ff */
[----:B------:R-:W-:Y:S01]  /*3960*/  ISETP.GE.AND P5, PT, R12, UR23, PT ;  /* 0x000000170c007c0c */ /* 0x000fe2000bfa6270 */
[----:B------:R-:W-:Y:S01]  /*3970*/  ULDC.64 UR8, c[0x0][0x3c8] ;  /* 0x0000f20000087ab9 */ /* 0x000fe20000000a00 */
[----:B------:R-:W-:Y:S01]  /*3980*/  UIADD3 UR18, UR29, UR18, URZ ;  /* 0x000000121d127290 */ /* 0x000fe2000fffe03f */
[----:B------:R-:W-:Y:S01]  /*3990*/  ISETP.GE.AND P2, PT, R18, UR23, PT ;  /* 0x0000001712007c0c */ /* 0x000fe2000bf46270 */
[----:B------:R-:W-:Y:S01]  /*39a0*/  ULEA UR8, UP0, UR28, UR8, 0x2 ;  /* 0x000000081c087291 */ /* 0x000fe2000f80103f */
[----:B------:R-:W-:Y:S01]  /*39b0*/  LOP3.LUT R10, R9, 0x8, R10, 0xf8, !PT ;  /* 0x00000008090a7812 */ /* 0x000fe200078ef80a */
[----:B------:R-:W-:Y:S01]  /*39c0*/  IMAD.U32 R11, RZ, RZ, UR22 ;  /* 0x00000016ff0b7e24 */ /* 0x000fe2000f8e00ff */
[----:B------:R-:W-:Y:S01]  /*39d0*/  SHF.R.U32.HI R9, RZ, 0x3, R9 ;  /* 0x00000003ff097819 */ /* 0x000fe20000011609 */
[----:B------:R-:W-:Y:S01]  /*39e0*/  ULEA.HI.X UR9, UR28, UR9, UR18, 0x2, UP0 ;  /* 0x000000091c097291 */ /* 0x000fe200080f1412 */
[----:B------:R-:W-:Y:S01]  /*39f0*/  SHF.R.S32.HI R25, RZ, 0x2, R25 ;  /* 0x00000002ff197819 */ /* 0x000fe20000011419 */
[----:B------:R-:W-:Y:S01]  /*3a00*/  IMAD.U32 R12, RZ, RZ, UR8 ;  /* 0x00000008ff0c7e24 */ /* 0x000fe2000f8e00ff */
[----:B------:R-:W-:Y:S01]  /*3a10*/  LOP3.LUT R10, R10, R9, RZ, 0x3c, !PT ;  /* 0x000000090a0a7212 */ /* 0x000fe200078e3cff */
[----:B------:R-:W-:Y:S01]  /*3a20*/  IMAD R9, R13, R228, RZ ;  /* 0x000000e40d097224 */ /* 0x000fe200078e02ff */
[----:B------:R-:W-:Y:S01]  /*3a30*/  IADD3 R8, R8, 0x1, R25 ;  /* 0x0000000108087810 */ /* 0x000fe20007ffe019 */
[----:B------:R-:W-:Y:S01]  /*3a40*/  IMAD.U32 R13, RZ, RZ, UR9 ;  /* 0x00000009ff0d7e24 */ /* 0x000fe2000f8e00ff */
[----:B------:R-:W-:-:S04]  /*3a50*/  DEPBAR.LE SB0, 0x0 ;  /* 0x000080000000791a */ /* 0x000fc80000000000 */
[----:B------:R1:W5:Y:S01]  /*3a60*/  LDG.E R97, desc[UR20][R12.64] ;  /* 0x000000140c617981 */ /* 0x000362000c1e1900 */
[----:B------:R-:W-:Y:S01]  /*3a70*/  IMAD.SHL.U32 R18, R18, 0x8, RZ ;  /* 0x0000000812127824 */ /* 0x000fe200078e00ff */
[----:B------:R-:W-:Y:S01]  /*3a80*/  LOP3.LUT R23, R23, 0x1c0, RZ, 0xc0, !PT ;  /* 0x000001c017177812 */ /* 0x000fe200078ec0ff */
[----:B------:R-:W-:Y:S01]  /*3a90*/  IMAD.IADD R15, R15, 0x1, R0 ;  /* 0x000000010f0f7824 */ /* 0x000fe200078e0200 */
[----:B------:R-:W-:Y:S01]  /*3aa0*/  BAR.SYNC.DEFER_BLOCKING 0x0 ;  /* 0x0000000000007b1d */ /* 0x000fe20000010000 */
[----:B------:R-:W-:Y:S01]  /*3ab0*/  IADD3 R8, R8, UR15, -R11 ;  /* 0x0000000f08087c10 */ /* 0x000fe2000fffe80b */
[----:B------:R-:W-:Y:S01]  /*3ac0*/  IMAD.SHL.U32 R11, R6, 0x40, RZ ;  /* 0x00000040060b7824 */ /* 0x000fe200078e00ff */
[----:B------:R-:W-:Y:S01]  /*3ad0*/  LOP3.LUT R18, R23, 0x8, R18, 0xf8, !PT ;  /* 0x0000000817127812 */ /* 0x000fe200078ef812 */
[C---:B------:R-:W-:Y:S01]  /*3ae0*/  IMAD R9, R154.reuse, R229, R9 ;  /* 0x000000e59a097224 */ /* 0x040fe200078e0209 */
[----:B------:R-:W-:Y:S01]  /*3af0*/  SHF.R.U32.HI R23, RZ, 0x3, R23 ;  /* 0x00000003ff177819 */ /* 0x000fe20000011617 */
[----:B------:R-:W-:Y:S01]  /*3b00*/  IMAD.WIDE.U32 R154, R154, R228, R14 ;  /* 0x000000e49a9a7225 */ /* 0x000fe200078e000e */
[----:B------:R-:W-:Y:S01]  /*3b10*/  LOP3.LUT R0, R10, 0xfffffe00, R11, 0xf8, !PT ;  /* 0xfffffe000a007812 */ /* 0x000fe200078ef80b */
[----:B------:R-:W-:Y:S01]  /*3b20*/  ULDC.64 UR8, c[0x0][0x220] ;  /* 0x0000880000087ab9 */ /* 0x000fe20000000a00 */
[----:B------:R-:W-:Y:S01]  /*3b30*/  LOP3.LUT R18, R18, R23, RZ, 0x3c, !PT ;  /* 0x0000001712127212 */ /* 0x000fe200078e3cff */
[----:B------:R-:W-:Y:S01]  /*3b40*/  VIADD R6, R8, UR5 ;  /* 0x0000000508067c36 */ /* 0x000fe20008000000 */
[----:B------:R-:W-:Y:S01]  /*3b50*/  ULDC UR5, c[0x0][0x2e8] ;  /* 0x0000ba0000057ab9 */ /* 0x000fe20000000800 */
[----:B------:R1:W-:Y:S02]  /*3b60*/  @P2 STS.128 [R210+0xc000], RZ ;  /* 0x00c000ffd2002388 */ /* 0x0003e40000000c00 */
[----:B------:R-:W-:-:S02]  /*3b70*/  IMAD R205, R17, 0x200, R18 ;  /* 0x0000020011cd7824 */ /* 0x000fc400078e0212 */
[----:B------:R1:W-:Y:S04]  /*3b80*/  @P2 STS.128 [R210+0xe000], RZ ;  /* 0x00e000ffd2002388 */ /* 0x0003e80000000c00 */
[----:B------:R1:W-:Y:S01]  /*3b90*/  @P2 STS.128 [R210+0x10000], RZ ;  /* 0x010000ffd2002388 */ /* 0x0003e20000000c00 */
[----:B------:R-:W-:Y:S01]  /*3ba0*/  IMAD.IADD R152, R155, 0x1, R9 ;  /* 0x000000019b987824 */ /* 0x000fe200078e0209 */
[----:B------:R-:W-:Y:S01]  /*3bb0*/  LEA R218, P1, R154, UR8, 0x1 ;  /* 0x000000089ada7c11 */ /* 0x000fe2000f8208ff */
[----:B------:R-:W-:Y:S01]  /*3bc0*/  IMAD R206, R21, 0x400, R0 ;  /* 0x0000040015ce7824 */ /* 0x000fe200078e0200 */
[----:B------:R-:W2:Y:S01]  /*3bd0*/  MUFU.RCP R98, UR5 ;  /* 0x0000000500627d08 */ /* 0x000ea20008001000 */
        /* <DEDUP_REMOVED lines=30> */
.L_x_3272:
[----:B------:R-:W-:Y:S05]  /*3dc0*/  BSYNC B0 ;  /* 0x0000000000007941 */ /* 0x000fea0003800000 */
.L_x_3271:
        /* <DEDUP_REMOVED lines=31> */
.L_x_3274:
[----:B------:R-:W-:Y:S05]  /*3fc0*/  BSYNC B0 ;  /* 0x0000000000007941 */ /* 0x000fea0003800000 */
.L_x_3273:
        /* <DEDUP_REMOVED lines=33> */
.L_x_3276:
[----:B------:R-:W-:Y:S05]  /*41e0*/  BSYNC B0 ;  /* 0x0000000000007941 */ /* 0x000fea0003800000 */
.L_x_3275:
        /* <DEDUP_REMOVED lines=37> */
.L_x_3278:
[----:B------:R-:W-:Y:S05]  /*4440*/  BSYNC B0 ;  /* 0x0000000000007941 */ /* 0x000fea0003800000 */
.L_x_3277:
[----:B------:R-:W-:Y:S01]  /*4450*/  LDSM.16.M88.4 R56, [R206] ;  /* 0x00000000ce38783b */ /* 0x000fe20000000200 */
[----:B------:R-:W-:Y:S01]  /*4460*/  LOP3.LUT P1, RZ, R32, 0x2, RZ, 0xc0, !PT ;  /* 0x0000000220ff7812 */ /* 0x000fe2000782c0ff */
[----:B-1----:R-:W-:Y:S01]  /*4470*/  VIADD R8, R205, 0x6000 ;  /* 0x00006000cd087836 */ /* 0x002fe20000000000 */
[----:B------:R-:W-:Y:S01]  /*4480*/  LEA R202, R5, R206, 0x1 ;  /* 0x000000ce05ca7211 */ /* 0x000fe200078e08ff */
[----:B------:R-:W1:Y:S01]  /*4490*/  LDSM.16.M88.4 R20, [R205+0x6000] ;  /* 0x00600000cd14783b */ /* 0x000e620000000200 */
[----:B------:R-:W-:Y:S01]  /*44a0*/  VIADD R203, R205, 0x6020 ;  /* 0x00006020cdcb7836 */ /* 0x000fe20000000000 */
[----:B------:R-:W-:Y:S01]  /*44b0*/  ULDC UR22, c[0x0][0x39c] ;  /* 0x0000e70000167ab9 */ /* 0x000fe20000000800 */
[----:B------:R-:W-:Y:S01]  /*44c0*/  IMAD R204, R7, 0x2, R206 ;  /* 0x0000000207cc7824 */ /* 0x000fe200078e02ce */
[----:B------:R-:W3:Y:S01]  /*44d0*/  LDSM.16.M88.4 R48, [R205+0x6800] ;  /* 0x00680000cd30783b */ /* 0x000ee20000000200 */
[----:B------:R-:W-:Y:S02]  /*44e0*/  IMAD.SHL.U32 R212, R96, 0x2, RZ ;  /* 0x0000000260d47824 */ /* 0x000fe400078e00ff */
[----:B--2--5:R-:W-:Y:S01]  /*44f0*/  FMUL.FTZ R97, R97, R98 ;  /* 0x0000006261617220 */ /* 0x024fe20000410000 */
[----:B------:R-:W-:Y:S01]  /*4500*/  IMAD R201, R5, 0x2, R204 ;  /* 0x0000000205c97824 */ /* 0x000fe200078e02cc */
[----:B------:R-:W2:Y:S01]  /*4510*/  LDSM.16.M88.4 R72, [R205+0x7000] ;  /* 0x00700000cd48783b */ /* 0x000ea20000000200 */
[----:B------:R-:W-:Y:S01]  /*4520*/  VIMNMX R135, R6, UR15, PT ;  /* 0x0000000f06877c48 */ /* 0x000fe2000bfe0100 */
[----:B------:R-:W-:Y:S01]  /*4530*/  @P1 VIADD R203, R8, 0xffffffe0 ;  /* 0xffffffe008cb1836 */ /* 0x000fe20000000000 */
[----:B------:R-:W-:Y:S01]  /*4540*/  LOP3.LUT P1, RZ, R32, 0x4, RZ, 0xc0, !PT ;  /* 0x0000000420ff7812 */ /* 0x000fe2000782c0ff */
[----:B------:R-:W4:Y:S01]  /*4550*/  LDSM.16.M88.4 R12, [R205+0x7800] ;  /* 0x00780000cd0c783b */ /* 0x000f220000000200 */
[----:B------:R-:W-:Y:S01]  /*4560*/  LOP3.LUT R212, R212, 0x6, RZ, 0xc0, !PT ;  /* 0x00000006d4d47812 */ /* 0x000fe200078ec0ff */
[----:B------:R-:W-:Y:S01]  /*4570*/  VIADD R194, R203, 0x1000 ;  /* 0x00001000cbc27836 */ /* 0x000fe20000000000 */
[----:B------:R-:W-:Y:S01]  /*4580*/  SEL R2, R2, 0xffffffe0, !P1 ;  /* 0xffffffe002027807 */ /* 0x000fe20004800000 */
[----:B------:R-:W-:Y:S01]  /*4590*/  LDSM.16.M88.4 R40, [R204] ;  /* 0x00000000cc28783b */ /* 0x000fe20000000200 */
[----:B------:R-:W-:Y:S01]  /*45a0*/  R2UR UR5, R97 ;  /* 0x00000000610572ca */ /* 0x000fe200000e0000 */
[C---:B------:R-:W-:Y:S01]  /*45b0*/  VIADD R193, R203.reuse, 0x1800 ;  /* 0x00001800cbc17836 */ /* 0x040fe20000000000 */
[C---:B------:R-:W-:Y:S01]  /*45c0*/  IADD3 R195, R203.reuse, 0x800, RZ ;  /* 0x00000800cbc37810 */ /* 0x040fe20007ffe0ff */
[----:B------:R-:W4:Y:S01]  /*45d0*/  LDSM.16.M88.4 R28, [R203] ;  /* 0x00000000cb1c783b */ /* 0x000f220000000200 */
[C---:B------:R-:W-:Y:S01]  /*45e0*/  IMAD R199, R2.reuse, 0x2, R205 ;  /* 0x0000000202c77824 */ /* 0x040fe200078e02cd */
[C---:B------:R-:W-:Y:S01]  /*45f0*/  IADD3 R190, R203.reuse, 0x2800, RZ ;  /* 0x00002800cbbe7810 */ /* 0x040fe20007ffe0ff */
[----:B------:R-:W-:Y:S01]  /*4600*/  IMAD R192, R2, 0x2, R203 ;  /* 0x0000000202c07824 */ /* 0x000fe200078e02cb */
[----:B------:R-:W4:Y:S01]  /*4610*/  LDSM.16.M88.4 R24, [R203+0x800] ;  /* 0x00080000cb18783b */ /* 0x000f220000000200 */
[C---:B------:R-:W-:Y:S01]  /*4620*/  VIADD R191, R203.reuse, 0x2000 ;  /* 0x00002000cbbf7836 */ /* 0x040fe20000000000 */
[C---:B------:R-:W-:Y:S01]  /*4630*/  IADD3 R186, R203.reuse, 0x4800, RZ ;  /* 0x00004800cbba7810 */ /* 0x040fe20007ffe0ff */
        /* <DEDUP_REMOVED lines=9> */
[----:B------:R-:W1:Y:S04]  /*46d0*/  LDSM.16.M88.4 R52, [R203+0x1800] ;  /* 0x00180000cb34783b */ /* 0x000e680000000200 */
[----:B------:R-:W-:Y:S01]  /*46e0*/  LDSM.16.M88.4 R76, [R199+0x7000] ;  /* 0x00700000c74c783b */ /* 0x000fe20000000200 */
[C---:B------:R-:W-:Y:S03]  /*46f0*/  HMMA.16816.F32 R20, R56.reuse, R22, RZ ;  /* 0x000000163814723c */ /* 0x040fe600000018ff */
[----:B------:R-:W-:Y:S03]  /*4700*/  LDSM.16.M88.4 R60, [R199+0x7800] ;  /* 0x00780000c73c783b */ /* 0x000fe60000000200 */
[C---:B---3--:R-:W-:Y:S01]  /*4710*/  HMMA.16816.F32 R32, R56.reuse, R48, RZ ;  /* 0x000000303820723c */ /* 0x048fe200000018ff */
[----:B------:R-:W-:Y:S04]  /*4720*/  LDSM.16.M88.4 R80, [R201+0x2000] ;  /* 0x00200000c950783b */ /* 0x000fe80000000200 */
[----:B------:R-:W-:Y:S01]  /*4730*/  LDSM.16.M88.4 R84, [R192+0x3000] ;  /* 0x00300000c054783b */ /* 0x000fe20000000200 */
[C---:B------:R-:W-:Y:S03]  /*4740*/  HMMA.16816.F32 R48, R56.reuse, R50, RZ ;  /* 0x000000323830723c */ /* 0x040fe600000018ff */
[----:B------:R-:W-:Y:S03]  /*4750*/  LDSM.16.M88.4 R88, [R199+0xa000] ;  /* 0x00a00000c758783b */ /* 0x000fe60000000200 */
[C---:B--2---:R-:W-:Y:S01]  /*4760*/  HMMA.16816.F32 R44, R56.reuse, R72, RZ ;  /* 0x00000048382c723c */ /* 0x044fe200000018ff */
[----:B------:R-:W-:Y:S04]  /*4770*/  LDSM.16.M88.4 R92, [R205+0xa800] ;  /* 0x00a80000cd5c783b */ /* 0x000fe80000000200 */
[----:B------:R-:W0:Y:S01]  /*4780*/  LDGDEPBAR ;  /* 0x00000000000079af */ /* 0x000e220000000000 */
[C---:B------:R-:W-:Y:S06]  /*4790*/  HMMA.16816.F32 R72, R56.reuse, R74, RZ ;  /* 0x0000004a3848723c */ /* 0x040fec00000018ff */
[C---:B----4-:R-:W-:Y:S06]  /*47a0*/  HMMA.16816.F32 R68, R56.reuse, R12, RZ ;  /* 0x0000000c3844723c */ /* 0x050fec00000018ff */
[----:B------:R-:W-:Y:S01]  /*47b0*/  HMMA.16816.F32 R56, R56, R14, RZ ;  /* 0x0000000e3838723c */ /* 0x000fe200000018ff */
[----:B------:R-:W2:Y:S05]  /*47c0*/  LDSM.16.M88.4 R12, [R199+0x6800] ;  /* 0x00680000c70c783b */ /* 0x000eaa0000000200 */
[C---:B------:R-:W-:Y:S06]  /*47d0*/  HMMA.16816.F32 R8, R40.reuse, R28, R8 ;  /* 0x0000001c2808723c */ /* 0x040fec0000001808 */
[C---:B------:R-:W-:Y:S01]  /*47e0*/  HMMA.16816.F32 R20, R40.reuse, R30, R20 ;  /* 0x0000001e2814723c */ /* 0x040fe20000001814 */
[----:B------:R-:W-:Y:S05]  /*47f0*/  LDSM.16.M88.4 R28, [R201] ;  /* 0x00000000c91c783b */ /* 0x000fea0000000200 */
[C---:B------:R-:W-:Y:S06]  /*4800*/  HMMA.16816.F32 R32, R40.reuse, R24, R32 ;  /* 0x000000182820723c */ /* 0x040fec0000001820 */
[C---:B------:R-:W-:Y:S01]  /*4810*/  HMMA.16816.F32 R48, R40.reuse, R26, R48 ;  /* 0x0000001a2830723c */ /* 0x040fe20000001830 */
[----:B------:R-:W3:Y:S05]  /*4820*/  LDSM.16.M88.4 R24, [R192] ;  /* 0x00000000c018783b */ /* 0x000eea0000000200 */
[C---:B------:R-:W-:Y:S06]  /*4830*/  HMMA.16816.F32 R44, R40.reuse, R16, R44 ;  /* 0x00000010282c723c */ /* 0x040fec000000182c */
[----:B------:R-:W-:Y:S01]  /*4840*/  HMMA.16816.F32 R72, R40, R18, R72 ;  /* 0x000000122848723c */ /* 0x000fe20000001848 */
[----:B------:R-:W4:Y:S05]  /*4850*/  LDSM.16.M88.4 R16, [R192+0x800] ;  /* 0x00080000c010783b */ /* 0x000f2a0000000200 */
[C---:B------:R-:W-:Y:S06]  /*4860*/  HMMA.16816.F32 R8, R64.reuse, R36, R8 ;  /* 0x000000244008723c */ /* 0x040fec0000001808 */
[----:B------:R-:W-:Y:S01]  /*4870*/  HMMA.16816.F32 R20, R64, R38, R20 ;  /* 0x000000264014723c */ /* 0x000fe20000001814 */
[----:B------:R-:W-:Y:S05]  /*4880*/  LDSM.16.M88.4 R36, [R206+0x2000] ;  /* 0x00200000ce24783b */ /* 0x000fea0000000200 */
[C---:B-1----:R-:W-:Y:S06]  /*4890*/  HMMA.16816.F32 R68, R40.reuse, R52, R68 ;  /* 0x000000342844723c */ /* 0x042fec0000001844 */
[----:B------:R-:W-:Y:S01]  /*48a0*/  HMMA.16816.F32 R56, R40, R54, R56 ;  /* 0x000000362838723c */ /* 0x000fe20000001838 */
[----:B------:R-:W-:Y:S04]  /*48b0*/  LDSM.16.M88.4 R40, [R192+0x1800] ;  /* 0x00180000c028783b */ /* 0x000fe80000000200 */
[----:B------:R-:W-:Y:S01]  /*48c0*/  LDSM.16.M88.4 R52, [R192+0x1000] ;  /* 0x00100000c034783b */ /* 0x000fe20000000200 */
[C---:B--2---:R-:W-:Y:S06]  /*48d0*/  HMMA.16816.F32 R32, R64.reuse, R12, R32 ;  /* 0x0000000c4020723c */ /* 0x044fec0000001820 */
[----:B------:R-:W-:Y:S01]  /*48e0*/  HMMA.16816.F32 R48, R64, R14, R48 ;  /* 0x0000000e4030723c */ /* 0x000fe20000001830 */
[----:B------:R-:W1:Y:S05]  /*48f0*/  LDSM.16.M88.4 R12, [R205+0x8000] ;  /* 0x00800000cd0c783b */ /* 0x000e6a0000000200 */
[C---:B---3--:R-:W-:Y:S06]  /*4900*/  HMMA.16816.F32 R8, R28.reuse, R24, R8 ;  /* 0x000000181c08723c */ /* 0x048fec0000001808 */
        /* <DEDUP_REMOVED lines=9> */
[C---:B----4-:R-:W-:Y:S06]  /*49a0*/  HMMA.16816.F32 R32, R28.reuse, R16, R32 ;  /* 0x000000101c20723c */ /* 0x050fec0000001820 */
        /* <DEDUP_REMOVED lines=10> */
[----:B------:R-:W3:Y:S04]  /*4a50*/  LDSM.16.M88.4 R28, [R203+0x2800] ;  /* 0x00280000cb1c783b */ /* 0x000ee80000000200 */
[----:B------:R-:W-:Y:S01]  /*4a60*/  LDSM.16.M88.4 R52, [R203+0x3000] ;  /* 0x00300000cb34783b */ /* 0x000fe20000000200 */
[C---:B--2---:R-:W-:Y:S06]  /*4a70*/  HMMA.16816.F32 R8, R16.reuse, R60, R8 ;  /* 0x0000003c1008723c */ /* 0x044fec0000001808 */
[----:B------:R-:W-:Y:S01]  /*4a80*/  HMMA.16816.F32 R20, R16, R62, R20 ;  /* 0x0000003e1014723c */ /* 0x000fe20000001814 */
[----:B------:R-:W-:Y:S05]  /*4a90*/  LDSM.16.M88.4 R60, [R206+0x4000] ;  /* 0x00400000ce3c783b */ /* 0x000fea0000000200 */
[C---:B------:R-:W-:Y:S06]  /*4aa0*/  HMMA.16816.F32 R32, R36.reuse, R76, R32 ;  /* 0x0000004c2420723c */ /* 0x040fec0000001820 */
[C---:B------:R-:W-:Y:S01]  /*4ab0*/  HMMA.16816.F32 R48, R36.reuse, R78, R48 ;  /* 0x0000004e2430723c */ /* 0x040fe20000001830 */
[----:B------:R-:W2:Y:S05]  /*4ac0*/  LDSM.16.M88.4 R76, [R192+0x2000] ;  /* 0x00200000c04c783b */ /* 0x000eaa0000000200 */
        /* <DEDUP_REMOVED lines=8> */
[----:B------:R-:W-:Y:S03]  /*4b50*/  HMMA.16816.F32 R20, R12, R42, R20 ;  /* 0x0000002a0c14723c */ /* 0x000fe60000001814 */
[----:B------:R-:W-:Y:S03]  /*4b60*/  LDSM.16.M88.4 R40, [R204+0x4000] ;  /* 0x00400000cc28783b */ /* 0x000fe60000000200 */
[C---:B---3--:R-:W-:Y:S06]  /*4b70*/  HMMA.16816.F32 R32, R16.reuse, R28, R32 ;  /* 0x0000001c1020723c */ /* 0x048fec0000001820 */
[----:B------:R-:W-:Y:S01]  /*4b80*/  HMMA.16816.F32 R48, R16, R30, R48 ;  /* 0x0000001e1030723c */ /* 0x000fe20000001830 */
[----:B------:R-:W3:Y:S05]  /*4b90*/  LDSM.16.M88.4 R28, [R199+0x8800] ;  /* 0x00880000c71c783b */ /* 0x000eea0000000200 */
[----:B--2---:R-:W-:Y:S06]  /*4ba0*/  HMMA.16816.F32 R8, R80, R76, R8 ;  /* 0x0000004c5008723c */ /* 0x004fec0000001808 */
[C---:B------:R-:W-:Y:S06]  /*4bb0*/  HMMA.16816.F32 R44, R16.reuse, R52, R44 ;  /* 0x00000034102c723c */ /* 0x040fec000000182c */
[C---:B------:R-:W-:Y:S01]  /*4bc0*/  HMMA.16816.F32 R72, R16.reuse, R54, R72 ;  /* 0x000000361048723c */ /* 0x040fe20000001848 */
[----:B------:R-:W-:Y:S05]  /*4bd0*/  LDSM.16.M88.4 R52, [R192+0x2800] ;  /* 0x00280000c034783b */ /* 0x000fea0000000200 */
[C---:B----4-:R-:W-:Y:S06]  /*4be0*/  HMMA.16816.F32 R68, R16.reuse, R24, R68 ;  /* 0x000000181044723c */ /* 0x050fec0000001844 */
[----:B------:R-:W-:Y:S01]  /*4bf0*/  HMMA.16816.F32 R64, R16, R26, R64 ;  /* 0x0000001a1040723c */ /* 0x000fe20000001840 */
[----:B------:R-:W2:Y:S04]  /*4c00*/  LDSM.16.M88.4 R16, [R199+0x9800] ;  /* 0x00980000c710783b */ /* 0x000ea80000000200 */
[----:B------:R-:W4:Y:S01]  /*4c10*/  LDSM.16.M88.4 R24, [R203+0x4000] ;  /* 0x00400000cb18783b */ /* 0x000f220000000200 */
[----:B------:R-:W-:Y:S03]  /*4c20*/  HMMA.16816.F32 R20, R80, R78, R20 ;  /* 0x0000004e5014723c */ /* 0x000fe60000001814 */
[----:B------:R-:W4:Y:S03]  /*4c30*/  LDSM.16.M88.4 R76, [R192+0x3800] ;  /* 0x00380000c04c783b */ /* 0x000f260000000200 */
[----:B-1----:R-:W-:Y:S06]  /*4c40*/  HMMA.16816.F32 R8, R60, R36, R8 ;  /* 0x000000243c08723c */ /* 0x002fec0000001808 */
[C---:B---3--:R-:W-:Y:S06]  /*4c50*/  HMMA.16816.F32 R32, R12.reuse, R28, R32 ;  /* 0x0000001c0c20723c */ /* 0x048fec0000001820 */
[----:B------:R-:W-:Y:S01]  /*4c60*/  HMMA.16816.F32 R48, R12, R30, R48 ;  /* 0x0000001e0c30723c */ /* 0x000fe20000001830 */
[----:B------:R-:W1:Y:S05]  /*4c70*/  LDSM.16.M88.4 R28, [R202+0x4000] ;  /* 0x00400000ca1c783b */ /* 0x000e6a0000000200 */
[----:B------:R-:W-:Y:S01]  /*4c80*/  HMMA.16816.F32 R20, R60, R38, R20 ;  /* 0x000000263c14723c */ /* 0x000fe20000001814 */
[----:B------:R-:W-:Y:S05]  /*4c90*/  LDSM.16.M88.4 R36, [R203+0x4800] ;  /* 0x00480000cb24783b */ /* 0x000fea0000000200 */
[C---:B------:R-:W-:Y:S06]  /*4ca0*/  HMMA.16816.F32 R44, R12.reuse, R56, R44 ;  /* 0x000000380c2c723c */ /* 0x040fec000000182c */
[C---:B------:R-:W-:Y:S01]  /*4cb0*/  HMMA.16816.F32 R72, R12.reuse, R58, R72 ;  /* 0x0000003a0c48723c */ /* 0x040fe20000001848 */
[----:B------:R-:W3:Y:S05]  /*4cc0*/  LDSM.16.M88.4 R56, [R205+0xb000] ;  /* 0x00b00000cd38783b */ /* 0x000eea0000000200 */
[C---:B--2---:R-:W-:Y:S06]  /*4cd0*/  HMMA.16816.F32 R68, R12.reuse, R16, R68 ;  /* 0x000000100c44723c */ /* 0x044fec0000001844 */
[----:B------:R-:W-:Y:S01]  /*4ce0*/  HMMA.16816.F32 R64, R12, R18, R64 ;  /* 0x000000120c40723c */ /* 0x000fe20000001840 */
[----:B------:R-:W-:Y:S04]  /*4cf0*/  LDSM.16.M88.4 R16, [R201+0x4000] ;  /* 0x00400000c910783b */ /* 0x000fe80000000200 */
[----:B------:R-:W-:Y:S01]  /*4d00*/  LDSM.16.M88.4 R12, [R192+0x4000] ;  /* 0x00400000c00c783b */ /* 0x000fe20000000200 */
[----:B----4-:R-:W-:Y:S06]  /*4d10*/  HMMA.16816.F32 R8, R40, R24, R8 ;  /* 0x000000182808723c */ /* 0x010fec0000001808 */
[C---:B------:R-:W-:Y:S06]  /*4d20*/  HMMA.16816.F32 R32, R80.reuse, R52, R32 ;  /* 0x000000345020723c */ /* 0x040fec0000001820 */
[----:B------:R-:W-:Y:S01]  /*4d30*/  HMMA.16816.F32 R48, R80, R54, R48 ;  /* 0x000000365030723c */ /* 0x000fe20000001830 */
[----:B------:R-:W2:Y:S05]  /*4d40*/  LDSM.16.M88.4 R52, [R205+0xb800] ;  /* 0x00b80000cd34783b */ /* 0x000eaa0000000200 */
[----:B------:R-:W-:Y:S01]  /*4d50*/  HMMA.16816.F32 R20, R40, R26, R20 ;  /* 0x0000001a2814723c */ /* 0x000fe20000001814 */
[----:B------:R-:W-:Y:S05]  /*4d60*/  LDSM.16.M88.4 R24, [R199+0xa800] ;  /* 0x00a80000c718783b */ /* 0x000fea0000000200 */
[C---:B------:R-:W-:Y:S06]  /*4d70*/  HMMA.16816.F32 R44, R80.reuse, R84, R44 ;  /* 0x00000054502c723c */ /* 0x040fec000000182c */
[C---:B------:R-:W-:Y:S06]  /*4d80*/  HMMA.16816.F32 R72, R80.reuse, R86, R72 ;  /* 0x000000565048723c */ /* 0x040fec0000001848 */
[C---:B------:R-:W-:Y:S06]  /*4d90*/  HMMA.16816.F32 R68, R80.reuse, R76, R68 ;  /* 0x0000004c5044723c */ /* 0x040fec0000001844 */
[----:B------:R-:W-:Y:S01]  /*4da0*/  HMMA.16816.F32 R64, R80, R78, R64 ;  /* 0x0000004e5040723c */ /* 0x000fe20000001840 */
[----:B------:R-:W4:Y:S04]  /*4db0*/  LDSM.16.M88.4 R76, [R203+0x5000] ;  /* 0x00500000cb4c783b */ /* 0x000f280000000200 */
[----:B------:R-:W4:Y:S01]  /*4dc0*/  LDSM.16.M88.4 R80, [R203+0x5800] ;  /* 0x00580000cb50783b */ /* 0x000f220000000200 */
[----:B-1----:R-:W-:Y:S06]  /*4dd0*/  HMMA.16816.F32 R8, R28, R88, R8 ;  /* 0x000000581c08723c */ /* 0x002fec0000001808 */
[C---:B------:R-:W-:Y:S06]  /*4de0*/  HMMA.16816.F32 R32, R60.reuse, R92, R32 ;  /* 0x0000005c3c20723c */ /* 0x040fec0000001820 */
[----:B------:R-:W-:Y:S06]  /*4df0*/  HMMA.16816.F32 R48, R60, R94, R48 ;  /* 0x0000005e3c30723c */ /* 0x000fec0000001830 */
[----:B------:R-:W-:Y:S06]  /*4e00*/  HMMA.16816.F32 R20, R28, R90, R20 ;  /* 0x0000005a1c14723c */ /* 0x000fec0000001814 */
[C---:B---3--:R-:W-:Y:S06]  /*4e10*/  HMMA.16816.F32 R44, R60.reuse, R56, R44 ;  /* 0x000000383c2c723c */ /* 0x048fec000000182c */
[C---:B------:R-:W-:Y:S01]  /*4e20*/  HMMA.16816.F32 R72, R60.reuse, R58, R72 ;  /* 0x0000003a3c48723c */ /* 0x040fe20000001848 */
[----:B------:R-:W-:Y:S05]  /*4e30*/  LDSM.16.M88.4 R56, [R192+0x4800] ;  /* 0x00480000c038783b */ /* 0x000fea0000000200 */
[C---:B--2---:R-:W-:Y:S06]  /*4e40*/  HMMA.16816.F32 R68, R60.reuse, R52, R68 ;  /* 0x000000343c44723c */ /* 0x044fec0000001844 */
[----:B------:R-:W-:Y:S06]  /*4e50*/  HMMA.16816.F32 R64, R60, R54, R64 ;  /* 0x000000363c40723c */ /* 0x000fec0000001840 */
[----:B------:R-:W-:Y:S06]  /*4e60*/  HMMA.16816.F32 R8, R16, R12, R8 ;  /* 0x0000000c1008723c */ /* 0x000fec0000001808 */
[C---:B------:R-:W-:Y:S06]  /*4e70*/  HMMA.16816.F32 R32, R40.reuse, R36, R32 ;  /* 0x000000242820723c */ /* 0x040fec0000001820 */
[----:B------:R-:W-:Y:S01]  /*4e80*/  HMMA.16816.F32 R48, R40, R38, R48 ;  /* 0x000000262830723c */ /* 0x000fe20000001830 */
[----:B------:R-:W1:Y:S05]  /*4e90*/  LDSM.16.M88.4 R36, [R199+0xb000] ;  /* 0x00b00000c724783b */ /* 0x000e6a0000000200 */
[----:B------:R-:W-:Y:S01]  /*4ea0*/  HMMA.16816.F32 R20, R16, R14, R20 ;  /* 0x0000000e1014723c */ /* 0x000fe20000001814 */
[----:B------:R-:W2:Y:S05]  /*4eb0*/  LDSM.16.M88.4 R12, [R199+0xb800] ;  /* 0x00b80000c70c783b */ /* 0x000eaa0000000200 */
[C---:B----4-:R-:W-:Y:S01]  /*4ec0*/  HMMA.16816.F32 R44, R40.reuse, R76, R44 ;  /* 0x0000004c282c723c */ /* 0x050fe2000000182c */
[----:B------:R-:W-:Y:S01]  /*4ed0*/  FMUL.FTZ R8, R8, UR22 ;  /* 0x0000001608087c20 */ /* 0x000fe20008410000 */
[----:B------:R-:W-:Y:S01]  /*4ee0*/  FMUL.FTZ R54, R9, UR22 ;  /* 0x0000001609367c20 */ /* 0x000fe20008410000 */
[----:B------:R-:W-:Y:S01]  /*4ef0*/  FMUL.FTZ R53, R10, UR22 ;  /* 0x000000160a357c20 */ /* 0x000fe20008410000 */
[----:B------:R-:W-:Y:S01]  /*4f00*/  FMUL.FTZ R55, R11, UR22 ;  /* 0x000000160b377c20 */ /* 0x000fe20008410000 */
[----:B------:R3:W-:Y:S01]  /*4f10*/  MUFU.TANH R52, R8 ;  /* 0x0000000800347308 */ /* 0x0007e20000002400 */
[C---:B------:R-:W-:Y:S06]  /*4f20*/  HMMA.16816.F32 R72, R40.reuse, R78, R72 ;  /* 0x0000004e2848723c */ /* 0x040fec0000001848 */
[C---:B------:R-:W-:Y:S01]  /*4f30*/  HMMA.16816.F32 R68, R40.reuse, R80, R68 ;  /* 0x000000502844723c */ /* 0x040fe20000001844 */
[----:B------:R-:W4:Y:S05]  /*4f40*/  MUFU.TANH R54, R54 ;  /* 0x0000003600367308 */ /* 0x000f2a0000002400 */
[----:B------:R-:W-:Y:S01]  /*4f50*/  HMMA.16816.F32 R64, R40, R82, R64 ;  /* 0x000000522840723c */ /* 0x000fe20000001840 */
[----:B------:R-:W-:Y:S01]  /*4f60*/  FMUL.FTZ R20, R20, UR22 ;  /* 0x0000001614147c20 */ /* 0x000fe20008410000 */
[----:B------:R-:W-:Y:S01]  /*4f70*/  FMUL.FTZ R21, R21, UR22 ;  /* 0x0000001615157c20 */ /* 0x000fe20008410000 */
[----:B------:R-:W4:Y:S01]  /*4f80*/  MUFU.TANH R55, R55 ;  /* 0x0000003700377308 */ /* 0x000f220000002400 */
[----:B---3--:R-:W3:Y:S01]  /*4f90*/  LDSM.16.M88.4 R8, [R192+0x5000] ;  /* 0x00500000c008783b */ /* 0x008ee20000000200 */
[----:B------:R-:W-:Y:S01]  /*4fa0*/  FMUL.FTZ R22, R22, UR22 ;  /* 0x0000001616167c20 */ /* 0x000fe20008410000 */
[----:B------:R-:W-:Y:S01]  /*4fb0*/  HMMA.16816.F32 R32, R28, R24, R32 ;  /* 0x000000181c20723c */ /* 0x000fe20000001820 */
[----:B------:R-:W-:-:S04]  /*4fc0*/  FMUL.FTZ R23, R23, UR22 ;  /* 0x0000001617177c20 */ /* 0x000fc80008410000 */
[----:B------:R-:W4:Y:S01]  /*4fd0*/  MUFU.TANH R20, R20 ;  /* 0x0000001400147308 */ /* 0x000f220000002400 */
[----:B------:R-:W-:Y:S01]  /*4fe0*/  HMMA.16816.F32 R48, R28, R26, R48 ;  /* 0x0000001a1c30723c */ /* 0x000fe20000001830 */
[----:B------:R-:W4:Y:S01]  /*4ff0*/  LDSM.16.M88.4 R24, [R192+0x5800] ;  /* 0x00580000c018783b */ /* 0x000f220000000200 */
[----:B------:R-:W-:-:S04]  /*5000*/  DEPBAR.LE SB0, 0x0 ;  /* 0x000080000000791a */ /* 0x000fc80000000000 */
[C---:B-1----:R-:W-:Y:S01]  /*5010*/  HMMA.16816.F32 R44, R28.reuse, R36, R44 ;  /* 0x000000241c2c723c */ /* 0x042fe2000000182c */
[----:B------:R-:W-:Y:S05]  /*5020*/  MUFU.TANH R21, R21 ;  /* 0x0000001500157308 */ /* 0x000fea0000002400 */
[C---:B------:R-:W-:Y:S03]  /*5030*/  HMMA.16816.F32 R72, R28.reuse, R38, R72 ;  /* 0x000000261c48723c */ /* 0x040fe60000001848 */
[----:B------:R-:W1:Y:S03]  /*5040*/  MUFU.TANH R22, R22 ;  /* 0x0000001600167308 */ /* 0x000e660000002400 */
[C---:B--2---:R-:W-:Y:S05]  /*5050*/  HMMA.16816.F32 R68, R28.reuse, R12, R68 ;  /* 0x0000000c1c44723c */ /* 0x044fea0000001844 */
[----:B------:R-:W2:Y:S01]  /*5060*/  MUFU.TANH R23, R23 ;  /* 0x0000001700177308 */ /* 0x000ea20000002400 */
[----:B------:R-:W-:Y:S06]  /*5070*/  HMMA.16816.F32 R64, R28, R14, R64 ;  /* 0x0000000e1c40723c */ /* 0x000fec0000001840 */
[C---:B------:R-:W-:Y:S01]  /*5080*/  HMMA.16816.F32 R32, R16.reuse, R56, R32 ;  /* 0x000000381020723c */ /* 0x040fe20000001820 */
[----:B------:R-:W-:Y:S01]  /*5090*/  MOV R15, UR15 ;  /* 0x0000000f000f7c02 */ /* 0x000fe20008000f00 */
[----:B------:R-:W-:Y:S03]  /*50a0*/  MUFU.TANH R53, R53 ;  /* 0x0000003500357308 */ /* 0x000fe60000002400 */
[----:B------:R-:W-:Y:S01]  /*50b0*/  VIADDMNMX R2, R6, 0x8, R15, PT ;  /* 0x0000000806027846 */ /* 0x000fe2000380010f */
[C---:B------:R-:W-:Y:S06]  /*50c0*/  HMMA.16816.F32 R48, R16.reuse, R58, R48 ;  /* 0x0000003a1030723c */ /* 0x040fec0000001830 */
[C---:B---3--:R-:W-:Y:S06]  /*50d0*/  HMMA.16816.F32 R44, R16.reuse, R8, R44 ;  /* 0x00000008102c723c */ /* 0x048fec000000182c */
[C---:B------:R-:W-:Y:S06]  /*50e0*/  HMMA.16816.F32 R72, R16.reuse, R10, R72 ;  /* 0x0000000a1048723c */ /* 0x040fec0000001848 */
[----:B----4-:R-:W-:Y:S01]  /*50f0*/  HMMA.16816.F32 R68, R16, R24, R68 ;  /* 0x000000181044723c */ /* 0x010fe20000001844 */
[----:B------:R-:W-:Y:S01]  /*5100*/  FMUL.FTZ R12, R32, UR22 ;  /* 0x00000016200c7c20 */ /* 0x000fe20008410000 */
[----:B------:R-:W-:Y:S01]  /*5110*/  FMUL.FTZ R8, R34, UR22 ;  /* 0x0000001622087c20 */ /* 0x000fe20008410000 */
[----:B------:R-:W-:Y:S01]  /*5120*/  FMUL.FTZ R13, R33, UR22 ;  /* 0x00000016210d7c20 */ /* 0x000fe20008410000 */
[----:B------:R-:W-:-:S02]  /*5130*/  FMUL.FTZ R9, R35, UR22 ;  /* 0x0000001623097c20 */ /* 0x000fc40008410000 */
[----:B------:R-:W-:Y:S01]  /*5140*/  HMMA.16816.F32 R64, R16, R26, R64 ;  /* 0x0000001a1040723c */ /* 0x000fe20000001840 */
[----:B------:R-:W3:Y:S01]  /*5150*/  MUFU.TANH R12, R12 ;  /* 0x0000000c000c7308 */ /* 0x000ee20000002400 */
[----:B------:R-:W-:Y:S01]  /*5160*/  FMUL.FTZ R10, R48, UR22 ;  /* 0x00000016300a7c20 */ /* 0x000fe20008410000 */
[----:B------:R-:W-:-:S03]  /*5170*/  FMUL.FTZ R11, R49, UR22 ;  /* 0x00000016310b7c20 */ /* 0x000fc60008410000 */
[----:B------:R-:W-:Y:S01]  /*5180*/  FMUL.FTZ R45, R45, UR22 ;  /* 0x000000162d2d7c20 */ /* 0x000fe20008410000 */
[----:B------:R-:W-:Y:S02]  /*5190*/  VIADD R16, R212, UR12 ;  /* 0x0000000cd4107c36 */ /* 0x000fe40008000000 */
[----:B------:R-:W-:Y:S01]  /*51a0*/  FMUL.FTZ R17, R50, UR22 ;  /* 0x0000001632117c20 */ /* 0x000fe20008410000 */
[----:B------:R-:W4:Y:S01]  /*51b0*/  MUFU.TANH R8, R8 ;  /* 0x0000000800087308 */ /* 0x000f220000002400 */
[----:B------:R-:W-:Y:S01]  /*51c0*/  FMUL.FTZ R19, R51, UR22 ;  /* 0x0000001633137c20 */ /* 0x000fe20008410000 */
[C---:B------:R-:W-:Y:S02]  /*51d0*/  VIADD R14, R16.reuse, 0x1 ;  /* 0x00000001100e7836 */ /* 0x040fe40000000000 */
[----:B------:R-:W-:Y:S01]  /*51e0*/  FMUL.FTZ R47, R47, UR22 ;  /* 0x000000162f2f7c20 */ /* 0x000fe20008410000 */
[----:B------:R-:W-:Y:S02]  /*51f0*/  VIADD R25, R16, 0x8 ;  /* 0x0000000810197836 */ /* 0x000fe40000000000 */
[----:B------:R-:W-:Y:S01]  /*5200*/  FMUL.FTZ R18, R44, UR22 ;  /* 0x000000162c127c20 */ /* 0x000fe20008410000 */
[----:B------:R-:W-:Y:S01]  /*5210*/  VIADD R6, R16, 0x9 ;  /* 0x0000000910067836 */ /* 0x000fe20000000000 */
[----:B------:R-:W-:Y:S01]  /*5220*/  I2FP.F32.S32 R15, R14 ;  /* 0x0000000e000f7245 */ /* 0x000fe20000201400 */
[----:B------:R-:W-:Y:S01]  /*5230*/  MUFU.TANH R13, R13 ;  /* 0x0000000d000d7308 */ /* 0x000fe20000002400 */
[-C--:B------:R-:W-:Y:S01]  /*5240*/  ISETP.GE.AND P4, PT, R14, R135.reuse, PT ;  /* 0x000000870e00720c */ /* 0x080fe20003f86270 */
[----:B------:R-:W-:Y:S01]  /*5250*/  FMUL.FTZ R46, R46, UR22 ;  /* 0x000000162e2e7c20 */ /* 0x000fe20008410000 */
[-C--:B------:R-:W-:Y:S01]  /*5260*/  ISETP.GE.AND P1, PT, R14, R2.reuse, PT ;  /* 0x000000020e00720c */ /* 0x080fe20003f26270 */
[C---:B------:R-:W-:Y:S01]  /*5270*/  FFMA.FTZ R14, R15.reuse, UR5, R54 ;  /* 0x000000050f0e7c23 */ /* 0x040fe20008010036 */
[----:B------:R-:W-:Y:S01]  /*5280*/  FFMA.FTZ R29, R15, UR5, R55 ;  /* 0x000000050f1d7c23 */ /* 0x000fe20008010037 */
[C---:B------:R-:W-:Y:S01]  /*5290*/  IADD3 R15, R16.reuse, 0x10, RZ ;  /* 0x00000010100f7810 */ /* 0x040fe20007ffe0ff */
[----:B------:R-:W-:Y:S01]  /*52a0*/  VIADD R28, R16, 0x19 ;  /* 0x00000019101c7836 */ /* 0x000fe20000000000 */
[-C--:B------:R-:W-:Y:S01]  /*52b0*/  ISETP.GE.AND P5, PT, R25, R135.reuse, PT ;  /* 0x000000871900720c */ /* 0x080fe20003fa6270 */
[----:B------:R-:W-:Y:S01]  /*52c0*/  MUFU.TANH R9, R9 ;  /* 0x0000000900097308 */ /* 0x000fe20000002400 */
[----:B------:R-:W-:Y:S01]  /*52d0*/  FSEL R14, R14, -INF , !P4 ;  /* 0xff8000000e0e7808 */ /* 0x000fe20006000000 */
[----:B------:R-:W-:Y:S01]  /*52e0*/  FMUL.FTZ R72, R72, UR22 ;  /* 0x0000001648487c20 */ /* 0x000fe20008410000 */
[----:B------:R-:W-:Y:S01]  /*52f0*/  FSEL R29, R29, -INF , !P1 ;  /* 0xff8000001d1d7808 */ /* 0x000fe20004800000 */
[----:B------:R-:W-:Y:S01]  /*5300*/  FMUL.FTZ R74, R74, UR22 ;  /* 0x000000164a4a7c20 */ /* 0x000fe20008410000 */
[-C--:B------:R-:W-:Y:S01]  /*5310*/  ISETP.GE.AND P3, PT, R25, R2.reuse, PT ;  /* 0x000000021900720c */ /* 0x080fe20003f66270 */
[----:B------:R-:W-:Y:S01]  /*5320*/  FMUL.FTZ R68, R68, UR22 ;  /* 0x0000001644447c20 */ /* 0x000fe20008410000 */
[CC--:B------:R-:W-:Y:S01]  /*5330*/  ISETP.GE.AND P6, PT, R6.reuse, R135.reuse, PT ;  /* 0x000000870600720c */ /* 0x0c0fe20003fc6270 */
[----:B------:R-:W-:Y:S01]  /*5340*/  MUFU.TANH R10, R10 ;  /* 0x0000000a000a7308 */ /* 0x000fe20000002400 */
[-C--:B------:R-:W-:Y:S01]  /*5350*/  ISETP.GE.AND P2, PT, R6, R2.reuse, PT ;  /* 0x000000020600720c */ /* 0x080fe20003f46270 */
[----:B------:R-:W-:Y:S01]  /*5360*/  FMUL.FTZ R70, R70, UR22 ;  /* 0x0000001646467c20 */ /* 0x000fe20008410000 */
[----:B------:R-:W-:Y:S01]  /*5370*/  ISETP.GE.AND P4, PT, R15, R135, PT ;  /* 0x000000870f00720c */ /* 0x000fe20003f86270 */
[----:B------:R-:W-:Y:S01]  /*5380*/  FMUL.FTZ R73, R73, UR22 ;  /* 0x0000001649497c20 */ /* 0x000fe20008410000 */
[----:B------:R-:W-:Y:S01]  /*5390*/  ISETP.GE.AND P1, PT, R15, R2, PT ;  /* 0x000000020f00720c */ /* 0x000fe20003f26270 */
[----:B------:R-:W-:Y:S01]  /*53a0*/  FMUL.FTZ R75, R75, UR22 ;  /* 0x000000164b4b7c20 */ /* 0x000fe20008410000 */
[----:B------:R-:W-:Y:S01]  /*53b0*/  I2FP.F32.S32 R25, R25 ;  /* 0x0000001900197245 */ /* 0x000fe20000201400 */
[----:B------:R-:W4:Y:S01]  /*53c0*/  MUFU.TANH R17, R17 ;  /* 0x0000001100117308 */ /* 0x000f220000002400 */
[----:B------:R-:W-:Y:S01]  /*53d0*/  I2FP.F32.S32 R6, R6 ;  /* 0x0000000600067245 */ /* 0x000fe20000201400 */
[----:B------:R-:W-:Y:S01]  /*53e0*/  FMUL.FTZ R64, R64, UR22 ;  /* 0x0000001640407c20 */ /* 0x000fe20008410000 */
[----:B------:R-:W-:Y:S01]  /*53f0*/  I2FP.F32.S32 R15, R15 ;  /* 0x0000000f000f7245 */ /* 0x000fe20000201400 */
[C---:B------:R-:W-:Y:S01]  /*5400*/  FFMA.FTZ R20, R25.reuse, UR5, R20 ;  /* 0x0000000519147c23 */ /* 0x040fe20008010014 */
[----:B-1----:R-:W-:Y:S01]  /*5410*/  FFMA.FTZ R22, R25, UR5, R22 ;  /* 0x0000000519167c23 */ /* 0x002fe20008010016 */
[C---:B------:R-:W-:Y:S01]  /*5420*/  FFMA.FTZ R21, R6.reuse, UR5, R21 ;  /* 0x0000000506157c23 */ /* 0x040fe20008010015 */
[----:B--2---:R-:W-:Y:S01]  /*5430*/  FFMA.FTZ R23, R6, UR5, R23 ;  /* 0x0000000506177c23 */ /* 0x004fe20008010017 */
[----:B------:R-:W1:Y:S01]  /*5440*/  MUFU.TANH R19, R19 ;  /* 0x0000001300137308 */ /* 0x000e620000002400 */
[C---:B---3--:R-:W-:Y:S01]  /*5450*/  FFMA.FTZ R12, R15.reuse, UR5, R12 ;  /* 0x000000050f0c7c23 */ /* 0x048fe2000801000c */
[----:B----4-:R-:W-:Y:S01]  /*5460*/  FFMA.FTZ R8, R15, UR5, R8 ;  /* 0x000000050f087c23 */ /* 0x010fe20008010008 */
[----:B------:R-:W-:Y:S01]  /*5470*/  VIADD R6, R16, 0x11 ;  /* 0x0000001110067836 */ /* 0x000fe20000000000 */
[----:B------:R-:W-:Y:S01]  /*5480*/  FSEL R26, R20, -INF , !P5 ;  /* 0xff800000141a7808 */ /* 0x000fe20006800000 */
[----:B------:R-:W-:Y:S01]  /*5490*/  VIADD R15, R16, 0x18 ;  /* 0x00000018100f7836 */ /* 0x000fe20000000000 */
[----:B------:R-:W-:Y:S01]  /*54a0*/  FSEL R27, R22, -INF , !P3 ;  /* 0xff800000161b7808 */ /* 0x000fe20005800000 */
[----:B------:R-:W-:Y:S01]  /*54b0*/  FMUL.FTZ R69, R69, UR22 ;  /* 0x0000001645457c20 */ /* 0x000fe20008410000 */
[----:B------:R-:W2:Y:S01]  /*54c0*/  MUFU.TANH R11, R11 ;  /* 0x0000000b000b7308 */ /* 0x000ea20000002400 */
[----:B------:R-:W-:Y:S01]  /*54d0*/  FSEL R24, R21, -INF , !P6 ;  /* 0xff80000015187808 */ /* 0x000fe20007000000 */
[----:B------:R-:W-:Y:S01]  /*54e0*/  FMUL.FTZ R71, R71, UR22 ;  /* 0x0000001647477c20 */ /* 0x000fe20008410000 */
[----:B------:R-:W-:Y:S01]  /*54f0*/  FSEL R25, R23, -INF , !P2 ;  /* 0xff80000017197808 */ /* 0x000fe20005000000 */
[----:B------:R-:W-:Y:S01]  /*5500*/  FMUL.FTZ R65, R65, UR22 ;  /* 0x0000001641417c20 */ /* 0x000fe20008410000 */
[-C--:B------:R-:W-:Y:S01]  /*5510*/  ISETP.GE.AND P5, PT, R6, R135.reuse, PT ;  /* 0x000000870600720c */ /* 0x080fe20003fa6270 */
[----:B------:R-:W-:Y:S01]  /*5520*/  FMUL.FTZ R66, R66, UR22 ;  /* 0x0000001642427c20 */ /* 0x000fe20008410000 */
[-C--:B------:R-:W-:Y:S01]  /*5530*/  ISETP.GE.AND P3, PT, R6, R2.reuse, PT ;  /* 0x000000020600720c */ /* 0x080fe20003f66270 */
[----:B------:R-:W3:Y:S01]  /*5540*/  MUFU.TANH R45, R45 ;  /* 0x0000002d002d7308 */ /* 0x000ee20000002400 */
[----:B------:R-:W-:Y:S01]  /*5550*/  ISETP.GE.AND P6, PT, R15, R135, PT ;  /* 0x000000870f00720c */ /* 0x000fe20003fc6270 */
[----:B------:R-:W-:Y:S01]  /*5560*/  FMUL.FTZ R67, R67, UR22 ;  /* 0x0000001643437c20 */ /* 0x000fe20008410000 */
[----:B------:R-:W-:-:S02]  /*5570*/  ISETP.GE.AND P2, PT, R15, R2, PT ;  /* 0x000000020f00720c */ /* 0x000fc40003f46270 */
[----:B------:R-:W-:Y:S02]  /*5580*/  I2FP.F32.S32 R21, R15 ;  /* 0x0000000f00157245 */ /* 0x000fe40000201400 */
[----:B------:R-:W-:Y:S01]  /*5590*/  I2FP.F32.S32 R6, R6 ;  /* 0x0000000600067245 */ /* 0x000fe20000201400 */
[----:B------:R-:W4:Y:S01]  /*55a0*/  MUFU.TANH R47, R47 ;  /* 0x0000002f002f7308 */ /* 0x000f220000002400 */
[----:B------:R-:W-:Y:S01]  /*55b0*/  FSEL R12, R12, -INF , !P4 ;  /* 0xff8000000c0c7808 */ /* 0x000fe20006000000 */
[C---:B------:R-:W-:Y:S01]  /*55c0*/  FFMA.FTZ R20, R21.reuse, UR5, R17 ;  /* 0x0000000515147c23 */ /* 0x040fe20008010011 */
[----:B------:R-:W-:Y:S01]  /*55d0*/  FSEL R15, R8, -INF , !P1 ;  /* 0xff800000080f7808 */ /* 0x000fe20004800000 */
[----:B------:R-:W-:Y:S01]  /*55e0*/  FFMA.FTZ R22, R6, UR5, R13 ;  /* 0x0000000506167c23 */ /* 0x000fe2000801000d */
[----:B------:R-:W-:Y:S01]  /*55f0*/  ISETP.GE.AND P4, PT, R28, R135, PT ;  /* 0x000000871c00720c */ /* 0x000fe20003f86270 */
[----:B------:R-:W-:Y:S01]  /*5600*/  FFMA.FTZ R13, R6, UR5, R9 ;  /* 0x00000005060d7c23 */ /* 0x000fe20008010009 */
[----:B------:R-:W-:Y:S01]  /*5610*/  ISETP.GE.AND P1, PT, R28, R2, PT ;  /* 0x000000021c00720c */ /* 0x000fe20003f26270 */
[----:B------:R-:W4:Y:S01]  /*5620*/  MUFU.TANH R18, R18 ;  /* 0x0000001200127308 */ /* 0x000f220000002400 */
[----:B------:R-:W-:Y:S01]  /*5630*/  I2FP.F32.S32 R28, R28 ;  /* 0x0000001c001c7245 */ /* 0x000fe20000201400 */
[----:B------:R-:W-:Y:S01]  /*5640*/  FFMA.FTZ R8, R21, UR5, R10 ;  /* 0x0000000515087c23 */ /* 0x000fe2000801000a */
[----:B------:R-:W-:Y:S01]  /*5650*/  VIADD R21, R16, 0x21 ;  /* 0x0000002110157836 */ /* 0x000fe20000000000 */
[----:B------:R-:W-:Y:S01]  /*5660*/  FSEL R10, R22, -INF , !P5 ;  /* 0xff800000160a7808 */ /* 0x000fe20006800000 */
[----:B------:R-:W-:-:S02]  /*5670*/  VIADD R17, R16, 0x28 ;  /* 0x0000002810117836 */ /* 0x000fc40000000000 */
[----:B-1----:R-:W-:Y:S01]  /*5680*/  FFMA.FTZ R9, R28, UR5, R19 ;  /* 0x000000051c097c23 */ /* 0x002fe20008010013 */
[----:B------:R-:W-:Y:S01]  /*5690*/  IADD3 R19, R16, 0x20, RZ ;  /* 0x0000002010137810 */ /* 0x000fe20007ffe0ff */
[----:B------:R-:W1:Y:S01]  /*56a0*/  MUFU.TANH R46, R46 ;  /* 0x0000002e002e7308 */ /* 0x000e620000002400 */
[----:B--2---:R-:W-:Y:S01]  /*56b0*/  FFMA.FTZ R6, R28, UR5, R11 ;  /* 0x000000051c067c23 */ /* 0x004fe2000801000b */
[----:B------:R-:W-:Y:S02]  /*56c0*/  FSEL R13, R13, -INF , !P3 ;  /* 0xff8000000d0d7808 */ /* 0x000fe40005800000 */
[----:B------:R-:W-:Y:S02]  /*56d0*/  FSEL R11, R20, -INF , !P2 ;  /* 0xff800000140b7808 */ /* 0x000fe40005000000 */
[C---:B------:R-:W-:Y:S02]  /*56e0*/  ISETP.GE.AND P5, PT, R19.reuse, R135, PT ;  /* 0x000000871300720c */ /* 0x040fe40003fa6270 */
[----:B------:R-:W2:Y:S01]  /*56f0*/  MUFU.TANH R72, R72 ;  /* 0x0000004800487308 */ /* 0x000ea20000002400 */
[----:B------:R-:W-:-:S02]  /*5700*/  ISETP.GE.AND P3, PT, R19, R2, PT ;  /* 0x000000021300720c */ /* 0x000fc40003f66270 */
[----:B------:R-:W-:Y:S02]  /*5710*/  I2FP.F32.S32 R20, R21 ;  /* 0x0000001500147245 */ /* 0x000fe40000201400 */
[----:B------:R-:W-:Y:S02]  /*5720*/  I2FP.F32.S32 R19, R19 ;  /* 0x0000001300137245 */ /* 0x000fe40000201400 */
[----:B------:R-:W-:Y:S01]  /*5730*/  FSEL R6, R6, -INF , !P4 ;  /* 0xff80000006067808 */ /* 0x000fe20006000000 */
[----:B------:R-:W2:Y:S01]  /*5740*/  MUFU.TANH R74, R74 ;  /* 0x0000004a004a7308 */ /* 0x000ea20000002400 */
[----:B------:R-:W-:Y:S01]  /*5750*/  FSEL R9, R9, -INF , !P1 ;  /* 0xff80000009097808 */ /* 0x000fe20004800000 */
[----:B---3--:R-:W-:Y:S01]  /*5760*/  FFMA.FTZ R45, R20, UR5, R45 ;  /* 0x00000005142d7c23 */ /* 0x008fe2000801002d */
[----:B------:R-:W-:Y:S01]  /*5770*/  FSEL R8, R8, -INF , !P6 ;  /* 0xff80000008087808 */ /* 0x000fe20007000000 */
[----:B----4-:R-:W-:Y:S01]  /*5780*/  FFMA.FTZ R47, R20, UR5, R47 ;  /* 0x00000005142f7c23 */ /* 0x010fe2000801002f */
[-C--:B------:R-:W-:Y:S01]  /*5790*/  ISETP.GE.AND P4, PT, R17, R135.reuse, PT ;  /* 0x000000871100720c */ /* 0x080fe20003f86270 */
[----:B------:R-:W-:Y:S01]  /*57a0*/  FFMA.FTZ R18, R19, UR5, R18 ;  /* 0x0000000513127c23 */ /* 0x000fe20008010012 */
[-C--:B------:R-:W-:Y:S01]  /*57b0*/  ISETP.GE.AND P1, PT, R17, R2.reuse, PT ;  /* 0x000000021100720c */ /* 0x080fe20003f26270 */
[----:B------:R-:W3:Y:S01]  /*57c0*/  MUFU.TANH R68, R68 ;  /* 0x0000004400447308 */ /* 0x000ee20000002400 */
[----:B------:R-:W-:Y:S01]  /*57d0*/  ISETP.GE.AND P6, PT, R21, R135, PT ;  /* 0x000000871500720c */ /* 0x000fe20003fc6270 */
[----:B-1----:R-:W-:Y:S01]  /*57e0*/  FFMA.FTZ R46, R19, UR5, R46 ;  /* 0x00000005132e7c23 */ /* 0x002fe2000801002e */
[----:B------:R-:W-:Y:S01]  /*57f0*/  ISETP.GE.AND P2, PT, R21, R2, PT ;  /* 0x000000021500720c */ /* 0x000fe20003f46270 */
[----:B------:R-:W-:Y:S01]  /*5800*/  VIADD R20, R16, 0x29 ;  /* 0x0000002910147836 */ /* 0x000fe20000000000 */
[----:B------:R-:W-:-:S02]  /*5810*/  I2FP.F32.S32 R17, R17 ;  /* 0x0000001100117245 */ /* 0x000fc40000201400 */
[C---:B------:R-:W-:Y:S01]  /*5820*/  IADD3 R19, R16.reuse, 0x30, RZ ;  /* 0x0000003010137810 */ /* 0x040fe20007ffe0ff */
[----:B------:R-:W1:Y:S01]  /*5830*/  MUFU.TANH R70, R70 ;  /* 0x0000004600467308 */ /* 0x000e620000002400 */
[----:B------:R-:W-:Y:S01]  /*5840*/  FSEL R172, R45, -INF , !P6 ;  /* 0xff8000002dac7808 */ /* 0x000fe20007000000 */
[----:B--2---:R-:W-:Y:S01]  /*5850*/  FFMA.FTZ R72, R17, UR5, R72 ;  /* 0x0000000511487c23 */ /* 0x004fe20008010048 */
[----:B------:R-:W-:Y:S01]  /*5860*/  FSEL R151, R47, -INF , !P2 ;  /* 0xff8000002f977808 */ /* 0x000fe20005000000 */
[----:B------:R-:W-:Y:S01]  /*5870*/  FFMA.FTZ R74, R17, UR5, R74 ;  /* 0x00000005114a7c23 */ /* 0x000fe2000801004a */
[C---:B------:R-:W-:Y:S01]  /*5880*/  ISETP.GE.AND P6, PT, R19.reuse, R135, PT ;  /* 0x000000871300720c */ /* 0x040fe20003fc6270 */
[----:B------:R-:W-:Y:S01]  /*5890*/  VIADD R17, R16, 0x31 ;  /* 0x0000003110117836 */ /* 0x000fe20000000000 */
[----:B------:R-:W-:Y:S01]  /*58a0*/  ISETP.GE.AND P2, PT, R19, R2, PT ;  /* 0x000000021300720c */ /* 0x000fe20003f46270 */
[----:B------:R-:W2:Y:S01]  /*58b0*/  MUFU.TANH R73, R73 ;  /* 0x0000004900497308 */ /* 0x000ea20000002400 */
[----:B------:R-:W-:-:S02]  /*58c0*/  I2FP.F32.S32 R19, R19 ;  /* 0x0000001300137245 */ /* 0x000fc40000201400 */
[----:B------:R-:W-:Y:S02]  /*58d0*/  FSEL R170, R18, -INF , !P5 ;  /* 0xff80000012aa7808 */ /* 0x000fe40006800000 */
[----:B------:R-:W-:Y:S01]  /*58e0*/  FSEL R175, R46, -INF , !P3 ;  /* 0xff8000002eaf7808 */ /* 0x000fe20005800000 */
[C---:B---3--:R-:W-:Y:S01]  /*58f0*/  FFMA.FTZ R68, R19.reuse, UR5, R68 ;  /* 0x0000000513447c23 */ /* 0x048fe20008010044 */
[C---:B------:R-:W-:Y:S01]  /*5900*/  ISETP.GE.AND P5, PT, R20.reuse, R135, PT ;  /* 0x000000871400720c */ /* 0x040fe20003fa6270 */
[----:B------:R-:W3:Y:S01]  /*5910*/  MUFU.TANH R75, R75 ;  /* 0x0000004b004b7308 */ /* 0x000ee20000002400 */
[----:B------:R-:W-:Y:S01]  /*5920*/  ISETP.GE.AND P3, PT, R20, R2, PT ;  /* 0x000000021400720c */ /* 0x000fe20003f66270 */
[----:B-1----:R-:W-:Y:S01]  /*5930*/  FFMA.FTZ R70, R19, UR5, R70 ;  /* 0x0000000513467c23 */ /* 0x002fe20008010046 */
[----:B------:R-:W-:Y:S02]  /*5940*/  I2FP.F32.S32 R18, R20 ;  /* 0x0000001400127245 */ /* 0x000fe40000201400 */
[----:B------:R-:W-:-:S02]  /*5950*/  FSEL R146, R72, -INF , !P4 ;  /* 0xff80000048927808 */ /* 0x000fc40006000000 */
[----:B------:R-:W-:Y:S01]  /*5960*/  FSEL R147, R74, -INF , !P1 ;  /* 0xff8000004a937808 */ /* 0x000fe20004800000 */
[----:B------:R-:W1:Y:S01]  /*5970*/  MUFU.TANH R64, R64 ;  /* 0x0000004000407308 */ /* 0x000e620000002400 */
[C---:B------:R-:W-:Y:S01]  /*5980*/  ISETP.GE.AND P4, PT, R17.reuse, R135, PT ;  /* 0x000000871100720c */ /* 0x040fe20003f86270 */
[----:B--2---:R-:W-:Y:S01]  /*5990*/  FFMA.FTZ R73, R18, UR5, R73 ;  /* 0x0000000512497c23 */ /* 0x004fe20008010049 */
[----:B------:R-:W-:Y:S02]  /*59a0*/  ISETP.GE.AND P1, PT, R17, R2, PT ;  /* 0x000000021100720c */ /* 0x000fe40003f26270 */
[----:B------:R-:W-:Y:S01]  /*59b0*/  I2FP.F32.S32 R20, R17 ;  /* 0x0000001100147245 */ /* 0x000fe20000201400 */
[----:B------:R-:W-:Y:S01]  /*59c0*/  VIADD R17, R16, 0x38 ;  /* 0x0000003810117836 */ /* 0x000fe20000000000 */
[----:B------:R-:W-:Y:S01]  /*59d0*/  FSEL R150, R68, -INF , !P6 ;  /* 0xff80000044967808 */ /* 0x000fe20007000000 */
[----:B------:R-:W2:Y:S01]  /*59e0*/  MUFU.TANH R69, R69 ;  /* 0x0000004500457308 */ /* 0x000ea20000002400 */
[----:B------:R-:W-:Y:S01]  /*59f0*/  FSEL R143, R70, -INF , !P2 ;  /* 0xff800000468f7808 */ /* 0x000fe20005000000 */
[----:B---3--:R-:W-:Y:S01]  /*5a00*/  FFMA.FTZ R75, R18, UR5, R75 ;  /* 0x00000005124b7c23 */ /* 0x008fe2000801004b */
[----:B------:R-:W-:-:S02]  /*5a10*/  ISETP.GE.AND P6, PT, R17, R135, PT ;  /* 0x000000871100720c */ /* 0x000fc40003fc6270 */
[----:B------:R-:W-:Y:S02]  /*5a20*/  ISETP.GE.AND P2, PT, R17, R2, PT ;  /* 0x000000021100720c */ /* 0x000fe40003f46270 */
[----:B------:R-:W-:Y:S01]  /*5a30*/  I2FP.F32.S32 R17, R17 ;  /* 0x0000001100117245 */ /* 0x000fe20000201400 */
[----:B------:R-:W3:Y:S01]  /*5a40*/  MUFU.TANH R71, R71 ;  /* 0x0000004700477308 */ /* 0x000ee20000002400 */
[----:B------:R-:W-:Y:S02]  /*5a50*/  FSEL R144, R73, -INF , !P5 ;  /* 0xff80000049907808 */ /* 0x000fe40006800000 */
[----:B------:R-:W-:Y:S01]  /*5a60*/  FSEL R145, R75, -INF , !P3 ;  /* 0xff8000004b917808 */ /* 0x000fe20005800000 */
[----:B-1----:R-:W-:Y:S01]  /*5a70*/  FFMA.FTZ R64, R17, UR5, R64 ;  /* 0x0000000511407c23 */ /* 0x002fe20008010040 */
[----:B------:R-:W-:Y:S02]  /*5a80*/  I2FP.F32.S32 R31, R16 ;  /* 0x00000010001f7245 */ /* 0x000fe40000201400 */
[-C--:B------:R-:W-:Y:S01]  /*5a90*/  ISETP.GE.AND P5, PT, R16, R135.reuse, PT ;  /* 0x000000871000720c */ /* 0x080fe20003fa6270 */
[----:B------:R-:W1:Y:S01]  /*5aa0*/  MUFU.TANH R65, R65 ;  /* 0x0000004100417308 */ /* 0x000e620000002400 */
[----:B--2---:R-:W-:Y:S01]  /*5ab0*/  FFMA.FTZ R69, R20, UR5, R69 ;  /* 0x0000000514457c23 */ /* 0x004fe20008010045 */
[----:B------:R-:W-:Y:S01]  /*5ac0*/  BAR.SYNC.DEFER_BLOCKING 0x0 ;  /* 0x0000000000007b1d */ /* 0x000fe20000010000 */
[C---:B------:R-:W-:Y:S01]  /*5ad0*/  ISETP.GE.AND P3, PT, R16.reuse, R2, PT ;  /* 0x000000021000720c */ /* 0x040fe20003f66270 */
[----:B------:R-:W-:Y:S01]  /*5ae0*/  VIADD R16, R16, 0x39 ;  /* 0x0000003910107836 */ /* 0x000fe20000000000 */
[----:B------:R-:W-:Y:S01]  /*5af0*/  FSEL R142, R64, -INF , !P6 ;  /* 0xff800000408e7808 */ /* 0x000fe20007000000 */
[----:B------:R-:W-:Y:S01]  /*5b00*/  FFMA.FTZ R28, R31, UR5, R52 ;  /* 0x000000051f1c7c23 */ /* 0x000fe20008010034 */
[----:B------:R-:W-:Y:S01]  /*5b10*/  ISETP.LT.AND P6, PT, R207, UR11, PT ;  /* 0x0000000bcf007c0c */ /* 0x000fe2000bfc1270 */
[----:B------:R-:W2:Y:S01]  /*5b20*/  MUFU.TANH R66, R66 ;  /* 0x0000004200427308 */ /* 0x000ea20000002400 */
[----:B---3--:R-:W-:Y:S01]  /*5b30*/  FFMA.FTZ R71, R20, UR5, R71 ;  /* 0x0000000514477c23 */ /* 0x008fe20008010047 */
[----:B------:R-:W-:Y:S01]  /*5b40*/  FSEL R148, R69, -INF , !P4 ;  /* 0xff80000045947808 */ /* 0x000fe20006000000 */
[----:B------:R-:W-:Y:S01]  /*5b50*/  FFMA.FTZ R31, R31, UR5, R53 ;  /* 0x000000051f1f7c23 */ /* 0x000fe20008010035 */
[----:B------:R-:W-:-:S02]  /*5b60*/  ISETP.GE.AND P4, PT, R16, R135, PT ;  /* 0x000000871000720c */ /* 0x000fc40003f86270 */
[----:B------:R-:W-:Y:S02]  /*5b70*/  FSEL R141, R71, -INF , !P1 ;  /* 0xff800000478d7808 */ /* 0x000fe40004800000 */
[----:B------:R-:W3:Y:S01]  /*5b80*/  MUFU.TANH R67, R67 ;  /* 0x0000004300437308 */ /* 0x000ee20000002400 */
[----:B------:R-:W-:Y:S02]  /*5b90*/  ISETP.GE.AND P1, PT, R16, R2, PT ;  /* 0x000000021000720c */ /* 0x000fe40003f26270 */
[----:B------:R-:W-:Y:S02]  /*5ba0*/  I2FP.F32.S32 R16, R16 ;  /* 0x0000001000107245 */ /* 0x000fe40000201400 */
[----:B------:R-:W-:Y:S02]  /*5bb0*/  FSEL R28, R28, -INF , !P5 ;  /* 0xff8000001c1c7808 */ /* 0x000fe40006800000 */
[----:B------:R-:W-:Y:S01]  /*5bc0*/  FSEL R31, R31, -INF , !P3 ;  /* 0xff8000001f1f7808 */ /* 0x000fe20005800000 */
[----:B-1----:R-:W-:Y:S01]  /*5bd0*/  FFMA.FTZ R140, R16, UR5, R65 ;  /* 0x00000005108c7c23 */ /* 0x002fe20008010041 */
[----:B--2---:R-:W-:-:S04]  /*5be0*/  FFMA.FTZ R181, R17, UR5, R66 ;  /* 0x0000000511b57c23 */ /* 0x004fc80008010042 */
[----:B------:R-:W-:Y:S02]  /*5bf0*/  FSEL R140, R140, -INF , !P4 ;  /* 0xff8000008c8c7808 */ /* 0x000fe40006000000 */
[----:B------:R-:W-:Y:S01]  /*5c00*/  FSEL R181, R181, -INF , !P2 ;  /* 0xff800000b5b57808 */ /* 0x000fe20005000000 */
[----:B---3--:R-:W-:-:S05]  /*5c10*/  FFMA.FTZ R177, R16, UR5, R67 ;  /* 0x0000000510b17c23 */ /* 0x008fca0008010043 */
        /* <DEDUP_REMOVED lines=48> */
[----:B------:R-:W-:-:S04]  /*5f20*/  @!UP0 UIADD3 UR29, -UR29, URZ, URZ ;  /* 0x0000003f1d1d8290 */ /* 0x000fc8000fffe13f */
        /* <DEDUP_REMOVED lines=28> */
.L_x_3280:
[----:B------:R-:W-:-:S04]  /*60f0*/  ULEA UR12, -UR6, URZ, 0x6 ;  /* 0x0000003f060c7291 */ /* 0x000fc8000f8e313f */
[----:B------:R-:W-:Y:S02]  /*6100*/  USHF.R.S32.HI UR15, URZ, 0x1f, UR12 ;  /* 0x0000001f3f0f7899 */ /* 0x000fe4000801140c */
[----:B------:R-:W-:-:S04]  /*6110*/  MOV R30, UR12 ;  /* 0x0000000c001e7c02 */ /* 0x000fc80008000f00 */
[----:B------:R-:W-:-:S07]  /*6120*/  MOV R33, UR15 ;  /* 0x0000000f00217c02 */ /* 0x000fce0008000f00 */
.L_x_3281:
        /* <DEDUP_REMOVED lines=132> */
.L_x_3283:
[----:B------:R-:W-:Y:S05]  /*6970*/  BSYNC B0 ;  /* 0x0000000000007941 */ /* 0x000fea0003800000 */
.L_x_3282:
[----:B------:R-:W0:Y:S01]  /*6980*/  LDGDEPBAR ;  /* 0x00000000000079af */ /* 0x000e220000000000 */
[----:B------:R-:W-:-:S04]  /*6990*/  IADD3 R133, P1, R30, R133, RZ ;  /* 0x000000851e857210 */ /* 0x000fc80007f3e0ff */
[----:B------:R-:W-:-:S09]  /*69a0*/  IADD3.X R134, R33, R134, RZ, P1, !PT ;  /* 0x0000008621867210 */ /* 0x000fd20000ffe4ff */
.L_x_3279:
[----:B------:R-:W-:Y:S01]  /*69b0*/  FMNMX.FTZ R3, R28, R14, !PT ;  /* 0x0000000e1c037209 */ /* 0x000fe20007810000 */
        /* <DEDUP_REMOVED lines=29> */
[----:B-12---:R-:W-:Y:S02]  /*6b90*/  FMNMX.FTZ R16, R140, R3, !PT ;  /* 0x000000038c107209 */ /* 0x006fe40007810000 */
        /* <DEDUP_REMOVED lines=48> */
[----:B------:R-:W5:Y:S01]  /*6ea0*/  MUFU.EX2 R166, R166 ;  /* 0x000000a600a67308 */ /* 0x000f620000000800 */
[--C-:B------:R-:W-:Y:S01]  /*6eb0*/  FFMA.FTZ R0, R6, UR12, -R149.reuse ;  /* 0x0000000c06007c23 */ /* 0x100fe20008010895 */
[--C-:B------:R-:W-:Y:S01]  /*6ec0*/  FFMA.FTZ R171, R172, UR12, -R149.reuse ;  /* 0x0000000cacab7c23 */ /* 0x100fe20008010895 */
[----:B------:R-:W2:Y:S01]  /*6ed0*/  LDSM.16.MT88.4 R8, [R200+0xe800] ;  /* 0x00e80000c808783b */ /* 0x000ea20000004200 */
[--C-:B------:R-:W-:Y:S01]  /*6ee0*/  FFMA.FTZ R174, R175, UR12, -R178.reuse ;  /* 0x0000000cafae7c23 */ /* 0x100fe200080108b2 */
[--C-:B------:R-:W-:Y:S01]  /*6ef0*/  FFMA.FTZ R170, R170, UR12, -R149.reuse ;  /* 0x0000000caaaa7c23 */ /* 0x100fe20008010895 */
[--C-:B------:R-:W-:Y:S01]  /*6f00*/  FFMA.FTZ R172, R146, UR12, -R149.reuse ;  /* 0x0000000c92ac7c23 */ /* 0x100fe20008010895 */
[----:B------:R-:W2:Y:S01]  /*6f10*/  LDSM.16.MT88.4 R4, [R198+0xe800] ;  /* 0x00e80000c604783b */ /* 0x000ea20000004200 */
        /* <DEDUP_REMOVED lines=298> */
.L_x_3285:
[----:B------:R-:W-:-:S04]  /*81c0*/  LEA R4, -R228, RZ, 0x6 ;  /* 0x000000ffe4047211 */ /* 0x000fc800078e31ff */
[----:B------:R-:W-:-:S07]  /*81d0*/  SHF.R.S32.HI R11, RZ, 0x1f, R4 ;  /* 0x0000001fff0b7819 */ /* 0x000fce0000011404 */
.L_x_3286:
        /* <DEDUP_REMOVED lines=67> */
[----:B------:R-:W-:Y:S01]  /*8610*/  @!P4 LDGSTS.E.BYPASS.LTC128B.128 [R210+0xe800], desc[UR20][R16.64+0x80] ;  /* 0x0e80008010d2cfae */ /* 0x000fe2000b901d54 */
        /* <DEDUP_REMOVED lines=46> */
[----:B------:R-:W4:Y:S04]  /*8900*/  LDSM.16.M88.4 R4, [R205+0x6000] ;  /* 0x00600000cd04783b */ /* 0x000f280000000200 */
[----:B------:R-:W-:Y:S04]  /*8910*/  LDSM.16.M88.4 R28, [R204] ;  /* 0x00000000cc1c783b */ /* 0x000fe80000000200 */
[----:B-1----:R-:W-:Y:S04]  /*8920*/  LDSM.16.M88.4 R12, [R203] ;  /* 0x00000000cb0c783b */ /* 0x002fe80000000200 */
[----:B------:R-:W1:Y:S04]  /*8930*/  LDSM.16.M88.4 R32, [R205+0x6800] ;  /* 0x00680000cd20783b */ /* 0x000e680000000200 */
[----:B------:R-:W5:Y:S04]  /*8940*/  LDSM.16.M88.4 R148, [R205+0x7000] ;  /* 0x00700000cd94783b */ /* 0x000f680000000200 */
[----:B------:R-:W5:Y:S04]  /*8950*/  LDSM.16.M88.4 R24, [R205+0x7800] ;  /* 0x00780000cd18783b */ /* 0x000f680000000200 */
[----:B------:R-:W-:Y:S04]  /*8960*/  LDSM.16.M88.4 R160, [R202] ;  /* 0x00000000caa0783b */ /* 0x000fe80000000200 */
[----:B------:R-:W5:Y:S04]  /*8970*/  LDSM.16.M88.4 R16, [R199+0x6000] ;  /* 0x00600000c710783b */ /* 0x000f680000000200 */
[----:B------:R-:W5:Y:S04]  /*8980*/  LDSM.16.M88.4 R156, [R195] ;  /* 0x00000000c39c783b */ /* 0x000f680000000200 */
[----:B--2---:R-:W2:Y:S01]  /*8990*/  LDSM.16.M88.4 R140, [R194] ;  /* 0x00000000c28c783b */ /* 0x004ea20000000200 */
[C---:B----4-:R-:W-:Y:S03]  /*89a0*/  HMMA.16816.F32 R8, R168.reuse, R4, RZ ;  /* 0x00000004a808723c */ /* 0x050fe600000018ff */
[----:B---3--:R-:W3:Y:S04]  /*89b0*/  LDSM.16.M88.4 R136, [R193] ;  /* 0x00000000c188783b */ /* 0x008ee80000000200 */
[----:B------:R-:W-:Y:S01]  /*89c0*/  LDSM.16.M88.4 R176, [R192] ;  /* 0x00000000c0b0783b */ /* 0x000fe20000000200 */
[C---:B------:R-:W-:Y:S03]  /*89d0*/  HMMA.16816.F32 R4, R168.reuse, R6, RZ ;  /* 0x00000006a804723c */ /* 0x040fe600000018ff */
[----:B------:R-:W-:Y:S03]  /*89e0*/  LDSM.16.M88.4 R144, [R199+0x6800] ;  /* 0x00680000c790783b */ /* 0x000fe60000000200 */
[C---:B-1----:R-:W-:Y:S01]  /*89f0*/  HMMA.16816.F32 R20, R168.reuse, R32, RZ ;  /* 0x00000020a814723c */ /* 0x042fe200000018ff */
[----:B------:R-:W-:Y:S04]  /*8a00*/  LDSM.16.M88.4 R180, [R199+0x7800] ;  /* 0x00780000c7b4783b */ /* 0x000fe80000000200 */
[----:B------:R-:W-:Y:S01]  /*8a10*/  LDSM.16.M88.4 R164, [R192+0x1800] ;  /* 0x00180000c0a4783b */ /* 0x000fe20000000200 */
[----:B-----5:R-:W-:Y:S03]  /*8a20*/  HMMA.16816.F32 R152, R168, R148, RZ ;  /* 0x00000094a898723c */ /* 0x020fe600000018ff */
[----:B------:R-:W-:Y:S03]  /*8a30*/  LDSM.16.M88.4 R224, [R199+0xa000] ;  /* 0x00a00000c7e0783b */ /* 0x000fe60000000200 */
[C---:B------:R-:W-:Y:S01]  /*8a40*/  HMMA.16816.F32 R8, R28.reuse, R12, R8 ;  /* 0x0000000c1c08723c */ /* 0x040fe20000001808 */
[----:B------:R-:W-:Y:S04]  /*8a50*/  LDSM.16.M88.4 R220, [R186] ;  /* 0x00000000badc783b */ /* 0x000fe80000000200 */
[----:B------:R-:W0:Y:S01]  /*8a60*/  LDGDEPBAR ;  /* 0x00000000000079af */ /* 0x000e220000000000 */
[----:B------:R-:W-:Y:S03]  /*8a70*/  HMMA.16816.F32 R4, R28, R14, R4 ;  /* 0x0000000e1c04723c */ /* 0x000fe60000001804 */
[----:B------:R-:W1:Y:S03]  /*8a80*/  LDSM.16.M88.4 R12, [R201] ;  /* 0x00000000c90c783b */ /* 0x000e660000000200 */
[C---:B------:R-:W-:Y:S06]  /*8a90*/  HMMA.16816.F32 R32, R168.reuse, R34, RZ ;  /* 0x00000022a820723c */ /* 0x040fec00000018ff */
[C---:B------:R-:W-:Y:S06]  /*8aa0*/  HMMA.16816.F32 R148, R168.reuse, R150, RZ ;  /* 0x00000096a894723c */ /* 0x040fec00000018ff */
[C---:B------:R-:W-:Y:S06]  /*8ab0*/  HMMA.16816.F32 R172, R168.reuse, R24, RZ ;  /* 0x00000018a8ac723c */ /* 0x040fec00000018ff */
[----:B------:R-:W-:Y:S01]  /*8ac0*/  HMMA.16816.F32 R168, R168, R26, RZ ;  /* 0x0000001aa8a8723c */ /* 0x000fe200000018ff */
[----:B------:R-:W4:Y:S05]  /*8ad0*/  LDSM.16.M88.4 R24, [R199+0x7000] ;  /* 0x00700000c718783b */ /* 0x000f2a0000000200 */
[C---:B------:R-:W-:Y:S06]  /*8ae0*/  HMMA.16816.F32 R8, R160.reuse, R16, R8 ;  /* 0x00000010a008723c */ /* 0x040fec0000001808 */
[----:B------:R-:W-:Y:S01]  /*8af0*/  HMMA.16816.F32 R4, R160, R18, R4 ;  /* 0x00000012a004723c */ /* 0x000fe20000001804 */
[----:B------:R-:W-:Y:S05]  /*8b00*/  LDSM.16.M88.4 R16, [R206+0x2000] ;  /* 0x00200000ce10783b */ /* 0x000fea0000000200 */
[C---:B------:R-:W-:Y:S06]  /*8b10*/  HMMA.16816.F32 R20, R28.reuse, R156, R20 ;  /* 0x0000009c1c14723c */ /* 0x040fec0000001814 */
[C---:B------:R-:W-:Y:S01]  /*8b20*/  HMMA.16816.F32 R32, R28.reuse, R158, R32 ;  /* 0x0000009e1c20723c */ /* 0x040fe20000001820 */
[----:B------:R-:W-:Y:S05]  /*8b30*/  LDSM.16.M88.4 R156, [R205+0x8800] ;  /* 0x00880000cd9c783b */ /* 0x000fea0000000200 */
[C---:B--2---:R-:W-:Y:S06]  /*8b40*/  HMMA.16816.F32 R152, R28.reuse, R140, R152 ;  /* 0x0000008c1c98723c */ /* 0x044fec0000001898 */
[C---:B------:R-:W-:Y:S01]  /*8b50*/  HMMA.16816.F32 R148, R28.reuse, R142, R148 ;  /* 0x0000008e1c94723c */ /* 0x040fe20000001894 */
[----:B------:R-:W-:Y:S05]  /*8b60*/  LDSM.16.M88.4 R140, [R192+0x800] ;  /* 0x00080000c08c783b */ /* 0x000fea0000000200 */
[C---:B---3--:R-:W-:Y:S06]  /*8b70*/  HMMA.16816.F32 R172, R28.reuse, R136, R172 ;  /* 0x000000881cac723c */ /* 0x048fec00000018ac */
[----:B------:R-:W-:Y:S01]  /*8b80*/  HMMA.16816.F32 R168, R28, R138, R168 ;  /* 0x0000008a1ca8723c */ /* 0x000fe200000018a8 */
[----:B------:R-:W2:Y:S04]  /*8b90*/  LDSM.16.M88.4 R136, [R205+0x8000] ;  /* 0x00800000cd88783b */ /* 0x000ea80000000200 */
[----:B------:R-:W3:Y:S01]  /*8ba0*/  LDSM.16.M88.4 R28, [R192+0x1000] ;  /* 0x00100000c01c783b */ /* 0x000ee20000000200 */
[C---:B-1----:R-:W-:Y:S06]  /*8bb0*/  HMMA.16816.F32 R8, R12.reuse, R176, R8 ;  /* 0x000000b00c08723c */ /* 0x042fec0000001808 */
[----:B------:R-:W-:Y:S01]  /*8bc0*/  HMMA.16816.F32 R4, R12, R178, R4 ;  /* 0x000000b20c04723c */ /* 0x000fe20000001804 */
[----:B------:R-:W-:Y:S05]  /*8bd0*/  LDSM.16.M88.4 R176, [R190] ;  /* 0x00000000beb0783b */ /* 0x000fea0000000200 */
[C---:B------:R-:W-:Y:S06]  /*8be0*/  HMMA.16816.F32 R20, R160.reuse, R144, R20 ;  /* 0x00000090a014723c */ /* 0x040fec0000001814 */
[C---:B------:R-:W-:Y:S01]  /*8bf0*/  HMMA.16816.F32 R32, R160.reuse, R146, R32 ;  /* 0x00000092a020723c */ /* 0x040fe20000001820 */
[----:B------:R-:W-:Y:S05]  /*8c00*/  LDSM.16.M88.4 R144, [R191] ;  /* 0x00000000bf90783b */ /* 0x000fea0000000200 */
[C---:B----4-:R-:W-:Y:S06]  /*8c10*/  HMMA.16816.F32 R152, R160.reuse, R24, R152 ;  /* 0x00000018a098723c */ /* 0x050fec0000001898 */
[----:B------:R-:W-:Y:S01]  /*8c20*/  HMMA.16816.F32 R148, R160, R26, R148 ;  /* 0x0000001aa094723c */ /* 0x000fe20000001894 */
[----:B------:R-:W1:Y:S05]  /*8c30*/  LDSM.16.M88.4 R24, [R204+0x2000] ;  /* 0x00200000cc18783b */ /* 0x000e6a0000000200 */
[C---:B--2---:R-:W-:Y:S06]  /*8c40*/  HMMA.16816.F32 R8, R16.reuse, R136, R8 ;  /* 0x000000881008723c */ /* 0x044fec0000001808 */
[----:B------:R-:W-:Y:S01]  /*8c50*/  HMMA.16816.F32 R4, R16, R138, R4 ;  /* 0x0000008a1004723c */ /* 0x000fe20000001804 */
[----:B------:R-:W-:Y:S05]  /*8c60*/  LDSM.16.M88.4 R136, [R188] ;  /* 0x00000000bc88783b */ /* 0x000fea0000000200 */
[C---:B------:R-:W-:Y:S06]  /*8c70*/  HMMA.16816.F32 R172, R160.reuse, R180, R172 ;  /* 0x000000b4a0ac723c */ /* 0x040fec00000018ac */
[----:B------:R-:W-:Y:S01]  /*8c80*/  HMMA.16816.F32 R168, R160, R182, R168 ;  /* 0x000000b6a0a8723c */ /* 0x000fe200000018a8 */
[----:B------:R-:W-:Y:S04]  /*8c90*/  LDSM.16.M88.4 R180, [R202+0x2000] ;  /* 0x00200000cab4783b */ /* 0x000fe80000000200 */
[----:B------:R-:W-:Y:S01]  /*8ca0*/  LDSM.16.M88.4 R160, [R199+0x8000] ;  /* 0x00800000c7a0783b */ /* 0x000fe20000000200 */
[C---:B------:R-:W-:Y:S06]  /*8cb0*/  HMMA.16816.F32 R20, R12.reuse, R140, R20 ;  /* 0x0000008c0c14723c */ /* 0x040fec0000001814 */
[C---:B------:R-:W-:Y:S01]  /*8cc0*/  HMMA.16816.F32 R32, R12.reuse, R142, R32 ;  /* 0x0000008e0c20723c */ /* 0x040fe20000001820 */
[----:B------:R-:W2:Y:S05]  /*8cd0*/  LDSM.16.M88.4 R140, [R205+0x9000] ;  /* 0x00900000cd8c783b */ /* 0x000eaa0000000200 */
[C---:B---3--:R-:W-:Y:S06]  /*8ce0*/  HMMA.16816.F32 R152, R12.reuse, R28, R152 ;  /* 0x0000001c0c98723c */ /* 0x048fec0000001898 */
[----:B------:R-:W-:Y:S01]  /*8cf0*/  HMMA.16816.F32 R148, R12, R30, R148 ;  /* 0x0000001e0c94723c */ /* 0x000fe20000001894 */
[----:B------:R-:W3:Y:S05]  /*8d00*/  LDSM.16.M88.4 R28, [R205+0x9800] ;  /* 0x00980000cd1c783b */ /* 0x000eea0000000200 */
[C---:B-1----:R-:W-:Y:S06]  /*8d10*/  HMMA.16816.F32 R8, R24.reuse, R144, R8 ;  /* 0x000000901808723c */ /* 0x042fec0000001808 */
[----:B------:R-:W-:Y:S01]  /*8d20*/  HMMA.16816.F32 R4, R24, R146, R4 ;  /* 0x000000921804723c */ /* 0x000fe20000001804 */
[----:B------:R-:W-:Y:S05]  /*8d30*/  LDSM.16.M88.4 R144, [R206+0x4000] ;  /* 0x00400000ce90783b */ /* 0x000fea0000000200 */
[C---:B------:R-:W-:Y:S06]  /*8d40*/  HMMA.16816.F32 R172, R12.reuse, R164, R172 ;  /* 0x000000a40cac723c */ /* 0x040fec00000018ac */
[----:B------:R-:W-:Y:S01]  /*8d50*/  HMMA.16816.F32 R168, R12, R166, R168 ;  /* 0x000000a60ca8723c */ /* 0x000fe200000018a8 */
[----:B------:R-:W1:Y:S04]  /*8d60*/  LDSM.16.M88.4 R12, [R189] ;  /* 0x00000000bd0c783b */ /* 0x000e680000000200 */
[----:B------:R-:W-:Y:S01]  /*8d70*/  LDSM.16.M88.4 R164, [R201+0x2000] ;  /* 0x00200000c9a4783b */ /* 0x000fe20000000200 */
[C---:B------:R-:W-:Y:S06]  /*8d80*/  HMMA.16816.F32 R20, R16.reuse, R156, R20 ;  /* 0x0000009c1014723c */ /* 0x040fec0000001814 */
[C---:B------:R-:W-:Y:S01]  /*8d90*/  HMMA.16816.F32 R32, R16.reuse, R158, R32 ;  /* 0x0000009e1020723c */ /* 0x040fe20000001820 */
[----:B------:R-:W4:Y:S05]  /*8da0*/  LDSM.16.M88.4 R156, [R192+0x2000] ;  /* 0x00200000c09c783b */ /* 0x000f2a0000000200 */
[C---:B--2---:R-:W-:Y:S06]  /*8db0*/  HMMA.16816.F32 R152, R16.reuse, R140, R152 ;  /* 0x0000008c1098723c */ /* 0x044fec0000001898 */
[----:B------:R-:W-:Y:S01]  /*8dc0*/  HMMA.16816.F32 R148, R16, R142, R148 ;  /* 0x0000008e1094723c */ /* 0x000fe20000001894 */
[----:B------:R-:W2:Y:S05]  /*8dd0*/  LDSM.16.M88.4 R140, [R199+0x8800] ;  /* 0x00880000c78c783b */ /* 0x000eaa0000000200 */
[C---:B------:R-:W-:Y:S06]  /*8de0*/  HMMA.16816.F32 R8, R180.reuse, R160, R8 ;  /* 0x000000a0b408723c */ /* 0x040fec0000001808 */
[----:B------:R-:W-:Y:S01]  /*8df0*/  HMMA.16816.F32 R4, R180, R162, R4 ;  /* 0x000000a2b404723c */ /* 0x000fe20000001804 */
[----:B------:R-:W-:Y:S05]  /*8e00*/  LDSM.16.M88.4 R160, [R192+0x3000] ;  /* 0x00300000c0a0783b */ /* 0x000fea0000000200 */
[C---:B---3--:R-:W-:Y:S06]  /*8e10*/  HMMA.16816.F32 R172, R16.reuse, R28, R172 ;  /* 0x0000001c10ac723c */ /* 0x048fec00000018ac */
[----:B------:R-:W-:Y:S01]  /*8e20*/  HMMA.16816.F32 R168, R16, R30, R168 ;  /* 0x0000001e10a8723c */ /* 0x000fe200000018a8 */
[----:B------:R-:W3:Y:S04]  /*8e30*/  LDSM.16.M88.4 R16, [R205+0xa000] ;  /* 0x00a00000cd10783b */ /* 0x000ee80000000200 */
[----:B------:R-:W5:Y:S01]  /*8e40*/  LDSM.16.M88.4 R28, [R199+0x9000] ;  /* 0x00900000c71c783b */ /* 0x000f620000000200 */
[C---:B------:R-:W-:Y:S06]  /*8e50*/  HMMA.16816.F32 R20, R24.reuse, R176, R20 ;  /* 0x000000b01814723c */ /* 0x040fec0000001814 */
[C---:B------:R-:W-:Y:S01]  /*8e60*/  HMMA.16816.F32 R32, R24.reuse, R178, R32 ;  /* 0x000000b21820723c */ /* 0x040fe20000001820 */
[----:B------:R-:W-:Y:S05]  /*8e70*/  LDSM.16.M88.4 R176, [R199+0x9800] ;  /* 0x00980000c7b0783b */ /* 0x000fea0000000200 */
[C---:B-1----:R-:W-:Y:S06]  /*8e80*/  HMMA.16816.F32 R152, R24.reuse, R12, R152 ;  /* 0x0000000c1898723c */ /* 0x042fec0000001898 */
[----:B------:R-:W-:Y:S01]  /*8e90*/  HMMA.16816.F32 R148, R24, R14, R148 ;  /* 0x0000000e1894723c */ /* 0x000fe20000001894 */
[----:B------:R-:W1:Y:S05]  /*8ea0*/  LDSM.16.M88.4 R12, [R192+0x2800] ;  /* 0x00280000c00c783b */ /* 0x000e6a0000000200 */
[C---:B----4-:R-:W-:Y:S06]  /*8eb0*/  HMMA.16816.F32 R8, R164.reuse, R156, R8 ;  /* 0x0000009ca408723c */ /* 0x050fec0000001808 */
[----:B------:R-:W-:Y:S01]  /*8ec0*/  HMMA.16816.F32 R4, R164, R158, R4 ;  /* 0x0000009ea404723c */ /* 0x000fe20000001804 */
[----:B------:R-:W-:Y:S05]  /*8ed0*/  LDSM.16.M88.4 R156, [R192+0x3800] ;  /* 0x00380000c09c783b */ /* 0x000fea0000000200 */
[C---:B------:R-:W-:Y:S06]  /*8ee0*/  HMMA.16816.F32 R172, R24.reuse, R136, R172 ;  /* 0x0000008818ac723c */ /* 0x040fec00000018ac */
[----:B------:R-:W-:Y:S01]  /*8ef0*/  HMMA.16816.F32 R168, R24, R138, R168 ;  /* 0x0000008a18a8723c */ /* 0x000fe200000018a8 */
[----:B------:R-:W-:Y:S04]  /*8f00*/  LDSM.16.M88.4 R136, [R204+0x4000] ;  /* 0x00400000cc88783b */ /* 0x000fe80000000200 */
[----:B------:R-:W4:Y:S01]  /*8f10*/  LDSM.16.M88.4 R24, [R187] ;  /* 0x00000000bb18783b */ /* 0x000f220000000200 */
[C---:B--2---:R-:W-:Y:S06]  /*8f20*/  HMMA.16816.F32 R20, R180.reuse, R140, R20 ;  /* 0x0000008cb414723c */ /* 0x044fec0000001814 */
[----:B------:R-:W-:Y:S01]  /*8f30*/  HMMA.16816.F32 R32, R180, R142, R32 ;  /* 0x0000008eb420723c */ /* 0x000fe20000001820 */
[----:B------:R-:W2:Y:S05]  /*8f40*/  LDSM.16.M88.4 R140, [R205+0xa800] ;  /* 0x00a80000cd8c783b */ /* 0x000eaa0000000200 */
[C---:B---3--:R-:W-:Y:S06]  /*8f50*/  HMMA.16816.F32 R8, R144.reuse, R16, R8 ;  /* 0x000000109008723c */ /* 0x048fec0000001808 */
[----:B------:R-:W-:Y:S01]  /*8f60*/  HMMA.16816.F32 R4, R144, R18, R4 ;  /* 0x000000129004723c */ /* 0x000fe20000001804 */
[----:B------:R-:W-:Y:S05]  /*8f70*/  LDSM.16.M88.4 R16, [R201+0x4000] ;  /* 0x00400000c910783b */ /* 0x000fea0000000200 */
[C---:B-----5:R-:W-:Y:S06]  /*8f80*/  HMMA.16816.F32 R152, R180.reuse, R28, R152 ;  /* 0x0000001cb498723c */ /* 0x060fec0000001898 */
[----:B------:R-:W-:Y:S01]  /*8f90*/  HMMA.16816.F32 R148, R180, R30, R148 ;  /* 0x0000001eb494723c */ /* 0x000fe20000001894 */
[----:B------:R-:W3:Y:S05]  /*8fa0*/  LDSM.16.M88.4 R28, [R202+0x4000] ;  /* 0x00400000ca1c783b */ /* 0x000eea0000000200 */
[----:B-1----:R-:W-:Y:S06]  /*8fb0*/  HMMA.16816.F32 R20, R164, R12, R20 ;  /* 0x0000000ca414723c */ /* 0x002fec0000001814 */
[----:B----4-:R-:W-:Y:S06]  /*8fc0*/  HMMA.16816.F32 R8, R136, R24, R8 ;  /* 0x000000188808723c */ /* 0x010fec0000001808 */
[----:B------:R-:W-:Y:S01]  /*8fd0*/  HMMA.16816.F32 R32, R164, R14, R32 ;  /* 0x0000000ea420723c */ /* 0x000fe20000001820 */
[----:B------:R-:W1:Y:S05]  /*8fe0*/  LDSM.16.M88.4 R12, [R192+0x4000] ;  /* 0x00400000c00c783b */ /* 0x000e6a0000000200 */
[----:B------:R-:W-:Y:S01]  /*8ff0*/  HMMA.16816.F32 R4, R136, R26, R4 ;  /* 0x0000001a8804723c */ /* 0x000fe20000001804 */
[----:B------:R-:W4:Y:S05]  /*9000*/  LDSM.16.M88.4 R24, [R199+0xa800] ;  /* 0x00a80000c718783b */ /* 0x000f2a0000000200 */
[----:B--2---:R-:W-:Y:S06]  /*9010*/  HMMA.16816.F32 R20, R144, R140, R20 ;  /* 0x0000008c9014723c */ /* 0x004fec0000001814 */
[----:B------:R-:W-:Y:S06]  /*9020*/  HMMA.16816.F32 R152, R164, R160, R152 ;  /* 0x000000a0a498723c */ /* 0x000fec0000001898 */
[----:B---3--:R-:W-:Y:S06]  /*9030*/  HMMA.16816.F32 R8, R28, R224, R8 ;  /* 0x000000e01c08723c */ /* 0x008fec0000001808 */
[----:B------:R-:W-:Y:S01]  /*9040*/  HMMA.16816.F32 R32, R144, R142, R32 ;  /* 0x0000008e9020723c */ /* 0x000fe20000001820 */
[----:B------:R-:W2:Y:S05]  /*9050*/  LDSM.16.M88.4 R140, [R205+0xb000] ;  /* 0x00b00000cd8c783b */ /* 0x000eaa0000000200 */
[----:B------:R-:W-:Y:S06]  /*9060*/  HMMA.16816.F32 R4, R28, R226, R4 ;  /* 0x000000e21c04723c */ /* 0x000fec0000001804 */
[----:B------:R-:W-:Y:S06]  /*9070*/  HMMA.16816.F32 R20, R136, R220, R20 ;  /* 0x000000dc8814723c */ /* 0x000fec0000001814 */
[----:B------:R-:W-:Y:S01]  /*9080*/  HMMA.16816.F32 R224, R180, R176, R172 ;  /* 0x000000b0b4e0723c */ /* 0x000fe200000018ac */
[----:B------:R-:W3:Y:S01]  /*9090*/  LDSM.16.M88.4 R172, [R192+0x4800] ;  /* 0x00480000c0ac783b */ /* 0x000ee20000000200 */
[----:B------:R-:W-:-:S04]  /*90a0*/  IMAD.MOV.U32 R221, RZ, RZ, R231 ;  /* 0x000000ffffdd7224 */ /* 0x000fc800078e00e7 */
[----:B-1----:R-:W-:Y:S06]  /*90b0*/  HMMA.16816.F32 R8, R16, R12, R8 ;  /* 0x0000000c1008723c */ /* 0x002fec0000001808 */
[----:B------:R-:W-:Y:S06]  /*90c0*/  HMMA.16816.F32 R32, R136, R222, R32 ;  /* 0x000000de8820723c */ /* 0x000fec0000001820 */
[----:B------:R-:W-:Y:S01]  /*90d0*/  HMMA.16816.F32 R4, R16, R14, R4 ;  /* 0x0000000e1004723c */ /* 0x000fe20000001804 */
[----:B------:R-:W1:Y:S05]  /*90e0*/  LDSM.16.M88.4 R12, [R205+0xb800] ;  /* 0x00b80000cd0c783b */ /* 0x000e6a0000000200 */
[----:B------:R-:W-:Y:S01]  /*90f0*/  HMMA.16816.F32 R176, R180, R178, R168 ;  /* 0x000000b2b4b0723c */ /* 0x000fe200000018a8 */
[----:B------:R-:W5:Y:S05]  /*9100*/  LDSM.16.M88.4 R168, [R185] ;  /* 0x00000000b9a8783b */ /* 0x000f6a0000000200 */
[----:B----4-:R-:W-:Y:S01]  /*9110*/  HMMA.16816.F32 R20, R28, R24, R20 ;  /* 0x000000181c14723c */ /* 0x010fe20000001814 */
[----:B------:R-:W-:Y:S01]  /*9120*/  FMUL.FTZ R0, R8, UR22 ;  /* 0x0000001608007c20 */ /* 0x000fe20008410000 */
[----:B------:R-:W-:Y:S01]  /*9130*/  FMUL.FTZ R8, R9, UR22 ;  /* 0x0000001609087c20 */ /* 0x000fe20008410000 */
[----:B------:R-:W-:-:S03]  /*9140*/  FMUL.FTZ R9, R11, UR22 ;  /* 0x000000160b097c20 */ /* 0x000fc60008410000 */
[C---:B------:R-:W-:Y:S01]  /*9150*/  HMMA.16816.F32 R224, R164.reuse, R156, R224 ;  /* 0x0000009ca4e0723c */ /* 0x040fe200000018e0 */
[----:B------:R-:W-:Y:S05]  /*9160*/  MUFU.TANH R0, R0 ;  /* 0x0000000000007308 */ /* 0x000fea0000002400 */
[----:B------:R-:W-:Y:S01]  /*9170*/  HMMA.16816.F32 R148, R164, R162, R148 ;  /* 0x000000a2a494723c */ /* 0x000fe20000001894 */
[----:B------:R-:W-:Y:S01]  /*9180*/  LDSM.16.M88.4 R160, [R199+0xb000] ;  /* 0x00b00000c7a0783b */ /* 0x000fe20000000200 */
[----:B------:R-:W-:Y:S01]  /*9190*/  FMUL.FTZ R4, R4, UR22 ;  /* 0x0000001604047c20 */ /* 0x000fe20008410000 */
[----:B------:R-:W-:Y:S01]  /*91a0*/  FMUL.FTZ R5, R5, UR22 ;  /* 0x0000001605057c20 */ /* 0x000fe20008410000 */
[----:B------:R-:W-:Y:S01]  /*91b0*/  FMUL.FTZ R6, R6, UR22 ;  /* 0x0000001606067c20 */ /* 0x000fe20008410000 */
[----:B------:R-:W4:Y:S01]  /*91c0*/  MUFU.TANH R8, R8 ;  /* 0x0000000800087308 */ /* 0x000f220000002400 */
[----:B------:R-:W-:Y:S01]  /*91d0*/  HMMA.16816.F32 R32, R28, R26, R32 ;  /* 0x0000001a1c20723c */ /* 0x000fe20000001820 */
[----:B------:R-:W4:Y:S05]  /*91e0*/  LDSM.16.M88.4 R24, [R184] ;  /* 0x00000000b818783b */ /* 0x000f2a0000000200 */
[----:B--2---:R-:W-:Y:S01]  /*91f0*/  HMMA.16816.F32 R152, R144, R140, R152 ;  /* 0x0000008c9098723c */ /* 0x004fe20000001898 */
[----:B------:R-:W-:Y:S05]  /*9200*/  MUFU.TANH R156, R4 ;  /* 0x00000004009c7308 */ /* 0x000fea0000002400 */
[----:B---3--:R-:W-:Y:S03]  /*9210*/  HMMA.16816.F32 R20, R16, R172, R20 ;  /* 0x000000ac1014723c */ /* 0x008fe60000001814 */
[----:B------:R-:W-:Y:S03]  /*9220*/  MUFU.TANH R11, R5 ;  /* 0x00000005000b7308 */ /* 0x000fe60000002400 */
[----:B-1----:R-:W-:Y:S05]  /*9230*/  HMMA.16816.F32 R224, R144, R12, R224 ;  /* 0x0000000c90e0723c */ /* 0x002fea00000018e0 */
[----:B------:R1:W-:Y:S01]  /*9240*/  MUFU.TANH R157, R6 ;  /* 0x00000006009d7308 */ /* 0x0003e20000002400 */
[----:B------:R-:W-:Y:S01]  /*9250*/  HMMA.16816.F32 R176, R164, R158, R176 ;  /* 0x0000009ea4b0723c */ /* 0x000fe200000018b0 */
[----:B------:R-:W-:-:S05]  /*9260*/  IMAD.U32 R13, RZ, RZ, UR11 ;  /* 0x0000000bff0d7e24 */ /* 0x000fca000f8e00ff */
[----:B------:R-:W-:Y:S01]  /*9270*/  HMMA.16816.F32 R148, R144, R142, R148 ;  /* 0x0000008e9094723c */ /* 0x000fe20000001894 */
[----:B------:R-:W-:Y:S01]  /*9280*/  FMUL.FTZ R158, R7, UR22 ;  /* 0x00000016079e7c20 */ /* 0x000fe20008410000 */
[----:B------:R-:W-:Y:S01]  /*9290*/  LDSM.16.M88.4 R140, [R192+0x5000] ;  /* 0x00500000c08c783b */ /* 0x000fe20000000200 */
[----:B------:R-:W2:Y:S03]  /*92a0*/  MUFU.TANH R9, R9 ;  /* 0x0000000900097308 */ /* 0x000ea60000002400 */
[C---:B-----5:R-:W-:Y:S01]  /*92b0*/  HMMA.16816.F32 R152, R136.reuse, R168, R152 ;  /* 0x000000a88898723c */ /* 0x060fe20000001898 */
[----:B------:R-:W-:Y:S01]  /*92c0*/  FMUL.FTZ R20, R20, UR22 ;  /* 0x0000001614147c20 */ /* 0x000fe20008410000 */
[----:B------:R-:W-:Y:S01]  /*92d0*/  FMUL.FTZ R21, R21, UR22 ;  /* 0x0000001615157c20 */ /* 0x000fe20008410000 */
[----:B------:R-:W-:Y:S01]  /*92e0*/  FMUL.FTZ R22, R22, UR22 ;  /* 0x0000001616167c20 */ /* 0x000fe20008410000 */
[----:B-1----:R-:W1:Y:S01]  /*92f0*/  LDSM.16.M88.4 R4, [R199+0xb800] ;  /* 0x00b80000c704783b */ /* 0x002e620000000200 */
[----:B------:R3:W-:Y:S01]  /*9300*/  MUFU.TANH R159, R20 ;  /* 0x00000014009f7308 */ /* 0x0007e20000002400 */
[----:B----4-:R-:W-:Y:S01]  /*9310*/  HMMA.16816.F32 R224, R136, R24, R224 ;  /* 0x0000001888e0723c */ /* 0x010fe200000018e0 */
[----:B------:R-:W-:-:S05]  /*9320*/  FMUL.FTZ R23, R23, UR22 ;  /* 0x0000001617177c20 */ /* 0x000fca0008410000 */
[----:B------:R-:W-:Y:S01]  /*9330*/  HMMA.16816.F32 R176, R144, R14, R176 ;  /* 0x0000000e90b0723c */ /* 0x000fe200000018b0 */
[----:B------:R-:W4:Y:S05]  /*9340*/  MUFU.TANH R158, R158 ;  /* 0x0000009e009e7308 */ /* 0x000f2a0000002400 */
[----:B------:R-:W-:Y:S03]  /*9350*/  HMMA.16816.F32 R148, R136, R170, R148 ;  /* 0x000000aa8894723c */ /* 0x000fe60000001894 */
[----:B------:R-:W-:Y:S01]  /*9360*/  MUFU.TANH R21, R21 ;  /* 0x0000001500157308 */ /* 0x000fe20000002400 */
[----:B---3--:R-:W-:-:S02]  /*9370*/  IMAD R20, R13, 0x40, R212 ;  /* 0x000000400d147824 */ /* 0x008fc400078e02d4 */
[----:B------:R-:W-:Y:S02]  /*9380*/  HMMA.16816.F32 R152, R28, R160, R152 ;  /* 0x000000a01c98723c */ /* 0x000fe40000001898 */
[----:B------:R-:W-:-:S03]  /*9390*/  VIADD R12, R20, 0x1 ;  /* 0x00000001140c7836 */ /* 0x000fc60000000000 */
[----:B------:R-:W3:Y:S01]  /*93a0*/  MUFU.TANH R22, R22 ;  /* 0x0000001600167308 */ /* 0x000ee20000002400 */
[----:B------:R-:W-:Y:S01]  /*93b0*/  HMMA.16816.F32 R32, R16, R174, R32 ;  /* 0x000000ae1020723c */ /* 0x000fe20000001820 */
[----:B------:R-:W-:Y:S02]  /*93c0*/  I2FP.F32.S32 R13, R12 ;  /* 0x0000000c000d7245 */ /* 0x000fe40000201400 */
[C---:B------:R-:W-:Y:S02]  /*93d0*/  ISETP.GE.AND P2, PT, R12.reuse, R135, PT ;  /* 0x000000870c00720c */ /* 0x040fe40003f46270 */
[----:B------:R-:W-:Y:S01]  /*93e0*/  ISETP.GE.AND P1, PT, R12, R2, PT ;  /* 0x000000020c00720c */ /* 0x000fe20003f26270 */
[C---:B------:R-:W-:Y:S01]  /*93f0*/  FFMA.FTZ R8, R13.reuse, UR5, R8 ;  /* 0x000000050d087c23 */ /* 0x040fe20008010008 */
[----:B------:R-:W-:Y:S02]  /*9400*/  VIADD R12, R20, 0x8 ;  /* 0x00000008140c7836 */ /* 0x000fe40000000000 */
[----:B--2---:R-:W-:Y:S01]  /*9410*/  FFMA.FTZ R13, R13, UR5, R9 ;  /* 0x000000050d0d7c23 */ /* 0x004fe20008010009 */
[----:B------:R-:W-:Y:S01]  /*9420*/  HMMA.16816.F32 R176, R136, R26, R176 ;  /* 0x0000001a88b0723c */ /* 0x000fe200000018b0 */
[----:B------:R-:W2:Y:S01]  /*9430*/  MUFU.TANH R23, R23 ;  /* 0x0000001700177308 */ /* 0x000ea20000002400 */
[----:B------:R-:W-:-:S02]  /*9440*/  FSEL R9, R8, -INF , !P2 ;  /* 0xff80000008097808 */ /* 0x000fc40005000000 */
[CC--:B------:R-:W-:Y:S02]  /*9450*/  ISETP.GE.AND P6, PT, R12.reuse, R135.reuse, PT ;  /* 0x000000870c00720c */ /* 0x0c0fe40003fc6270 */
[C---:B-1----:R-:W-:Y:S01]  /*9460*/  HMMA.16816.F32 R224, R28.reuse, R4, R224 ;  /* 0x000000041ce0723c */ /* 0x042fe200000018e0 */
[----:B------:R-:W-:Y:S01]  /*9470*/  ISETP.GE.AND P2, PT, R12, R2, PT ;  /* 0x000000020c00720c */ /* 0x000fe20003f46270 */
[C---:B------:R-:W-:Y:S01]  /*9480*/  VIADD R26, R20.reuse, 0x9 ;  /* 0x00000009141a7836 */ /* 0x040fe20000000000 */
[----:B------:R-:W-:Y:S01]  /*9490*/  I2FP.F32.S32 R8, R12 ;  /* 0x0000000c00087245 */ /* 0x000fe20000201400 */
[----:B------:R-:W-:Y:S02]  /*94a0*/  VIADD R138, R20, 0x11 ;  /* 0x00000011148a7836 */ /* 0x000fe40000000000 */
[----:B------:R-:W-:Y:S01]  /*94b0*/  HMMA.16816.F32 R148, R28, R162, R148 ;  /* 0x000000a21c94723c */ /* 0x000fe20000001894 */
[----:B------:R-:W-:Y:S01]  /*94c0*/  FSEL R4, R13, -INF , !P1 ;  /* 0xff8000000d047808 */ /* 0x000fe20004800000 */
[----:B------:R-:W-:Y:S01]  /*94d0*/  FFMA.FTZ R5, R8, UR5, R156 ;  /* 0x0000000508057c23 */ /* 0x000fe2000801009c */
[----:B------:R-:W1:Y:S01]  /*94e0*/  LDSM.16.M88.4 R12, [R192+0x5800] ;  /* 0x00580000c00c783b */ /* 0x000e620000000200 */
[----:B------:R-:W-:Y:S01]  /*94f0*/  FMUL.FTZ R27, R35, UR22 ;  /* 0x00000016231b7c20 */ /* 0x000fe20008410000 */
[----:B------:R-:W-:Y:S01]  /*9500*/  VIADD R35, R20, 0x10 ;  /* 0x0000001014237836 */ /* 0x000fe20000000000 */
[----:B------:R-:W-:Y:S01]  /*9510*/  HMMA.16816.F32 R152, R16, R140, R152 ;  /* 0x0000008c1098723c */ /* 0x000fe20000001898 */
[----:B------:R-:W-:Y:S01]  /*9520*/  FSEL R5, R5, -INF , !P6 ;  /* 0xff80000005057808 */ /* 0x000fe20007000000 */
[----:B------:R-:W-:Y:S01]  /*9530*/  FFMA.FTZ R8, R8, UR5, R157 ;  /* 0x0000000508087c23 */ /* 0x000fe2000801009d */
[----:B------:R-:W-:Y:S01]  /*9540*/  ISETP.GE.AND P1, PT, R26, R135, PT ;  /* 0x000000871a00720c */ /* 0x000fe20003f26270 */
[----:B------:R-:W-:Y:S01]  /*9550*/  FMUL.FTZ R24, R32, UR22 ;  /* 0x0000001620187c20 */ /* 0x000fe20008410000 */
[----:B------:R-:W-:Y:S01]  /*9560*/  ISETP.GE.AND P6, PT, R26, R2, PT ;  /* 0x000000021a00720c */ /* 0x000fe20003fc6270 */
[----:B------:R-:W-:Y:S01]  /*9570*/  HMMA.16816.F32 R176, R28, R6, R176 ;  /* 0x000000061cb0723c */ /* 0x000fe200000018b0 */
[----:B------:R-:W-:Y:S01]  /*9580*/  I2FP.F32.S32 R26, R26 ;  /* 0x0000001a001a7245 */ /* 0x000fe20000201400 */
[----:B------:R-:W-:Y:S01]  /*9590*/  FMUL.FTZ R32, R34, UR22 ;  /* 0x0000001622207c20 */ /* 0x000fe20008410000 */
[----:B------:R-:W-:Y:S01]  /*95a0*/  I2FP.F32.S32 R174, R35 ;  /* 0x0000002300ae7245 */ /* 0x000fe20000201400 */
[----:B------:R-:W5:Y:S01]  /*95b0*/  MUFU.TANH R24, R24 ;  /* 0x0000001800187308 */ /* 0x000f620000002400 */
[----:B------:R-:W-:Y:S01]  /*95c0*/  FSEL R8, R8, -INF , !P2 ;  /* 0xff80000008087808 */ /* 0x000fe20005000000 */
[C---:B------:R-:W-:Y:S01]  /*95d0*/  FFMA.FTZ R11, R26.reuse, UR5, R11 ;  /* 0x000000051a0b7c23 */ /* 0x040fe2000801000b */
[----:B----4-:R-:W-:Y:S01]  /*95e0*/  FFMA.FTZ R26, R26, UR5, R158 ;  /* 0x000000051a1a7c23 */ /* 0x010fe2000801009e */
[C---:B------:R-:W-:Y:S01]  /*95f0*/  FFMA.FTZ R159, R174.reuse, UR5, R159 ;  /* 0x00000005ae9f7c23 */ /* 0x040fe2000801009f */
[-C--:B------:R-:W-:Y:S01]  /*9600*/  ISETP.GE.AND P2, PT, R35, R135.reuse, PT ;  /* 0x000000872300720c */ /* 0x080fe20003f46270 */
[----:B------:R-:W-:Y:S01]  /*9610*/  FMUL.FTZ R25, R33, UR22 ;  /* 0x0000001621197c20 */ /* 0x000fe20008410000 */
[----:B---3--:R-:W-:Y:S01]  /*9620*/  FFMA.FTZ R174, R174, UR5, R22 ;  /* 0x00000005aeae7c23 */ /* 0x008fe20008010016 */
[C---:B------:R-:W-:Y:S01]  /*9630*/  HMMA.16816.F32 R148, R16.reuse, R142, R148 ;  /* 0x0000008e1094723c */ /* 0x040fe20000001894 */
[----:B------:R-:W-:Y:S01]  /*9640*/  FSEL R26, R26, -INF , !P6 ;  /* 0xff8000001a1a7808 */ /* 0x000fe20007000000 */
[----:B------:R-:W3:Y:S01]  /*9650*/  MUFU.TANH R32, R32 ;  /* 0x0000002000207308 */ /* 0x000ee20000002400 */
[----:B------:R-:W-:Y:S01]  /*9660*/  FSEL R175, R159, -INF , !P2 ;  /* 0xff8000009faf7808 */ /* 0x000fe20005000000 */
[----:B------:R-:W-:Y:S01]  /*9670*/  VIADD R22, R20, 0x18 ;  /* 0x0000001814167836 */ /* 0x000fe20000000000 */
[C---:B------:R-:W-:Y:S01]  /*9680*/  ISETP.GE.AND P6, PT, R138.reuse, R135, PT ;  /* 0x000000878a00720c */ /* 0x040fe20003fc6270 */
[----:B------:R-:W-:Y:S01]  /*9690*/  FMUL.FTZ R34, R153, UR22 ;  /* 0x0000001699227c20 */ /* 0x000fe20008410000 */
[----:B------:R-:W-:Y:S01]  /*96a0*/  ISETP.GE.AND P2, PT, R138, R2, PT ;  /* 0x000000028a00720c */ /* 0x000fe20003f46270 */
[----:B------:R-:W-:Y:S01]  /*96b0*/  FMUL.FTZ R136, R154, UR22 ;  /* 0x000000169a887c20 */ /* 0x000fe20008410000 */
[----:B------:R-:W-:Y:S01]  /*96c0*/  I2FP.F32.S32 R138, R138 ;  /* 0x0000008a008a7245 */ /* 0x000fe20000201400 */
[----:B------:R-:W4:Y:S01]  /*96d0*/  MUFU.TANH R25, R25 ;  /* 0x0000001900197308 */ /* 0x000f220000002400 */
[----:B------:R-:W-:Y:S01]  /*96e0*/  FSEL R11, R11, -INF , !P1 ;  /* 0xff8000000b0b7808 */ /* 0x000fe20004800000 */
[----:B------:R-:W-:Y:S01]  /*96f0*/  FMUL.FTZ R33, R152, UR22 ;  /* 0x0000001698217c20 */ /* 0x000fe20008410000 */
[----:B------:R-:W-:Y:S01]  /*9700*/  ISETP.GE.AND P1, PT, R35, R2, PT ;  /* 0x000000022300720c */ /* 0x000fe20003f26270 */
[C---:B------:R-:W-:Y:S01]  /*9710*/  FFMA.FTZ R21, R138.reuse, UR5, R21 ;  /* 0x000000058a157c23 */ /* 0x040fe20008010015 */
[----:B------:R-:W-:Y:S01]  /*9720*/  FMUL.FTZ R35, R155, UR22 ;  /* 0x000000169b237c20 */ /* 0x000fe20008410000 */
[----:B--2---:R-:W-:Y:S01]  /*9730*/  FFMA.FTZ R23, R138, UR5, R23 ;  /* 0x000000058a177c23 */ /* 0x004fe20008010017 */
[----:B------:R-:W-:Y:S01]  /*9740*/  FSEL R174, R174, -INF , !P1 ;  /* 0xff800000aeae7808 */ /* 0x000fe20004800000 */
[----:B------:R-:W2:Y:S01]  /*9750*/  MUFU.TANH R27, R27 ;  /* 0x0000001b001b7308 */ /* 0x000ea20000002400 */
[----:B-1----:R-:W-:Y:S01]  /*9760*/  HMMA.16816.F32 R224, R16, R12, R224 ;  /* 0x0000000c10e0723c */ /* 0x002fe200000018e0 */
[----:B------:R-:W-:Y:S01]  /*9770*/  FSEL R173, R21, -INF , !P6 ;  /* 0xff80000015ad7808 */ /* 0x000fe20007000000 */
[----:B------:R-:W-:-:S04]  /*9780*/  DEPBAR.LE SB0, 0x0 ;  /* 0x000080000000791a */ /* 0x000fc80000000000 */
[----:B------:R-:W-:Y:S01]  /*9790*/  I2FP.F32.S32 R21, R22 ;  /* 0x0000001600157245 */ /* 0x000fe20000201400 */
[----:B------:R-:W-:Y:S01]  /*97a0*/  MUFU.TANH R34, R34 ;  /* 0x0000002200227308 */ /* 0x000fe20000002400 */
[----:B------:R-:W-:Y:S01]  /*97b0*/  VIADD R12, R20, 0x19 ;  /* 0x00000019140c7836 */ /* 0x000fe20000000000 */
[C---:B------:R-:W-:Y:S01]  /*97c0*/  ISETP.GE.AND P1, PT, R22.reuse, R135, PT ;  /* 0x000000871600720c */ /* 0x040fe20003f26270 */
[----:B------:R-:W-:Y:S01]  /*97d0*/  HMMA.16816.F32 R176, R16, R14, R176 ;  /* 0x0000000e10b0723c */ /* 0x000fe200000018b0 */
[----:B------:R-:W-:Y:S01]  /*97e0*/  ISETP.GE.AND P6, PT, R22, R2, PT ;  /* 0x000000021600720c */ /* 0x000fe20003fc6270 */
[C---:B-----5:R-:W-:Y:S01]  /*97f0*/  FFMA.FTZ R24, R21.reuse, UR5, R24 ;  /* 0x0000000515187c23 */ /* 0x060fe20008010018 */
[----:B---3--:R-:W-:Y:S01]  /*9800*/  FFMA.FTZ R32, R21, UR5, R32 ;  /* 0x0000000515207c23 */ /* 0x008fe20008010020 */
[----:B------:R-:W-:Y:S01]  /*9810*/  I2FP.F32.S32 R22, R12 ;  /* 0x0000000c00167245 */ /* 0x000fe20000201400 */
[----:B------:R-:W1:Y:S01]  /*9820*/  MUFU.TANH R136, R136 ;  /* 0x0000008800887308 */ /* 0x000e620000002400 */
[----:B------:R-:W-:-:S02]  /*9830*/  VIADD R21, R20, 0x20 ;  /* 0x0000002014157836 */ /* 0x000fc40000000000 */
[----:B------:R-:W-:Y:S01]  /*9840*/  FMUL.FTZ R148, R148, UR22 ;  /* 0x0000001694947c20 */ /* 0x000fe20008410000 */
[----:B------:R-:W-:Y:S01]  /*9850*/  VIADD R14, R20, 0x21 ;  /* 0x00000021140e7836 */ /* 0x000fe20000000000 */
[----:B------:R-:W-:Y:S01]  /*9860*/  FSEL R139, R24, -INF , !P1 ;  /* 0xff800000188b7808 */ /* 0x000fe20004800000 */
[----:B------:R-:W-:Y:S01]  /*9870*/  FMUL.FTZ R13, R150, UR22 ;  /* 0x00000016960d7c20 */ /* 0x000fe20008410000 */
[----:B------:R-:W-:Y:S01]  /*9880*/  FSEL R180, R23, -INF , !P2 ;  /* 0xff80000017b47808 */ /* 0x000fe20005000000 */
[C---:B----4-:R-:W-:Y:S01]  /*9890*/  FFMA.FTZ R25, R22.reuse, UR5, R25 ;  /* 0x0000000516197c23 */ /* 0x050fe20008010019 */
[----:B------:R-:W3:Y:S01]  /*98a0*/  MUFU.TANH R33, R33 ;  /* 0x0000002100217308 */ /* 0x000ee20000002400 */
[----:B------:R-:W-:Y:S01]  /*98b0*/  I2FP.F32.S32 R24, R21 ;  /* 0x0000001500187245 */ /* 0x000fe20000201400 */
[----:B--2---:R-:W-:Y:S01]  /*98c0*/  FFMA.FTZ R27, R22, UR5, R27 ;  /* 0x00000005161b7c23 */ /* 0x004fe2000801001b */
[----:B------:R-:W-:Y:S01]  /*98d0*/  I2FP.F32.S32 R16, R14 ;  /* 0x0000000e00107245 */ /* 0x000fe20000201400 */
[----:B------:R-:W-:Y:S01]  /*98e0*/  VIADD R19, R20, 0x28 ;  /* 0x0000002814137836 */ /* 0x000fe20000000000 */
[CC--:B------:R-:W-:Y:S01]  /*98f0*/  ISETP.GE.AND P2, PT, R12.reuse, R135.reuse, PT ;  /* 0x000000870c00720c */ /* 0x0c0fe20003f46270 */
[----:B------:R-:W-:Y:S01]  /*9900*/  FMUL.FTZ R7, R149, UR22 ;  /* 0x0000001695077c20 */ /* 0x000fe20008410000 */
[-C--:B------:R-:W-:Y:S01]  /*9910*/  ISETP.GE.AND P1, PT, R12, R2.reuse, PT ;  /* 0x000000020c00720c */ /* 0x080fe20003f26270 */
[----:B------:R-:W2:Y:S01]  /*9920*/  MUFU.TANH R35, R35 ;  /* 0x0000002300237308 */ /* 0x000ea20000002400 */
[----:B------:R-:W-:Y:S01]  /*9930*/  FSEL R137, R25, -INF , !P2 ;  /* 0xff80000019897808 */ /* 0x000fe20005000000 */
[----:B-1----:R-:W-:Y:S01]  /*9940*/  FFMA.FTZ R136, R24, UR5, R136 ;  /* 0x0000000518887c23 */ /* 0x002fe20008010088 */
[----:B------:R-:W-:Y:S01]  /*9950*/  FSEL R150, R27, -INF , !P1 ;  /* 0xff8000001b967808 */ /* 0x000fe20004800000 */
[----:B------:R-:W-:Y:S01]  /*9960*/  FFMA.FTZ R34, R16, UR5, R34 ;  /* 0x0000000510227c23 */ /* 0x000fe20008010022 */
[-C--:B------:R-:W-:Y:S01]  /*9970*/  ISETP.GE.AND P2, PT, R21, R2.reuse, PT ;  /* 0x000000021500720c */ /* 0x080fe20003f46270 */
[----:B------:R-:W-:Y:S01]  /*9980*/  FMUL.FTZ R12, R151, UR22 ;  /* 0x00000016970c7c20 */ /* 0x000fe20008410000 */
[-C--:B------:R-:W-:Y:S01]  /*9990*/  ISETP.GE.AND P1, PT, R14, R135.reuse, PT ;  /* 0x000000870e00720c */ /* 0x080fe20003f26270 */
[----:B------:R1:W4:Y:S01]  /*99a0*/  MUFU.TANH R6, R148 ;  /* 0x0000009400067308 */ /* 0x0003220000002400 */
[----:B------:R-:W-:Y:S01]  /*99b0*/  FSEL R146, R136, -INF , !P2 ;  /* 0xff80000088927808 */ /* 0x000fe20005000000 */
[----:B------:R-:W-:Y:S01]  /*99c0*/  FMUL.FTZ R15, R224, UR22 ;  /* 0x00000016e00f7c20 */ /* 0x000fe20008410000 */
[----:B------:R-:W-:Y:S01]  /*99d0*/  FSEL R145, R34, -INF , !P1 ;  /* 0xff80000022917808 */ /* 0x000fe20004800000 */
[----:B---3--:R-:W-:Y:S01]  /*99e0*/  FFMA.FTZ R33, R24, UR5, R33 ;  /* 0x0000000518217c23 */ /* 0x008fe20008010021 */
[C---:B------:R-:W-:Y:S01]  /*99f0*/  ISETP.GE.AND P2, PT, R19.reuse, R135, PT ;  /* 0x000000871300720c */ /* 0x040fe20003f46270 */
[----:B------:R-:W-:Y:S01]  /*9a00*/  VIADD R17, R20, 0x29 ;  /* 0x0000002914117836 */ /* 0x000fe20000000000 */
[-C--:B------:R-:W-:Y:S01]  /*9a10*/  ISETP.GE.AND P1, PT, R19, R2.reuse, PT ;  /* 0x000000021300720c */ /* 0x080fe20003f26270 */
[----:B------:R-:W3:Y:S01]  /*9a20*/  MUFU.TANH R13, R13 ;  /* 0x0000000d000d7308 */ /* 0x000ee20000002400 */
[----:B------:R-:W-:Y:S01]  /*9a30*/  I2FP.F32.S32 R19, R19 ;  /* 0x0000001300137245 */ /* 0x000fe20000201400 */
[----:B--2---:R-:W-:Y:S01]  /*9a40*/  FFMA.FTZ R35, R16, UR5, R35 ;  /* 0x0000000510237c23 */ /* 0x004fe20008010023 */
[----:B------:R-:W-:Y:S01]  /*9a50*/  FMUL.FTZ R226, R226, UR22 ;  /* 0x00000016e2e27c20 */ /* 0x000fe20008410000 */
[----:B------:R-:W-:Y:S01]  /*9a60*/  I2FP.F32.S32 R18, R17 ;  /* 0x0000001100127245 */ /* 0x000fe20000201400 */
[----:B------:R-:W-:Y:S01]  /*9a70*/  FMUL.FTZ R225, R225, UR22 ;  /* 0x00000016e1e17c20 */ /* 0x000fe20008410000 */
[----:B------:R-:W-:Y:S01]  /*9a80*/  FMUL.FTZ R176, R176, UR22 ;  /* 0x00000016b0b07c20 */ /* 0x000fe20008410000 */
[----:B------:R-:W-:Y:S01]  /*9a90*/  FMUL.FTZ R227, R227, UR22 ;  /* 0x00000016e3e37c20 */ /* 0x000fe20008410000 */
[----:B------:R-:W2:Y:S01]  /*9aa0*/  MUFU.TANH R7, R7 ;  /* 0x0000000700077308 */ /* 0x000ea20000002400 */
[----:B-1----:R-:W-:Y:S01]  /*9ab0*/  FSEL R148, R32, -INF , !P6 ;  /* 0xff80000020947808 */ /* 0x002fe20007000000 */
[----:B----4-:R-:W-:Y:S01]  /*9ac0*/  FFMA.FTZ R143, R19, UR5, R6 ;  /* 0x00000005138f7c23 */ /* 0x010fe20008010006 */
[----:B------:R-:W-:Y:S01]  /*9ad0*/  ISETP.GE.AND P6, PT, R21, R135, PT ;  /* 0x000000871500720c */ /* 0x000fe20003fc6270 */
[----:B------:R-:W-:Y:S01]  /*9ae0*/  FMUL.FTZ R178, R178, UR22 ;  /* 0x00000016b2b27c20 */ /* 0x000fe20008410000 */
[----:B------:R-:W-:Y:S01]  /*9af0*/  FMUL.FTZ R179, R179, UR22 ;  /* 0x00000016b3b37c20 */ /* 0x000fe20008410000 */
[----:B------:R-:W-:Y:S01]  /*9b00*/  FMUL.FTZ R177, R177, UR22 ;  /* 0x00000016b1b17c20 */ /* 0x000fe20008410000 */
[----:B------:R-:W-:Y:S01]  /*9b10*/  FSEL R147, R33, -INF , !P6 ;  /* 0xff80000021937808 */ /* 0x000fe20007000000 */
[----:B------:R-:W1:Y:S01]  /*9b20*/  MUFU.TANH R12, R12 ;  /* 0x0000000c000c7308 */ /* 0x000e620000002400 */
[----:B------:R-:W-:Y:S01]  /*9b30*/  ISETP.GE.AND P6, PT, R14, R2, PT ;  /* 0x000000020e00720c */ /* 0x000fe20003fc6270 */
[----:B---3--:R-:W-:Y:S01]  /*9b40*/  FFMA.FTZ R13, R19, UR5, R13 ;  /* 0x00000005130d7c23 */ /* 0x008fe2000801000d */
[----:B------:R-:W-:-:S02]  /*9b50*/  FSEL R143, R143, -INF , !P2 ;  /* 0xff8000008f8f7808 */ /* 0x000fc40005000000 */
[----:B------:R-:W-:Y:S02]  /*9b60*/  FSEL R144, R35, -INF , !P6 ;  /* 0xff80000023907808 */ /* 0x000fe40007000000 */
[C---:B------:R-:W-:Y:S01]  /*9b70*/  ISETP.GE.AND P6, PT, R17.reuse, R135, PT ;  /* 0x000000871100720c */ /* 0x040fe20003fc6270 */
[----:B------:R-:W3:Y:S01]  /*9b80*/  MUFU.TANH R15, R15 ;  /* 0x0000000f000f7308 */ /* 0x000ee20000002400 */
[----:B------:R-:W-:Y:S01]  /*9b90*/  ISETP.GE.AND P2, PT, R17, R2, PT ;  /* 0x000000021100720c */ /* 0x000fe20003f46270 */
[----:B------:R-:W-:Y:S01]  /*9ba0*/  VIADD R17, R20, 0x30 ;  /* 0x0000003014117836 */ /* 0x000fe20000000000 */
[----:B------:R-:W-:Y:S01]  /*9bb0*/  FSEL R142, R13, -INF , !P1 ;  /* 0xff8000000d8e7808 */ /* 0x000fe20004800000 */
[----:B--2---:R-:W-:-:S03]  /*9bc0*/  FFMA.FTZ R141, R18, UR5, R7 ;  /* 0x00000005128d7c23 */ /* 0x004fc60008010007 */
[----:B------:R-:W-:Y:S01]  /*9bd0*/  I2FP.F32.S32 R13, R17 ;  /* 0x00000011000d7245 */ /* 0x000fe20000201400 */
[----:B------:R-:W2:Y:S01]  /*9be0*/  MUFU.TANH R16, R226 ;  /* 0x000000e200107308 */ /* 0x000ea20000002400 */
[----:B-1----:R-:W-:Y:S01]  /*9bf0*/  FFMA.FTZ R140, R18, UR5, R12 ;  /* 0x00000005128c7c23 */ /* 0x002fe2000801000c */
[-C--:B------:R-:W-:Y:S01]  /*9c00*/  ISETP.GE.AND P1, PT, R17, R135.reuse, PT ;  /* 0x000000871100720c */ /* 0x080fe20003f26270 */
[----:B------:R-:W-:Y:S01]  /*9c10*/  VIADD R12, R20, 0x31 ;  /* 0x00000031140c7836 */ /* 0x000fe20000000000 */
[----:B------:R-:W-:Y:S02]  /*9c20*/  FSEL R141, R141, -INF , !P6 ;  /* 0xff8000008d8d7808 */ /* 0x000fe40007000000 */
[----:B------:R-:W-:Y:S01]  /*9c30*/  ISETP.GE.AND P6, PT, R17, R2, PT ;  /* 0x000000021100720c */ /* 0x000fe20003fc6270 */
[----:B------:R-:W-:Y:S01]  /*9c40*/  FMUL.FTZ R17, R10, UR22 ;  /* 0x000000160a117c20 */ /* 0x000fe20008410000 */
[----:B------:R-:W1:Y:S01]  /*9c50*/  MUFU.TANH R14, R225 ;  /* 0x000000e1000e7308 */ /* 0x000e620000002400 */
[----:B---3--:R-:W-:Y:S01]  /*9c60*/  FFMA.FTZ R15, R13, UR5, R15 ;  /* 0x000000050d0f7c23 */ /* 0x008fe2000801000f */
[----:B------:R-:W-:Y:S01]  /*9c70*/  FSEL R140, R140, -INF , !P2 ;  /* 0xff8000008c8c7808 */ /* 0x000fe20005000000 */
[----:B------:R-:W-:Y:S01]  /*9c80*/  BAR.SYNC.DEFER_BLOCKING 0x0 ;  /* 0x0000000000007b1d */ /* 0x000fe20000010000 */
[----:B------:R-:W-:-:S02]  /*9c90*/  ISETP.GE.AND P2, PT, R12, R135, PT ;  /* 0x000000870c00720c */ /* 0x000fc40003f46270 */
[----:B------:R-:W-:Y:S02]  /*9ca0*/  FSEL R171, R15, -INF , !P1 ;  /* 0xff8000000fab7808 */ /* 0x000fe40004800000 */
[----:B------:R-:W-:Y:S01]  /*9cb0*/  I2FP.F32.S32 R15, R12 ;  /* 0x0000000c000f7245 */ /* 0x000fe20000201400 */
[----:B------:R-:W3:Y:S01]  /*9cc0*/  MUFU.TANH R7, R176 ;  /* 0x000000b000077308 */ /* 0x000ee20000002400 */
[----:B--2---:R-:W-:Y:S01]  /*9cd0*/  FFMA.FTZ R16, R13, UR5, R16 ;  /* 0x000000050d107c23 */ /* 0x004fe20008010010 */
[----:B------:R-:W-:Y:S01]  /*9ce0*/  VIADD R13, R20, 0x38 ;  /* 0x00000038140d7836 */ /* 0x000fe20000000000 */
[----:B------:R-:W-:-:S03]  /*9cf0*/  ISETP.GE.AND P1, PT, R12, R2, PT ;  /* 0x000000020c00720c */ /* 0x000fc60003f26270 */
[----:B------:R-:W-:Y:S02]  /*9d00*/  FSEL R166, R16, -INF , !P6 ;  /* 0xff80000010a67808 */ /* 0x000fe40007000000 */
[----:B------:R-:W2:Y:S01]  /*9d10*/  MUFU.TANH R6, R227 ;  /* 0x000000e300067308 */ /* 0x000ea20000002400 */
[----:B-1----:R-:W-:Y:S01]  /*9d20*/  FFMA.FTZ R169, R15, UR5, R14 ;  /* 0x000000050fa97c23 */ /* 0x002fe2000801000e */
[----:B------:R-:W-:Y:S02]  /*9d30*/  I2FP.F32.S32 R14, R13 ;  /* 0x0000000d000e7245 */ /* 0x000fe40000201400 */
[----:B------:R-:W-:Y:S02]  /*9d40*/  ISETP.GE.AND P6, PT, R13, R135, PT ;  /* 0x000000870d00720c */ /* 0x000fe40003fc6270 */
[----:B------:R-:W-:Y:S02]  /*9d50*/  FSEL R169, R169, -INF , !P2 ;  /* 0xff800000a9a97808 */ /* 0x000fe40005000000 */
[----:B------:R-:W1:Y:S01]  /*9d60*/  MUFU.TANH R12, R17 ;  /* 0x00000011000c7308 */ /* 0x000e620000002400 */
[----:B---3--:R-:W-:Y:S01]  /*9d70*/  FFMA.FTZ R7, R14, UR5, R7 ;  /* 0x000000050e077c23 */ /* 0x008fe20008010007 */
[----:B------:R-:W-:-:S04]  /*9d80*/  ISETP.GE.AND P2, PT, R13, R2, PT ;  /* 0x000000020d00720c */ /* 0x000fc80003f46270 */
[----:B------:R-:W-:Y:S02]  /*9d90*/  FSEL R167, R7, -INF , !P6 ;  /* 0xff80000007a77808 */ /* 0x000fe40007000000 */
[----:B------:R-:W3:Y:S01]  /*9da0*/  MUFU.TANH R10, R178 ;  /* 0x000000b2000a7308 */ /* 0x000ee20000002400 */
[----:B--2---:R-:W-:Y:S01]  /*9db0*/  FFMA.FTZ R164, R15, UR5, R6 ;  /* 0x000000050fa47c23 */ /* 0x004fe20008010006 */
[----:B------:R-:W-:Y:S02]  /*9dc0*/  I2FP.F32.S32 R7, R20 ;  /* 0x0000001400077245 */ /* 0x000fe40000201400 */
[----:B------:R-:W-:Y:S02]  /*9dd0*/  ISETP.GE.AND P6, PT, R20, R2, PT ;  /* 0x000000021400720c */ /* 0x000fe40003fc6270 */
[----:B------:R-:W-:Y:S01]  /*9de0*/  FSEL R164, R164, -INF , !P1 ;  /* 0xff800000a4a47808 */ /* 0x000fe20004800000 */
[C---:B------:R-:W-:Y:S01]  /*9df0*/  FFMA.FTZ R0, R7.reuse, UR5, R0 ;  /* 0x0000000507007c23 */ /* 0x040fe20008010000 */
[----:B------:R-:W2:Y:S01]  /*9e00*/  MUFU.TANH R6, R177 ;  /* 0x000000b100067308 */ /* 0x000ea20000002400 */
[C---:B------:R-:W-:Y:S01]  /*9e10*/  ISETP.GE.AND P1, PT, R20.reuse, R135, PT ;  /* 0x000000871400720c */ /* 0x040fe20003f26270 */
[----:B-1----:R-:W-:Y:S01]  /*9e20*/  FFMA.FTZ R12, R7, UR5, R12 ;  /* 0x00000005070c7c23 */ /* 0x002fe2000801000c */
[----:B------:R-:W-:-:S02]  /*9e30*/  VIADD R20, R20, 0x39 ;  /* 0x0000003914147836 */ /* 0x000fc40000000000 */
[----:B------:R-:W-:Y:S02]  /*9e40*/  FSEL R7, R0, -INF , !P1 ;  /* 0xff80000000077808 */ /* 0x000fe40004800000 */
[----:B------:R-:W-:Y:S01]  /*9e50*/  FSEL R0, R12, -INF , !P6 ;  /* 0xff8000000c007808 */ /* 0x000fe20007000000 */
[----:B------:R-:W1:Y:S01]  /*9e60*/  MUFU.TANH R179, R179 ;  /* 0x000000b300b37308 */ /* 0x000e620000002400 */
[----:B------:R-:W-:Y:S01]  /*9e70*/  ISETP.LT.AND P6, PT, R207, UR11, PT ;  /* 0x0000000bcf007c0c */ /* 0x000fe2000bfc1270 */
[----:B---3--:R-:W-:Y:S01]  /*9e80*/  FFMA.FTZ R10, R14, UR5, R10 ;  /* 0x000000050e0a7c23 */ /* 0x008fe2000801000a */
[----:B------:R-:W-:Y:S02]  /*9e90*/  I2FP.F32.S32 R13, R20 ;  /* 0x00000014000d7245 */ /* 0x000fe40000201400 */
[----:B------:R-:W-:Y:S02]  /*9ea0*/  ISETP.GE.AND P1, PT, R20, R2, PT ;  /* 0x000000021400720c */ /* 0x000fe40003f26270 */
[----:B------:R-:W-:Y:S01]  /*9eb0*/  FSEL R162, R10, -INF , !P2 ;  /* 0xff8000000aa27808 */ /* 0x000fe20005000000 */
[----:B--2---:R-:W-:Y:S01]  /*9ec0*/  FFMA.FTZ R6, R13, UR5, R6 ;  /* 0x000000050d067c23 */ /* 0x004fe20008010006 */
[----:B------:R-:W-:-:S04]  /*9ed0*/  ISETP.GE.AND P2, PT, R20, R135, PT ;  /* 0x000000871400720c */ /* 0x000fc80003f46270 */
[----:B------:R-:W-:Y:S01]  /*9ee0*/  FSEL R165, R6, -INF , !P2 ;  /* 0xff80000006a57808 */ /* 0x000fe20005000000 */
[----:B-1----:R-:W-:-:S05]  /*9ef0*/  FFMA.FTZ R161, R13, UR5, R179 ;  /* 0x000000050da17c23 */ /* 0x002fca00080100b3 */
        /* <DEDUP_REMOVED lines=74> */
.L_x_3288:
[----:B------:R-:W-:-:S04]  /*a3a0*/  ULEA UR14, -UR6, URZ, 0x6 ;  /* 0x0000003f060e7291 */ /* 0x000fc8000f8e313f */
[----:B------:R-:W-:-:S12]  /*a3b0*/  USHF.R.S32.HI UR8, URZ, 0x1f, UR14 ;  /* 0x0000001f3f087899 */ /* 0x000fd8000801140e */
.L_x_3289:
        /* <DEDUP_REMOVED lines=124> */
.L_x_3291:
[----:B------:R-:W-:Y:S05]  /*ab80*/  BSYNC B0 ;  /* 0x0000000000007941 */ /* 0x000fea0003800000 */
.L_x_3290:
[----:B------:R-:W0:Y:S01]  /*ab90*/  LDGDEPBAR ;  /* 0x00000000000079af */ /* 0x000e220000000000 */
[----:B-12---:R-:W-:Y:S01]  /*aba0*/  IMAD.U32 R13, RZ, RZ, UR14 ;  /* 0x0000000eff0d7e24 */ /* 0x006fe2000f8e00ff */
[----:B------:R-:W-:Y:S01]  /*abb0*/  MOV R2, UR8 ;  /* 0x0000000800027c02 */ /* 0x000fe20008000f00 */
[----:B------:R-:W-:-:S03]  /*abc0*/  IMAD.U32 R6, RZ, RZ, UR14 ;  /* 0x0000000eff067e24 */ /* 0x000fc6000f8e00ff */
[----:B------:R-:W-:-:S04]  /*abd0*/  LEA R216, P1, R13, R216, 0x1 ;  /* 0x000000d80dd87211 */ /* 0x000fc800078208ff */
[----:B------:R-:W-:-:S09]  /*abe0*/  LEA.HI.X R215, R6, R215, R2, 0x1, P1 ;  /* 0x000000d706d77211 */ /* 0x000fd200008f0c02 */
.L_x_3287:
        /* <DEDUP_REMOVED lines=49> */
[----:B------:R-:W-:Y:S01]  /*af00*/  FFMA.FTZ R154, R5, UR12, -R168 ;  /* 0x0000000c059a7c23 */ /* 0x000fe200080108a8 */
[----:B------:R-:W-:Y:S01]  /*af10*/  FSEL R5, R158, RZ, P2 ;  /* 0x000000ff9e057208 */ /* 0x000fe20001000000 */
[----:B------:R-:W-:Y:S01]  /*af20*/  FADD.FTZ R6, R3, -R6 ;  /* 0x8000000603067221 */ /* 0x000fe20000010000 */
[--C-:B------:R-:W-:Y:S01]  /*af30*/  FFMA.FTZ R156, R7, UR12, -R168.reuse ;  /* 0x0000000c079c7c23 */ /* 0x100fe200080108a8 */
[--C-:B------:R-:W-:Y:S01]  /*af40*/  FFMA.FTZ R2, R4, UR12, -R163.reuse ;  /* 0x0000000c04027c23 */ /* 0x100fe200080108a3 */
[----:B------:R-:W-:Y:S01]  /*af50*/  FFMA.FTZ R159, R26, UR12, -R163 ;  /* 0x0000000c1a9f7c23 */ /* 0x000fe200080108a3 */
[----:B------:R-:W-:Y:S01]  /*af60*/  FADD.FTZ R4, R132, -R5 ;  /* 0x8000000584047221 */ /* 0x000fe20000010000 */
[--C-:B------:R-:W-:Y:S01]  /*af70*/  FFMA.FTZ R152, R0, UR12, -R163.reuse ;  /* 0x0000000c00987c23 */ /* 0x100fe200080108a3 */
[----:B------:R-:W1:Y:S01]  /*af80*/  LDSM.16.MT88.4 R24, [R197+0xc000] ;  /* 0x00c00000c518783b */ /* 0x000e620000004200 */
        /* <DEDUP_REMOVED lines=11> */
[----:B------:R-:W3:Y:S01]  /*b040*/  LDSM.16.MT88.4 R136, [R196+0x10000] ;  /* 0x01000000c488783b */ /* 0x000ee20000004200 */
[--C-:B------:R-:W-:Y:S01]  /*b050*/  FFMA.FTZ R174, R174, UR12, -R163.reuse ;  /* 0x0000000caeae7c23 */ /* 0x100fe200080108a3 */
[----:B------:R-:W4:Y:S01]  /*b060*/  MUFU.EX2 R155, R155 ;  /* 0x0000009b009b7308 */ /* 0x000f220000000800 */
        /* <DEDUP_REMOVED lines=16> */
[----:B----4-:R-:W-:Y:S01]  /*b170*/  F2FP.F16.F32.PACK_AB R4, R155, R156 ;  /* 0x0000009c9b04723e */ /* 0x010fe200000000ff */
[--C-:B------:R-:W-:Y:S01]  /*b180*/  FFMA.FTZ R164, R164, UR12, -R163.reuse ;  /* 0x0000000ca4a47c23 */ /* 0x100fe200080108a3 */
[----:B------:R-:W-:Y:S01]  /*b190*/  LDSM.16.MT88.4 R140, [R198+0xf000] ;  /* 0x00f00000c68c783b */ /* 0x000fe20000004200 */
[--C-:B------:R-:W-:Y:S01]  /*b1a0*/  FFMA.FTZ R162, R162, UR12, -R163.reuse ;  /* 0x0000000ca2a27c23 */ /* 0x100fe200080108a3 */
[----:B------:R-:W-:-:S03]  /*b1b0*/  FFMA.FTZ R161, R161, UR12, -R163 ;  /* 0x0000000ca1a17c23 */ /* 0x000fc600080108a3 */
[----:B------:R-:W-:Y:S08]  /*b1c0*/  MUFU.EX2 R152, R152 ;  /* 0x0000009800987308 */ /* 0x000ff00000000800 */
        /* <DEDUP_REMOVED lines=85> */
[----:B---3--:R-:W-:Y:S01]  /*b720*/  HMMA.16816.F32 R92, R4, R136, R92 ;  /* 0x00000088045c723c */ /* 0x008fe2000000185c */
        /* <DEDUP_REMOVED lines=136> */
[----:B--2---:R-:W-:Y:S01]  /*bfb0*/  HMMA.16816.F32 R92, R104, R112, R92 ;  /* 0x00000070685c723c */ /* 0x004fe2000000185c */
        /* <DEDUP_REMOVED lines=92> */
.L_x_3284:
        /* <DEDUP_REMOVED lines=40> */
.L_x_3296:
        /* <DEDUP_REMOVED lines=39> */
[----:B------:R-:W-:Y:S03]  /*ca70*/  @!UP4 UIADD3 UR33, UR33, 0x1, URZ ;  /* 0x000000012121c890 */ /* 0x000fe6000fffe03f */
[----:B------:R-:W-:Y:S02]  /*ca80*/  @UP5 UIADD3 UR31, UR31, 0x1, URZ ;  /* 0x000000011f1f5890 */ /* 0x000fe4000fffe03f */
[----:B------:R-:W-:Y:S02]  /*ca90*/  @UP6 UIADD3 UR33, UR33, 0x1, URZ ;  /* 0x0000000121216890 */ /* 0x000fe4000fffe03f */
[----:B------:R-:W-:Y:S02]  /*caa0*/  @!UP2 UIADD3 UR31, -UR31, URZ, URZ ;  /* 0x0000003f1f1fa290 */ /* 0x000fe4000fffe13f */
[----:B------:R-:W-:Y:S02]  /*cab0*/  @!UP3 UIADD3 UR33, -UR33, URZ, URZ ;  /* 0x0000003f2121b290 */ /* 0x000fe4000fffe13f */
[----:B------:R-:W-:Y:S02]  /*cac0*/  USEL UR31, UR19, UR31, !UP1 ;  /* 0x0000001f131f7287 */ /* 0x000fe4000c800000 */
[----:B------:R-:W-:Y:S04]  /*cad0*/  USEL UR33, UR19, UR33, !UP1 ;  /* 0x0000002113217287 */ /* 0x000fe8000c800000 */
[----:B------:R-:W-:Y:S01]  /*cae0*/  IMAD.U32 R6, RZ, RZ, UR31 ;  /* 0x0000001fff067e24 */ /* 0x000fe2000f8e00ff */
[----:B------:R-:W-:Y:S01]  /*caf0*/  UIADD3 UR27, UR33, -UR31, URZ ;  /* 0x8000001f211b7290 */ /* 0x000fe2000fffe03f */
[----:B------:R-:W-:Y:S01]  /*cb00*/  IMAD.U32 R4, RZ, RZ, UR31 ;  /* 0x0000001fff047e24 */ /* 0x000fe2000f8e00ff */
[----:B------:R-:W-:Y:S01]  /*cb10*/  MOV R3, UR33 ;  /* 0x0000002100037c02 */ /* 0x000fe20008000f00 */
[----:B------:R-:W-:Y:S01]  /*cb20*/  IMAD.U32 R2, RZ, RZ, UR33 ;  /* 0x00000021ff027e24 */ /* 0x000fe2000f8e00ff */
[----:B------:R-:W-:Y:S01]  /*cb30*/  LEA R6, P2, R6, UR16, 0x2 ;  /* 0x0000001006067c11 */ /* 0x000fe2000f8410ff */
[----:B------:R-:W-:Y:S01]  /*cb40*/  UIMAD UR27, UR27, UR9, -0x40 ;  /* 0xffffffc01b1b74a4 */ /* 0x000fe2000f8e0209 */
[----:B------:R-:W-:Y:S02]  /*cb50*/  LEA R8, P1, R3, UR16, 0x2 ;  /* 0x0000001003087c11 */ /* 0x000fe4000f8210ff */
[----:B------:R-:W-:Y:S01]  /*cb60*/  LEA.HI.X.SX32 R7, R4, UR17, 0x2, P2 ;  /* 0x0000001104077c11 */ /* 0x000fe200090f16ff */
[----:B------:R-:W-:Y:S01]  /*cb70*/  USHF.R.S32.HI UR12, URZ, 0x1f, UR27 ;  /* 0x0000001f3f0c7899 */ /* 0x000fe2000801141b */
[----:B------:R-:W-:Y:S01]  /*cb80*/  LEA.HI.X.SX32 R9, R2, UR17, 0x2, P1 ;  /* 0x0000001102097c11 */ /* 0x000fe200088f16ff */
[----:B------:R-:W1:Y:S01]  /*cb90*/  LDC.64 R4, c[0x0][0x250] ;  /* 0x00009400ff047b82 */ /* 0x000e620000000a00 */
[----:B------:R-:W-:Y:S02]  /*cba0*/  R2UR UR35, R7 ;  /* 0x00000000072372ca */ /* 0x000fe400000e0000 */
[----:B------:R-:W-:Y:S02]  /*cbb0*/  R2UR UR28, R8 ;  /* 0x00000000081c72ca */ /* 0x000fe400000e0000 */
[----:B------:R-:W-:Y:S03]  /*cbc0*/  R2UR UR34, R6 ;  /* 0x00000000062272ca */ /* 0x000fe600000e0000 */
[----:B------:R-:W2:Y:S01]  /*cbd0*/  LDC.64 R2, c[0x0][0x238] ;  /* 0x00008e00ff027b82 */ /* 0x000ea20000000a00 */
[----:B------:R-:W-:Y:S05]  /*cbe0*/  R2UR UR29, R9 ;  /* 0x00000000091d72ca */ /* 0x000fea00000e0000 */
[----:B------:R-:W-:Y:S02]  /*cbf0*/  IMAD.U32 R13, RZ, RZ, UR35 ;  /* 0x00000023ff0d7e24 */ /* 0x000fe4000f8e00ff */
[----:B------:R-:W-:Y:S02]  /*cc00*/  IMAD.U32 R10, RZ, RZ, UR28 ;  /* 0x0000001cff0a7e24 */ /* 0x000fe4000f8e00ff */
[----:B------:R-:W-:Y:S04]  /*cc10*/  MOV R12, UR34 ;  /* 0x00000022000c7c02 */ /* 0x000fe80008000f00 */
[----:B------:R-:W-:Y:S01]  /*cc20*/  MOV R11, UR29 ;  /* 0x0000001d000b7c02 */ /* 0x000fe20008000f00 */
[----:B------:R-:W3:Y:S01]  /*cc30*/  LDG.E R7, desc[UR20][R12.64] ;  /* 0x000000140c077981 */ /* 0x000ee2000c1e1900 */
[C---:B-1----:R-:W-:Y:S02]  /*cc40*/  IMAD R6, R4.reuse, UR12, RZ ;  /* 0x0000000c04067c24 */ /* 0x042fe4000f8e02ff */
[----:B------:R-:W-:Y:S01]  /*cc50*/  IMAD.WIDE.U32 R132, R4, UR27, RZ ;  /* 0x0000001b04847c25 */ /* 0x000fe2000f8e00ff */
[----:B------:R-:W3:Y:S03]  /*cc60*/  LDG.E R8, desc[UR20][R10.64] ;  /* 0x000000140a087981 */ /* 0x000ee6000c1e1900 */
[----:B------:R-:W-:Y:S04]  /*cc70*/  IMAD R6, R5, UR27, R6 ;  /* 0x0000001b05067c24 */ /* 0x000fe8000f8e0206 */
[----:B------:R-:W-:Y:S02]  /*cc80*/  IMAD.IADD R133, R133, 0x1, R6 ;  /* 0x0000000185857824 */ /* 0x000fe400078e0206 */
[----:B---3--:R-:W-:Y:S04]  /*cc90*/  IMAD.IADD R7, R7, 0x1, -R8 ;  /* 0x0000000107077824 */ /* 0x008fe800078e0a08 */
[-C--:B--2---:R-:W-:Y:S01]  /*cca0*/  IMAD.WIDE.U32 R132, R7, R2.reuse, R132 ;  /* 0x0000000207847225 */ /* 0x084fe200078e0084 */
[----:B------:R-:W-:Y:S05]  /*ccb0*/  SHF.R.S32.HI R5, RZ, 0x1f, R7 ;  /* 0x0000001fff057819 */ /* 0x000fea0000011407 */
[----:B------:R-:W-:Y:S04]  /*ccc0*/  IMAD R4, R5, R2, RZ ;  /* 0x0000000205047224 */ /* 0x000fe800078e02ff */
[----:B------:R-:W-:Y:S05]  /*ccd0*/  IMAD R4, R7, R3, R4 ;  /* 0x0000000307047224 */ /* 0x000fea00078e0204 */
[----:B------:R-:W-:Y:S07]  /*cce0*/  IADD3 R3, R133, R4, RZ ;  /* 0x0000000485037210 */ /* 0x000fee0007ffe0ff */
.L_x_3293:
[----:B------:R-:W-:Y:S01]  /*ccf0*/  IADD3 R223, P2, R209, R132, RZ ;  /* 0x00000084d1df7210 */ /* 0x000fe20007f5e0ff */
[----:B------:R-:W-:Y:S01]  /*cd00*/  @P5 STS.128 [R210+0xc000], RZ ;  /* 0x00c000ffd2005388 */ /* 0x000fe20000000c00 */
[-C--:B------:R-:W-:Y:S02]  /*cd10*/  LEA R2, P1, R132, R218.reuse, 0x1 ;  /* 0x000000da84027211 */ /* 0x080fe400078208ff */
[----:B------:R-:W-:Y:S02]  /*cd20*/  IADD3.X R134, R208, R3, RZ, P2, !PT ;  /* 0x00000003d0867210 */ /* 0x000fe400017fe4ff */
[-C--:B------:R-:W-:Y:S02]  /*cd30*/  LEA.HI.X R3, R132, R221.reuse, R3, 0x1, P1 ;  /* 0x000000dd84037211 */ /* 0x080fe400008f0c03 */
[CC--:B------:R-:W-:Y:S02]  /*cd40*/  @!P5 LEA R232, P6, R223.reuse, R218.reuse, 0x1 ;  /* 0x000000dadfe8d211 */ /* 0x0c0fe400078c08ff */
[CC--:B------:R-:W-:Y:S01]  /*cd50*/  @!P4 LEA R228, P2, R223.reuse, R218.reuse, 0x1 ;  /* 0x000000dadfe4c211 */ /* 0x0c0fe200078408ff */
[----:B------:R-:W-:Y:S01]  /*cd60*/  @!PT LDS RZ, [RZ] ;  /* 0x00000000fffff984 */ /* 0x000fe20000000800 */
[----:B------:R-:W-:Y:S01]  /*cd70*/  @!PT LDS RZ, [RZ] ;  /* 0x00000000fffff984 */ /* 0x000fe20000000800 */
[----:B------:R-:W-:Y:S01]  /*cd80*/  @!PT LDS RZ, [RZ] ;  /* 0x00000000fffff984 */ /* 0x000fe20000000800 */
[----:B------:R-:W-:Y:S01]  /*cd90*/  @!P5 LDGSTS.E.BYPASS.LTC128B.128 [R210+0xc000], desc[UR20][R2.64] ;  /* 0x0c00000002d2dfae */ /* 0x000fe2000b901d54 */
[CCC-:B------:R-:W-:Y:S02]  /*cda0*/  @!P5 LEA.HI.X R233, R223.reuse, R221.reuse, R134.reuse, 0x1, P6 ;  /* 0x000000dddfe9d211 */ /* 0x1c0fe400030f0c86 */
[C-C-:B------:R-:W-:Y:S01]  /*cdb0*/  @!P4 LEA.HI.X R229, R223.reuse, R221, R134.reuse, 0x1, P2 ;  /* 0x000000dddfe5c211 */ /* 0x140fe200010f0c86 */
[----:B------:R-:W-:Y:S01]  /*cdc0*/  @P4 STS.128 [R210+0xe000], RZ ;  /* 0x00e000ffd2004388 */ /* 0x000fe20000000c00 */
[----:B------:R-:W-:Y:S02]  /*cdd0*/  @!P3 LEA R226, P1, R223, R218, 0x1 ;  /* 0x000000dadfe2b211 */ /* 0x000fe400078208ff */
[----:B------:R-:W-:Y:S01]  /*cde0*/  IADD3 R133, P6, R209, R223, RZ ;  /* 0x000000dfd1857210 */ /* 0x000fe20007fde0ff */
[----:B------:R-:W-:Y:S01]  /*cdf0*/  @!PT LDS RZ, [RZ] ;  /* 0x00000000fffff984 */ /* 0x000fe20000000800 */
[----:B------:R-:W-:Y:S01]  /*ce00*/  @!PT LDS RZ, [RZ] ;  /* 0x00000000fffff984 */ /* 0x000fe20000000800 */
[----:B------:R-:W-:Y:S01]  /*ce10*/  @!PT LDS RZ, [RZ] ;  /* 0x00000000fffff984 */ /* 0x000fe20000000800 */
[----:B------:R-:W-:Y:S01]  /*ce20*/  @!P4 LDGSTS.E.BYPASS.LTC128B.128 [R210+0xe000], desc[UR20][R2.64+0x80] ;  /* 0x0e00008002d2cfae */ /* 0x000fe2000b901d54 */
[-C--:B------:R-:W-:Y:S02]  /*ce30*/  @!P3 LEA.HI.X R227, R223, R221.reuse, R134, 0x1, P1 ;  /* 0x000000dddfe3b211 */ /* 0x080fe400008f0c86 */
[C---:B------:R-:W-:Y:S01]  /*ce40*/  IADD3.X R134, R208.reuse, R134, RZ, P6, !PT ;  /* 0x00000086d0867210 */ /* 0x040fe200037fe4ff */
[----:B------:R-:W-:Y:S01]  /*ce50*/  @P3 STS.128 [R210+0x10000], RZ ;  /* 0x010000ffd2003388 */ /* 0x000fe20000000c00 */
        /* <DEDUP_REMOVED lines=16> */
[----:B------:R-:W-:Y:S01]  /*cf60*/  IADD3.X R134, R208, R134, RZ, P6, !PT ;  /* 0x00000086d0867210 */ /* 0x000fe200037fe4ff */
        /* <DEDUP_REMOVED lines=8> */
[CCC-:B------:R-:W-:Y:S01]  /*cff0*/  @!P4 LEA.HI.X R235, R132.reuse, R221.reuse, R134.reuse, 0x1, P2 ;  /* 0x000000dd84ebc211 */ /* 0x1c0fe200010f0c86 */
[----:B------:R-:W-:Y:S01]  /*d000*/  @P3 STS.128 [R210+0x10800], RZ ;  /* 0x010800ffd2003388 */ /* 0x000fe20000000c00 */
[C---:B------:R-:W-:Y:S03]  /*d010*/  @!P3 LEA R220, P1, R132.reuse, R218, 0x1 ;  /* 0x000000da84dcb211 */ /* 0x040fe600078208ff */
[----:B------:R-:W-:Y:S01]  /*d020*/  @!PT LDS RZ, [RZ] ;  /* 0x00000000fffff984 */ /* 0x000fe20000000800 */
[----:B------:R-:W-:Y:S01]  /*d030*/  @!PT LDS RZ, [RZ] ;  /* 0x00000000fffff984 */ /* 0x000fe20000000800 */
[----:B------:R-:W-:Y:S01]  /*d040*/  @!PT LDS RZ, [RZ] ;  /* 0x00000000fffff984 */ /* 0x000fe20000000800 */
[----:B------:R-:W-:Y:S01]  /*d050*/  @!P3 LDGSTS.E.BYPASS.LTC128B.128 [R210+0x10800], desc[UR20][R226.64+0x100] ;  /* 0x10800100e2d2bfae */ /* 0x000fe2000b901d54 */
[----:B------:R-:W-:Y:S02]  /*d060*/  @!P3 LEA.HI.X R221, R132, R221, R134, 0x1, P1 ;  /* 0x000000dd84ddb211 */ /* 0x000fe400008f0c86 */
[----:B------:R-:W-:Y:S01]  /*d070*/  ISETP.LT.AND P1, PT, R207, UR11, PT ;  /* 0x0000000bcf007c0c */ /* 0x000fe2000bf21270 */
        /* <DEDUP_REMOVED lines=211> */
[----:B---3--:R-:W-:Y:S01]  /*ddb0*/  FMUL.FTZ R133, R19, UR14 ;  /* 0x0000000e13857c20 */ /* 0x008fe20008410000 */
[----:B------:R-:W-:Y:S01]  /*ddc0*/  FMUL.FTZ R234, R27, UR14 ;  /* 0x0000000e1bea7c20 */ /* 0x000fe20008410000 */
[----:B------:R-:W-:Y:S07]  /*ddd0*/  HMMA.16816.F32 R32, R176, R138, R32 ;  /* 0x0000008ab020723c */ /* 0x000fee0000001820 */
[----:B------:R3:W2:Y:S01]  /*dde0*/  MUFU.TANH R171, R133 ;  /* 0x0000008500ab7308 */ /* 0x0006a20000002400 */
[----:B-----5:R-:W-:Y:S09]  /*ddf0*/  FMUL.FTZ R134, R25, UR14 ;  /* 0x0000000e19867c20 */ /* 0x020ff20008410000 */
[----:B------:R5:W2:Y:S01]  /*de00*/  MUFU.TANH R145, R134 ;  /* 0x0000008600917308 */ /* 0x000aa20000002400 */
[----:B-1----:R-:W-:Y:S01]  /*de10*/  FMUL.FTZ R218, R23, UR14 ;  /* 0x0000000e17da7c20 */ /* 0x002fe20008410000 */
[----:B------:R-:W-:Y:S08]  /*de20*/  FMUL.FTZ R238, R28, UR14 ;  /* 0x0000000e1cee7c20 */ /* 0x000ff00008410000 */
[----:B------:R1:W1:Y:S01]  /*de30*/  MUFU.TANH R175, R221 ;  /* 0x000000dd00af7308 */ /* 0x0002620000002400 */
[----:B---3--:R-:W-:Y:S01]  /*de40*/  FMUL.FTZ R133, R26, UR14 ;  /* 0x0000000e1a857c20 */ /* 0x008fe20008410000 */
[----:B------:R-:W-:Y:S01]  /*de50*/  FMUL.FTZ R237, R29, UR14 ;  /* 0x0000000e1ded7c20 */ /* 0x000fe20008410000 */
[----:B------:R-:W-:Y:S07]  /*de60*/  FMUL.FTZ R236, R30, UR14 ;  /* 0x0000000e1eec7c20 */ /* 0x000fee0008410000 */
[----:B------:R3:W2:Y:S01]  /*de70*/  MUFU.TANH R181, R133 ;  /* 0x0000008500b57308 */ /* 0x0006a20000002400 */
[----:B-----5:R-:W-:Y:S09]  /*de80*/  FMUL.FTZ R134, R34, UR14 ;  /* 0x0000000e22867c20 */ /* 0x020ff20008410000 */
[----:B------:R5:W2:Y:S01]  /*de90*/  MUFU.TANH R183, R218 ;  /* 0x000000da00b77308 */ /* 0x000aa20000002400 */
[----:B-1----:R-:W-:Y:S09]  /*dea0*/  FMUL.FTZ R221, R32, UR14 ;  /* 0x0000000e20dd7c20 */ /* 0x002ff20008410000 */
[----:B------:R1:W1:Y:S01]  /*deb0*/  MUFU.TANH R147, R235 ;  /* 0x000000eb00937308 */ /* 0x0002620000002400 */
[----:B---3--:R-:W-:Y:S09]  /*dec0*/  FMUL.FTZ R133, R35, UR14 ;  /* 0x0000000e23857c20 */ /* 0x008ff20008410000 */
[----:B------:R-:W3:Y:S01]  /*ded0*/  MUFU.TANH R220, R220 ;  /* 0x000000dc00dc7308 */ /* 0x000ee20000002400 */
[----:B-----5:R-:W-:Y:S09]  /*dee0*/  FMUL.FTZ R218, R31, UR14 ;  /* 0x0000000e1fda7c20 */ /* 0x020ff20008410000 */
[----:B------:R-:W2:Y:S01]  /*def0*/  MUFU.TANH R222, R222 ;  /* 0x000000de00de7308 */ /* 0x000ea20000002400 */
[----:B-1----:R-:W-:Y:S09]  /*df00*/  FMUL.FTZ R235, R33, UR14 ;  /* 0x0000000e21eb7c20 */ /* 0x002ff20008410000 */
        /* <DEDUP_REMOVED lines=20> */
[----:B----4-:R-:W-:Y:S09]  /*e050*/  MOV R221, R3 ;  /* 0x0000000300dd7202 */ /* 0x010ff20000000f00 */
[----:B------:R-:W4:Y:S01]  /*e060*/  MUFU.TANH R133, R133 ;  /* 0x0000008500857308 */ /* 0x000f220000002400 */
[----:B--23--:R-:W-:Y:S05]  /*e070*/  @!P1 BRA `(.L_x_3294) ;  /* 0x0000000800789947 */ /* 0x00cfea0003800000 */
        /* <DEDUP_REMOVED lines=45> */
[----:B------:R-:W-:Y:S02]  /*e350*/  LEA.HI.X.SX32 R5, R3, UR17, 0x2, P2 ;  /* 0x0000001103057c11 */ /* 0x000fe400090f16ff */
[----:B------:R-:W-:Y:S01]  /*e360*/  R2UR UR29, R7 ;  /* 0x00000000071d72ca */ /* 0x000fe200000e0000 */
[----:B------:R-:W2:Y:S01]  /*e370*/  LDC.64 R2, c[0x0][0x230] ;  /* 0x00008c00ff027b82 */ /* 0x000ea20000000a00 */
[----:B------:R-:W-:Y:S02]  /*e380*/  R2UR UR34, R4 ;  /* 0x00000000042272ca */ /* 0x000fe400000e0000 */
[----:B------:R-:W-:Y:S02]  /*e390*/  R2UR UR35, R5 ;  /* 0x00000000052372ca */ /* 0x000fe400000e0000 */
[----:B------:R-:W-:Y:S03]  /*e3a0*/  R2UR UR28, R6 ;  /* 0x00000000061c72ca */ /* 0x000fe600000e0000 */
[----:B------:R-:W3:Y:S04]  /*e3b0*/  LDC.64 R4, c[0x0][0x248] ;  /* 0x00009200ff047b82 */ /* 0x000ee80000000a00 */
[----:B------:R-:W-:Y:S02]  /*e3c0*/  IMAD.U32 R13, RZ, RZ, UR29 ;  /* 0x0000001dff0d7e24 */ /* 0x000fe4000f8e00ff */
[----:B------:R-:W-:Y:S02]  /*e3d0*/  MOV R10, UR34 ;  /* 0x00000022000a7c02 */ /* 0x000fe40008000f00 */
[----:B------:R-:W-:Y:S02]  /*e3e0*/  IMAD.U32 R11, RZ, RZ, UR35 ;  /* 0x00000023ff0b7e24 */ /* 0x000fe4000f8e00ff */
[----:B------:R-:W-:Y:S03]  /*e3f0*/  IMAD.U32 R12, RZ, RZ, UR28 ;  /* 0x0000001cff0c7e24 */ /* 0x000fe6000f8e00ff */
[----:B------:R-:W5:Y:S04]  /*e400*/  LDG.E R7, desc[UR20][R10.64] ;  /* 0x000000140a077981 */ /* 0x000f68000c1e1900 */
[----:B------:R-:W5:Y:S01]  /*e410*/  LDG.E R8, desc[UR20][R12.64] ;  /* 0x000000140c087981 */ /* 0x000f62000c1e1900 */
[C---:B---3--:R-:W-:Y:S04]  /*e420*/  IMAD R6, R4.reuse, UR12, RZ ;  /* 0x0000000c04067c24 */ /* 0x048fe8000f8e02ff */
        /* <DEDUP_REMOVED lines=10> */
.L_x_3295:
        /* <DEDUP_REMOVED lines=89> */
.L_x_3294:
[----:B------:R-:W-:Y:S01]  /*ea60*/  MOV R3, UR11 ;  /* 0x0000000b00037c02 */ /* 0x000fe20008000f00 */
[----:B--2---:R-:W-:Y:S03]  /*ea70*/  LDSM.16.MT88.4 R12, [R200+0xc000] ;  /* 0x00c00000c80c783b */ /* 0x004fe60000004200 */
[----:B------:R-:W-:Y:S04]  /*ea80*/  LEA R2, R3, R212, 0x6 ;  /* 0x000000d403027211 */ /* 0x000fe800078e30ff */
[C---:B------:R-:W-:Y:S01]  /*ea90*/  IADD3 R4, R2.reuse, 0x8, RZ ;  /* 0x0000000802047810 */ /* 0x040fe20007ffe0ff */
[----:B------:R-:W-:Y:S01]  /*eaa0*/  LDSM.16.MT88.4 R20, [R198+0xc000] ;  /* 0x00c00000c614783b */ /* 0x000fe20000004200 */
[C---:B------:R-:W-:Y:S02]  /*eab0*/  IADD3 R6, R2.reuse, 0x10, RZ ;  /* 0x0000001002067810 */ /* 0x040fe40007ffe0ff */
[----:B------:R-:W-:Y:S02]  /*eac0*/  I2FP.F32.S32 R4, R4 ;  /* 0x0000000400047245 */ /* 0x000fe40000201400 */
[----:B------:R-:W-:Y:S02]  /*ead0*/  I2FP.F32.S32 R6, R6 ;  /* 0x0000000600067245 */ /* 0x000fe40000201400 */
[----:B------:R-:W-:Y:S01]  /*eae0*/  IADD3 R3, R2, 0x9, RZ ;  /* 0x0000000902037810 */ /* 0x000fe20007ffe0ff */
[C---:B-1----:R-:W-:Y:S01]  /*eaf0*/  FFMA.FTZ R227, R4.reuse, UR5, R227 ;  /* 0x0000000504e37c23 */ /* 0x042fe200080100e3 */
[----:B------:R-:W-:Y:S01]  /*eb00*/  FFMA.FTZ R225, R4, UR5, R225 ;  /* 0x0000000504e17c23 */ /* 0x000fe200080100e1 */
[----:B------:R-:W-:Y:S01]  /*eb10*/  IADD3 R4, R2, 0x11, RZ ;  /* 0x0000001102047810 */ /* 0x000fe20007ffe0ff */
[----:B------:R-:W-:Y:S01]  /*eb20*/  FFMA.FTZ R143, R6, UR5, R229 ;  /* 0x00000005068f7c23 */ /* 0x000fe200080100e5 */
[----:B------:R-:W-:Y:S01]  /*eb30*/  IADD3 R5, R2, 0x1, RZ ;  /* 0x0000000102057810 */ /* 0x000fe20007ffe0ff */
[----:B------:R-:W-:Y:S01]  /*eb40*/  FFMA.FTZ R173, R6, UR5, R173 ;  /* 0x0000000506ad7c23 */ /* 0x000fe200080100ad */
[----:B------:R-:W-:Y:S01]  /*eb50*/  I2FP.F32.S32 R7, R2 ;  /* 0x0000000200077245 */ /* 0x000fe20000201400 */
[----:B------:R-:W-:Y:S01]  /*eb60*/  LDSM.16.MT88.4 R28, [R197+0xc000] ;  /* 0x00c00000c51c783b */ /* 0x000fe20000004200 */
[----:B------:R-:W-:Y:S02]  /*eb70*/  I2FP.F32.S32 R4, R4 ;  /* 0x0000000400047245 */ /* 0x000fe40000201400 */
[----:B------:R-:W-:Y:S01]  /*eb80*/  IADD3 R6, R2, 0x19, RZ ;  /* 0x0000001902067810 */ /* 0x000fe20007ffe0ff */
[----:B------:R-:W-:Y:S01]  /*eb90*/  FFMA.FTZ R222, R7, UR5, R222 ;  /* 0x0000000507de7c23 */ /* 0x000fe200080100de */
[----:B------:R-:W-:Y:S01]  /*eba0*/  I2FP.F32.S32 R3, R3 ;  /* 0x0000000300037245 */ /* 0x000fe20000201400 */
        /* <DEDUP_REMOVED lines=8> */
[----:B------:R-:W-:Y:S01]  /*ec30*/  FFMA.FTZ R7, R7, UR5, R132 ;  /* 0x0000000507077c23 */ /* 0x000fe20008010084 */
[----:B------:R-:W-:Y:S01]  /*ec40*/  I2FP.F32.S32 R8, R8 ;  /* 0x0000000800087245 */ /* 0x000fe20000201400 */
[C---:B------:R-:W-:Y:S01]  /*ec50*/  FFMA.FTZ R224, R5.reuse, UR5, R224 ;  /* 0x0000000505e07c23 */ /* 0x040fe200080100e0 */
[----:B------:R-:W-:Y:S01]  /*ec60*/  IADD3 R3, R2, 0x21, RZ ;  /* 0x0000002102037810 */ /* 0x000fe20007ffe0ff */
[----:B------:R-:W-:Y:S01]  /*ec70*/  FFMA.FTZ R220, R5, UR5, R220 ;  /* 0x0000000505dc7c23 */ /* 0x000fe200080100dc */
[----:B------:R-:W-:Y:S01]  /*ec80*/  FMNMX.FTZ R5, R222, R0, !PT ;  /* 0x00000000de057209 */ /* 0x000fe20007810000 */
[C---:B------:R-:W-:Y:S01]  /*ec90*/  FFMA.FTZ R137, R6.reuse, UR5, R231 ;  /* 0x0000000506897c23 */ /* 0x040fe200080100e7 */
[----:B------:R-:W-:Y:S01]  /*eca0*/  FFMA.FTZ R171, R6, UR5, R171 ;  /* 0x0000000506ab7c23 */ /* 0x000fe200080100ab */
[----:B------:R-:W-:Y:S01]  /*ecb0*/  I2FP.F32.S32 R4, R4 ;  /* 0x0000000400047245 */ /* 0x000fe20000201400 */
[C---:B------:R-:W-:Y:S01]  /*ecc0*/  FFMA.FTZ R139, R8.reuse, UR5, R232 ;  /* 0x00000005088b7c23 */ /* 0x040fe200080100e8 */
[----:B------:R-:W-:Y:S01]  /*ecd0*/  I2FP.F32.S32 R6, R3 ;  /* 0x0000000300067245 */ /* 0x000fe20000201400 */
[----:B------:R-:W-:Y:S01]  /*ece0*/  FFMA.FTZ R169, R8, UR5, R169 ;  /* 0x0000000508a97c23 */ /* 0x000fe200080100a9 */
[----:B------:R-:W-:Y:S01]  /*ecf0*/  FMNMX.FTZ R3, R7, R135, !PT ;  /* 0x0000008707037209 */ /* 0x000fe20007810000 */
[----:B------:R-:W-:Y:S01]  /*ed00*/  FFMA.FTZ R223, R4, UR5, R223 ;  /* 0x0000000504df7c23 */ /* 0x000fe200080100df */
[----:B------:R-:W-:Y:S01]  /*ed10*/  FMNMX.FTZ R8, R224, R5, !PT ;  /* 0x00000005e0087209 */ /* 0x000fe20007810000 */
[----:B------:R-:W-:Y:S01]  /*ed20*/  FFMA.FTZ R177, R4, UR5, R233 ;  /* 0x0000000504b17c23 */ /* 0x000fe200080100e9 */
[----:B------:R-:W-:Y:S01]  /*ed30*/  FMNMX.FTZ R4, R220, R3, !PT ;  /* 0x00000003dc047209 */ /* 0x000fe20007810000 */
[C---:B------:R-:W-:Y:S01]  /*ed40*/  FFMA.FTZ R183, R6.reuse, UR5, R183 ;  /* 0x0000000506b77c23 */ /* 0x040fe200080100b7 */
[----:B------:R-:W-:Y:S01]  /*ed50*/  FMNMX.FTZ R3, R227, R8, !PT ;  /* 0x00000008e3037209 */ /* 0x000fe20007810000 */
[----:B------:R-:W-:Y:S01]  /*ed60*/  FFMA.FTZ R175, R6, UR5, R175 ;  /* 0x0000000506af7c23 */ /* 0x000fe200080100af */
        /* <DEDUP_REMOVED lines=8> */
[C---:B------:R-:W-:Y:S02]  /*edf0*/  IADD3 R10, R2.reuse, 0x28, RZ ;  /* 0x00000028020a7810 */ /* 0x040fe40007ffe0ff */
[----:B------:R-:W-:Y:S02]  /*ee00*/  FMNMX.FTZ R8, R139, R8, !PT ;  /* 0x000000088b087209 */ /* 0x000fe40007810000 */
[C---:B------:R-:W-:Y:S02]  /*ee10*/  IADD3 R4, R2.reuse, 0x30, RZ ;  /* 0x0000003002047810 */ /* 0x040fe40007ffe0ff */
[----:B------:R-:W-:Y:S02]  /*ee20*/  FMNMX.FTZ R6, R171, R6, !PT ;  /* 0x00000006ab067209 */ /* 0x000fe40007810000 */
[----:B------:R-:W-:Y:S02]  /*ee30*/  I2FP.F32.S32 R10, R10 ;  /* 0x0000000a000a7245 */ /* 0x000fe40000201400 */
[----:B------:R-:W-:Y:S02]  /*ee40*/  IADD3 R3, R2, 0x29, RZ ;  /* 0x0000002902037810 */ /* 0x000fe40007ffe0ff */
[----:B------:R-:W-:Y:S01]  /*ee50*/  FMNMX.FTZ R8, R137, R8, !PT ;  /* 0x0000000889087209 */ /* 0x000fe20007810000 */
[C---:B------:R-:W-:Y:S01]  /*ee60*/  FFMA.FTZ R181, R10.reuse, UR5, R181 ;  /* 0x000000050ab57c23 */ /* 0x040fe200080100b5 */
[----:B------:R-:W-:Y:S01]  /*ee70*/  I2FP.F32.S32 R4, R4 ;  /* 0x0000000400047245 */ /* 0x000fe20000201400 */
[----:B------:R-:W-:Y:S01]  /*ee80*/  FFMA.FTZ R147, R10, UR5, R147 ;  /* 0x000000050a937c23 */ /* 0x000fe20008010093 */
[----:B------:R-:W-:Y:S02]  /*ee90*/  FMNMX.FTZ R6, R223, R6, !PT ;  /* 0x00000006df067209 */ /* 0x000fe40007810000 */
[----:B------:R-:W-:Y:S01]  /*eea0*/  I2FP.F32.S32 R3, R3 ;  /* 0x0000000300037245 */ /* 0x000fe20000201400 */
[C---:B------:R-:W-:Y:S01]  /*eeb0*/  FFMA.FTZ R153, R4.reuse, UR5, R153 ;  /* 0x0000000504997c23 */ /* 0x040fe20008010099 */
[----:B------:R-:W-:Y:S01]  /*eec0*/  FMNMX.FTZ R8, R177, R8, !PT ;  /* 0x00000008b1087209 */ /* 0x000fe20007810000 */
[----:B------:R-:W-:Y:S01]  /*eed0*/  FFMA.FTZ R165, R4, UR5, R165 ;  /* 0x0000000504a57c23 */ /* 0x000fe200080100a5 */
[----:B------:R-:W-:Y:S01]  /*eee0*/  FMNMX.FTZ R6, R183, R6, !PT ;  /* 0x00000006b7067209 */ /* 0x000fe20007810000 */
[C---:B------:R-:W-:Y:S01]  /*eef0*/  FFMA.FTZ R179, R3.reuse, UR5, R234 ;  /* 0x0000000503b37c23 */ /* 0x040fe200080100ea */
[C---:B------:R-:W-:Y:S01]  /*ef00*/  IADD3 R4, R2.reuse, 0x31, RZ ;  /* 0x0000003102047810 */ /* 0x040fe20007ffe0ff */
[----:B------:R-:W-:Y:S01]  /*ef10*/  FFMA.FTZ R145, R3, UR5, R145 ;  /* 0x0000000503917c23 */ /* 0x000fe20008010091 */
        /* <DEDUP_REMOVED lines=17> */
[C---:B----4-:R-:W-:Y:S01]  /*f030*/  FFMA.FTZ R133, R2.reuse, UR5, R133 ;  /* 0x0000000502857c23 */ /* 0x050fe20008010085 */
        /* <DEDUP_REMOVED lines=49> */
[----:B------:R-:W-:Y:S03]  /*f350*/  FFMA.FTZ R182, R149, UR4, -R150 ;  /* 0x0000000495b67c23 */ /* 0x000fe60008010896 */
        /* <DEDUP_REMOVED lines=13> */
[C---:B------:R-:W-:Y:S01]  /*f430*/  FMUL.FTZ R35, R0.reuse, R103 ;  /* 0x0000006700237220 */ /* 0x040fe20000410000 */
        /* <DEDUP_REMOVED lines=12> */
[----:B------:R-:W4:Y:S01]  /*f500*/  LDSM.16.MT88.4 R108, [R198+0xe000] ;  /* 0x00e00000c66c783b */ /* 0x000f220000004200 */
[C---:B------:R-:W-:Y:S01]  /*f510*/  FMUL.FTZ R46, R0.reuse, R46 ;  /* 0x0000002e002e7220 */ /* 0x040fe20000410000 */
[----:B------:R-:W-:Y:S01]  /*f520*/  FMUL.FTZ R47, R0, R47 ;  /* 0x0000002f002f7220 */ /* 0x000fe20000410000 */
[C---:B------:R-:W-:Y:S01]  /*f530*/  FMUL.FTZ R44, R2.reuse, R44 ;  /* 0x0000002c022c7220 */ /* 0x040fe20000410000 */
[----:B------:R-:W-:Y:S01]  /*f540*/  FMUL.FTZ R45, R2, R45 ;  /* 0x0000002d022d7220 */ /* 0x000fe20000410000 */
[C---:B------:R-:W-:Y:S03]  /*f550*/  FMUL.FTZ R50, R0.reuse, R50 ;  /* 0x0000003200327220 */ /* 0x040fe60000410000 */
[----:B------:R-:W5:Y:S01]  /*f560*/  MUFU.EX2 R160, R160 ;  /* 0x000000a000a07308 */ /* 0x000f620000000800 */
[----:B---3--:R-:W-:Y:S01]  /*f570*/  F2FP.F16.F32.PACK_AB R131, R135, R156 ;  /* 0x0000009c8783723e */ /* 0x008fe200000000ff */
[----:B------:R-:W3:Y:S01]  /*f580*/  LDSM.16.MT88.4 R100, [R197+0xe000] ;  /* 0x00e00000c564783b */ /* 0x000ee20000004200 */
        /* <DEDUP_REMOVED lines=14> */
[----:B-----5:R-:W-:Y:S01]  /*f670*/  F2FP.F16.F32.PACK_AB R128, R160, R163 ;  /* 0x000000a3a080723e */ /* 0x020fe200000000ff */
        /* <DEDUP_REMOVED lines=15> */
[----:B--2---:R-:W-:Y:S01]  /*f770*/  F2FP.F16.F32.PACK_AB R130, R158, R159 ;  /* 0x0000009f9e82723e */ /* 0x004fe200000000ff */
        /* <DEDUP_REMOVED lines=10> */
[----:B------:R-:W-:Y:S01]  /*f820*/  MUFU.EX2 R168, R168 ;  /* 0x000000a800a87308 */ /* 0x000fe20000000800 */
[----:B------:R-:W-:Y:S01]  /*f830*/  ISETP.LT.AND P1, PT, R207, UR11, PT ;  /* 0x0000000bcf007c0c */ /* 0x000fe2000bf21270 */
[C---:B------:R-:W-:Y:S01]  /*f840*/  FMUL.FTZ R12, R2.reuse, R120 ;  /* 0x00000078020c7220 */ /* 0x040fe20000410000 */
[----:B------:R-:W-:Y:S03]  /*f850*/  FMUL.FTZ R13, R2, R121 ;  /* 0x00000079020d7220 */ /* 0x000fe60000410000 */
[C---:B------:R-:W-:Y:S01]  /*f860*/  FMUL.FTZ R14, R0.reuse, R122 ;  /* 0x0000007a000e7220 */ /* 0x040fe20000410000 */
[----:B------:R-:W-:Y:S02]  /*f870*/  FMUL.FTZ R15, R0, R123 ;  /* 0x0000007b000f7220 */ /* 0x000fe40000410000 */
[----:B------:R-:W-:Y:S01]  /*f880*/  LDSM.16.MT88.4 R120, [R197+0xc800] ;  /* 0x00c80000c578783b */ /* 0x000fe20000004200 */
[----:B------:R-:W-:Y:S01]  /*f890*/  FMUL.FTZ R81, R2, R81 ;  /* 0x0000005102517220 */ /* 0x000fe20000410000 */
[----:B------:R-:W-:Y:S01]  /*f8a0*/  FFMA.FTZ R162, R173, UR4, -R152 ;  /* 0x00000004ada27c23 */ /* 0x000fe20008010898 */
[----:B------:R-:W-:Y:S01]  /*f8b0*/  FFMA.FTZ R173, R137, UR4, -R150 ;  /* 0x0000000489ad7c23 */ /* 0x000fe20008010896 */
[----:B------:R-:W-:Y:S01]  /*f8c0*/  FFMA.FTZ R164, R171, UR4, -R152 ;  /* 0x00000004aba47c23 */ /* 0x000fe20008010898 */
[C---:B------:R-:W-:Y:S01]  /*f8d0*/  HMMA.16816.F32 R12, R128.reuse, R20, R12 ;  /* 0x00000014800c723c */ /* 0x040fe2000000180c */
[----:B------:R-:W-:Y:S02]  /*f8e0*/  MUFU.EX2 R176, R176 ;  /* 0x000000b000b07308 */ /* 0x000fe40000000800 */
[----:B------:R-:W-:Y:S01]  /*f8f0*/  LDSM.16.MT88.4 R136, [R198+0xe800] ;  /* 0x00e80000c688783b */ /* 0x000fe20000004200 */
[----:B------:R-:W-:Y:S01]  /*f900*/  FFMA.FTZ R171, R141, UR4, -R150 ;  /* 0x000000048dab7c23 */ /* 0x000fe20008010896 */
[----:B------:R-:W-:Y:S01]  /*f910*/  FMUL.FTZ R86, R0, R86 ;  /* 0x0000005600567220 */ /* 0x000fe20000410000 */
[C---:B------:R-:W-:Y:S05]  /*f920*/  HMMA.16816.F32 R16, R128.reuse, R22, R16 ;  /* 0x000000168010723c */ /* 0x040fea0000001810 */
[----:B------:R-:W-:Y:S01]  /*f930*/  MUFU.EX2 R162, R162 ;  /* 0x000000a200a27308 */ /* 0x000fe20000000800 */
[C---:B------:R-:W-:Y:S01]  /*f940*/  FMUL.FTZ R20, R2.reuse, R112 ;  /* 0x0000007002147220 */ /* 0x040fe20000410000 */
[----:B------:R-:W-:Y:S01]  /*f950*/  FMUL.FTZ R21, R2, R113 ;  /* 0x0000007102157220 */ /* 0x000fe20000410000 */
[C---:B------:R-:W-:Y:S03]  /*f960*/  FMUL.FTZ R22, R0.reuse, R114 ;  /* 0x0000007200167220 */ /* 0x040fe60000410000 */
[C---:B------:R-:W-:Y:S01]  /*f970*/  FMUL.FTZ R23, R0.reuse, R115 ;  /* 0x0000007300177220 */ /* 0x040fe20000410000 */
[----:B------:R-:W-:Y:S01]  /*f980*/  LDSM.16.MT88.4 R140, [R197+0xe800] ;  /* 0x00e80000c58c783b */ /* 0x000fe20000004200 */
[----:B------:R-:W-:Y:S01]  /*f990*/  FMUL.FTZ R87, R0, R87 ;  /* 0x0000005700577220 */ /* 0x000fe20000410000 */
[C---:B------:R-:W-:Y:S01]  /*f9a0*/  FMUL.FTZ R84, R2.reuse, R84 ;  /* 0x0000005402547220 */ /* 0x040fe20000410000 */
[----:B------:R-:W-:Y:S01]  /*f9b0*/  FMUL.FTZ R85, R2, R85 ;  /* 0x0000005502557220 */ /* 0x000fe20000410000 */
[--C-:B------:R-:W-:Y:S02]  /*f9c0*/  FFMA.FTZ R167, R167, UR4, -R152.reuse ;  /* 0x00000004a7a77c23 */ /* 0x100fe40008010898 */
[C---:B------:R-:W-:Y:S01]  /*f9d0*/  HMMA.16816.F32 R20, R128.reuse, R28, R20 ;  /* 0x0000001c8014723c */ /* 0x040fe20000001814 */
[----:B------:R-:W-:Y:S01]  /*f9e0*/  MUFU.EX2 R164, R164 ;  /* 0x000000a400a47308 */ /* 0x000fe20000000800 */
[----:B------:R-:W-:Y:S01]  /*f9f0*/  LDSM.16.MT88.4 R112, [R200+0xc800] ;  /* 0x00c80000c870783b */ /* 0x000fe20000004200 */
[----:B------:R-:W-:Y:S01]  /*fa00*/  FFMA.FTZ R169, R169, UR4, -R152 ;  /* 0x00000004a9a97c23 */ /* 0x000fe20008010898 */
[C---:B------:R-:W-:Y:S01]  /*fa10*/  FMUL.FTZ R90, R0.reuse, R90 ;  /* 0x0000005a005a7220 */ /* 0x040fe20000410000 */
[----:B------:R-:W-:Y:S01]  /*fa20*/  FMUL.FTZ R91, R0, R91 ;  /* 0x0000005b005b7220 */ /* 0x000fe20000410000 */
[C---:B------:R-:W-:Y:S05]  /*fa30*/  HMMA.16816.F32 R24, R128.reuse, R30, R24 ;  /* 0x0000001e8018723c */ /* 0x040fea0000001818 */
[----:B------:R-:W2:Y:S01]  /*fa40*/  MUFU.EX2 R167, R167 ;  /* 0x000000a700a77308 */ /* 0x000ea20000000800 */
[C---:B------:R-:W-:Y:S01]  /*fa50*/  FMUL.FTZ R28, R2.reuse, R104 ;  /* 0x00000068021c7220 */ /* 0x040fe20000410000 */
[----:B------:R-:W-:Y:S01]  /*fa60*/  FMUL.FTZ R29, R2, R105 ;  /* 0x00000069021d7220 */ /* 0x000fe20000410000 */
[C---:B------:R-:W-:Y:S03]  /*fa70*/  FMUL.FTZ R30, R0.reuse, R106 ;  /* 0x0000006a001e7220 */ /* 0x040fe60000410000 */
[----:B------:R-:W-:Y:S02]  /*fa80*/  FMUL.FTZ R31, R0, R107 ;  /* 0x0000006b001f7220 */ /* 0x000fe40000410000 */
[----:B------:R-:W5:Y:S01]  /*fa90*/  LDSM.16.MT88.4 R104, [R196+0xe000] ;  /* 0x00e00000c468783b */ /* 0x000f620000004200 */
        /* <DEDUP_REMOVED lines=12> */
[C---:B-1----:R-:W-:Y:S06]  /*fb60*/  HMMA.16816.F32 R36, R128.reuse, R116, R36 ;  /* 0x000000748024723c */ /* 0x042fec0000001824 */
[----:B------:R-:W1:Y:S01]  /*fb70*/  MUFU.EX2 R173, R173 ;  /* 0x000000ad00ad7308 */ /* 0x000e620000000800 */
[----:B------:R-:W-:Y:S01]  /*fb80*/  FMUL.FTZ R99, R0, R99 ;  /* 0x0000006300637220 */ /* 0x000fe20000410000 */
[C---:B------:R-:W-:Y:S01]  /*fb90*/  HMMA.16816.F32 R40, R128.reuse, R118, R40 ;  /* 0x000000768028723c */ /* 0x040fe20000001828 */
[----:B------:R-:W-:Y:S02]  /*fba0*/  LDSM.16.MT88.4 R116, [R198+0xc800] ;  /* 0x00c80000c674783b */ /* 0x000fe40000004200 */
[C---:B------:R-:W-:Y:S03]  /*fbb0*/  FMUL.FTZ R96, R2.reuse, R96 ;  /* 0x0000006002607220 */ /* 0x040fe60000410000 */
[C---:B----4-:R-:W-:Y:S02]  /*fbc0*/  HMMA.16816.F32 R44, R128.reuse, R108, R44 ;  /* 0x0000006c802c723c */ /* 0x050fe4000000182c */
[----:B------:R-:W-:Y:S03]  /*fbd0*/  MUFU.EX2 R178, R178 ;  /* 0x000000b200b27308 */ /* 0x000fe60000000800 */
[----:B------:R-:W-:Y:S01]  /*fbe0*/  FMUL.FTZ R97, R2, R97 ;  /* 0x0000006102617220 */ /* 0x000fe20000410000 */
[C---:B------:R-:W-:Y:S01]  /*fbf0*/  HMMA.16816.F32 R48, R128.reuse, R110, R48 ;  /* 0x0000006e8030723c */ /* 0x040fe20000001830 */
[----:B------:R-:W4:Y:S05]  /*fc00*/  LDSM.16.MT88.4 R108, [R200+0x10000] ;  /* 0x01000000c86c783b */ /* 0x000f2a0000004200 */
[----:B------:R-:W-:Y:S01]  /*fc10*/  MUFU.EX2 R180, R180 ;  /* 0x000000b400b47308 */ /* 0x000fe20000000800 */
[--C-:B------:R-:W-:Y:S01]  /*fc20*/  FFMA.FTZ R174, R177, UR4, -R150.reuse ;  /* 0x00000004b1ae7c23 */ /* 0x100fe20008010896 */
[C---:B---3--:R-:W-:Y:S03]  /*fc30*/  HMMA.16816.F32 R52, R128.reuse, R100, R52 ;  /* 0x000000648034723c */ /* 0x048fe60000001834 */
[----:B------:R-:W-:Y:S03]  /*fc40*/  FFMA.FTZ R177, R145, UR4, -R150 ;  /* 0x0000000491b17c23 */ /* 0x000fe60008010896 */
[C---:B------:R-:W-:Y:S01]  /*fc50*/  HMMA.16816.F32 R56, R128.reuse, R102, R56 ;  /* 0x000000668038723c */ /* 0x040fe20000001838 */
[----:B------:R-:W3:Y:S01]  /*fc60*/  LDSM.16.MT88.4 R100, [R198+0x10000] ;  /* 0x01000000c664783b */ /* 0x000ee20000004200 */
[----:B------:R-:W-:Y:S03]  /*fc70*/  MUFU.EX2 R174, R174 ;  /* 0x000000ae00ae7308 */ /* 0x000fe60000000800 */
[--C-:B------:R-:W-:Y:S01]  /*fc80*/  FFMA.FTZ R170, R223, UR4, -R152.reuse ;  /* 0x00000004dfaa7c23 */ /* 0x100fe20008010898 */
[C---:B-----5:R-:W-:Y:S03]  /*fc90*/  HMMA.16816.F32 R60, R128.reuse, R104, R60 ;  /* 0x00000068803c723c */ /* 0x060fe6000000183c */
[----:B------:R-:W-:Y:S03]  /*fca0*/  LDSM.16.MT88.4 R144, [R196+0xf000] ;  /* 0x00f00000c490783b */ /* 0x000fe60000004200 */
[----:B------:R-:W-:Y:S01]  /*fcb0*/  MUFU.EX2 R177, R177 ;  /* 0x000000b100b17308 */ /* 0x000fe20000000800 */
[--C-:B------:R-:W-:Y:S01]  /*fcc0*/  FFMA.FTZ R183, R183, UR4, -R152.reuse ;  /* 0x00000004b7b77c23 */ /* 0x100fe20008010898 */
[C---:B------:R-:W-:Y:S03]  /*fcd0*/  HMMA.16816.F32 R64, R128.reuse, R106, R64 ;  /* 0x0000006a8040723c */ /* 0x040fe60000001840 */
[----:B------:R-:W5:Y:S01]  /*fce0*/  LDSM.16.MT88.4 R104, [R197+0x10000] ;  /* 0x01000000c568783b */ /* 0x000f620000004200 */
[----:B------:R-:W-:Y:S01]  /*fcf0*/  FFMA.FTZ R172, R181, UR4, -R152 ;  /* 0x00000004b5ac7c23 */ /* 0x000fe20008010898 */
[----:B------:R-:W-:Y:S01]  /*fd00*/  FFMA.FTZ R181, R151, UR4, -R150 ;  /* 0x0000000497b57c23 */ /* 0x000fe20008010896 */
[----:B------:R-:W-:Y:S02]  /*fd10*/  FFMA.FTZ R179, R179, UR4, -R152 ;  /* 0x00000004b3b37c23 */ /* 0x000fe40008010898 */
[----:B------:R-:W-:Y:S03]  /*fd20*/  MUFU.EX2 R170, R170 ;  /* 0x000000aa00aa7308 */ /* 0x000fe60000000800 */
[--C-:B------:R-:W-:Y:S01]  /*fd30*/  FFMA.FTZ R175, R175, UR4, -R150.reuse ;  /* 0x00000004afaf7c23 */ /* 0x100fe20008010896 */
[----:B------:R-:W-:Y:S01]  /*fd40*/  FFMA.FTZ R150, R148, UR4, -R150 ;  /* 0x0000000494967c23 */ /* 0x000fe20008010896 */
[--C-:B------:R-:W-:Y:S01]  /*fd50*/  FFMA.FTZ R165, R165, UR4, -R152.reuse ;  /* 0x00000004a5a57c23 */ /* 0x100fe20008010898 */
[--C-:B------:R-:W-:Y:S01]  /*fd60*/  FFMA.FTZ R134, R134, UR4, -R152.reuse ;  /* 0x0000000486867c23 */ /* 0x100fe20008010898 */
[----:B------:R-:W-:Y:S01]  /*fd70*/  FFMA.FTZ R152, R133, UR4, -R152 ;  /* 0x0000000485987c23 */ /* 0x000fe20008010898 */
[----:B------:R-:W-:Y:S01]  /*fd80*/  FFMA.FTZ R161, R0, R217, R161 ;  /* 0x000000d900a17223 */ /* 0x000fe200000100a1 */
[C---:B----4-:R-:W-:Y:S01]  /*fd90*/  HMMA.16816.F32 R68, R128.reuse, R108, R68 ;  /* 0x0000006c8044723c */ /* 0x050fe20000001844 */
[----:B------:R4:W-:Y:S02]  /*fda0*/  MUFU.EX2 R223, R150 ;  /* 0x0000009600df7308 */ /* 0x0009e40000000800 */
[----:B------:R-:W-:Y:S01]  /*fdb0*/  FFMA.FTZ R163, R2, R219, R163 ;  /* 0x000000db02a37223 */ /* 0x000fe200000100a3 */
[----:B------:R-:W-:Y:S01]  /*fdc0*/  FADD.FTZ R161, R157, R161 ;  /* 0x000000a19da17221 */ /* 0x000fe20000010000 */
[----:B------:R-:W-:Y:S01]  /*fdd0*/  MOV R0, R3 ;  /* 0x0000000300007202 */ /* 0x000fe20000000f00 */
[C---:B------:R-:W-:Y:S01]  /*fde0*/  HMMA.16816.F32 R72, R128.reuse, R110, R72 ;  /* 0x0000006e8048723c */ /* 0x040fe20000001848 */
[----:B------:R-:W1:Y:S04]  /*fdf0*/  LDSM.16.MT88.4 R108, [R196+0x10000] ;  /* 0x01000000c46c783b */ /* 0x000e680000004200 */
[----:B------:R5:W-:Y:S01]  /*fe00*/  MUFU.EX2 R133, R152 ;  /* 0x0000009800857308 */ /* 0x000be20000000800 */
[----:B------:R-:W-:Y:S01]  /*fe10*/  FADD.FTZ R160, R160, R163 ;  /* 0x000000a3a0a07221 */ /* 0x000fe20000010000 */
[C---:B---3--:R-:W-:Y:S08]  /*fe20*/  HMMA.16816.F32 R76, R128.reuse, R100, R76 ;  /* 0x00000064804c723c */ /* 0x048ff0000000184c */
[----:B------:R-:W3:Y:S01]  /*fe30*/  MUFU.EX2 R183, R183 ;  /* 0x000000b700b77308 */ /* 0x000ee20000000800 */
[C---:B------:R-:W-:Y:S01]  /*fe40*/  HMMA.16816.F32 R80, R128.reuse, R102, R80 ;  /* 0x000000668050723c */ /* 0x040fe20000001850 */
[----:B----4-:R-:W-:Y:S02]  /*fe50*/  LDSM.16.MT88.4 R148, [R200+0xf800] ;  /* 0x00f80000c894783b */ /* 0x010fe40000004200 */
[----:B--2---:R-:W-:Y:S01]  /*fe60*/  F2FP.F16.F32.PACK_AB R101, R167, R162 ;  /* 0x000000a2a765723e */ /* 0x004fe200000000ff */
[----:B------:R-:W-:Y:S03]  /*fe70*/  FADD.FTZ R156, R156, R161 ;  /* 0x000000a19c9c7221 */ /* 0x000fe60000010000 */
[----:B------:R-:W-:Y:S02]  /*fe80*/  F2FP.F16.F32.PACK_AB R103, R164, R169 ;  /* 0x000000a9a467723e */ /* 0x000fe400000000ff */
[----:B------:R-:W-:Y:S01]  /*fe90*/  MUFU.EX2 R172, R172 ;  /* 0x000000ac00ac7308 */ /* 0x000fe20000000800 */
[----:B-----5:R-:W-:Y:S01]  /*fea0*/  LDSM.16.MT88.4 R152, [R198+0xf800] ;  /* 0x00f80000c698783b */ /* 0x020fe20000004200 */
[C---:B------:R-:W-:Y:S03]  /*feb0*/  HMMA.16816.F32 R84, R128.reuse, R104, R84 ;  /* 0x000000688054723c */ /* 0x040fe60000001854 */
[----:B------:R-:W-:Y:S01]  /*fec0*/  F2FP.F16.F32.PACK_AB R100, R171, R166 ;  /* 0x000000a6ab64723e */ /* 0x000fe200000000ff */
[----:B------:R-:W-:Y:S01]  /*fed0*/  FADD.FTZ R159, R159, R160 ;  /* 0x000000a09f9f7221 */ /* 0x000fe20000010000 */
[----:B-1----:R-:W-:Y:S01]  /*fee0*/  F2FP.F16.F32.PACK_AB R102, R173, R168 ;  /* 0x000000a8ad66723e */ /* 0x002fe200000000ff */
[C---:B------:R-:W-:Y:S01]  /*fef0*/  HMMA.16816.F32 R88, R128.reuse, R106, R88 ;  /* 0x0000006a8058723c */ /* 0x040fe20000001858 */
[----:B------:R-:W1:Y:S01]  /*ff00*/  LDSM.16.MT88.4 R104, [R200+0xe800] ;  /* 0x00e80000c868783b */ /* 0x000e620000004200 */
[----:B------:R-:W2:Y:S03]  /*ff10*/  MUFU.EX2 R179, R179 ;  /* 0x000000b300b37308 */ /* 0x000ea60000000800 */
[----:B------:R-:W-:Y:S01]  /*ff20*/  FADD.FTZ R135, R135, R156 ;  /* 0x0000009c87877221 */ /* 0x000fe20000010000 */
[----:B------:R-:W-:Y:S06]  /*ff30*/  FADD.FTZ R159, R158, R159 ;  /* 0x0000009f9e9f7221 */ /* 0x000fec0000010000 */
[----:B------:R-:W4:Y:S01]  /*ff40*/  MUFU.EX2 R175, R175 ;  /* 0x000000af00af7308 */ /* 0x000f220000000800 */
[----:B------:R-:W-:Y:S01]  /*ff50*/  FADD.FTZ R162, R162, R135 ;  /* 0x00000087a2a27221 */ /* 0x000fe20000010000 */
[----:B------:R-:W-:Y:S01]  /*ff60*/  MOV R135, R132 ;  /* 0x0000008400877202 */ /* 0x000fe20000000f00 */
[C---:B------:R-:W-:Y:S03]  /*ff70*/  HMMA.16816.F32 R92, R128.reuse, R108, R92 ;  /* 0x0000006c805c723c */ /* 0x040fe6000000185c */
[----:B------:R-:W-:Y:S01]  /*ff80*/  FADD.FTZ R166, R166, R159 ;  /* 0x0000009fa6a67221 */ /* 0x000fe20000010000 */
[----:B------:R-:W-:Y:S03]  /*ff90*/  FADD.FTZ R162, R167, R162 ;  /* 0x000000a2a7a27221 */ /* 0x000fe60000010000 */
[----:B------:R-:W5:Y:S01]  /*ffa0*/  MUFU.EX2 R165, R165 ;  /* 0x000000a500a57308 */ /* 0x000f620000000800 */
[----:B------:R-:W-:Y:S01]  /*ffb0*/  HMMA.16816.F32 R96, R128, R110, R96 ;  /* 0x0000006e8060723c */ /* 0x000fe20000001860 */
[----:B------:R-:W3:Y:S02]  /*ffc0*/  LDSM.16.MT88.4 R108, [R196+0xe800] ;  /* 0x00e80000c46c783b */ /* 0x000ee40000004200 */
[----:B------:R-:W-:Y:S03]  /*ffd0*/  FADD.FTZ R171, R171, R166 ;  /* 0x000000a6abab7221 */ /* 0x000fe60000010000 */
[C---:B------:R-:W-:Y:S03]  /*ffe0*/  HMMA.16816.F32 R4, R100.reuse, R112, R4 ;  /* 0x000000706404723c */ /* 0x040fe60000001804 */
[----:B------:R-:W5:Y:S01]  /*fff0*/  MUFU.EX2 R134, R134 ;  /* 0x0000008600867308 */ /* 0x000f620000000800 */
[----:B------:R-:W-:Y:S01]  /*10000*/  LDSM.16.MT88.4 R128, [R196+0xd000] ;  /* 0x00d00000c480783b */ /* 0x000fe20000004200 */
[----:B------:R-:W-:Y:S01]  /*10010*/  FADD.FTZ R169, R169, R162 ;  /* 0x000000a2a9a97221 */ /* 0x000fe20000010000 */
[C---:B------:R-:W-:Y:S07]  /*10020*/  HMMA.16816.F32 R8, R100.reuse, R114, R8 ;  /* 0x000000726408723c */ /* 0x040fee0000001808 */
[----:B------:R-:W5:Y:S01]  /*10030*/  MUFU.EX2 R181, R181 ;  /* 0x000000b500b57308 */ /* 0x000f620000000800 */
[----:B------:R-:W2:Y:S01]  /*10040*/  LDSM.16.MT88.4 R112, [R200+0x10800] ;  /* 0x01080000c870783b */ /* 0x000ea20000004200 */
[C---:B------:R-:W-:Y:S08]  /*10050*/  HMMA.16816.F32 R12, R100.reuse, R116, R12 ;  /* 0x00000074640c723c */ /* 0x040ff0000000180c */
[----:B------:R-:W5:Y:S01]  /*10060*/  MUFU.EX2 R182, R182 ;  /* 0x000000b600b67308 */ /* 0x000f620000000800 */
[C---:B------:R-:W-:Y:S01]  /*10070*/  HMMA.16816.F32 R16, R100.reuse, R118, R16 ;  /* 0x000000766410723c */ /* 0x040fe20000001810 */
[----:B------:R-:W-:Y:S02]  /*10080*/  LDSM.16.MT88.4 R116, [R197+0x10800] ;  /* 0x01080000c574783b */ /* 0x000fe40000004200 */
[----:B------:R-:W-:Y:S03]  /*10090*/  FADD.FTZ R168, R168, R171 ;  /* 0x000000aba8a87221 */ /* 0x000fe60000010000 */
[C---:B------:R-:W-:Y:S05]  /*100a0*/  HMMA.16816.F32 R20, R100.reuse, R120, R20 ;  /* 0x000000786414723c */ /* 0x040fea0000001814 */
[----:B------:R-:W-:Y:S01]  /*100b0*/  FADD.FTZ R169, R164, R169 ;  /* 0x000000a9a4a97221 */ /* 0x000fe20000010000 */
[C---:B------:R-:W-:Y:S01]  /*100c0*/  HMMA.16816.F32 R24, R100.reuse, R122, R24 ;  /* 0x0000007a6418723c */ /* 0x040fe20000001818 */
[----:B------:R-:W-:Y:S04]  /*100d0*/  LDSM.16.MT88.4 R120, [R196+0x10800] ;  /* 0x01080000c478783b */ /* 0x000fe80000004200 */
[----:B------:R-:W-:Y:S01]  /*100e0*/  FADD.FTZ R173, R173, R168 ;  /* 0x000000a8adad7221 */ /* 0x000fe20000010000 */
        /* <DEDUP_REMOVED lines=25> */
[----:B----4-:R-:W-:Y:S01]  /*10280*/  F2FP.F16.F32.PACK_AB R104, R175, R174 ;  /* 0x000000aeaf68723e */ /* 0x010fe200000000ff */
[C---:B------:R-:W-:Y:S05]  /*10290*/  HMMA.16816.F32 R92, R100.reuse, R120, R92 ;  /* 0x00000078645c723c */ /* 0x040fea000000185c */
[----:B------:R-:W-:Y:S01]  /*102a0*/  F2FP.F16.F32.PACK_AB R106, R177, R176 ;  /* 0x000000b0b16a723e */ /* 0x000fe200000000ff */
[----:B------:R-:W-:Y:S01]  /*102b0*/  HMMA.16816.F32 R96, R100, R122, R96 ;  /* 0x0000007a6460723c */ /* 0x000fe20000001860 */
[----:B------:R-:W4:Y:S04]  /*102c0*/  LDSM.16.MT88.4 R100, [R200+0x11000] ;  /* 0x01100000c864783b */ /* 0x000f280000004200 */
        /* <DEDUP_REMOVED lines=37> */
[C---:B----4-:R-:W-:Y:S05]  /*10520*/  HMMA.16816.F32 R68, R104.reuse, R100, R68 ;  /* 0x000000646844723c */ /* 0x050fea0000001844 */
        /* <DEDUP_REMOVED lines=17> */
[C---:B----4-:R-:W-:Y:S05]  /*10640*/  HMMA.16816.F32 R120, R136.reuse, R100, R12 ;  /* 0x000000648878723c */ /* 0x050fea000000180c */
        /* <DEDUP_REMOVED lines=28> */
.L_x_3292:
        /* <DEDUP_REMOVED lines=267> */
.L_x_3298:
[----:B------:R-:W-:Y:S05]  /*118c0*/  BSYNC B0 ;  /* 0x0000000000007941 */ /* 0x000fea0003800000 */
.L_x_3297:
        /* <DEDUP_REMOVED lines=37> */
.L_x_3300:
[----:B------:R-:W-:Y:S05]  /*11b20*/  BSYNC B0 ;  /* 0x0000000000007941 */ /* 0x000fea0003800000 */
.L_x_3299:
        /* <DEDUP_REMOVED lines=14> */
.L_x_3302:
[----:B------:R-:W-:Y:S05]  /*11c10*/  BSYNC B0 ;  /* 0x0000000000007941 */ /* 0x000fea0003800000 */
.L_x_3301:
        /* <DEDUP_REMOVED lines=13> */
.L_x_3304:
[----:B------:R-:W-:Y:S05]  /*11cf0*/  BSYNC B0 ;  /* 0x0000000000007941 */ /* 0x000fea0003800000 */
.L_x_3303:
        /* <DEDUP_REMOVED lines=13> */
.L_x_3306:
[----:B------:R-:W-:Y:S05]  /*11dd0*/  BSYNC B0 ;  /* 0x0000000000007941 */ /* 0x000fea0003800000 */
.L_x_3305:
        /* <DEDUP_REMOVED lines=13> */
.L_x_3308:
[----:B------:R-:W-:Y:S05]  /*11eb0*/  BSYNC B0 ;  /* 0x0000000000007941 */ /* 0x000fea0003800000 */
.L_x_3307:
        /* <DEDUP_REMOVED lines=13> */
.L_x_3310:
[----:B------:R-:W-:Y:S05]  /*11f90*/  BSYNC B0 ;  /* 0x0000000000007941 */ /* 0x000fea0003800000 */
.L_x_3309:
        /* <DEDUP_REMOVED lines=13> */
.L_x_3312:
[----:B------:R-:W-:Y:S05]  /*12070*/  BSYNC B0 ;  /* 0x0000000000007941 */ /* 0x000fea0003800000 */
.L_x_3311:
        /* <DEDUP_REMOVED lines=11> */
.L_x_3313:
        /* <DEDUP_REMOVED lines=13> */
.L_x_4177:


//--------------------- .text._ZN5flash24flash_fwd_splitkv_kernelI23Flash_fwd_kernel_traitsILi192ELi64ELi64ELi4ELb0ELb0EN7cutlass6half_tE19Flash_kernel_traitsILi192ELi64ELi64ELi4ES3_EELb1ELb0ELb0ELb0ELb1ELb0ELb1ELb1EEEvNS_16Flash_fwd_paramsE --------------------------
	.section	.text._ZN5flash24flash_fwd_splitkv_kernelI23Flash_fwd_kernel_traitsILi192ELi64ELi64ELi4ELb0ELb0EN7cutlass6half_tE19Flash_kernel_traitsILi192ELi64ELi64ELi4ES3_EELb1ELb0ELb0ELb0ELb1ELb0ELb1ELb1EEEvNS_16Flash_fwd_paramsE,"ax",@progbits
	.align	128
        .global         _ZN5flash24flash_fwd_splitkv_kernelI23Flash_fwd_kernel_traitsILi192ELi64ELi64ELi4ELb0ELb0EN7cutlass6half_tE19Flash_kernel_traitsILi192ELi64ELi64ELi4ES3_EELb1ELb0ELb0ELb0ELb1ELb0ELb1ELb1EEEvNS_16Flash_fwd_paramsE
        .type           _ZN5flash24flash_fwd_splitkv_kernelI23Flash_fwd_kernel_traitsILi192ELi64ELi64ELi4ELb0ELb0EN7cutlass6half_tE19Flash_kernel_traitsILi192ELi64ELi64ELi4ES3_EELb1ELb0ELb0ELb0ELb1ELb0ELb1ELb1EEEvNS_16Flash_fwd_paramsE,@function
        .size           _ZN5flash24flash_fwd_splitkv_kernelI23Flash_fwd_kernel_traitsILi192ELi64ELi64ELi4ELb0ELb0EN7cutlass6half_tE19Flash_kernel_traitsILi192ELi64ELi64ELi4ES3_EELb1ELb0ELb0ELb0ELb1ELb0ELb1ELb1EEEvNS_16Flash_fwd_paramsE,(.L_x_4178 - _ZN5flash24flash_fwd_splitkv_kernelI23Flash_fwd_kernel_traitsILi192ELi64ELi64ELi4ELb0ELb0EN7cutlass6half_tE19Flash_kernel_traitsILi192ELi64ELi64ELi4ES3_EELb1ELb0ELb0ELb0ELb1ELb0ELb1ELb1EEEvNS_16Flash_fwd_paramsE)
        .other          _ZN5flash24flash_fwd_splitkv_kernelI23Flash_fwd_kernel_traitsILi192ELi64ELi64ELi4ELb0ELb0EN7cutlass6half_tE19Flash_kernel_traitsILi192ELi64ELi64ELi4ES3_EELb1ELb0ELb0ELb0ELb1ELb0ELb1ELb1EEEvNS_16Flash_fwd_paramsE,@"STO_CUDA_ENTRY STV_DEFAULT"
_ZN5flash24flash_fwd_splitkv_kernelI23Flash_fwd_kernel_traitsILi192ELi64ELi64ELi4ELb0ELb0EN7cutlass6half_tE19Flash_kernel_traitsILi192ELi64ELi64ELi4ES3_EELb1ELb0ELb0ELb0ELb1ELb0ELb1ELb1EEEvNS_16Flash_fwd_paramsE:
.text._ZN5flash24flash_fwd_splitkv_kernelI23Flash_fwd_kernel_traitsILi192ELi64ELi64ELi4ELb0ELb0EN7cutlass6half_tE19Flash_kernel_traitsILi192ELi64ELi64ELi4ES3_EELb1ELb0ELb0ELb0ELb1ELb0ELb1ELb1EEEvNS_16Flash_fwd_paramsE:
        /* <DEDUP_REMOVED lines=34> */
[----:B------:R-:W2:Y:S01]  /*0220*/  @P0 LDG.E R9, desc[UR6][R10.64+0x4] ;  /* 0x000004060a090981 */ /* 0x000ea2000c1e1900 */
        /* <DEDUP_REMOVED lines=13> */
[----:B------:R-:W4:Y:S01]  /*0300*/  S2R R55, SR_TID.X ;  /* 0x0000000000377919 */ /* 0x000f220000002100 */
[----:B------:R-:W-:-:S06]  /*0310*/  @P0 IMAD.IADD R200, R9, 0x1, -R8 ;  /* 0x0000000109c80824 */ /* 0x000fcc00078e0a08 */
[----:B------:R-:W1:Y:S01]  /*0320*/  @!P0 LDC R200, c[0x0][0x2c4] ;  /* 0x0000b100ffc88b82 */ /* 0x000e620000000800 */
[----:B------:R-:W-:Y:S02]  /*0330*/  ISETP.NE.U32.AND P0, PT, R2, RZ, PT ;  /* 0x000000ff0200720c */ /* 0x000fe40003f05070 */
[----:B------:R-:W-:Y:S02]  /*0340*/  IADD3 R2, -R201, RZ, RZ ;  /* 0x000000ffc9027210 */ /* 0x000fe40007ffe1ff */
[----:B------:R-:W-:-:S03]  /*0350*/  ISETP.NE.AND.EX P0, PT, R3, RZ, PT, P0 ;  /* 0x000000ff0300720c */ /* 0x000fc60003f05300 */
[----:B------:R-:W-:-:S10]  /*0360*/  IMAD R142, R5, R2, R142 ;  /* 0x00000002058e7224 */ /* 0x000fd400078e028e */
[----:B--234-:R-:W-:Y:S05]  /*0370*/  @!P0 BRA `(.L_x_3314) ;  /* 0x0000000000108947 */ /* 0x01cfea0003800000 */
[----:B------:R-:W2:Y:S02]  /*0380*/  @P1 LDG.E R2, desc[UR6][R6.64+0x4] ;  /* 0x0000040606021981 */ /* 0x000ea4000c1e1900 */
[----:B--2--5:R-:W-:-:S06]  /*0390*/  @P1 IADD3 R11, R2, -R13, RZ ;  /* 0x8000000d020b1210 */ /* 0x024fcc0007ffe0ff */
[----:B------:R3:W5:Y:S01]  /*03a0*/  @!P1 LDG.E R11, desc[UR6][R6.64] ;  /* 0x00000006060b9981 */ /* 0x000762000c1e1900 */
[----:B------:R-:W-:Y:S05]  /*03b0*/  BRA `(.L_x_3315) ;  /* 0x0000000000047947 */ /* 0x000fea0003800000 */
.L_x_3314:
[----:B------:R-:W2:Y:S02]  /*03c0*/  LDC R11, c[0x0][0x2c8] ;  /* 0x0000b200ff0b7b82 */ /* 0x000ea40000000800 */
.L_x_3315:
        /* <DEDUP_REMOVED lines=10> */
[--C-:B--2--5:R-:W-:Y:S02]  /*0470*/  IMAD.IADD R62, R11, 0x1, -R14.reuse ;  /* 0x000000010b3e7824 */ /* 0x124fe400078e0a0e */
[----:B------:R-:W-:-:S05]  /*0480*/  @P3 IMAD.IADD R59, R59, 0x1, -R14 ;  /* 0x000000013b3b3824 */ /* 0x000fca00078e0a0e */
[----:B----4-:R-:W2:Y:S08]  /*0490*/  LDC R3, c[0x0][0x2c8] ;  /* 0x0000b200ff037b82 */ /* 0x010eb00000000800 */
[----:B------:R-:W3:Y:S01]  /*04a0*/  @!P3 LDC R6, c[0x0][0x2cc] ;  /* 0x0000b300ff06bb82 */ /* 0x000ee20000000800 */
[-C--:B-1----:R-:W-:Y:S02]  /*04b0*/  IABS R10, R7.reuse ;  /* 0x00000007000a7213 */ /* 0x082fe40000000000 */
[----:B------:R-:W-:-:S02]  /*04c0*/  IABS R4, R7 ;  /* 0x0000000700047213 */ /* 0x000fc40000000000 */
[----:B------:R-:W1:Y:S03]  /*04d0*/  I2F.RP R2, R10 ;  /* 0x0000000a00027306 */ /* 0x000e660000209400 */
[----:B------:R-:W-:Y:S02]  /*04e0*/  IMAD.MOV R4, RZ, RZ, -R4 ;  /* 0x000000ffff047224 */ /* 0x000fe400078e0a04 */
[----:B--2---:R-:W-:-:S05]  /*04f0*/  VIADD R3, R3, 0x3f ;  /* 0x0000003f03037836 */ /* 0x004fca0000000000 */
[----:B------:R-:W-:-:S04]  /*0500*/  SHF.R.S32.HI R12, RZ, 0x1f, R3 ;  /* 0x0000001fff0c7819 */ /* 0x000fc80000011403 */
[----:B------:R-:W-:Y:S01]  /*0510*/  LEA.HI R12, R12, R3, RZ, 0x6 ;  /* 0x000000030c0c7211 */ /* 0x000fe200078f30ff */
[----:B-1----:R-:W1:Y:S03]  /*0520*/  MUFU.RCP R16, R2 ;  /* 0x0000000200107308 */ /* 0x002e660000001000 */
[----:B------:R-:W-:-:S05]  /*0530*/  LEA.HI.SX32 R12, R12, R7, 0x1a ;  /* 0x000000070c0c7211 */ /* 0x000fca00078fd2ff */
[----:B------:R-:W-:-:S05]  /*0540*/  VIADD R12, R12, 0xffffffff ;  /* 0xffffffff0c0c7836 */ /* 0x000fca0000000000 */
[----:B------:R-:W-:Y:S02]  /*0550*/  IABS R15, R12 ;  /* 0x0000000c000f7213 */ /* 0x000fe40000000000 */
[----:B------:R-:W-:Y:S01]  /*0560*/  LOP3.LUT R12, R12, R7, RZ, 0x3c, !PT ;  /* 0x000000070c0c7212 */ /* 0x000fe200078e3cff */
[----:B-1----:R-:W-:-:S03]  /*0570*/  VIADD R16, R16, 0xffffffe ;  /* 0x0ffffffe10107836 */ /* 0x002fc60000000000 */
[----:B------:R-:W-:Y:S01]  /*0580*/  ISETP.GE.AND P0, PT, R12, RZ, PT ;  /* 0x000000ff0c00720c */ /* 0x000fe20003f06270 */
[----:B------:R-:W1:Y:S02]  /*0590*/  F2I.FTZ.U32.TRUNC.NTZ R17, R16 ;  /* 0x0000001000117305 */ /* 0x000e64000021f000 */
[----:B-1----:R-:W-:Y:S02]  /*05a0*/  IMAD.MOV R3, RZ, RZ, -R17 ;  /* 0x000000ffff037224 */ /* 0x002fe400078e0a11 */
[----:B------:R-:W-:Y:S02]  /*05b0*/  IMAD.MOV.U32 R16, RZ, RZ, RZ ;  /* 0x000000ffff107224 */ /* 0x000fe400078e00ff */
[----:B------:R-:W-:-:S04]  /*05c0*/  IMAD R2, R3, R10, RZ ;  /* 0x0000000a03027224 */ /* 0x000fc800078e02ff */
[----:B------:R-:W-:-:S06]  /*05d0*/  IMAD.HI.U32 R2, R17, R2, R16 ;  /* 0x0000000211027227 */ /* 0x000fcc00078e0010 */
[----:B------:R-:W-:Y:S02]  /*05e0*/  IMAD.HI.U32 R9, R2, R15, RZ ;  /* 0x0000000f02097227 */ /* 0x000fe400078e00ff */
[----:B------:R-:W1:Y:S02]  /*05f0*/  @!P3 LDC.64 R2, c[0x0][0x318] ;  /* 0x0000c600ff02bb82 */ /* 0x000e640000000a00 */
[----:B------:R-:W-:-:S05]  /*0600*/  IMAD R15, R9, R4, R15 ;  /* 0x00000004090f7224 */ /* 0x000fca00078e020f */
[----:B------:R-:W-:Y:S01]  /*0610*/  ISETP.GT.U32.AND P1, PT, R10, R15, PT ;  /* 0x0000000f0a00720c */ /* 0x000fe20003f24070 */
[----:B------:R-:W2:-:S12]  /*0620*/  LDC R4, c[0x0][0x398] ;  /* 0x0000e600ff047b82 */ /* 0x000e980000000800 */
[----:B------:R-:W-:Y:S02]  /*0630*/  @!P1 IMAD.IADD R15, R15, 0x1, -R10 ;  /* 0x000000010f0f9824 */ /* 0x000fe400078e0a0a */
[----:B------:R-:W-:Y:S01]  /*0640*/  @!P1 VIADD R9, R9, 0x1 ;  /* 0x0000000109099836 */ /* 0x000fe20000000000 */
[----:B------:R-:W-:Y:S02]  /*0650*/  ISETP.NE.AND P1, PT, R7, RZ, PT ;  /* 0x000000ff0700720c */ /* 0x000fe40003f25270 */
[----:B-1----:R-:W-:Y:S02]  /*0660*/  @!P3 ISETP.NE.U32.AND P2, PT, R2, RZ, PT ;  /* 0x000000ff0200b20c */ /* 0x002fe40003f45070 */
[----:B------:R-:W-:Y:S02]  /*0670*/  ISETP.GE.U32.AND P4, PT, R15, R10, PT ;  /* 0x0000000a0f00720c */ /* 0x000fe40003f86070 */
[----:B------:R-:W-:Y:S02]  /*0680*/  @!P3 ISETP.NE.AND.EX P2, PT, R3, RZ, PT, P2 ;  /* 0x000000ff0300b20c */ /* 0x000fe40003f45320 */
[----:B------:R-:W-:-:S02]  /*0690*/  IADD3 R2, -R200, 0x7f, R57 ;  /* 0x0000007fc8027810 */ /* 0x000fc40007ffe139 */
[----:B---3--:R-:W-:-:S05]  /*06a0*/  @!P3 SEL R3, R6, RZ, P2 ;  /* 0x000000ff0603b207 */ /* 0x008fca0001000000 */
[----:B------:R-:W-:Y:S02]  /*06b0*/  @!P3 IMAD.IADD R59, R62, 0x1, R3 ;  /* 0x000000013e3bb824 */ /* 0x000fe400078e0203 */
[----:B------:R-:W-:Y:S02]  /*06c0*/  @P4 VIADD R9, R9, 0x1 ;  /* 0x0000000109094836 */ /* 0x000fe40000000000 */
[----:B------:R-:W-:Y:S01]  /*06d0*/  VIADD R3, R59, 0x3f ;  /* 0x0000003f3b037836 */ /* 0x000fe20000000000 */
[----:B--2---:R-:W-:Y:S01]  /*06e0*/  IADD3 R11, R2, R4, R59 ;  /* 0x00000004020b7210 */ /* 0x004fe20007ffe03b */
        /* <DEDUP_REMOVED lines=12> */
[----:B------:R-:W-:Y:S05]  /*07b0*/  @!P0 BRA `(.L_x_3316) ;  /* 0x0000000400708947 */ /* 0x000fea0003800000 */
[----:B------:R-:W1:Y:S01]  /*07c0*/  LDC.64 R2, c[0x0][0x2c0] ;  /* 0x0000b000ff027b82 */ /* 0x000e620000000a00 */
[----:B------:R-:W-:Y:S01]  /*07d0*/  SHF.R.S32.HI R4, RZ, 0x1f, R55 ;  /* 0x0000001fff047819 */ /* 0x000fe20000011437 */
[----:B------:R-:W-:Y:S01]  /*07e0*/  ULDC UR4, c[0x0][0x2dc] ;  /* 0x0000b70000047ab9 */ /* 0x000fe20000000800 */
[----:B------:R-:W-:Y:S02]  /*07f0*/  LOP3.LUT P6, RZ, R55, 0xf, RZ, 0xc0, !PT ;  /* 0x0000000f37ff7812 */ /* 0x000fe400078cc0ff */
[----:B------:R-:W-:-:S04]  /*0800*/  LEA.HI R4, R4, R55, RZ, 0x4 ;  /* 0x0000003704047211 */ /* 0x000fc800078f20ff */
[----:B------:R-:W-:-:S05]  /*0810*/  LOP3.LUT R6, R4, 0x3ffffff0, RZ, 0xc0, !PT ;  /* 0x3ffffff004067812 */ /* 0x000fca00078ec0ff */
[----:B------:R-:W-:-:S04]  /*0820*/  IMAD.IADD R6, R55, 0x1, -R6 ;  /* 0x0000000137067824 */ /* 0x000fc800078e0a06 */
[----:B------:R-:W-:-:S05]  /*0830*/  IMAD.SHL.U32 R6, R6, 0x4, RZ ;  /* 0x0000000406067824 */ /* 0x000fca00078e00ff */
[----:B------:R-:W-:Y:S01]  /*0840*/  SHF.R.S32.HI R7, RZ, 0x1f, R6 ;  /* 0x0000001fff077819 */ /* 0x000fe20000011406 */
[----:B-1----:R-:W-:Y:S01]  /*0850*/  IMAD R2, R0, R2, R201 ;  /* 0x0000000200027224 */ /* 0x002fe200078e02c9 */
[----:B------:R-:W-:-:S03]  /*0860*/  SHF.R.S32.HI R0, RZ, 0x4, R4 ;  /* 0x00000004ff007819 */ /* 0x000fc60000011404 */
[----:B------:R-:W-:Y:S02]  /*0870*/  IMAD R2, R2, R5, R142 ;  /* 0x0000000502027224 */ /* 0x000fe400078e028e */
[----:B------:R-:W-:-:S04]  /*0880*/  IMAD.WIDE R6, R0, 0xc0, R6 ;  /* 0x000000c000067825 */ /* 0x000fc800078e0206 */
[--C-:B------:R-:W-:Y:S02]  /*0890*/  IMAD R3, R2, R3, R57.reuse ;  /* 0x0000000302037224 */ /* 0x100fe400078e0239 */
[----:B------:R-:W-:Y:S02]  /*08a0*/  IMAD.IADD R57, R200, 0x1, -R57 ;  /* 0x00000001c8397824 */ /* 0x000fe400078e0a39 */
[----:B------:R-:W-:Y:S01]  /*08b0*/  IMAD R5, R3, UR4, RZ ;  /* 0x0000000403057c24 */ /* 0x000fe2000f8e02ff */
[----:B------:R-:W-:Y:S01]  /*08c0*/  ULDC.64 UR4, c[0x0][0x288] ;  /* 0x0000a20000047ab9 */ /* 0x000fe20000000a00 */
[C---:B------:R-:W-:Y:S01]  /*08d0*/  VIADD R10, R0.reuse, 0x18 ;  /* 0x00000018000a7836 */ /* 0x040fe20000000000 */
[C---:B------:R-:W-:Y:S01]  /*08e0*/  ISETP.GE.AND P3, PT, R0.reuse, R57, PT ;  /* 0x000000390000720c */ /* 0x040fe20003f66270 */
[C---:B------:R-:W-:Y:S01]  /*08f0*/  VIADD R4, R0.reuse, 0x10 ;  /* 0x0000001000047836 */ /* 0x040fe20000000000 */
[----:B------:R-:W-:Y:S01]  /*0900*/  IADD3 R2, P0, R5, R6, RZ ;  /* 0x0000000605027210 */ /* 0x000fe20007f1e0ff */
[----:B------:R-:W-:-:S02]  /*0910*/  VIADD R6, R0, 0x8 ;  /* 0x0000000800067836 */ /* 0x000fc40000000000 */
[----:B------:R-:W-:Y:S01]  /*0920*/  VIADD R8, R0, 0x20 ;  /* 0x0000002000087836 */ /* 0x000fe20000000000 */
[----:B------:R-:W-:Y:S02]  /*0930*/  LEA.HI.X.SX32 R5, R5, R7, 0x1, P0 ;  /* 0x0000000705057211 */ /* 0x000fe400000f0eff */
[----:B------:R-:W-:Y:S02]  /*0940*/  LEA R12, P0, R2, UR4, 0x2 ;  /* 0x00000004020c7c11 */ /* 0x000fe4000f8010ff */
[-C--:B------:R-:W-:Y:S02]  /*0950*/  ISETP.GE.AND P2, PT, R6, R57.reuse, PT ;  /* 0x000000390600720c */ /* 0x080fe40003f46270 */
[----:B------:R-:W-:Y:S01]  /*0960*/  LEA.HI.X R13, R2, UR5, R5, 0x2, P0 ;  /* 0x00000005020d7c11 */ /* 0x000fe200080f1405 */
[----:B------:R-:W-:Y:S01]  /*0970*/  VIADD R2, R0, 0x38 ;  /* 0x0000003800027836 */ /* 0x000fe20000000000 */
[-C--:B------:R-:W-:Y:S01]  /*0980*/  ISETP.GE.AND P0, PT, R10, R57.reuse, PT ;  /* 0x000000390a00720c */ /* 0x080fe20003f06270 */
[----:B------:R-:W-:Y:S01]  /*0990*/  ULDC.64 UR4, c[0x0][0x2b8] ;  /* 0x0000ae0000047ab9 */ /* 0x000fe20000000a00 */
[-C--:B------:R-:W-:Y:S01]  /*09a0*/  ISETP.GE.AND P1, PT, R4, R57.reuse, PT ;  /* 0x000000390400720c */ /* 0x080fe20003f26270 */
[----:B------:R-:W-:Y:S01]  /*09b0*/  @!P3 STG.E.128 desc[UR6][R12.64], RZ ;  /* 0x000000ff0c00b986 */ /* 0x000fe2000c101d06 */
[-C--:B------:R-:W-:Y:S01]  /*09c0*/  ISETP.GE.OR P5, PT, R6, R57.reuse, P6 ;  /* 0x000000390600720c */ /* 0x080fe200037a6670 */
[----:B------:R-:W-:Y:S01]  /*09d0*/  VIADD R6, R0, 0x28 ;  /* 0x0000002800067836 */ /* 0x000fe20000000000 */
[----:B------:R-:W-:Y:S01]  /*09e0*/  ISETP.GE.OR P4, PT, R4, R57, P6 ;  /* 0x000000390400720c */ /* 0x000fe20003786670 */
[----:B------:R-:W-:Y:S01]  /*09f0*/  @!P3 STG.E.128 desc[UR6][R12.64+0x100], RZ ;  /* 0x000100ff0c00b986 */ /* 0x000fe2000c101d06 */
[----:B------:R-:W-:Y:S01]  /*0a00*/  VIADD R4, R0, 0x30 ;  /* 0x0000003000047836 */ /* 0x000fe20000000000 */
[----:B------:R-:W-:-:S02]  /*0a10*/  SHF.R.S32.HI R5, RZ, 0x1f, R3 ;  /* 0x0000001fff057819 */ /* 0x000fc40000011403 */
[----:B------:R-:W-:Y:S01]  /*0a20*/  @!P3 STG.E.128 desc[UR6][R12.64+0x200], RZ ;  /* 0x000200ff0c00b986 */ /* 0x000fe2000c101d06 */
[----:B------:R-:W-:-:S03]  /*0a30*/  ISETP.GE.AND P3, PT, R8, R57, PT ;  /* 0x000000390800720c */ /* 0x000fc60003f66270 */
[----:B------:R-:W-:Y:S04]  /*0a40*/  @!P0 STG.E.128 desc[UR6][R12.64+0x4800], RZ ;  /* 0x004800ff0c008986 */ /* 0x000fe8000c101d06 */
[----:B------:R-:W-:Y:S01]  /*0a50*/  @!P0 STG.E.128 desc[UR6][R12.64+0x4900], RZ ;  /* 0x004900ff0c008986 */ /* 0x000fe2000c101d06 */
[----:B------:R-:W-:-:S03]  /*0a60*/  @!P4 IMAD.MOV.U32 R15, RZ, RZ, -0x800000 ;  /* 0xff800000ff0fc424 */ /* 0x000fc600078e00ff */
        /* <DEDUP_REMOVED lines=49> */
.L_x_3316:
        /* <DEDUP_REMOVED lines=11> */
[----:B------:R-:W-:Y:S02]  /*0e30*/  ISETP.NE.AND.EX P0, PT, RZ, UR5, PT, P0 ;  /* 0x00000005ff007c0c */ /* 0x000fe4000bf05300 */
[----:B------:R-:W-:-:S11]  /*0e40*/  SHF.R.S32.HI R11, RZ, 0x1f, R201 ;  /* 0x0000001fff0b7819 */ /* 0x000fd600000114c9 */
        /* <DEDUP_REMOVED lines=11> */
.L_x_3317:
[----:B------:R-:W-:Y:S05]  /*0f00*/  @!P3 BRA `(.L_x_3318) ;  /* 0x000000040044b947 */ /* 0x000fea0003800000 */
[----:B------:R-:W1:Y:S01]  /*0f10*/  LDC R10, c[0x0][0x380] ;  /* 0x0000e000ff0a7b82 */ /* 0x000e620000000800 */
        /* <DEDUP_REMOVED lines=29> */
[----:B-1----:R-:W-:Y:S02]  /*10f0*/  IABS R2, R5 ;  /* 0x0000000500027213 */ /* 0x002fe40000000000 */
[----:B------:R-:W-:Y:S02]  /*1100*/  MOV R6, RZ ;  /* 0x000000ff00067202 */ /* 0x000fe40000000f00 */
[----:B-----5:R-:W1:Y:S08]  /*1110*/  I2F.RP R12, R2 ;  /* 0x00000002000c7306 */ /* 0x020e700000209400 */
        /* <DEDUP_REMOVED lines=10> */
[----:B------:R-:W-:Y:S02]  /*11c0*/  IMAD R3, R2, R3, R6 ;  /* 0x0000000302037224 */ /* 0x000fe400078e0206 */
[----:B------:R-:W-:-:S03]  /*11d0*/  IMAD.MOV R6, RZ, RZ, -R13 ;  /* 0x000000ffff067224 */ /* 0x000fc600078e0a0d */
[----:B------:R-:W-:Y:S01]  /*11e0*/  ISETP.GT.U32.AND P1, PT, R2, R3, PT ;  /* 0x000000030200720c */ /* 0x000fe20003f24070 */
[----:B------:R-:W-:-:S12]  /*11f0*/  IMAD R17, R10, R6, R9 ;  /* 0x000000060a117224 */ /* 0x000fd800078e0209 */
        /* <DEDUP_REMOVED lines=16> */
[----:B------:R-:W-:Y:S01]  /*1300*/  SHF.R.S32.HI R15, RZ, 0x1f, R17 ;  /* 0x0000001fff0f7819 */ /* 0x000fe20000011411 */
[----:B------:R-:W-:Y:S01]  /*1310*/  ULDC.64 UR4, c[0x0][0x260] ;  /* 0x0000980000047ab9 */ /* 0x000fe20000000a00 */
[----:B------:R-:W-:Y:S02]  /*1320*/  IMAD R3, R4, R3, R7 ;  /* 0x0000000304037224 */ /* 0x000fe400078e0207 */
[----:B------:R-:W-:Y:S01]  /*1330*/  IADD3 R13, R13, R6, RZ ;  /* 0x000000060d0d7210 */ /* 0x000fe20007ffe0ff */
[----:B--2---:R-:W-:-:S02]  /*1340*/  IMAD R6, R15, R148, RZ ;  /* 0x000000940f067224 */ /* 0x004fc400078e02ff */
        /* <DEDUP_REMOVED lines=13> */
.L_x_3318:
        /* <DEDUP_REMOVED lines=49> */
.L_x_3320:
[----:B------:R-:W-:Y:S01]  /*1730*/  @!P0 LOP3.LUT R0, RZ, R17, RZ, 0x33, !PT ;  /* 0x00000011ff008212 */ /* 0x000fe200078e33ff */
[----:B------:R-:W-:Y:S01]  /*1740*/  IMAD R4, R15, R148, RZ ;  /* 0x000000940f047224 */ /* 0x000fe200078e02ff */
[----:B------:R-:W-:Y:S02]  /*1750*/  MOV R16, R10 ;  /* 0x0000000a00107202 */ /* 0x000fe40000000f00 */
[----:B------:R-:W-:Y:S01]  /*1760*/  MOV R17, R5 ;  /* 0x0000000500117202 */ /* 0x000fe20000000f00 */
[----:B------:R-:W-:Y:S01]  /*1770*/  IMAD R4, R149, R9, R4 ;  /* 0x0000000995047224 */ /* 0x000fe200078e0204 */
        /* <DEDUP_REMOVED lines=27> */
.L_x_3319:
[----:B------:R1:W5:Y:S01]  /*1930*/  @P5 LDG.E R44, desc[UR6][R144.64] ;  /* 0x00000006902c5981 */ /* 0x000362000c1e1900 */
[----:B------:R-:W-:Y:S01]  /*1940*/  ISETP.NE.AND P0, PT, R8, -0x1, PT ;  /* 0xffffffff0800780c */ /* 0x000fe20003f05270 */
[----:B------:R-:W2:Y:S01]  /*1950*/  LDC.64 R2, c[0x0][0x240] ;  /* 0x00009000ff027b82 */ /* 0x000ea20000000a00 */
[----:B------:R-:W-:Y:S01]  /*1960*/  SHF.R.S32.HI R60, RZ, 0x1f, R55 ;  /* 0x0000001fff3c7819 */ /* 0x000fe20000011437 */
[----:B------:R-:W-:Y:S01]  /*1970*/  ULDC.64 UR4, c[0x0][0x268] ;  /* 0x00009a0000047ab9 */ /* 0x000fe20000000a00 */
[----:B------:R-:W-:Y:S02]  /*1980*/  SHF.L.U64.HI R53, R148, 0x4, R149 ;  /* 0x0000000494357819 */ /* 0x000fe40000010295 */
[CC--:B-----5:R-:W-:Y:S02]  /*1990*/  LEA.HI R12, R60.reuse, R55.reuse, RZ, 0x3 ;  /* 0x000000373c0c7211 */ /* 0x0e0fe400078f18ff */
[----:B------:R-:W-:Y:S01]  /*19a0*/  LEA.HI R56, R60, R55, RZ, 0x5 ;  /* 0x000000373c387211 */ /* 0x000fe200078f28ff */
[----:B------:R-:W3:Y:S01]  /*19b0*/  LDC R126, c[0x0][0x2e0] ;  /* 0x0000b800ff7e7b82 */ /* 0x000ee20000000800 */
[----:B------:R-:W-:-:S02]  /*19c0*/  LOP3.LUT R58, R12, 0xfffffff8, RZ, 0xc0, !PT ;  /* 0xfffffff80c3a7812 */ /* 0x000fc400078ec0ff */
[----:B------:R-:W-:Y:S02]  /*19d0*/  SHF.R.S32.HI R140, RZ, 0x3, R12 ;  /* 0x00000003ff8c7819 */ /* 0x000fe4000001140c */
[----:B------:R-:W-:Y:S01]  /*19e0*/  SHF.L.U32 R54, R148, 0x4, RZ ;  /* 0x0000000494367819 */ /* 0x000fe200000006ff */
[----:B------:R-:W-:Y:S01]  /*19f0*/  IMAD.IADD R58, R55, 0x1, -R58 ;  /* 0x00000001373a7824 */ /* 0x000fe200078e0a3a */
[----:B------:R-:W-:Y:S01]  /*1a00*/  SHF.R.S32.HI R141, RZ, 0x1f, R140 ;  /* 0x0000001fff8d7819 */ /* 0x000fe2000001148c */
[----:B------:R-:W4:Y:S01]  /*1a10*/  @!P0 LDC.64 R6, c[0x0][0x228] ;  /* 0x00008a00ff068b82 */ /* 0x000f220000000a00 */
[----:B------:R-:W-:Y:S01]  /*1a20*/  SHF.R.S32.HI R56, RZ, 0x5, R56 ;  /* 0x00000005ff387819 */ /* 0x000fe20000011438 */
[C---:B------:R-:W-:Y:S01]  /*1a30*/  IMAD.SHL.U32 R18, R58.reuse, 0x8, RZ ;  /* 0x000000083a127824 */ /* 0x040fe200078e00ff */
[----:B------:R-:W-:Y:S01]  /*1a40*/  SHF.L.U32 R122, R58, 0x2, RZ ;  /* 0x000000023a7a7819 */ /* 0x000fe200000006ff */
[----:B------:R-:W-:-:S03]  /*1a50*/  IMAD.WIDE R24, R19, 0x40, R140 ;  /* 0x0000004013187825 */ /* 0x000fc600078e028c */
[----:B------:R-:W-:Y:S01]  /*1a60*/  SHF.R.S32.HI R19, RZ, 0x1f, R18 ;  /* 0x0000001fff137819 */ /* 0x000fe20000011412 */
[C---:B--2---:R-:W-:Y:S01]  /*1a70*/  @P0 IMAD.WIDE.U32 R22, R8.reuse, R2, RZ ;  /* 0x0000000208160225 */ /* 0x044fe200078e00ff */
[----:B------:R-:W2:Y:S03]  /*1a80*/  LDC.64 R146, c[0x0][0x250] ;  /* 0x00009400ff927b82 */ /* 0x000ea60000000a00 */
[----:B------:R-:W-:Y:S02]  /*1a90*/  @P0 IMAD R23, R8, R3, R23 ;  /* 0x0000000308170224 */ /* 0x000fe400078e0217 */
[----:B------:R-:W-:Y:S01]  /*1aa0*/  @P0 IMAD.MOV.U32 R8, RZ, RZ, R22 ;  /* 0x000000ffff080224 */ /* 0x000fe200078e0016 */
[----:B---3--:R-:W-:-:S04]  /*1ab0*/  LEA.HI R126, R126, R126, RZ, 0x1 ;  /* 0x0000007e7e7e7211 */ /* 0x008fc800078f08ff */
[----:B------:R-:W-:Y:S01]  /*1ac0*/  SHF.R.S32.HI R125, RZ, 0x1, R126 ;  /* 0x00000001ff7d7819 */ /* 0x000fe2000001147e */
[----:B----4-:R-:W-:-:S04]  /*1ad0*/  @!P0 IMAD.WIDE.U32 R26, R201, R6, RZ ;  /* 0x00000006c91a8225 */ /* 0x010fc800078e00ff */
[----:B------:R-:W-:Y:S01]  /*1ae0*/  @!P0 IMAD R14, R11, R6, RZ ;  /* 0x000000060b0e8224 */ /* 0x000fe200078e02ff */
[----:B------:R-:W-:Y:S01]  /*1af0*/  @!P0 MOV R8, R26 ;  /* 0x0000001a00088202 */ /* 0x000fe20000000f00 */
[----:B------:R-:W-:Y:S02]  /*1b00*/  IMAD.SHL.U32 R6, R140, 0x40, RZ ;  /* 0x000000408c067824 */ /* 0x000fe400078e00ff */
[----:B------:R-:W-:Y:S01]  /*1b10*/  @!P0 IMAD R7, R201, R7, R14 ;  /* 0x00000007c9078224 */ /* 0x000fe200078e020e */
[----:B------:R-:W-:Y:S01]  /*1b20*/  IADD3 R22, P1, R18, R8, RZ ;  /* 0x0000000812167210 */ /* 0x000fe20007f3e0ff */
[----:B------:R-:W-:Y:S01]  /*1b30*/  IMAD R8, R25, R2, RZ ;  /* 0x0000000219087224 */ /* 0x000fe200078e02ff */
[----:B--2---:R-:W-:Y:S01]  /*1b40*/  SHF.L.U64.HI R136, R146, 0x4, R147 ;  /* 0x0000000492887819 */ /* 0x004fe20000010293 */
[----:B------:R-:W-:Y:S01]  /*1b50*/  @!P0 IMAD.IADD R23, R27, 0x1, R7 ;  /* 0x000000011b178824 */ /* 0x000fe200078e0207 */
[----:B------:R-:W-:Y:S01]  /*1b60*/  LOP3.LUT R7, R6, 0x1c0, RZ, 0xc0, !PT ;  /* 0x000001c006077812 */ /* 0x000fe200078ec0ff */
[----:B------:R-:W-:Y:S01]  /*1b70*/  IMAD R8, R24, R3, R8 ;  /* 0x0000000318087224 */ /* 0x000fe200078e0208 */
[----:B------:R-:W-:Y:S01]  /*1b80*/  LEA.HI R3, R60, R55, RZ, 0x6 ;  /* 0x000000373c037211 */ /* 0x000fe200078f30ff */
[----:B------:R-:W-:Y:S01]  /*1b90*/  IMAD.X R23, R19, 0x1, R23, P1 ;  /* 0x0000000113177824 */ /* 0x000fe200008e0617 */
[----:B------:R-:W-:Y:S01]  /*1ba0*/  LOP3.LUT R6, R7, 0x38, R18, 0xf8, !PT ;  /* 0x0000003807067812 */ /* 0x000fe200078ef812 */
[----:B------:R-:W-:Y:S01]  /*1bb0*/  IMAD R123, R140, R125, R122 ;  /* 0x0000007d8c7b7224 */ /* 0x000fe200078e027a */
[----:B------:R-:W-:Y:S01]  /*1bc0*/  SHF.R.U32.HI R7, RZ, 0x3, R7 ;  /* 0x00000003ff077819 */ /* 0x000fe20000011607 */
[----:B------:R-:W-:Y:S01]  /*1bd0*/  IMAD.SHL.U32 R3, R3, 0x8, RZ ;  /* 0x0000000803037824 */ /* 0x000fe200078e00ff */
[----:B------:R-:W-:Y:S01]  /*1be0*/  IADD3 R20, P0, R18, R10, RZ ;  /* 0x0000000a12147210 */ /* 0x000fe20007f1e0ff */
[----:B------:R-:W-:Y:S01]  /*1bf0*/  IMAD.WIDE.U32 R22, R24, R2, R22 ;  /* 0x0000000218167225 */ /* 0x000fe200078e0016 */
[----:B------:R-:W-:-:S02]  /*1c00*/  LOP3.LUT R6, R6, R7, RZ, 0x3c, !PT ;  /* 0x0000000706067212 */ /* 0x000fc400078e3cff */
[----:B------:R-:W-:Y:S01]  /*1c10*/  IADD3.X R21, R19, R21, RZ, P0, !PT ;  /* 0x0000001513157210 */ /* 0x000fe200007fe4ff */
[----:B------:R-:W-:Y:S01]  /*1c20*/  IMAD R7, R5, UR4, RZ ;  /* 0x0000000405077c24 */ /* 0x000fe2000f8e02ff */
[----:B------:R-:W-:Y:S01]  /*1c30*/  SHF.R.S32.HI R2, RZ, 0x1f, R142 ;  /* 0x0000001fff027819 */ /* 0x000fe2000001148e */
[----:B------:R-:W-:Y:S01]  /*1c40*/  IMAD.IADD R23, R23, 0x1, R8 ;  /* 0x0000000117177824 */ /* 0x000fe200078e0208 */
[----:B------:R-:W-:Y:S01]  /*1c50*/  LOP3.LUT R128, R6, 0xfffffe00, R3, 0xf8, !PT ;  /* 0xfffffe0006807812 */ /* 0x000fe200078ef803 */
[C---:B------:R-:W-:Y:S01]  /*1c60*/  IMAD R7, R0.reuse, UR5, R7 ;  /* 0x0000000500077c24 */ /* 0x040fe2000f8e0207 */
[----:B------:R-:W-:Y:S01]  /*1c70*/  SHF.R.S32.HI R3, RZ, 0x1f, R62 ;  /* 0x0000001fff037819 */ /* 0x000fe2000001143e */
[----:B------:R-:W-:Y:S01]  /*1c80*/  IMAD.WIDE.U32 R20, R0, UR4, R20 ;  /* 0x0000000400147c25 */ /* 0x000fe2000f8e0014 */
[----:B------:R-:W-:Y:S01]  /*1c90*/  ULDC.64 UR4, c[0x0][0x258] ;  /* 0x0000960000047ab9 */ /* 0x000fe20000000a00 */
[----:B------:R-:W-:Y:S02]  /*1ca0*/  IADD3 R138, P0, R140, R17, RZ ;  /* 0x000000118c8a7210 */ /* 0x000fe40007f1e0ff */
[----:B------:R-:W-:Y:S01]  /*1cb0*/  IMAD R129, R2, UR4, RZ ;  /* 0x0000000402817c24 */ /* 0x000fe2000f8e02ff */
[----:B------:R-:W-:Y:S01]  /*1cc0*/  LEA.HI R2, R3, R62, RZ, 0x6 ;  /* 0x0000003e03027211 */ /* 0x000fe200078f30ff */
[----:B------:R-:W-:Y:S01]  /*1cd0*/  IMAD.IADD R7, R21, 0x1, R7 ;  /* 0x0000000115077824 */ /* 0x000fe200078e0207 */
[C---:B------:R-:W-:Y:S01]  /*1ce0*/  IADD3.X R15, R141.reuse, R15, RZ, P0, !PT ;  /* 0x0000000f8d0f7210 */ /* 0x040fe200007fe4ff */
[----:B------:R-:W-:Y:S01]  /*1cf0*/  IMAD.MOV.U32 R6, RZ, RZ, R20 ;  /* 0x000000ffff067224 */ /* 0x000fe200078e0014 */
[----:B------:R-:W-:Y:S01]  /*1d00*/  SHF.R.S32.HI R2, RZ, 0x6, R2 ;  /* 0x00000006ff027819 */ /* 0x000fe20000011402 */
[----:B------:R-:W-:Y:S01]  /*1d10*/  IMAD R3, R141, R148, RZ ;  /* 0x000000948d037224 */ /* 0x000fe200078e02ff */
[----:B------:R-:W-:Y:S01]  /*1d20*/  IADD3 R130, P0, R18, R4, RZ ;  /* 0x0000000412827210 */ /* 0x000fe20007f1e0ff */
[----:B------:R-:W-:Y:S01]  /*1d30*/  IMAD R15, R15, R146, RZ ;  /* 0x000000920f0f7224 */ /* 0x000fe200078e02ff */
[----:B------:R-:W-:Y:S01]  /*1d40*/  VIMNMX R61, R199, R2, !PT ;  /* 0x00000002c73d7248 */ /* 0x000fe20007fe0100 */
[----:B------:R-:W-:Y:S01]  /*1d50*/  IMAD R129, R142, UR5, R129 ;  /* 0x000000058e817c24 */ /* 0x000fe2000f8e0281 */
[----:B------:R-:W-:Y:S01]  /*1d60*/  LEA.HI R60, R60, R55, RZ, 0x4 ;  /* 0x000000373c3c7211 */ /* 0x000fe200078f20ff */
[----:B------:R-:W-:Y:S01]  /*1d70*/  IMAD.X R131, R19, 0x1, R13, P0 ;  /* 0x0000000113837824 */ /* 0x000fe200000e060d */
[----:B------:R-:W-:Y:S01]  /*1d80*/  ISETP.GT.AND P0, PT, R134, R61, PT ;  /* 0x0000003d8600720c */ /* 0x000fe20003f04270 */
[----:B------:R-:W-:Y:S01]  /*1d90*/  IMAD R133, R138, R147, R15 ;  /* 0x000000938a857224 */ /* 0x000fe200078e020f */
[----:B------:R-:W-:Y:S01]  /*1da0*/  IADD3 R122, R122, R123, RZ ;  /* 0x0000007b7a7a7210 */ /* 0x000fe20007ffe0ff */
[----:B------:R-:W-:Y:S01]  /*1db0*/  IMAD.WIDE.U32 R138, R138, R146, R6 ;  /* 0x000000928a8a7225 */ /* 0x000fe200078e0006 */
[----:B------:R-:W-:-:S02]  /*1dc0*/  LOP3.LUT R6, R60, 0xfffffff0, RZ, 0xc0, !PT ;  /* 0xfffffff03c067812 */ /* 0x000fc400078ec0ff */
[----:B------:R-:W-:Y:S01]  /*1dd0*/  SHF.R.S32.HI R60, RZ, 0x4, R60 ;  /* 0x00000004ff3c7819 */ /* 0x000fe2000001143c */
[----:B------:R-:W-:Y:S01]  /*1de0*/  IMAD.WIDE.U32 R142, R142, UR4, R22 ;  /* 0x000000048e8e7c25 */ /* 0x000fe2000f8e0016 */
[----:B------:R-:W-:Y:S02]  /*1df0*/  SHF.R.S32.HI R110, RZ, 0x1f, R123 ;  /* 0x0000001fff6e7819 */ /* 0x000fe4000001147b */
[----:B------:R-:W-:Y:S01]  /*1e00*/  SHF.R.S32.HI R109, RZ, 0x1f, R122 ;  /* 0x0000001fff6d7819 */ /* 0x000fe2000001147a */
[C---:B------:R-:W-:Y:S01]  /*1e10*/  IMAD R3, R140.reuse, R149, R3 ;  /* 0x000000958c037224 */ /* 0x040fe200078e0203 */
[----:B------:R-:W-:Y:S01]  /*1e20*/  IADD3 R129, R143, R129, RZ ;  /* 0x000000818f817210 */ /* 0x000fe20007ffe0ff */
[----:B------:R-:W-:-:S04]  /*1e30*/  IMAD.WIDE.U32 R130, R140, R148, R130 ;  /* 0x000000948c827225 */ /* 0x000fc800078e0082 */
[----:B------:R-:W-:Y:S02]  /*1e40*/  IMAD.SHL.U32 R135, R146, 0x10, RZ ;  /* 0x0000001092877824 */ /* 0x000fe400078e00ff */
[----:B------:R-:W-:Y:S02]  /*1e50*/  IMAD.IADD R127, R55, 0x1, -R6 ;  /* 0x00000001377f7824 */ /* 0x000fe400078e0a06 */
[----:B------:R-:W-:Y:S02]  /*1e60*/  IMAD.SHL.U32 R124, R125, 0x10, RZ ;  /* 0x000000107d7c7824 */ /* 0x000fe400078e00ff */
[----:B------:R-:W-:Y:S02]  /*1e70*/  IMAD.IADD R52, R131, 0x1, R3 ;  /* 0x0000000183347824 */ /* 0x000fe400078e0203 */
[----:B------:R-:W-:Y:S02]  /*1e80*/  IMAD.IADD R133, R139, 0x1, R133 ;  /* 0x000000018b857824 */ /* 0x000fe400078e0285 */
[----:B------:R-:W-:Y:S01]  /*1e90*/  @!P5 IMAD.MOV.U32 R44, RZ, RZ, RZ ;  /* 0x000000ffff2cd224 */ /* 0x000fe200078e00ff */
[----:B-1----:R-:W-:Y:S06]  /*1ea0*/  @!P0 BRA `(.L_x_3321) ;  /* 0x00000088008c8947 */ /* 0x002fec0003800000 */
        /* <DEDUP_REMOVED lines=10> */
[----:B------:R-:W-:Y:S01]  /*1f50*/  IADD3 R44, R44, R9, RZ ;  /* 0x000000092c2c7210 */ /* 0x000fe20007ffe0ff */
[----:B------:R-:W2:Y:S01]  /*1f60*/  LDC R63, c[0x0][0x340] ;  /* 0x0000d000ff3f7b82 */ /* 0x000ea20000000800 */
[----:B------:R-:W-:Y:S01]  /*1f70*/  IADD3.X R7, R7, R141, ~R10, P1, P0 ;  /* 0x0000008d07077210 */ /* 0x000fe20000fe0c0a */
[C---:B------:R-:W-:Y:S01]  /*1f80*/  IMAD R4, R201.reuse, UR5, R4 ;  /* 0x00000005c9047c24 */ /* 0x040fe2000f8e0204 */
[----:B------:R-:W-:Y:S01]  /*1f90*/  ULDC.64 UR4, c[0x0][0x340] ;  /* 0x0000d00000047ab9 */ /* 0x000fe20000000a00 */
[C---:B------:R-:W-:Y:S01]  /*1fa0*/  IMAD.WIDE.U32 R12, R201.reuse, UR10, R18 ;  /* 0x0000000ac90c7c25 */ /* 0x040fe2000f8e0012 */
[----:B------:R-:W-:Y:S01]  /*1fb0*/  USHF.L.U32 UR14, UR4, 0x5, URZ ;  /* 0x00000005040e7899 */ /* 0x000fe2000800063f */
[----:B------:R-:W-:Y:S01]  /*1fc0*/  IADD3 R117, R124, 0x40, RZ ;  /* 0x000000407c757810 */ /* 0x000fe20007ffe0ff */
        /* <DEDUP_REMOVED lines=11> */
[----:B------:R-:W-:Y:S01]  /*2080*/  IMAD R11, R8, UR5, R11 ;  /* 0x00000005080b7c24 */ /* 0x000fe2000f8e020b */
[----:B------:R-:W-:Y:S01]  /*2090*/  SHF.L.U64.HI R66, R2, 0x5, R3 ;  /* 0x0000000502427819 */ /* 0x000fe20000010203 */
[----:B------:R-:W-:Y:S01]  /*20a0*/  IMAD.WIDE.U32 R12, R8, UR4, R12 ;  /* 0x00000004080c7c25 */ /* 0x000fe2000f8e000c */
[----:B------:R-:W-:Y:S01]  /*20b0*/  IADD3 R119, R140, 0x30, RZ ;  /* 0x000000308c777810 */ /* 0x000fe20007ffe0ff */
[----:B------:R-:W-:Y:S01]  /*20c0*/  USHF.L.U64.HI UR23, UR20, 0x1, UR15 ;  /* 0x0000000114177899 */ /* 0x000fe2000801020f */
[----:B------:R-:W-:Y:S01]  /*20d0*/  SHF.R.S32.HI R108, RZ, 0x1f, R124 ;  /* 0x0000001fff6c7819 */ /* 0x000fe2000001147c */
[C---:B------:R-:W-:Y:S01]  /*20e0*/  IMAD R4, R8.reuse, R3, R4 ;  /* 0x0000000308047224 */ /* 0x040fe200078e0204 */
[----:B------:R-:W-:Y:S01]  /*20f0*/  SHF.R.S32.HI R106, RZ, 0x1f, R117 ;  /* 0x0000001fff6a7819 */ /* 0x000fe20000011475 */
[----:B------:R-:W-:Y:S01]  /*2100*/  IMAD.WIDE.U32 R6, R8, R2, R14 ;  /* 0x0000000208067225 */ /* 0x000fe200078e000e */
[----:B--2---:R-:W-:Y:S01]  /*2110*/  LEA R63, -R63, RZ, 0x6 ;  /* 0x000000ff3f3f7211 */ /* 0x004fe200078e31ff */
[----:B------:R-:W-:-:S02]  /*2120*/  USHF.L.U32 UR25, UR14, 0x1, URZ ;  /* 0x000000010e197899 */ /* 0x000fc4000800063f */
[----:B------:R-:W-:Y:S01]  /*2130*/  IMAD.IADD R13, R13, 0x1, R11 ;  /* 0x000000010d0d7824 */ /* 0x000fe200078e020b */
[----:B------:R-:W-:Y:S01]  /*2140*/  ULDC.U8 UR22, c[0x0][0x3c3] ;  /* 0x0000f0c000167ab9 */ /* 0x000fe20000000000 */
[----:B------:R-:W-:Y:S01]  /*2150*/  IMAD.IADD R7, R7, 0x1, R4 ;  /* 0x0000000107077824 */ /* 0x000fe200078e0204 */
[----:B------:R-:W-:Y:S01]  /*2160*/  ULDC UR21, c[0x0][0x2e0] ;  /* 0x0000b80000157ab9 */ /* 0x000fe20000000800 */
[C---:B------:R-:W-:Y:S01]  /*2170*/  IMAD R93, R5.reuse, UR12, RZ ;  /* 0x0000000c055d7c24 */ /* 0x040fe2000f8e02ff */
[----:B------:R-:W-:Y:S01]  /*2180*/  ULDC.64 UR16, c[0x0][0x250] ;  /* 0x0000940000107ab9 */ /* 0x000fe20000000a00 */
[----:B------:R-:W-:Y:S01]  /*2190*/  IMAD R95, R5, UR10, RZ ;  /* 0x0000000a055f7c24 */ /* 0x000fe2000f8e02ff */
[----:B------:R-:W-:Y:S01]  /*21a0*/  USHF.L.U32 UR20, UR20, 0x1, URZ ;  /* 0x0000000114147899 */ /* 0x000fe2000800063f */
        /* <DEDUP_REMOVED lines=98> */
.L_x_3367:
[----:B------:R-:W-:Y:S04]  /*27d0*/  IMAD.SHL.U32 R17, R13, 0x40, RZ ;  /* 0x000000400d117824 */ /* 0x000fe800078e00ff */
[----:B------:R-:W-:Y:S04]  /*27e0*/  VIADD R16, R17, 0xffffffc0 ;  /* 0xffffffc011107836 */ /* 0x000fe80000000000 */
[--C-:B------:R-:W-:Y:S02]  /*27f0*/  IMAD.IADD R137, R59, 0x1, -R16.reuse ;  /* 0x000000013b897824 */ /* 0x100fe400078e0a10 */
[----:B------:R-:W-:Y:S03]  /*2800*/  IMAD.IADD R132, R62, 0x1, -R16 ;  /* 0x000000013e847824 */ /* 0x000fe600078e0a10 */
[CC--:B------:R-:W-:Y:S02]  /*2810*/  ISETP.GE.AND P6, PT, R140.reuse, R137.reuse, PT ;  /* 0x000000898c00720c */ /* 0x0c0fe40003fc6270 */
[CC--:B------:R-:W-:Y:S02]  /*2820*/  ISETP.GE.AND P5, PT, R121.reuse, R137.reuse, PT ;  /* 0x000000897900720c */ /* 0x0c0fe40003fa6270 */
[-C--:B------:R-:W-:Y:S02]  /*2830*/  ISETP.GE.AND P6, PT, R140, R132.reuse, !P6 ;  /* 0x000000848c00720c */ /* 0x080fe400077c6270 */
[-C--:B------:R-:W-:Y:S02]  /*2840*/  ISETP.GE.AND P5, PT, R121, R132.reuse, !P5 ;  /* 0x000000847900720c */ /* 0x080fe40006fa6270 */
        /* <DEDUP_REMOVED lines=208> */
.L_x_3325:
[----:B------:R-:W-:Y:S05]  /*3550*/  BSYNC B0 ;  /* 0x0000000000007941 */ /* 0x000fea0003800000 */
.L_x_3324:
        /* <DEDUP_REMOVED lines=159> */
.L_x_3327:
[----:B------:R-:W-:Y:S05]  /*3f50*/  BSYNC B0 ;  /* 0x0000000000007941 */ /* 0x000fea0003800000 */
.L_x_3326:
        /* <DEDUP_REMOVED lines=167> */
.L_x_3329:
[----:B------:R-:W-:Y:S05]  /*49d0*/  BSYNC B0 ;  /* 0x0000000000007941 */ /* 0x000fea0003800000 */
.L_x_3328:
        /* <DEDUP_REMOVED lines=171> */
.L_x_3331:
[----:B------:R-:W-:Y:S05]  /*5490*/  BSYNC B0 ;  /* 0x0000000000007941 */ /* 0x000fea0003800000 */
.L_x_3330:
[----:B----4-:R-:W-:Y:S01]  /*54a0*/  MOV R20, R49 ;  /* 0x0000003100147202 */ /* 0x010fe20000000f00 */
[----:B------:R-:W-:Y:S01]  /*54b0*/  IMAD.MOV.U32 R44, RZ, RZ, R51 ;  /* 0x000000ffff2c7224 */ /* 0x000fe200078e0033 */
[----:B------:R-:W-:Y:S01]  /*54c0*/  MOV R21, R48 ;  /* 0x0000003000157202 */ /* 0x000fe20000000f00 */
[----:B------:R-:W-:Y:S01]  /*54d0*/  IMAD.MOV.U32 R45, RZ, RZ, R50 ;  /* 0x000000ffff2d7224 */ /* 0x000fe200078e0032 */
[----:B------:R-:W-:Y:S01]  /*54e0*/  UMOV UR4, UR21 ;  /* 0x0000001500047c82 */ /* 0x000fe20008000000 */
[----:B------:R-:W-:Y:S05]  /*54f0*/  BRA `(.L_x_3332) ;  /* 0x0000004c00787947 */ /* 0x000fea0003800000 */
.L_x_3323:
        /* <DEDUP_REMOVED lines=93> */
.L_x_3336:
[----:B------:R-:W-:Y:S05]  /*5ad0*/  BSYNC B0 ;  /* 0x0000000000007941 */ /* 0x000fea0003800000 */
.L_x_3335:
        /* <DEDUP_REMOVED lines=88> */
.L_x_3338:
[----:B------:R-:W-:Y:S05]  /*6060*/  BSYNC B0 ;  /* 0x0000000000007941 */ /* 0x000fea0003800000 */
.L_x_3337:
        /* <DEDUP_REMOVED lines=91> */
.L_x_3340:
[----:B------:R-:W-:Y:S05]  /*6620*/  BSYNC B0 ;  /* 0x0000000000007941 */ /* 0x000fea0003800000 */
.L_x_3339:
[----:B-----5:R1:W-:Y:S02]  /*6630*/  STG.E.128 desc[UR6][R88.64+0x100], R48 ;  /* 0x0001003058007986 */ /* 0x0203e4000c101d06 */
.L_x_3334:
[----:B------:R-:W-:Y:S05]  /*6640*/  BSYNC B1 ;  /* 0x0000000000017941 */ /* 0x000fea0003800000 */
.L_x_3333:
        /* <DEDUP_REMOVED lines=28> */
[----:B------:R-:W-:Y:S02]  /*6810*/  LEA.HI.X.SX32 R152, R161, R108, 0x1, P4 ;  /* 0x0000006ca1987211 */ /* 0x000fe400020f0eff */
[C---:B------:R-:W-:Y:S01]  /*6820*/  LEA R164, P1, R153.reuse, R96, 0x1 ;  /* 0x0000006099a47211 */ /* 0x040fe200078208ff */
        /* <DEDUP_REMOVED lines=71> */
.L_x_3344:
[----:B------:R-:W-:Y:S05]  /*6ca0*/  BSYNC B0 ;  /* 0x0000000000007941 */ /* 0x000fea0003800000 */
.L_x_3343:
        /* <DEDUP_REMOVED lines=18> */
[----:B------:R-:W-:Y:S02]  /*6dd0*/  LEA.HI.X.SX32 R153, R153, R106, 0x1, P2 ;  /* 0x0000006a99997211 */ /* 0x000fe400010f0eff */
[C---:B------:R-:W-:Y:S01]  /*6de0*/  LEA R160, P0, R152.reuse, R96, 0x1 ;  /* 0x0000006098a07211 */ /* 0x040fe200078008ff */
[----:B------:R-:W4:Y:S01]  /*6df0*/  LDG.E.128 R28, desc[UR6][R10.64] ;  /* 0x000000060a1c7981 */ /* 0x000f22000c1e1d00 */
[----:B------:R-:W-:Y:S02]  /*6e00*/  MOV R158, RZ ;  /* 0x000000ff009e7202 */ /* 0x000fe40000000f00 */
[----:B------:R-:W-:Y:S02]  /*6e10*/  @P1 IADD3 R158, RZ, -UR26, RZ ;  /* 0x8000001aff9e1c10 */ /* 0x000fe4000fffe0ff */
[----:B------:R-:W-:Y:S02]  /*6e20*/  LEA.HI.X R161, R152, R97, R153, 0x1, P0 ;  /* 0x0000006198a17211 */ /* 0x000fe400000f0c99 */
[----:B------:R-:W-:Y:S03]  /*6e30*/  IADD3 R159, P0, R117, R158, RZ ;  /* 0x0000009e759f7210 */ /* 0x000fe60007f1e0ff */
[----:B------:R-:W3:Y:S01]  /*6e40*/  LDG.E.128 R152, desc[UR6][R160.64] ;  /* 0x00000006a0987981 */ /* 0x000ee2000c1e1d00 */
        /* <DEDUP_REMOVED lines=66> */
.L_x_3346:
[----:B------:R-:W-:Y:S05]  /*7270*/  BSYNC B0 ;  /* 0x0000000000007941 */ /* 0x000fea0003800000 */
.L_x_3345:
        /* <DEDUP_REMOVED lines=97> */
.L_x_3348:
[----:B------:R-:W-:Y:S05]  /*7890*/  BSYNC B0 ;  /* 0x0000000000007941 */ /* 0x000fea0003800000 */
.L_x_3347:
[----:B-----5:R4:W-:Y:S02]  /*78a0*/  STG.E.128 desc[UR6][R150.64+0x100], R24 ;  /* 0x0001001896007986 */ /* 0x0209e4000c101d06 */
.L_x_3342:
[----:B------:R-:W-:Y:S05]  /*78b0*/  BSYNC B1 ;  /* 0x0000000000017941 */ /* 0x000fea0003800000 */
.L_x_3341:
        /* <DEDUP_REMOVED lines=104> */
.L_x_3352:
[----:B------:R-:W-:Y:S05]  /*7f40*/  BSYNC B0 ;  /* 0x0000000000007941 */ /* 0x000fea0003800000 */
.L_x_3351:
        /* <DEDUP_REMOVED lines=101> */
.L_x_3354:
[----:B------:R-:W-:Y:S05]  /*85a0*/  BSYNC B0 ;  /* 0x0000000000007941 */ /* 0x000fea0003800000 */
.L_x_3353:
        /* <DEDUP_REMOVED lines=98> */
.L_x_3356:
[----:B------:R-:W-:Y:S05]  /*8bd0*/  BSYNC B0 ;  /* 0x0000000000007941 */ /* 0x000fea0003800000 */
.L_x_3355:
[----:B-----5:R4:W-:Y:S02]  /*8be0*/  STG.E.128 desc[UR6][R46.64], R8 ;  /* 0x000000082e007986 */ /* 0x0209e4000c101d06 */
.L_x_3350:
[----:B------:R-:W-:Y:S05]  /*8bf0*/  BSYNC B1 ;  /* 0x0000000000017941 */ /* 0x000fea0003800000 */
.L_x_3349:
        /* <DEDUP_REMOVED lines=107> */
.L_x_3360:
[----:B------:R-:W-:Y:S05]  /*92b0*/  BSYNC B0 ;  /* 0x0000000000007941 */ /* 0x000fea0003800000 */
.L_x_3359:
        /* <DEDUP_REMOVED lines=102> */
.L_x_3362:
[----:B------:R-:W-:Y:S05]  /*9920*/  BSYNC B0 ;  /* 0x0000000000007941 */ /* 0x000fea0003800000 */
.L_x_3361:
        /* <DEDUP_REMOVED lines=98> */
.L_x_3364:
[----:B------:R-:W-:Y:S05]  /*9f50*/  BSYNC B0 ;  /* 0x0000000000007941 */ /* 0x000fea0003800000 */
.L_x_3363:
[----:B-----5:R4:W-:Y:S02]  /*9f60*/  STG.E.128 desc[UR6][R46.64], R8 ;  /* 0x000000082e007986 */ /* 0x0209e4000c101d06 */
.L_x_3358:
[----:B------:R-:W-:Y:S05]  /*9f70*/  BSYNC B1 ;  /* 0x0000000000017941 */ /* 0x000fea0003800000 */
.L_x_3357:
        /* <DEDUP_REMOVED lines=8> */
.L_x_3322:
        /* <DEDUP_REMOVED lines=46> */
.L_x_3332:
        /* <DEDUP_REMOVED lines=82> */
.L_x_3365:
        /* <DEDUP_REMOVED lines=10> */
.L_x_3366:
[----:B------:R-:W-:Y:S04]  /*a8a0*/  IADD3 R13, R13, -0x1, RZ ;  /* 0xffffffff0d0d7810 */ /* 0x000fe80007ffe0ff */
[----:B------:R-:W-:Y:S11]  /*a8b0*/  ISETP.GT.AND P0, PT, R13, R61, PT ;  /* 0x0000003d0d00720c */ /* 0x000ff60003f04270 */
[----:B------:R-:W-:Y:S02]  /*a8c0*/  @!UPT UIADD3 URZ, URZ, URZ, URZ ;  /* 0x0000003f3f3ff290 */ /* 0x000fe4000fffe03f */
[----:B------:R-:W-:Y:S05]  /*a8d0*/  @P0 BRA `(.L_x_3367) ;  /* 0xffffff7c00bc0947 */ /* 0x000fea000383ffff */
.L_x_3321:
        /* <DEDUP_REMOVED lines=102> */
.L_x_3374:
[----:B------:R-:W-:Y:S05]  /*af40*/  BSYNC B0 ;  /* 0x0000000000007941 */ /* 0x000fea0003800000 */
.L_x_3373:
        /* <DEDUP_REMOVED lines=45> */
.L_x_3376:
[----:B------:R-:W-:Y:S05]  /*b220*/  BSYNC B0 ;  /* 0x0000000000007941 */ /* 0x000fea0003800000 */
.L_x_3375:
        /* <DEDUP_REMOVED lines=46> */
.L_x_3378:
[----:B------:R-:W-:Y:S05]  /*b510*/  BSYNC B0 ;  /* 0x0000000000007941 */ /* 0x000fea0003800000 */
.L_x_3377:
[----:B------:R4:W-:Y:S02]  /*b520*/  STS.128 [R204+0x4000], R8 ;  /* 0x00400008cc007388 */ /* 0x0009e40000000c00 */
.L_x_3372:
[----:B------:R-:W-:Y:S05]  /*b530*/  BSYNC B1 ;  /* 0x0000000000017941 */ /* 0x000fea0003800000 */
.L_x_3371:
        /* <DEDUP_REMOVED lines=61> */
.L_x_3382:
[----:B------:R-:W-:Y:S05]  /*b910*/  BSYNC B0 ;  /* 0x0000000000007941 */ /* 0x000fea0003800000 */
.L_x_3381:
        /* <DEDUP_REMOVED lines=44> */
.L_x_3384:
[----:B------:R-:W-:Y:S05]  /*bbe0*/  BSYNC B0 ;  /* 0x0000000000007941 */ /* 0x000fea0003800000 */
.L_x_3383:
        /* <DEDUP_REMOVED lines=46> */
.L_x_3386:
[----:B------:R-:W-:Y:S05]  /*bed0*/  BSYNC B0 ;  /* 0x0000000000007941 */ /* 0x000fea0003800000 */
.L_x_3385:
[----:B------:R1:W-:Y:S02]  /*bee0*/  STS.128 [R204+0x4800], R8 ;  /* 0x00480008cc007388 */ /* 0x0003e40000000c00 */
.L_x_3380:
[----:B------:R-:W-:Y:S05]  /*bef0*/  BSYNC B1 ;  /* 0x0000000000017941 */ /* 0x000fea0003800000 */
.L_x_3379:
        /* <DEDUP_REMOVED lines=60> */
.L_x_3390:
[----:B------:R-:W-:Y:S05]  /*c2c0*/  BSYNC B0 ;  /* 0x0000000000007941 */ /* 0x000fea0003800000 */
.L_x_3389:
        /* <DEDUP_REMOVED lines=43> */
.L_x_3392:
[----:B------:R-:W-:Y:S05]  /*c580*/  BSYNC B0 ;  /* 0x0000000000007941 */ /* 0x000fea0003800000 */
.L_x_3391:
        /* <DEDUP_REMOVED lines=47> */
.L_x_3394:
[----:B------:R-:W-:Y:S05]  /*c880*/  BSYNC B0 ;  /* 0x0000000000007941 */ /* 0x000fea0003800000 */
.L_x_3393:
[----:B------:R4:W-:Y:S02]  /*c890*/  STS.128 [R204+0x5000], R20 ;  /* 0x00500014cc007388 */ /* 0x0009e40000000c00 */
.L_x_3388:
[----:B------:R-:W-:Y:S05]  /*c8a0*/  BSYNC B1 ;  /* 0x0000000000017941 */ /* 0x000fea0003800000 */
.L_x_3387:
        /* <DEDUP_REMOVED lines=63> */
.L_x_3397:
[----:B------:R-:W-:Y:S05]  /*cca0*/  BSYNC B0 ;  /* 0x0000000000007941 */ /* 0x000fea0003800000 */
.L_x_3396:
        /* <DEDUP_REMOVED lines=47> */
.L_x_3399:
[----:B------:R-:W-:Y:S05]  /*cfa0*/  BSYNC B0 ;  /* 0x0000000000007941 */ /* 0x000fea0003800000 */
.L_x_3398:
        /* <DEDUP_REMOVED lines=46> */
.L_x_3401:
[----:B------:R-:W-:Y:S05]  /*d290*/  BSYNC B0 ;  /* 0x0000000000007941 */ /* 0x000fea0003800000 */
.L_x_3400:
[----:B------:R3:W-:Y:S01]  /*d2a0*/  STS.128 [R204+0x5800], R8 ;  /* 0x00580008cc007388 */ /* 0x0007e20000000c00 */
[----:B------:R-:W-:Y:S05]  /*d2b0*/  BRA `(.L_x_3395) ;  /* 0x0000004800287947 */ /* 0x000fea0003800000 */
.L_x_3370:
        /* <DEDUP_REMOVED lines=90> */
.L_x_3405:
[----:B------:R-:W-:Y:S05]  /*d860*/  BSYNC B0 ;  /* 0x0000000000007941 */ /* 0x000fea0003800000 */
.L_x_3404:
        /* <DEDUP_REMOVED lines=88> */
.L_x_3407:
[----:B------:R-:W-:Y:S05]  /*ddf0*/  BSYNC B0 ;  /* 0x0000000000007941 */ /* 0x000fea0003800000 */
.L_x_3406:
        /* <DEDUP_REMOVED lines=88> */
.L_x_3409:
[----:B------:R-:W-:Y:S05]  /*e380*/  BSYNC B0 ;  /* 0x0000000000007941 */ /* 0x000fea0003800000 */
.L_x_3408:
[----:B------:R4:W-:Y:S02]  /*e390*/  STS.128 [R204+0x4000], R20 ;  /* 0x00400014cc007388 */ /* 0x0009e40000000c00 */
.L_x_3403:
[----:B------:R-:W-:Y:S05]  /*e3a0*/  BSYNC B1 ;  /* 0x0000000000017941 */ /* 0x000fea0003800000 */
.L_x_3402:
        /* <DEDUP_REMOVED lines=95> */
.L_x_3413:
[----:B------:R-:W-:Y:S05]  /*e9a0*/  BSYNC B0 ;  /* 0x0000000000007941 */ /* 0x000fea0003800000 */
.L_x_3412:
        /* <DEDUP_REMOVED lines=91> */
.L_x_3415:
[----:B------:R-:W-:Y:S05]  /*ef60*/  BSYNC B0 ;  /* 0x0000000000007941 */ /* 0x000fea0003800000 */
.L_x_3414:
        /* <DEDUP_REMOVED lines=91> */
.L_x_3417:
[----:B------:R-:W-:Y:S05]  /*f520*/  BSYNC B0 ;  /* 0x0000000000007941 */ /* 0x000fea0003800000 */
.L_x_3416:
[----:B------:R1:W-:Y:S02]  /*f530*/  STS.128 [R204+0x4800], R20 ;  /* 0x00480014cc007388 */ /* 0x0003e40000000c00 */
.L_x_3411:
[----:B------:R-:W-:Y:S05]  /*f540*/  BSYNC B1 ;  /* 0x0000000000017941 */ /* 0x000fea0003800000 */
.L_x_3410:
        /* <DEDUP_REMOVED lines=96> */
.L_x_3421:
[----:B------:R-:W-:Y:S05]  /*fb50*/  BSYNC B0 ;  /* 0x0000000000007941 */ /* 0x000fea0003800000 */
.L_x_3420:
        /* <DEDUP_REMOVED lines=90> */
.L_x_3423:
[----:B------:R-:W-:Y:S05]  /*10100*/  BSYNC B0 ;  /* 0x0000000000007941 */ /* 0x000fea0003800000 */
.L_x_3422:
        /* <DEDUP_REMOVED lines=90> */
.L_x_3425:
[----:B------:R-:W-:Y:S05]  /*106b0*/  BSYNC B0 ;  /* 0x0000000000007941 */ /* 0x000fea0003800000 */
.L_x_3424:
[----:B------:R4:W-:Y:S02]  /*106c0*/  STS.128 [R204+0x5000], R20 ;  /* 0x00500014cc007388 */ /* 0x0009e40000000c00 */
.L_x_3419:
[----:B------:R-:W-:Y:S05]  /*106d0*/  BSYNC B1 ;  /* 0x0000000000017941 */ /* 0x000fea0003800000 */
.L_x_3418:
        /* <DEDUP_REMOVED lines=95> */
.L_x_3427:
[----:B------:R-:W-:Y:S05]  /*10cd0*/  BSYNC B0 ;  /* 0x0000000000007941 */ /* 0x000fea0003800000 */
.L_x_3426:
        /* <DEDUP_REMOVED lines=91> */
.L_x_3429:
[----:B------:R-:W-:Y:S05]  /*11290*/  BSYNC B0 ;  /* 0x0000000000007941 */ /* 0x000fea0003800000 */
.L_x_3428:
        /* <DEDUP_REMOVED lines=93> */
.L_x_3431:
[----:B------:R-:W-:Y:S05]  /*11870*/  BSYNC B0 ;  /* 0x0000000000007941 */ /* 0x000fea0003800000 */
.L_x_3430:
[----:B------:R1:W-:Y:S01]  /*11880*/  STS.128 [R204+0x5800], R20 ;  /* 0x00580014cc007388 */ /* 0x0003e20000000c00 */
[----:B------:R-:W-:Y:S05]  /*11890*/  BRA `(.L_x_3395) ;  /* 0x0000000000b07947 */ /* 0x000fea0003800000 */
.L_x_3369:
        /* <DEDUP_REMOVED lines=44> */
.L_x_3395:
[----:B------:R-:W-:Y:S05]  /*11b60*/  BSYNC B2 ;  /* 0x0000000000027941 */ /* 0x000fea0003800000 */
.L_x_3368:
[----:B------:R-:W-:Y:S01]  /*11b70*/  VIADD R208, R134, 0xffffffff ;  /* 0xffffffff86d07836 */ /* 0x000fe20000000000 */
[----:B------:R-:W-:Y:S01]  /*11b80*/  ULDC.64 UR10, c[0x0][0x218] ;  /* 0x00008600000a7ab9 */ /* 0x000fe20000000a00 */
[----:B------:R-:W-:Y:S01]  /*11b90*/  IMAD.SHL.U32 R197, R140, 0x8, RZ ;  /* 0x000000088cc57824 */ /* 0x000fe200078e00ff */
[----:B------:R-:W-:Y:S01]  /*11ba0*/  LEA R206, P0, R130, UR10, 0x1 ;  /* 0x0000000a82ce7c11 */ /* 0x000fe2000f8008ff */
[----:B------:R-:W-:Y:S01]  /*11bb0*/  IMAD.SHL.U32 R4, R208, 0x40, RZ ;  /* 0x00000040d0047824 */ /* 0x000fe200078e00ff */
[----:B------:R-:W-:Y:S01]  /*11bc0*/  LEA.HI R5, R60, R60, RZ, 0x1 ;  /* 0x0000003c3c057211 */ /* 0x000fe200078f08ff */
[----:B------:R-:W-:Y:S01]  /*11bd0*/  ULDC.64 UR8, c[0x0][0x220] ;  /* 0x0000880000087ab9 */ /* 0x000fe20000000a00 */
[----:B------:R-:W-:Y:S01]  /*11be0*/  LEA.HI.X R205, R130, UR11, R52, 0x1, P0 ;  /* 0x0000000b82cd7c11 */ /* 0x000fe200080f0c34 */
[----:B------:R-:W-:Y:S01]  /*11bf0*/  IMAD.IADD R3, R59, 0x1, -R4 ;  /* 0x000000013b037824 */ /* 0x000fe200078e0a04 */
[----:B------:R-:W-:Y:S01]  /*11c00*/  LOP3.LUT R5, R5, 0xfffffffe, RZ, 0xc0, !PT ;  /* 0xfffffffe05057812 */ /* 0x000fe200078ec0ff */
[----:B------:R-:W-:-:S03]  /*11c10*/  ULDC UR5, c[0x0][0x398] ;  /* 0x0000e60000057ab9 */ /* 0x000fc60000000800 */
[-C--:B------:R-:W-:Y:S01]  /*11c20*/  ISETP.GE.AND P5, PT, R2, R3.reuse, PT ;  /* 0x000000030200720c */ /* 0x080fe20003fa6270 */
[----:B------:R-:W-:Y:S01]  /*11c30*/  IMAD.IADD R60, R60, 0x1, -R5 ;  /* 0x000000013c3c7824 */ /* 0x000fe200078e0a05 */
[-C--:B------:R-:W-:Y:S01]  /*11c40*/  ISETP.GE.AND P2, PT, R12, R3.reuse, PT ;  /* 0x000000030c00720c */ /* 0x080fe20003f46270 */
[----:B------:R-:W-:Y:S01]  /*11c50*/  IMAD.MOV.U32 R5, RZ, RZ, 0x20 ;  /* 0x00000020ff057424 */ /* 0x000fe200078e00ff */
[-C--:B------:R-:W-:Y:S02]  /*11c60*/  ISETP.GE.AND P1, PT, R140, R3.reuse, PT ;  /* 0x000000038c00720c */ /* 0x080fe40003f26270 */
[-C--:B------:R-:W-:Y:S02]  /*11c70*/  ISETP.GE.AND P6, PT, R0, R3.reuse, PT ;  /* 0x000000030000720c */ /* 0x080fe40003fc6270 */
[----:B------:R-:W-:Y:S02]  /*11c80*/  ISETP.GE.AND P4, PT, R2, R3, PT ;  /* 0x000000030200720c */ /* 0x000fe40003f86270 */
[----:B------:R-:W-:-:S03]  /*11c90*/  SHF.R.S32.HI R2, RZ, 0x1f, R127 ;  /* 0x0000001fff027819 */ /* 0x000fc6000001147f */
[----:B-1234-:R-:W1:Y:S01]  /*11ca0*/  @!P5 LDC.64 R8, c[0x0][0x248] ;  /* 0x00009200ff08db82 */ /* 0x01ee620000000a00 */
[----:B------:R-:W-:-:S03]  /*11cb0*/  LEA.HI R2, R2, R127, RZ, 0x3 ;  /* 0x0000007f02027211 */ /* 0x000fc600078f18ff */
[----:B------:R-:W-:Y:S02]  /*11cc0*/  @!P1 IMAD.MOV.U32 R207, RZ, RZ, R205 ;  /* 0x000000ffffcf9224 */ /* 0x000fe400078e00cd */
[CC--:B------:R-:W-:Y:S02]  /*11cd0*/  @!P6 LEA R14, P0, R54.reuse, R206.reuse, 0x1 ;  /* 0x000000ce360ee211 */ /* 0x0c0fe400078008ff */
[----:B------:R-:W2:Y:S01]  /*11ce0*/  @!P2 LDC.64 R6, c[0x0][0x248] ;  /* 0x00009200ff06ab82 */ /* 0x000ea20000000a00 */
[----:B------:R-:W-:Y:S01]  /*11cf0*/  @!PT LDS RZ, [RZ] ;  /* 0x00000000fffff984 */ /* 0x000fe20000000800 */
[----:B------:R-:W-:Y:S01]  /*11d00*/  @!PT LDS RZ, [RZ] ;  /* 0x00000000fffff984 */ /* 0x000fe20000000800 */
[----:B------:R-:W-:Y:S01]  /*11d10*/  @!PT LDS RZ, [RZ] ;  /* 0x00000000fffff984 */ /* 0x000fe20000000800 */
[----:B------:R-:W-:Y:S01]  /*11d20*/  @!P1 LDGSTS.E.BYPASS.LTC128B.128 [R204+0x6000], desc[UR6][R206.64] ;  /* 0x06000000cecc9fae */ /* 0x000fe2000b901d46 */
[----:B------:R-:W-:Y:S02]  /*11d30*/  @!P6 LEA.HI.X R15, R54, R205, R53, 0x1, P0 ;  /* 0x000000cd360fe211 */ /* 0x000fe400000f0c35 */
[----:B------:R-:W-:Y:S01]  /*11d40*/  ISETP.GE.AND P0, PT, R12, R3, PT ;  /* 0x000000030c00720c */ /* 0x000fe20003f06270 */
[----:B------:R-:W-:Y:S04]  /*11d50*/  @!P1 LDGSTS.E.BYPASS.LTC128B.128 [R204+0x8000], desc[UR6][R206.64+0x80] ;  /* 0x08000080cecc9fae */ /* 0x000fe8000b901d46 */
[----:B------:R3:W-:Y:S04]  /*11d60*/  @!P1 LDGSTS.E.BYPASS.LTC128B.128 [R204+0xa000], desc[UR6][R206.64+0x100] ;  /* 0x0a000100cecc9fae */ /* 0x0007e8000b901d46 */
[----:B------:R-:W-:Y:S01]  /*11d70*/  @!P6 LDGSTS.E.BYPASS.LTC128B.128 [R204+0x6800], desc[UR6][R14.64] ;  /* 0x068000000eccefae */ /* 0x000fe2000b901d46 */
[----:B-1----:R-:W-:-:S03]  /*11d80*/  @!P5 LEA R10, P1, R8, R206, 0x6 ;  /* 0x000000ce080ad211 */ /* 0x002fc600078230ff */
[----:B------:R-:W-:Y:S01]  /*11d90*/  @!P6 LDGSTS.E.BYPASS.LTC128B.128 [R204+0x8800], desc[UR6][R14.64+0x80] ;  /* 0x088000800eccefae */ /* 0x000fe2000b901d46 */
[----:B------:R-:W-:-:S03]  /*11da0*/  @!P5 LEA.HI.X R11, R8, R205, R9, 0x6, P1 ;  /* 0x000000cd080bd211 */ /* 0x000fc600008f3409 */
[----:B------:R-:W-:Y:S01]  /*11db0*/  @!P6 LDGSTS.E.BYPASS.LTC128B.128 [R204+0xa800], desc[UR6][R14.64+0x100] ;  /* 0x0a8001000eccefae */ /* 0x000fe2000b901d46 */
[-C--:B------:R-:W-:Y:S01]  /*11dc0*/  ISETP.GE.AND P1, PT, R140, R3.reuse, PT ;  /* 0x000000038c00720c */ /* 0x080fe20003f26270 */
[----:B--2---:R-:W-:Y:S02]  /*11dd0*/  @!P2 IMAD R7, R7, 0x60, RZ ;  /* 0x000000600707a824 */ /* 0x004fe400078e02ff */
[----:B------:R-:W-:Y:S01]  /*11de0*/  @!P5 LDGSTS.E.BYPASS.LTC128B.128 [R204+0x7000], desc[UR6][R10.64] ;  /* 0x070000000accdfae */ /* 0x000fe2000b901d46 */
[----:B------:R-:W-:Y:S01]  /*11df0*/  ISETP.GE.AND P6, PT, R0, R3, PT ;  /* 0x000000030000720c */ /* 0x000fe20003fc6270 */
[----:B------:R-:W-:Y:S02]  /*11e00*/  IMAD.SHL.U32 R0, R60, 0x8, RZ ;  /* 0x000000083c007824 */ /* 0x000fe400078e00ff */
[----:B------:R-:W-:Y:S04]  /*11e10*/  @!P5 LDGSTS.E.BYPASS.LTC128B.128 [R204+0x9000], desc[UR6][R10.64+0x80] ;  /* 0x090000800accdfae */ /* 0x000fe8000b901d46 */
[----:B------:R-:W-:Y:S01]  /*11e20*/  @!P5 LDGSTS.E.BYPASS.LTC128B.128 [R204+0xb000], desc[UR6][R10.64+0x100] ;  /* 0x0b0001000accdfae */ /* 0x000fe2000b901d46 */
[----:B---3--:R-:W-:-:S02]  /*11e30*/  @!P2 IMAD.MOV.U32 R207, RZ, RZ, R205 ;  /* 0x000000ffffcfa224 */ /* 0x008fc400078e00cd */
[----:B------:R-:W-:-:S04]  /*11e40*/  @!P2 IMAD.WIDE.U32 R8, R6, 0x60, R206 ;  /* 0x000000600608a825 */ /* 0x000fc800078e00ce */
[----:B------:R-:W-:Y:S02]  /*11e50*/  @!P2 IMAD.IADD R7, R7, 0x1, R9 ;  /* 0x000000010707a824 */ /* 0x000fe400078e0209 */
[----:B------:R-:W-:Y:S02]  /*11e60*/  @!P2 IMAD.MOV.U32 R6, RZ, RZ, R8 ;  /* 0x000000ffff06a224 */ /* 0x000fe400078e0008 */
[----:B------:R-:W-:-:S03]  /*11e70*/  IMAD.SHL.U32 R8, R58, 0x40, RZ ;  /* 0x000000403a087824 */ /* 0x000fc600078e00ff */
[----:B------:R-:W-:Y:S02]  /*11e80*/  @!P2 LDGSTS.E.BYPASS.LTC128B.128 [R204+0x7800], desc[UR6][R6.64] ;  /* 0x0780000006ccafae */ /* 0x000fe4000b901d46 */
[----:B------:R-:W-:Y:S02]  /*11e90*/  LOP3.LUT R8, R8, 0x1c0, RZ, 0xc0, !PT ;  /* 0x000001c008087812 */ /* 0x000fe400078ec0ff */
[----:B------:R-:W-:Y:S02]  /*11ea0*/  @!P2 LDGSTS.E.BYPASS.LTC128B.128 [R204+0x9800], desc[UR6][R6.64+0x80] ;  /* 0x0980008006ccafae */ /* 0x000fe4000b901d46 */
[----:B------:R-:W-:Y:S02]  /*11eb0*/  LOP3.LUT R197, R8, 0x8, R197, 0xf8, !PT ;  /* 0x0000000808c57812 */ /* 0x000fe400078ef8c5 */
[----:B------:R1:W-:Y:S01]  /*11ec0*/  @!P2 LDGSTS.E.BYPASS.LTC128B.128 [R204+0xb800], desc[UR6][R6.64+0x100] ;  /* 0x0b80010006ccafae */ /* 0x0003e2000b901d46 */
[----:B------:R-:W-:Y:S02]  /*11ed0*/  SHF.R.U32.HI R8, RZ, 0x3, R8 ;  /* 0x00000003ff087819 */ /* 0x000fe40000011608 */
[----:B------:R-:W-:Y:S01]  /*11ee0*/  LEA R210, P2, R138, UR8, 0x1 ;  /* 0x000000088ad27c11 */ /* 0x000fe2000f8408ff */
[----:B------:R-:W0:Y:S01]  /*11ef0*/  LDGDEPBAR ;  /* 0x00000000000079af */ /* 0x000e220000000000 */
[----:B------:R-:W-:-:S02]  /*11f00*/  LOP3.LUT R197, R197, R8, RZ, 0x3c, !PT ;  /* 0x00000008c5c57212 */ /* 0x000fc400078e3cff */
[----:B------:R-:W2:Y:S01]  /*11f10*/  @!P0 LDC.64 R8, c[0x0][0x250] ;  /* 0x00009400ff088b82 */ /* 0x000ea20000000a00 */
[----:B------:R-:W-:Y:S02]  /*11f20*/  LEA.HI.X R211, R138, UR9, R133, 0x1, P2 ;  /* 0x000000098ad37c11 */ /* 0x000fe400090f0c85 */
[----:B------:R-:W-:-:S05]  /*11f30*/  IMAD R197, R60, 0x200, R197 ;  /* 0x000002003cc57824 */ /* 0x000fca00078e02c5 */
[----:B------:R-:W-:-:S05]  /*11f40*/  LEA R197, R197, UR4, 0x1 ;  /* 0x00000004c5c57c11 */ /* 0x000fca000f8e08ff */
[----:B------:R-:W-:Y:S01]  /*11f50*/  VIADD R195, R197, 0x6020 ;  /* 0x00006020c5c37836 */ /* 0x000fe20000000000 */
[----:B-1----:R-:W-:Y:S01]  /*11f60*/  LOP3.LUT R6, R2, 0xfffffff8, RZ, 0xc0, !PT ;  /* 0xfffffff802067812 */ /* 0x002fe200078ec0ff */
[----:B------:R-:W-:-:S04]  /*11f70*/  DEPBAR.LE SB0, 0x0 ;  /* 0x000080000000791a */ /* 0x000fc80000000000 */
[----:B------:R-:W-:Y:S01]  /*11f80*/  IMAD.IADD R127, R127, 0x1, -R6 ;  /* 0x000000017f7f7824 */ /* 0x000fe200078e0a06 */
[----:B------:R-:W-:Y:S01]  /*11f90*/  BAR.SYNC.DEFER_BLOCKING 0x0 ;  /* 0x0000000000007b1d */ /* 0x000fe20000010000 */
[----:B------:R-:W-:Y:S02]  /*11fa0*/  IMAD.SHL.U32 R2, R2, 0x40, RZ ;  /* 0x0000004002027824 */ /* 0x000fe400078e00ff */
[----:B------:R-:W-:Y:S02]  /*11fb0*/  IMAD.SHL.U32 R3, R127, 0x40, RZ ;  /* 0x000000407f037824 */ /* 0x000fe400078e00ff */
[----:B--2---:R-:W-:-:S03]  /*11fc0*/  @!P0 IMAD.WIDE.U32 R14, R8, 0x60, R210 ;  /* 0x00000060080e8825 */ /* 0x004fc600078e00d2 */
[----:B------:R-:W1:Y:S01]  /*11fd0*/  @!P4 LDC.64 R6, c[0x0][0x250] ;  /* 0x00009400ff06cb82 */ /* 0x000e620000000a00 */
[----:B------:R-:W-:Y:S01]  /*11fe0*/  LOP3.LUT R3, R3, 0x1c0, RZ, 0xc0, !PT ;  /* 0x000001c003037812 */ /* 0x000fe200078ec0ff */
[----:B------:R-:W-:-:S03]  /*11ff0*/  @!P0 IMAD R9, R9, 0x60, RZ ;  /* 0x0000006009098824 */ /* 0x000fc600078e02ff */
[----:B------:R-:W-:Y:S01]  /*12000*/  LOP3.LUT R0, R3, 0x8, R0, 0xf8, !PT ;  /* 0x0000000803007812 */ /* 0x000fe200078ef800 */
[----:B------:R-:W-:Y:S01]  /*12010*/  @!P0 IMAD.IADD R15, R9, 0x1, R15 ;  /* 0x00000001090f8824 */ /* 0x000fe200078e020f */
[----:B------:R-:W-:-:S04]  /*12020*/  SHF.R.U32.HI R3, RZ, 0x3, R3 ;  /* 0x00000003ff037819 */ /* 0x000fc80000011603 */
[----:B------:R-:W-:Y:S01]  /*12030*/  LOP3.LUT R3, R0, R3, RZ, 0x3c, !PT ;  /* 0x0000000300037212 */ /* 0x000fe200078e3cff */
[----:B------:R-:W-:Y:S01]  /*12040*/  VIADD R0, R197, 0x6000 ;  /* 0x00006000c5007836 */ /* 0x000fe20000000000 */
[----:B------:R-:W-:Y:S04]  /*12050*/  @P1 STS.128 [R204+0xc000], RZ ;  /* 0x00c000ffcc001388 */ /* 0x000fe80000000c00 */
[----:B------:R-:W-:Y:S01]  /*12060*/  @P1 STS.128 [R204+0xe000], RZ ;  /* 0x00e000ffcc001388 */ /* 0x000fe20000000c00 */
[----:B-1----:R-:W-:-:S03]  /*12070*/  @!P4 LEA R12, P5, R6, R210, 0x6 ;  /* 0x000000d2060cc211 */ /* 0x002fc600078a30ff */
[----:B------:R-:W-:Y:S01]  /*12080*/  @P1 STS.128 [R204+0x10000], RZ ;  /* 0x010000ffcc001388 */ /* 0x000fe20000000c00 */
[----:B------:R-:W-:Y:S01]  /*12090*/  @!P4 LEA.HI.X R13, R6, R211, R7, 0x6, P5 ;  /* 0x000000d3060dc211 */ /* 0x000fe200028f3407 */
[----:B------:R-:W-:Y:S02]  /*120a0*/  IMAD.MOV.U32 R7, RZ, RZ, 0x10 ;  /* 0x00000010ff077424 */ /* 0x000fe400078e00ff */
[----:B------:R-:W-:Y:S01]  /*120b0*/  @!PT LDS RZ, [RZ] ;  /* 0x00000000fffff984 */ /* 0x000fe20000000800 */
[----:B------:R-:W-:Y:S01]  /*120c0*/  @!PT LDS RZ, [RZ] ;  /* 0x00000000fffff984 */ /* 0x000fe20000000800 */
[----:B------:R-:W-:Y:S01]  /*120d0*/  @!PT LDS RZ, [RZ] ;  /* 0x00000000fffff984 */ /* 0x000fe20000000800 */
[----:B------:R-:W-:Y:S01]  /*120e0*/  @!P1 LDGSTS.E.BYPASS.LTC128B.128 [R204+0xc000], desc[UR6][R210.64] ;  /* 0x0c000000d2cc9fae */ /* 0x000fe2000b901d46 */
[----:B------:R-:W-:-:S03]  /*120f0*/  LOP3.LUT R6, R2, 0xfffffe00, RZ, 0xc0, !PT ;  /* 0xfffffe0002067812 */ /* 0x000fc600078ec0ff */
[----:B------:R-:W-:Y:S02]  /*12100*/  @!P1 LDGSTS.E.BYPASS.LTC128B.128 [R204+0xe000], desc[UR6][R210.64+0x80] ;  /* 0x0e000080d2cc9fae */ /* 0x000fe4000b901d46 */
[C---:B------:R-:W-:Y:S02]  /*12110*/  IMAD R198, R56.reuse, 0x400, R6 ;  /* 0x0000040038c67824 */ /* 0x040fe400078e0206 */
[----:B------:R-:W-:Y:S01]  /*12120*/  @!P1 LDGSTS.E.BYPASS.LTC128B.128 [R204+0x10000], desc[UR6][R210.64+0x100] ;  /* 0x10000100d2cc9fae */ /* 0x000fe2000b901d46 */
[----:B------:R-:W-:Y:S01]  /*12130*/  @!P6 LEA R10, P1, R135, R210, 0x1 ;  /* 0x000000d2870ae211 */ /* 0x000fe200078208ff */
[----:B------:R-:W-:Y:S02]  /*12140*/  IMAD.IADD R198, R3, 0x1, R198 ;  /* 0x0000000103c67824 */ /* 0x000fe400078e02c6 */
[----:B------:R-:W-:Y:S01]  /*12150*/  @P6 STS.128 [R204+0xc800], RZ ;  /* 0x00c800ffcc006388 */ /* 0x000fe20000000c00 */
[----:B------:R-:W-:Y:S01]  /*12160*/  @!P6 LEA.HI.X R11, R135, R211, R136, 0x1, P1 ;  /* 0x000000d3870be211 */ /* 0x000fe200008f0c88 */
[----:B------:R-:W-:Y:S01]  /*12170*/  IMAD R56, R56, 0x10, R57 ;  /* 0x0000001038387824 */ /* 0x000fe200078e0239 */
[----:B------:R-:W-:Y:S01]  /*12180*/  LEA R198, R198, UR4, 0x1 ;  /* 0x00000004c6c67c11 */ /* 0x000fe2000f8e08ff */
[----:B------:R-:W-:Y:S01]  /*12190*/  @P6 STS.128 [R204+0xe800], RZ ;  /* 0x00e800ffcc006388 */ /* 0x000fe20000000c00 */
[----:B------:R-:W-:-:S03]  /*121a0*/  R2P PR, R127, 0x6 ;  /* 0x000000067f007804 */ /* 0x000fc60000000000 */
[----:B------:R-:W-:Y:S02]  /*121b0*/  @P6 STS.128 [R204+0x10800], RZ ;  /* 0x010800ffcc006388 */ /* 0x000fe40000000c00 */
[----:B------:R-:W-:Y:S02]  /*121c0*/  SEL R7, R7, 0xfffffff0, !P1 ;  /* 0xfffffff007077807 */ /* 0x000fe40004800000 */
[----:B------:R-:W-:Y:S01]  /*121d0*/  @!PT LDS RZ, [RZ] ;  /* 0x00000000fffff984 */ /* 0x000fe20000000800 */
[----:B------:R-:W-:Y:S01]  /*121e0*/  @!PT LDS RZ, [RZ] ;  /* 0x00000000fffff984 */ /* 0x000fe20000000800 */
[----:B------:R-:W-:Y:S01]  /*121f0*/  @!PT LDS RZ, [RZ] ;  /* 0x00000000fffff984 */ /* 0x000fe20000000800 */
[----:B------:R-:W-:Y:S01]  /*12200*/  @!P6 LDGSTS.E.BYPASS.LTC128B.128 [R204+0xc800], desc[UR6][R10.64] ;  /* 0x0c8000000accefae */ /* 0x000fe2000b901d46 */
[----:B------:R-:W-:Y:S02]  /*12210*/  SEL R5, R5, 0xffffffe0, !P2 ;  /* 0xffffffe005057807 */ /* 0x000fe40005000000 */
[----:B------:R-:W-:Y:S01]  /*12220*/  R2P PR, R58, 0x6 ;  /* 0x000000063a007804 */ /* 0x000fe20000000000 */
[----:B------:R-:W-:Y:S01]  /*12230*/  @!P6 LDGSTS.E.BYPASS.LTC128B.128 [R204+0xe800], desc[UR6][R10.64+0x80] ;  /* 0x0e8000800accefae */ /* 0x000fe2000b901d46 */
[--C-:B------:R-:W-:Y:S02]  /*12240*/  IMAD R196, R7, 0x2, R198.reuse ;  /* 0x0000000207c47824 */ /* 0x100fe400078e02c6 */
[C---:B------:R-:W-:Y:S01]  /*12250*/  IMAD R194, R5.reuse, 0x2, R198 ;  /* 0x0000000205c27824 */ /* 0x040fe200078e02c6 */
[----:B------:R-:W-:Y:S01]  /*12260*/  @!P6 LDGSTS.E.BYPASS.LTC128B.128 [R204+0x10800], desc[UR6][R10.64+0x100] ;  /* 0x108001000accefae */ /* 0x000fe2000b901d46 */
[----:B------:R-:W-:-:S03]  /*12270*/  IMAD R193, R5, 0x2, R196 ;  /* 0x0000000205c17824 */ /* 0x000fc600078e02c4 */
[----:B------:R-:W-:Y:S04]  /*12280*/  @P4 STS.128 [R204+0xd000], RZ ;  /* 0x00d000ffcc004388 */ /* 0x000fe80000000c00 */
[----:B------:R-:W-:Y:S01]  /*12290*/  @P4 STS.128 [R204+0xf000], RZ ;  /* 0x00f000ffcc004388 */ /* 0x000fe20000000c00 */
[----:B------:R-:W-:Y:S02]  /*122a0*/  @P1 VIADD R195, R0, 0xffffffe0 ;  /* 0xffffffe000c31836 */ /* 0x000fe40000000000 */
[----:B------:R-:W-:Y:S01]  /*122b0*/  IMAD.MOV.U32 R0, RZ, RZ, 0x40 ;  /* 0x00000040ff007424 */ /* 0x000fe200078e00ff */
[----:B------:R-:W-:Y:S01]  /*122c0*/  @P4 STS.128 [R204+0x11000], RZ ;  /* 0x011000ffcc004388 */ /* 0x000fe20000000c00 */
[C---:B------:R-:W-:Y:S02]  /*122d0*/  VIADD R187, R195.reuse, 0x800 ;  /* 0x00000800c3bb7836 */ /* 0x040fe40000000000 */
[C---:B------:R-:W-:Y:S01]  /*122e0*/  VIADD R186, R195.reuse, 0x1000 ;  /* 0x00001000c3ba7836 */ /* 0x040fe20000000000 */
[----:B------:R-:W-:Y:S01]  /*122f0*/  @!PT LDS RZ, [RZ] ;  /* 0x00000000fffff984 */ /* 0x000fe20000000800 */
[----:B------:R-:W-:Y:S01]  /*12300*/  @!PT LDS RZ, [RZ] ;  /* 0x00000000fffff984 */ /* 0x000fe20000000800 */
[----:B------:R-:W-:Y:S01]  /*12310*/  @!PT LDS RZ, [RZ] ;  /* 0x00000000fffff984 */ /* 0x000fe20000000800 */
[----:B------:R-:W-:Y:S01]  /*12320*/  @!P4 LDGSTS.E.BYPASS.LTC128B.128 [R204+0xd000], desc[UR6][R12.64] ;  /* 0x0d0000000ccccfae */ /* 0x000fe2000b901d46 */
[----:B------:R-:W-:Y:S01]  /*12330*/  SEL R0, R0, 0xffffffc0, !P2 ;  /* 0xffffffc000007807 */ /* 0x000fe20005000000 */
[----:B------:R-:W-:-:S02]  /*12340*/  VIADD R185, R195, 0x1800 ;  /* 0x00001800c3b97836 */ /* 0x000fc40000000000 */
[----:B------:R-:W-:Y:S01]  /*12350*/  @!P4 LDGSTS.E.BYPASS.LTC128B.128 [R204+0xf000], desc[UR6][R12.64+0x80] ;  /* 0x0f0000800ccccfae */ /* 0x000fe2000b901d46 */
[----:B------:R-:W-:Y:S02]  /*12360*/  VIADD R183, R195, 0x2000 ;  /* 0x00002000c3b77836 */ /* 0x000fe40000000000 */
[----:B------:R-:W-:Y:S01]  /*12370*/  IMAD.IADD R191, R197, 0x1, R0 ;  /* 0x00000001c5bf7824 */ /* 0x000fe200078e0200 */
[----:B------:R-:W-:Y:S01]  /*12380*/  @!P4 LDGSTS.E.BYPASS.LTC128B.128 [R204+0x11000], desc[UR6][R12.64+0x100] ;  /* 0x110001000ccccfae */ /* 0x000fe2000b901d46 */
[----:B------:R-:W-:Y:S01]  /*12390*/  IMAD.IADD R184, R0, 0x1, R195 ;  /* 0x0000000100b87824 */ /* 0x000fe200078e02c3 */
[----:B------:R-:W-:Y:S01]  /*123a0*/  SHF.R.S32.HI R0, RZ, 0x1f, R55 ;  /* 0x0000001fff007819 */ /* 0x000fe20000011437 */
[C---:B------:R-:W-:Y:S01]  /*123b0*/  VIADD R182, R195.reuse, 0x2800 ;  /* 0x00002800c3b67836 */ /* 0x040fe20000000000 */
[----:B------:R-:W-:Y:S01]  /*123c0*/  @P0 STS.128 [R204+0xd800], RZ ;  /* 0x00d800ffcc000388 */ /* 0x000fe20000000c00 */
[C---:B------:R-:W-:Y:S01]  /*123d0*/  VIADD R181, R195.reuse, 0x3000 ;  /* 0x00003000c3b57836 */ /* 0x040fe20000000000 */
[----:B------:R-:W-:Y:S01]  /*123e0*/  LEA.HI R0, R0, R55, RZ, 0x5 ;  /* 0x0000003700007211 */ /* 0x000fe200078f28ff */
[C---:B------:R-:W-:Y:S01]  /*123f0*/  VIADD R180, R195.reuse, 0x3800 ;  /* 0x00003800c3b47836 */ /* 0x040fe20000000000 */
[----:B------:R-:W-:Y:S01]  /*12400*/  @P0 STS.128 [R204+0xf800], RZ ;  /* 0x00f800ffcc000388 */ /* 0x000fe20000000c00 */
[C---:B------:R-:W-:Y:S01]  /*12410*/  VIADD R179, R195.reuse, 0x4000 ;  /* 0x00004000c3b37836 */ /* 0x040fe20000000000 */
[----:B------:R-:W-:Y:S01]  /*12420*/  LOP3.LUT R0, R0, 0xffffffe0, RZ, 0xc0, !PT ;  /* 0xffffffe000007812 */ /* 0x000fe200078ec0ff */
[C---:B------:R-:W-:Y:S01]  /*12430*/  VIADD R178, R195.reuse, 0x4800 ;  /* 0x00004800c3b27836 */ /* 0x040fe20000000000 */
[----:B------:R-:W-:Y:S01]  /*12440*/  @P0 STS.128 [R204+0x11800], RZ ;  /* 0x011800ffcc000388 */ /* 0x000fe20000000c00 */
[----:B------:R-:W-:-:S02]  /*12450*/  VIADD R177, R195, 0x5000 ;  /* 0x00005000c3b17836 */ /* 0x000fc40000000000 */
[C---:B------:R-:W-:Y:S01]  /*12460*/  IMAD.IADD R0, R55.reuse, 0x1, -R0 ;  /* 0x0000000137007824 */ /* 0x040fe200078e0a00 */
[----:B------:R-:W-:Y:S01]  /*12470*/  @!PT LDS RZ, [RZ] ;  /* 0x00000000fffff984 */ /* 0x000fe20000000800 */
[----:B------:R-:W-:Y:S01]  /*12480*/  @!PT LDS RZ, [RZ] ;  /* 0x00000000fffff984 */ /* 0x000fe20000000800 */
[----:B------:R-:W-:Y:S01]  /*12490*/  @!PT LDS RZ, [RZ] ;  /* 0x00000000fffff984 */ /* 0x000fe20000000800 */
[----:B------:R-:W-:Y:S01]  /*124a0*/  @!P0 LDGSTS.E.BYPASS.LTC128B.128 [R204+0xd800], desc[UR6][R14.64] ;  /* 0x0d8000000ecc8fae */ /* 0x000fe2000b901d46 */
[----:B------:R-:W-:Y:S02]  /*124b0*/  IMAD.SHL.U32 R55, R55, 0x2, RZ ;  /* 0x0000000237377824 */ /* 0x000fe400078e00ff */
[----:B------:R-:W-:Y:S01]  /*124c0*/  VIADD R176, R195, 0x5800 ;  /* 0x00005800c3b07836 */ /* 0x000fe20000000000 */
[----:B------:R-:W-:Y:S02]  /*124d0*/  @!P0 LDGSTS.E.BYPASS.LTC128B.128 [R204+0xf800], desc[UR6][R14.64+0x80] ;  /* 0x0f8000800ecc8fae */ /* 0x000fe4000b901d46 */
[----:B------:R-:W-:Y:S02]  /*124e0*/  LOP3.LUT R55, R55, 0x6, RZ, 0xc0, !PT ;  /* 0x0000000637377812 */ /* 0x000fe400078ec0ff */
[----:B------:R1:W-:Y:S03]  /*124f0*/  @!P0 LDGSTS.E.BYPASS.LTC128B.128 [R204+0x11800], desc[UR6][R14.64+0x100] ;  /* 0x118001000ecc8fae */ /* 0x0003e6000b901d46 */
[----:B------:R-:W-:Y:S01]  /*12500*/  IMAD.IADD R55, R4, 0x1, R55 ;  /* 0x0000000104377824 */ /* 0x000fe200078e0237 */
[----:B------:R-:W-:Y:S04]  /*12510*/  LDSM.16.M88.4 R24, [R198] ;  /* 0x00000000c618783b */ /* 0x000fe80000000200 */
[----:B------:R-:W2:Y:S04]  /*12520*/  LDSM.16.M88.4 R40, [R197+0x6800] ;  /* 0x00680000c528783b */ /* 0x000ea80000000200 */
[----:B------:R-:W3:Y:S04]  /*12530*/  LDSM.16.M88.4 R80, [R197+0x6000] ;  /* 0x00600000c550783b */ /* 0x000ee80000000200 */
[----:B------:R-:W4:Y:S04]  /*12540*/  LDSM.16.M88.4 R32, [R197+0x7000] ;  /* 0x00700000c520783b */ /* 0x000f280000000200 */
[----:B------:R-:W-:Y:S04]  /*12550*/  LDSM.16.M88.4 R68, [R196] ;  /* 0x00000000c444783b */ /* 0x000fe80000000200 */
[----:B------:R-:W-:Y:S04]  /*12560*/  LDSM.16.M88.4 R64, [R195+0x800] ;  /* 0x00080000c340783b */ /* 0x000fe80000000200 */
[----:B-1----:R-:W1:Y:S04]  /*12570*/  LDSM.16.M88.4 R12, [R197+0x7800] ;  /* 0x00780000c50c783b */ /* 0x002e680000000200 */
[----:B------:R-:W-:Y:S04]  /*12580*/  LDSM.16.M88.4 R48, [R195+0x1800] ;  /* 0x00180000c330783b */ /* 0x000fe80000000200 */
[----:B------:R-:W5:Y:S04]  /*12590*/  LDSM.16.M88.4 R72, [R195] ;  /* 0x00000000c348783b */ /* 0x000f680000000200 */
[----:B------:R-:W5:Y:S04]  /*125a0*/  LDSM.16.M88.4 R60, [R195+0x1000] ;  /* 0x00100000c33c783b */ /* 0x000f680000000200 */
[----:B------:R-:W-:Y:S01]  /*125b0*/  LDSM.16.M88.4 R20, [R194] ;  /* 0x00000000c214783b */ /* 0x000fe20000000200 */
[C---:B--2---:R-:W-:Y:S03]  /*125c0*/  HMMA.16816.F32 R44, R24.reuse, R40, RZ ;  /* 0x00000028182c723c */ /* 0x044fe600000018ff */
[----:B------:R-:W-:Y:S04]  /*125d0*/  LDSM.16.M88.4 R16, [R191+0x6000] ;  /* 0x00600000bf10783b */ /* 0x000fe80000000200 */
[----:B------:R-:W-:Y:S01]  /*125e0*/  LDSM.16.M88.4 R88, [R191+0x7000] ;  /* 0x00700000bf58783b */ /* 0x000fe20000000200 */
[C---:B---3--:R-:W-:Y:S03]  /*125f0*/  HMMA.16816.F32 R8, R24.reuse, R80, RZ ;  /* 0x000000501808723c */ /* 0x048fe600000018ff */
        /* <DEDUP_REMOVED lines=10> */
[C---:B------:R-:W-:Y:S06]  /*126a0*/  HMMA.16816.F32 R44, R68.reuse, R64, R44 ;  /* 0x00000040442c723c */ /* 0x040fec000000182c */
[C---:B-----5:R-:W-:Y:S06]  /*126b0*/  HMMA.16816.F32 R8, R68.reuse, R72, R8 ;  /* 0x000000484408723c */ /* 0x060fec0000001808 */
        /* <DEDUP_REMOVED lines=101> */
[----:B------:R-:W-:Y:S05]  /*12d10*/  LDSM.16.M88.4 R68, [R193+0x4000] ;  /* 0x00400000c144783b */ /* 0x000fea0000000200 */
[C---:B------:R-:W-:Y:S01]  /*12d20*/  HMMA.16816.F32 R40, R76.reuse, R26, R40 ;  /* 0x0000001a4c28723c */ /* 0x040fe20000001828 */
[----:B------:R-:W-:Y:S05]  /*12d30*/  LDSM.16.M88.4 R24, [R184+0x4800] ;  /* 0x00480000b818783b */ /* 0x000fea0000000200 */
[C---:B---3--:R-:W-:Y:S06]  /*12d40*/  HMMA.16816.F32 R36, R76.reuse, R60, R36 ;  /* 0x0000003c4c24723c */ /* 0x048fec0000001824 */
[C---:B------:R-:W-:Y:S06]  /*12d50*/  HMMA.16816.F32 R88, R76.reuse, R74, R88 ;  /* 0x0000004a4c58723c */ /* 0x040fec0000001858 */
[----:B------:R-:W-:Y:S01]  /*12d60*/  HMMA.16816.F32 R8, R76, R72, R8 ;  /* 0x000000484c08723c */ /* 0x000fe20000001808 */
[----:B------:R-:W2:Y:S05]  /*12d70*/  LDSM.16.M88.4 R72, [R184+0x4000] ;  /* 0x00400000b848783b */ /* 0x000eaa0000000200 */
[----:B-1----:R-:W-:Y:S06]  /*12d80*/  HMMA.16816.F32 R44, R16, R12, R44 ;  /* 0x0000000c102c723c */ /* 0x002fec000000182c */
[----:B------:R-:W-:Y:S01]  /*12d90*/  HMMA.16816.F32 R32, R76, R62, R32 ;  /* 0x0000003e4c20723c */ /* 0x000fe20000001820 */
[----:B------:R-:W-:Y:S01]  /*12da0*/  SHF.R.S32.HI R13, RZ, 0x1f, R0 ;  /* 0x0000001fff0d7819 */ /* 0x000fe20000011400 */
[----:B------:R-:W-:Y:S03]  /*12db0*/  LDSM.16.M88.4 R60, [R184+0x5000] ;  /* 0x00500000b83c783b */ /* 0x000fe60000000200 */
[----:B------:R-:W-:Y:S01]  /*12dc0*/  LEA.HI R0, R13, R0, RZ, 0x2 ;  /* 0x000000000d007211 */ /* 0x000fe200078f10ff */
[C---:B------:R-:W-:Y:S01]  /*12dd0*/  HMMA.16816.F32 R40, R16.reuse, R14, R40 ;  /* 0x0000000e1028723c */ /* 0x040fe20000001828 */
[----:B------:R-:W1:Y:S05]  /*12de0*/  LDSM.16.M88.4 R12, [R191+0xb800] ;  /* 0x00b80000bf0c783b */ /* 0x000e6a0000000200 */
[C---:B----4-:R-:W-:Y:S06]  /*12df0*/  HMMA.16816.F32 R36, R16.reuse, R20, R36 ;  /* 0x000000141024723c */ /* 0x050fec0000001824 */
[----:B------:R-:W-:Y:S01]  /*12e00*/  HMMA.16816.F32 R88, R16, R66, R88 ;  /* 0x000000421058723c */ /* 0x000fe20000001858 */
[----:B------:R-:W-:Y:S01]  /*12e10*/  SHF.R.S32.HI R21, RZ, 0x2, R0 ;  /* 0x00000002ff157819 */ /* 0x000fe20000011400 */
[----:B------:R-:W-:-:S03]  /*12e20*/  VIADD R20, R55, 0x1 ;  /* 0x0000000137147836 */ /* 0x000fc60000000000 */
[----:B------:R-:W-:Y:S01]  /*12e30*/  IADD3 R56, R56, 0x1, R21 ;  /* 0x0000000138387810 */ /* 0x000fe20007ffe015 */
[----:B------:R-:W-:Y:S03]  /*12e40*/  HMMA.16816.F32 R8, R16, R64, R8 ;  /* 0x000000401008723c */ /* 0x000fe60000001808 */
[----:B------:R-:W-:-:S03]  /*12e50*/  IADD3 R0, R59, R56, -R200 ;  /* 0x000000383b007210 */ /* 0x000fc60007ffe8c8 */
[----:B------:R-:W-:Y:S02]  /*12e60*/  HMMA.16816.F32 R28, R76, R84, R28 ;  /* 0x000000544c1c723c */ /* 0x000fe4000000181c */
[----:B------:R-:W-:-:S04]  /*12e70*/  VIADD R0, R0, UR5 ;  /* 0x0000000500007c36 */ /* 0x000fc80008000000 */
[----:B------:R-:W-:Y:S01]  /*12e80*/  HMMA.16816.F32 R32, R16, R22, R32 ;  /* 0x000000161020723c */ /* 0x000fe20000001820 */
[C---:B------:R-:W-:Y:S02]  /*12e90*/  VIMNMX R2, R0.reuse, R59, PT ;  /* 0x0000003b00027248 */ /* 0x040fe40003fe0100 */
[----:B------:R-:W-:Y:S02]  /*12ea0*/  VIADDMNMX R207, R0, 0x8, R59, PT ;  /* 0x0000000800cf7846 */ /* 0x000fe4000380013b */
[C---:B------:R-:W-:Y:S01]  /*12eb0*/  ISETP.GE.AND P1, PT, R20.reuse, R2, PT ;  /* 0x000000021400720c */ /* 0x040fe20003f26270 */
[----:B------:R-:W-:Y:S01]  /*12ec0*/  HMMA.16816.F32 R48, R76, R86, R48 ;  /* 0x000000564c30723c */ /* 0x000fe20000001830 */
[----:B------:R-:W-:Y:S02]  /*12ed0*/  ISETP.GE.AND P6, PT, R20, R207, PT ;  /* 0x000000cf1400720c */ /* 0x000fe40003fc6270 */
[----:B------:R-:W3:Y:S01]  /*12ee0*/  LDSM.16.M88.4 R20, [R184+0x5800] ;  /* 0x00580000b814783b */ /* 0x000ee20000000200 */
[----:B------:R-:W-:Y:S01]  /*12ef0*/  LOP3.LUT R0, R3, R6, RZ, 0xfc, !PT ;  /* 0x0000000603007212 */ /* 0x000fe200078efcff */
[C---:B------:R-:W-:Y:S01]  /*12f00*/  VIADD R3, R55.reuse, 0x8 ;  /* 0x0000000837037836 */ /* 0x040fe20000000000 */
[----:B--2---:R-:W-:Y:S01]  /*12f10*/  HMMA.16816.F32 R88, R68, R74, R88 ;  /* 0x0000004a4458723c */ /* 0x004fe20000001858 */
[----:B------:R-:W-:Y:S01]  /*12f20*/  VIADD R6, R55, 0x9 ;  /* 0x0000000937067836 */ /* 0x000fe20000000000 */
[----:B------:R-:W-:-:S04]  /*12f30*/  DEPBAR.LE SB0, 0x0 ;  /* 0x000080000000791a */ /* 0x000fc80000000000 */
[----:B------:R-:W-:Y:S01]  /*12f40*/  HMMA.16816.F32 R8, R68, R72, R8 ;  /* 0x000000484408723c */ /* 0x000fe20000001808 */
[CC--:B------:R-:W-:Y:S02]  /*12f50*/  ISETP.GE.AND P0, PT, R3.reuse, R2.reuse, PT ;  /* 0x000000020300720c */ /* 0x0c0fe40003f06270 */
[-C--:B------:R-:W-:Y:S01]  /*12f60*/  ISETP.GE.AND P4, PT, R3, R207.reuse, PT ;  /* 0x000000cf0300720c */ /* 0x080fe20003f86270 */
[C---:B------:R-:W-:Y:S01]  /*12f70*/  VIADD R3, R55.reuse, 0x11 ;  /* 0x0000001137037836 */ /* 0x040fe20000000000 */
[C---:B------:R-:W-:Y:S01]  /*12f80*/  ISETP.GE.AND P5, PT, R6.reuse, R2, PT ;  /* 0x000000020600720c */ /* 0x040fe20003fa6270 */
[----:B-1----:R-:W-:Y:S01]  /*12f90*/  HMMA.16816.F32 R28, R16, R12, R28 ;  /* 0x0000000c101c723c */ /* 0x002fe2000000181c */
[----:B------:R-:W-:Y:S01]  /*12fa0*/  ISETP.GE.AND P2, PT, R6, R207, PT ;  /* 0x000000cf0600720c */ /* 0x000fe20003f46270 */
[----:B------:R-:W-:-:S04]  /*12fb0*/  VIADD R6, R55, 0x10 ;  /* 0x0000001037067836 */ /* 0x000fc80000000000 */
[C---:B------:R-:W-:Y:S06]  /*12fc0*/  HMMA.16816.F32 R44, R68.reuse, R24, R44 ;  /* 0x00000018442c723c */ /* 0x040fec000000182c */
[----:B------:R-:W-:Y:S01]  /*12fd0*/  HMMA.16816.F32 R40, R68, R26, R40 ;  /* 0x0000001a4428723c */ /* 0x000fe20000001828 */
[----:B------:R-:W-:Y:S02]  /*12fe0*/  FSEL R57, R90, -INF , !P4 ;  /* 0xff8000005a397808 */ /* 0x000fe40006000000 */
[----:B------:R-:W-:Y:S02]  /*12ff0*/  FSEL R89, R89, -INF , !P5 ;  /* 0xff80000059597808 */ /* 0x000fe40006800000 */
[----:B------:R-:W-:Y:S01]  /*13000*/  ISETP.GE.AND P4, PT, R3, R2, PT ;  /* 0x000000020300720c */ /* 0x000fe20003f86270 */
[----:B------:R-:W-:Y:S01]  /*13010*/  HMMA.16816.F32 R48, R16, R14, R48 ;  /* 0x0000000e1030723c */ /* 0x000fe20000001830 */
[----:B------:R-:W-:-:S02]  /*13020*/  FSEL R65, R9, -INF , !P1 ;  /* 0xff80000009417808 */ /* 0x000fc40004800000 */
[-C--:B------:R-:W-:Y:S01]  /*13030*/  ISETP.GE.AND P5, PT, R3, R207.reuse, PT ;  /* 0x000000cf0300720c */ /* 0x080fe20003fa6270 */
[C---:B------:R-:W-:Y:S01]  /*13040*/  VIADD R3, R55.reuse, 0x18 ;  /* 0x0000001837037836 */ /* 0x040fe20000000000 */
[----:B------:R-:W-:Y:S01]  /*13050*/  ISETP.GE.AND P1, PT, R6, R2, PT ;  /* 0x000000020600720c */ /* 0x000fe20003f26270 */
[C---:B------:R-:W-:Y:S01]  /*13060*/  HMMA.16816.F32 R36, R68.reuse, R60, R36 ;  /* 0x0000003c4424723c */ /* 0x040fe20000001824 */
[----:B------:R-:W-:Y:S02]  /*13070*/  FSEL R59, R88, -INF , !P0 ;  /* 0xff800000583b7808 */ /* 0x000fe40004000000 */
[----:B------:R-:W-:Y:S01]  /*13080*/  ISETP.GE.AND P0, PT, R6, R207, PT ;  /* 0x000000cf0600720c */ /* 0x000fe20003f06270 */
[----:B------:R-:W-:Y:S01]  /*13090*/  VIADD R6, R55, 0x19 ;  /* 0x0000001937067836 */ /* 0x000fe20000000000 */
[----:B------:R-:W-:Y:S01]  /*130a0*/  FSEL R91, R91, -INF , !P2 ;  /* 0xff8000005b5b7808 */ /* 0x000fe20005000000 */
[----:B------:R-:W-:Y:S01]  /*130b0*/  HMMA.16816.F32 R32, R68, R62, R32 ;  /* 0x0000003e4420723c */ /* 0x000fe20000001820 */
[----:B------:R-:W-:-:S02]  /*130c0*/  FSEL R25, R44, -INF , !P1 ;  /* 0xff8000002c197808 */ /* 0x000fc40004800000 */
[CC--:B------:R-:W-:Y:S02]  /*130d0*/  ISETP.GE.AND P2, PT, R3.reuse, R2.reuse, PT ;  /* 0x000000020300720c */ /* 0x0c0fe40003f46270 */
[-C--:B------:R-:W-:Y:S01]  /*130e0*/  ISETP.GE.AND P1, PT, R3, R207.reuse, PT ;  /* 0x000000cf0300720c */ /* 0x080fe20003f26270 */
[C---:B---3--:R-:W-:Y:S01]  /*130f0*/  HMMA.16816.F32 R28, R68.reuse, R20, R28 ;  /* 0x00000014441c723c */ /* 0x048fe2000000181c */
[----:B------:R-:W-:Y:S01]  /*13100*/  VIADD R3, R55, 0x20 ;  /* 0x0000002037037836 */ /* 0x000fe20000000000 */
[----:B------:R-:W-:Y:S02]  /*13110*/  FSEL R13, R46, -INF , !P0 ;  /* 0xff8000002e0d7808 */ /* 0x000fe40004000000 */
[----:B------:R-:W-:Y:S01]  /*13120*/  FSEL R81, R45, -INF , !P4 ;  /* 0xff8000002d517808 */ /* 0x000fe20006000000 */
[----:B------:R-:W-:Y:S01]  /*13130*/  BAR.SYNC.DEFER_BLOCKING 0x0 ;  /* 0x0000000000007b1d */ /* 0x000fe20000010000 */
[C---:B------:R-:W-:Y:S01]  /*13140*/  ISETP.GE.AND P0, PT, R6.reuse, R2, PT ;  /* 0x000000020600720c */ /* 0x040fe20003f06270 */
[----:B------:R-:W-:Y:S01]  /*13150*/  HMMA.16816.F32 R48, R68, R22, R48 ;  /* 0x000000164430723c */ /* 0x000fe20000001830 */
        /* <DEDUP_REMOVED lines=36> */
[C---:B------:R-:W-:Y:S02]  /*133a0*/  ISETP.GE.AND P5, PT, R3.reuse, R2, PT ;  /* 0x000000020300720c */ /* 0x040fe40003fa6270 */
[----:B------:R-:W-:Y:S02]  /*133b0*/  ISETP.GE.AND P2, PT, R3, R207, PT ;  /* 0x000000cf0300720c */ /* 0x000fe40003f46270 */
[----:B------:R-:W-:-:S02]  /*133c0*/  FSEL R3, R8, -INF , !P0 ;  /* 0xff80000008037808 */ /* 0x000fc40004000000 */
[----:B------:R-:W-:Y:S02]  /*133d0*/  ISETP.GE.AND P0, PT, R6, R207, PT ;  /* 0x000000cf0600720c */ /* 0x000fe40003f06270 */
[----:B------:R-:W-:Y:S02]  /*133e0*/  FSEL R175, R30, -INF , !P4 ;  /* 0xff8000001eaf7808 */ /* 0x000fe40006000000 */
[----:B------:R-:W-:Y:S02]  /*133f0*/  FSEL R166, R51, -INF , !P0 ;  /* 0xff80000033a67808 */ /* 0x000fe40004000000 */
[----:B------:R-:W-:Y:S02]  /*13400*/  ISETP.GT.AND P0, PT, R208, R199, PT ;  /* 0x000000c7d000720c */ /* 0x000fe40003f04270 */
[----:B------:R-:W-:Y:S02]  /*13410*/  FSEL R213, R29, -INF , !P5 ;  /* 0xff8000001dd57808 */ /* 0x000fe40006800000 */
        /* <DEDUP_REMOVED lines=42> */
[----:B------:R-:W-:Y:S02]  /*136c0*/  ISETP.NE.AND P2, PT, R23, RZ, PT ;  /* 0x000000ff1700720c */ /* 0x000fe40003f45270 */
[----:B------:R-:W-:-:S05]  /*136d0*/  LOP3.LUT R6, RZ, R23, RZ, 0x33, !PT ;  /* 0x00000017ff067212 */ /* 0x000fca00078e33ff */
        /* <DEDUP_REMOVED lines=25> */
.L_x_3433:
[----:B------:R-:W-:Y:S02]  /*13870*/  ULDC UR12, c[0x0][0x248] ;  /* 0x00009200000c7ab9 */ /* 0x000fe40000000800 */
[----:B------:R-:W-:-:S06]  /*13880*/  USHF.L.U32 UR5, UR12, 0x6, URZ ;  /* 0x000000060c057899 */ /* 0x000fcc000800063f */
[----:B------:R-:W-:-:S04]  /*13890*/  IADD3 R29, RZ, -UR5, RZ ;  /* 0x80000005ff1d7c10 */ /* 0x000fc8000fffe0ff */
[----:B------:R-:W-:-:S07]  /*138a0*/  SHF.R.S32.HI R23, RZ, 0x1f, R29 ;  /* 0x0000001fff177819 */ /* 0x000fce000001141d */
.L_x_3434:
[----:B------:R-:W-:Y:S01]  /*138b0*/  IADD3 R54, P2, P1, R130, R29, R54 ;  /* 0x0000001d82367210 */ /* 0x000fe2000795e036 */
[----:B------:R-:W-:Y:S01]  /*138c0*/  USHF.L.U32 UR8, UR12, 0x5, URZ ;  /* 0x000000050c087899 */ /* 0x000fe2000800063f */
[C---:B------:R-:W-:Y:S01]  /*138d0*/  LEA R206, P5, R29.reuse, R206, 0x1 ;  /* 0x000000ce1dce7211 */ /* 0x040fe200078a08ff */
[----:B------:R-:W-:Y:S01]  /*138e0*/  ULDC UR5, c[0x0][0x24c] ;  /* 0x0000930000057ab9 */ /* 0x000fe20000000800 */
[C---:B------:R-:W-:Y:S01]  /*138f0*/  IADD3 R130, P4, R29.reuse, R130, RZ ;  /* 0x000000821d827210 */ /* 0x040fe20007f9e0ff */
[----:B------:R-:W-:Y:S01]  /*13900*/  USHF.L.U64.HI UR5, UR12, 0x5, UR5 ;  /* 0x000000050c057899 */ /* 0x000fe20008010205 */
[----:B------:R-:W-:Y:S01]  /*13910*/  LEA.HI.X R205, R29, R205, R23, 0x1, P5 ;  /* 0x000000cd1dcd7211 */ /* 0x000fe200028f0c17 */
[----:B------:R-:W-:Y:S01]  /*13920*/  IMAD.MOV.U32 R40, RZ, RZ, R206 ;  /* 0x000000ffff287224 */ /* 0x000fe200078e00ce */
[----:B------:R-:W-:Y:S01]  /*13930*/  IADD3.X R53, R52, R23, R53, P2, P1 ;  /* 0x0000001734357210 */ /* 0x000fe200017e2435 */
[----:B------:R-:W-:Y:S01]  /*13940*/  IMAD.X R23, R23, 0x1, R52, P4 ;  /* 0x0000000117177824 */ /* 0x000fe200020e0634 */
[----:B------:R-:W-:Y:S01]  /*13950*/  LEA R28, P2, R130, UR10, 0x1 ;  /* 0x0000000a821c7c11 */ /* 0x000fe2000f8408ff */
[----:B------:R-:W-:Y:S01]  /*13960*/  IMAD.MOV.U32 R41, RZ, RZ, R205 ;  /* 0x000000ffff297224 */ /* 0x000fe200078e00cd */
[----:B------:R-:W-:-:S02]  /*13970*/  LEA R22, P1, R54, UR10, 0x1 ;  /* 0x0000000a36167c11 */ /* 0x000fc4000f8208ff */
[----:B------:R-:W-:Y:S02]  /*13980*/  LEA.HI.X R29, R130, UR11, R23, 0x1, P2 ;  /* 0x0000000b821d7c11 */ /* 0x000fe400090f0c17 */
[----:B------:R-:W-:Y:S01]  /*13990*/  IADD3 R30, P2, R206, UR8, RZ ;  /* 0x00000008ce1e7c10 */ /* 0x000fe2000ff5e0ff */
[----:B------:R-:W-:Y:S01]  /*139a0*/  @!PT LDS RZ, [RZ] ;  /* 0x00000000fffff984 */ /* 0x000fe20000000800 */
[----:B------:R-:W-:Y:S01]  /*139b0*/  @!PT LDS RZ, [RZ] ;  /* 0x00000000fffff984 */ /* 0x000fe20000000800 */
[----:B------:R-:W-:Y:S01]  /*139c0*/  @!PT LDS RZ, [RZ] ;  /* 0x00000000fffff984 */ /* 0x000fe20000000800 */
[----:B------:R1:W-:Y:S01]  /*139d0*/  LDGSTS.E.BYPASS.LTC128B.128 [R204+0x6000], desc[UR6][R40.64] ;  /* 0x0600000028cc7fae */ /* 0x0003e2000b901d46 */
[----:B------:R-:W-:Y:S02]  /*139e0*/  LEA.HI.X R23, R54, UR11, R53, 0x1, P1 ;  /* 0x0000000b36177c11 */ /* 0x000fe400088f0c35 */
[----:B------:R-:W-:Y:S01]  /*139f0*/  IADD3.X R31, R205, UR5, RZ, P2, !PT ;  /* 0x00000005cd1f7c10 */ /* 0x000fe200097fe4ff */
[----:B------:R1:W-:Y:S01]  /*13a00*/  LDGSTS.E.BYPASS.LTC128B.128 [R204+0x8000], desc[UR6][R28.64+0x80] ;  /* 0x080000801ccc7fae */ /* 0x0003e2000b901d46 */
[----:B------:R-:W-:Y:S02]  /*13a10*/  IADD3 R34, P2, R30, UR8, RZ ;  /* 0x000000081e227c10 */ /* 0x000fe4000ff5e0ff */
[----:B------:R-:W-:Y:S01]  /*13a20*/  IADD3 R32, P1, R22, UR8, RZ ;  /* 0x0000000816207c10 */ /* 0x000fe2000ff3e0ff */
[----:B------:R1:W-:Y:S01]  /*13a30*/  LDGSTS.E.BYPASS.LTC128B.128 [R204+0xa000], desc[UR6][R28.64+0x100] ;  /* 0x0a0001001ccc7fae */ /* 0x0003e2000b901d46 */
[----:B------:R-:W-:-:S02]  /*13a40*/  IADD3.X R35, R31, UR5, RZ, P2, !PT ;  /* 0x000000051f237c10 */ /* 0x000fc400097fe4ff */
[----:B------:R-:W-:Y:S01]  /*13a50*/  IADD3.X R33, R23, UR5, RZ, P1, !PT ;  /* 0x0000000517217c10 */ /* 0x000fe20008ffe4ff */
[----:B------:R1:W-:Y:S01]  /*13a60*/  LDGSTS.E.BYPASS.LTC128B.128 [R204+0x6800], desc[UR6][R30.64] ;  /* 0x068000001ecc7fae */ /* 0x0003e2000b901d46 */
[----:B------:R-:W-:Y:S02]  /*13a70*/  IADD3 R36, P2, R34, UR8, RZ ;  /* 0x0000000822247c10 */ /* 0x000fe4000ff5e0ff */
[----:B------:R-:W-:Y:S01]  /*13a80*/  IADD3 R38, P1, R32, UR8, RZ ;  /* 0x0000000820267c10 */ /* 0x000fe2000ff3e0ff */
[----:B------:R1:W-:Y:S01]  /*13a90*/  LDGSTS.E.BYPASS.LTC128B.128 [R204+0x8800], desc[UR6][R22.64+0x80] ;  /* 0x0880008016cc7fae */ /* 0x0003e2000b901d46 */
[----:B------:R-:W-:Y:S02]  /*13aa0*/  IADD3.X R37, R35, UR5, RZ, P2, !PT ;  /* 0x0000000523257c10 */ /* 0x000fe400097fe4ff */
[----:B------:R-:W-:Y:S01]  /*13ab0*/  IADD3.X R39, R33, UR5, RZ, P1, !PT ;  /* 0x0000000521277c10 */ /* 0x000fe20008ffe4ff */
        /* <DEDUP_REMOVED lines=8> */
.L_x_3432:
        /* <DEDUP_REMOVED lines=27> */
[----:B-1----:R-:W-:Y:S02]  /*13cf0*/  FMNMX.FTZ R23, R209, R6, !PT ;  /* 0x00000006d1177209 */ /* 0x002fe40007810000 */
[----:B------:R-:W-:Y:S02]  /*13d00*/  LEA R192, R0, UR4, 0x1 ;  /* 0x0000000400c07c11 */ /* 0x000fe4000f8e08ff */
[----:B------:R-:W-:Y:S02]  /*13d10*/  FMNMX.FTZ R8, R174, R23, !PT ;  /* 0x00000017ae087209 */ /* 0x000fe40007810000 */
[----:B------:R-:W-:Y:S01]  /*13d20*/  FMNMX.FTZ R23, R169, R4, !PT ;  /* 0x00000004a9177209 */ /* 0x000fe20007810000 */
[----:B------:R-:W-:Y:S01]  /*13d30*/  LDSM.16.MT88.4 R68, [R192+0xe000] ;  /* 0x00e00000c044783b */ /* 0x000fe20000004200 */
[----:B------:R-:W-:-:S02]  /*13d40*/  LEA R190, R7, R192, 0x1 ;  /* 0x000000c007be7211 */ /* 0x000fc400078e08ff */
[----:B------:R-:W-:Y:S01]  /*13d50*/  FMNMX.FTZ R6, R166, R23, !PT ;  /* 0x00000017a6067209 */ /* 0x000fe20007810000 */
[----:B------:R-:W1:Y:S01]  /*13d60*/  SHFL.BFLY PT, R29, R8, 0x2, 0x1f ;  /* 0x0c401f00081d7f89 */ /* 0x000e6200000e0000 */
[C---:B------:R-:W-:Y:S02]  /*13d70*/  LEA R189, R5.reuse, R192, 0x1 ;  /* 0x000000c005bd7211 */ /* 0x040fe400078e08ff */
[----:B------:R-:W-:Y:S01]  /*13d80*/  LEA R188, R5, R190, 0x1 ;  /* 0x000000be05bc7211 */ /* 0x000fe200078e08ff */
[----:B------:R-:W2:Y:S04]  /*13d90*/  SHFL.BFLY PT, R23, R6, 0x2, 0x1f ;  /* 0x0c401f0006177f89 */ /* 0x000ea800000e0000 */
        /* <DEDUP_REMOVED lines=25> */
[C---:B------:R-:W-:Y:S01]  /*13f30*/  FSETP.NEU.FTZ.AND P1, PT, R3.reuse, -INF , PT ;  /* 0xff8000000300780b */ /* 0x040fe20003f3d000 */
[----:B------:R-:W-:Y:S01]  /*13f40*/  FMUL.FTZ R170, R3, UR10 ;  /* 0x0000000a03aa7c20 */ /* 0x000fe20008410000 */
[----:B------:R-:W-:Y:S01]  /*13f50*/  MUFU.EX2 R159, R159 ;  /* 0x0000009f009f7308 */ /* 0x000fe20000000800 */
[--C-:B------:R-:W-:Y:S01]  /*13f60*/  FFMA.FTZ R153, R25, UR10, -R212.reuse ;  /* 0x0000000a19997c23 */ /* 0x100fe200080108d4 */
[--C-:B------:R-:W-:Y:S01]  /*13f70*/  FFMA.FTZ R150, R81, UR10, -R212.reuse ;  /* 0x0000000a51967c23 */ /* 0x100fe200080108d4 */
[--C-:B------:R-:W-:Y:S01]  /*13f80*/  FFMA.FTZ R151, R27, UR10, -R212.reuse ;  /* 0x0000000a1b977c23 */ /* 0x100fe200080108d4 */
[----:B------:R-:W-:Y:S01]  /*13f90*/  FSEL R170, R170, RZ, P1 ;  /* 0x000000ffaaaa7208 */ /* 0x000fe20000800000 */
[--C-:B------:R-:W-:Y:S01]  /*13fa0*/  FFMA.FTZ R0, R19, UR10, -R212.reuse ;  /* 0x0000000a13007c23 */ /* 0x100fe200080108d4 */
[----:B------:R-:W-:Y:S01]  /*13fb0*/  LDSM.16.MT88.4 R140, [R192+0xc800] ;  /* 0x00c80000c08c783b */ /* 0x000fe20000004200 */
[----:B------:R-:W-:Y:S01]  /*13fc0*/  FFMA.FTZ R164, R165, UR10, -R212 ;  /* 0x0000000aa5a47c23 */ /* 0x000fe200080108d4 */
[----:B------:R-:W1:Y:S01]  /*13fd0*/  MUFU.EX2 R158, R158 ;  /* 0x0000009e009e7308 */ /* 0x000e620000000800 */
        /* <DEDUP_REMOVED lines=9> */
[----:B------:R-:W-:Y:S01]  /*14070*/  FFMA.FTZ R148, R17, UR10, -R170 ;  /* 0x0000000a11947c23 */ /* 0x000fe200080108aa */
[--C-:B------:R-:W-:Y:S01]  /*14080*/  FFMA.FTZ R162, R223, UR10, -R212.reuse ;  /* 0x0000000adfa27c23 */ /* 0x100fe200080108d4 */
[--C-:B------:R-:W-:Y:S01]  /*14090*/  FFMA.FTZ R163, R163, UR10, -R212.reuse ;  /* 0x0000000aa3a37c23 */ /* 0x100fe200080108d4 */
[----:B------:R-:W3:Y:S01]  /*140a0*/  LDSM.16.MT88.4 R8, [R192+0xe800] ;  /* 0x00e80000c008783b */ /* 0x000ee20000004200 */
[----:B------:R-:W-:Y:S01]  /*140b0*/  FFMA.FTZ R165, R221, UR10, -R212 ;  /* 0x0000000adda57c23 */ /* 0x000fe200080108d4 */
[--C-:B------:R-:W-:Y:S01]  /*140c0*/  FFMA.FTZ R167, R167, UR10, -R170.reuse ;  /* 0x0000000aa7a77c23 */ /* 0x100fe200080108aa */
[----:B------:R-:W4:Y:S01]  /*140d0*/  MUFU.EX2 R154, R154 ;  /* 0x0000009a009a7308 */ /* 0x000f220000000800 */
[----:B-1----:R-:W-:Y:S01]  /*140e0*/  F2FP.F16.F32.PACK_AB R116, R158, R159 ;  /* 0x0000009f9e74723e */ /* 0x002fe200000000ff */
[----:B------:R-:W1:Y:S01]  /*140f0*/  LDSM.16.MT88.4 R20, [R189+0xe800] ;  /* 0x00e80000bd14783b */ /* 0x000e620000004200 */
[--C-:B------:R-:W-:Y:S01]  /*14100*/  FFMA.FTZ R168, R219, UR10, -R170.reuse ;  /* 0x0000000adba87c23 */ /* 0x100fe200080108aa */
[--C-:B------:R-:W-:Y:S01]  /*14110*/  FFMA.FTZ R172, R217, UR10, -R170.reuse ;  /* 0x0000000ad9ac7c23 */ /* 0x100fe200080108aa */
[----:B------:R-:W-:Y:S01]  /*14120*/  FFMA.FTZ R173, R173, UR10, -R170 ;  /* 0x0000000aadad7c23 */ /* 0x000fe200080108aa */
[----:B------:R-:W5:Y:S01]  /*14130*/  LDSM.16.MT88.4 R16, [R188+0xe800] ;  /* 0x00e80000bc10783b */ /* 0x000f620000004200 */
[--C-:B------:R-:W-:Y:S01]  /*14140*/  FFMA.FTZ R214, R215, UR10, -R212.reuse ;  /* 0x0000000ad7d67c23 */ /* 0x100fe200080108d4 */
[----:B------:R-:W-:Y:S01]  /*14150*/  MUFU.EX2 R160, R160 ;  /* 0x000000a000a07308 */ /* 0x000fe20000000800 */
[--C-:B------:R-:W-:Y:S01]  /*14160*/  FFMA.FTZ R213, R213, UR10, -R212.reuse ;  /* 0x0000000ad5d57c23 */ /* 0x100fe200080108d4 */
[----:B------:R-:W-:Y:S01]  /*14170*/  LDSM.16.MT88.4 R28, [R188+0xc800] ;  /* 0x00c80000bc1c783b */ /* 0x000fe20000004200 */
[--C-:B------:R-:W-:Y:S01]  /*14180*/  FFMA.FTZ R209, R209, UR10, -R212.reuse ;  /* 0x0000000ad1d17c23 */ /* 0x100fe200080108d4 */
[----:B------:R-:W-:Y:S01]  /*14190*/  FFMA.FTZ R174, R174, UR10, -R212 ;  /* 0x0000000aaeae7c23 */ /* 0x000fe200080108d4 */
[--C-:B------:R-:W-:Y:S01]  /*141a0*/  FFMA.FTZ R175, R175, UR10, -R170.reuse ;  /* 0x0000000aafaf7c23 */ /* 0x100fe200080108aa */
[----:B------:R-:W-:Y:S01]  /*141b0*/  LDSM.16.MT88.4 R24, [R190+0xe800] ;  /* 0x00e80000be18783b */ /* 0x000fe20000004200 */
[--C-:B------:R-:W-:Y:S01]  /*141c0*/  FFMA.FTZ R212, R171, UR10, -R170.reuse ;  /* 0x0000000aabd47c23 */ /* 0x100fe200080108aa */
[----:B------:R-:W2:Y:S01]  /*141d0*/  MUFU.EX2 R161, R161 ;  /* 0x000000a100a17308 */ /* 0x000ea20000000800 */
[----:B----4-:R-:W-:Y:S01]  /*141e0*/  F2FP.F16.F32.PACK_AB R118, R154, R157 ;  /* 0x0000009d9a76723e */ /* 0x010fe200000000ff */
[--C-:B------:R-:W-:Y:S01]  /*141f0*/  FFMA.FTZ R169, R169, UR10, -R170.reuse ;  /* 0x0000000aa9a97c23 */ /* 0x100fe200080108aa */
[----:B------:R-:W-:Y:S01]  /*14200*/  FFMA.FTZ R166, R166, UR10, -R170 ;  /* 0x0000000aa6a67c23 */ /* 0x000fe200080108aa */
[----:B------:R-:W-:-:S04]  /*14210*/  FADD.FTZ R158, R159, R158 ;  /* 0x0000009e9f9e7221 */ /* 0x000fc80000010000 */
[----:B------:R-:W-:Y:S01]  /*14220*/  MUFU.EX2 R156, R156 ;  /* 0x0000009c009c7308 */ /* 0x000fe20000000800 */
[----:B------:R-:W-:-:S04]  /*14230*/  FADD.FTZ R157, R157, R158 ;  /* 0x0000009e9d9d7221 */ /* 0x000fc80000010000 */
[----:B------:R-:W-:-:S03]  /*14240*/  FADD.FTZ R154, R154, R157 ;  /* 0x0000009d9a9a7221 */ /* 0x000fc60000010000 */
[----:B------:R-:W4:Y:S01]  /*14250*/  MUFU.EX2 R155, R155 ;  /* 0x0000009b009b7308 */ /* 0x000f220000000800 */
[----:B--2---:R-:W-:Y:S01]  /*14260*/  F2FP.F16.F32.PACK_AB R117, R161, R160 ;  /* 0x000000a0a175723e */ /* 0x004fe200000000ff */
[----:B------:R-:W-:-:S06]  /*14270*/  FADD.FTZ R161, R160, R161 ;  /* 0x000000a1a0a17221 */ /* 0x000fcc0000010000 */
[----:B------:R-:W-:Y:S08]  /*14280*/  MUFU.EX2 R153, R153 ;  /* 0x0000009900997308 */ /* 0x000ff00000000800 */
[----:B------:R-:W2:Y:S01]  /*14290*/  MUFU.EX2 R150, R150 ;  /* 0x0000009600967308 */ /* 0x000ea20000000800 */
[----:B----4-:R-:W-:Y:S01]  /*142a0*/  F2FP.F16.F32.PACK_AB R119, R155, R156 ;  /* 0x0000009c9b77723e */ /* 0x010fe200000000ff */
[----:B------:R-:W-:-:S04]  /*142b0*/  FADD.FTZ R156, R156, R161 ;  /* 0x000000a19c9c7221 */ /* 0x000fc80000010000 */
[----:B------:R-:W-:Y:S02]  /*142c0*/  FADD.FTZ R155, R155, R156 ;  /* 0x0000009c9b9b7221 */ /* 0x000fe40000010000 */
[C---:B------:R-:W-:Y:S01]  /*142d0*/  HMMA.16816.F32 R40, R116.reuse, R44, RZ ;  /* 0x0000002c7428723c */ /* 0x040fe200000018ff */
[----:B------:R-:W-:Y:S05]  /*142e0*/  MUFU.EX2 R151, R151 ;  /* 0x0000009700977308 */ /* 0x000fea0000000800 */
[C---:B------:R-:W-:Y:S03]  /*142f0*/  HMMA.16816.F32 R64, R116.reuse, R68, RZ ;  /* 0x000000447440723c */ /* 0x040fe600000018ff */
[----:B------:R-:W4:Y:S01]  /*14300*/  MUFU.EX2 R0, R0 ;  /* 0x0000000000007308 */ /* 0x000f220000000800 */
        /* <DEDUP_REMOVED lines=8> */
[----:B----4-:R-:W-:Y:S01]  /*14390*/  F2FP.F16.F32.PACK_AB R6, R0, R151 ;  /* 0x000000970006723e */ /* 0x010fe200000000ff */
[----:B------:R-:W-:-:S03]  /*143a0*/  FADD.FTZ R151, R151, R150 ;  /* 0x0000009697977221 */ /* 0x000fc60000010000 */
[C---:B------:R-:W-:Y:S01]  /*143b0*/  HMMA.16816.F32 R88, R116.reuse, R92, RZ ;  /* 0x0000005c7458723c */ /* 0x040fe200000018ff */
[----:B------:R-:W-:Y:S02]  /*143c0*/  FADD.FTZ R151, R0, R151 ;  /* 0x0000009700977221 */ /* 0x000fe40000010000 */
[----:B------:R-:W-:Y:S03]  /*143d0*/  MUFU.EX2 R148, R148 ;  /* 0x0000009400947308 */ /* 0x000fe60000000800 */
[C---:B------:R-:W-:Y:S05]  /*143e0*/  HMMA.16816.F32 R84, R116.reuse, R86, RZ ;  /* 0x000000567454723c */ /* 0x040fea00000018ff */
[----:B------:R-:W4:Y:S01]  /*143f0*/  MUFU.EX2 R137, R137 ;  /* 0x0000008900897308 */ /* 0x000f220000000800 */
[----:B--2---:R-:W-:Y:S01]  /*14400*/  F2FP.F16.F32.PACK_AB R5, R149, R152 ;  /* 0x000000989505723e */ /* 0x004fe200000000ff */
[----:B------:R-:W-:Y:S01]  /*14410*/  HMMA.16816.F32 R92, R116, R94, RZ ;  /* 0x0000005e745c723c */ /* 0x000fe200000018ff */
[----:B------:R-:W-:-:S04]  /*14420*/  FADD.FTZ R152, R152, R155 ;  /* 0x0000009b98987221 */ /* 0x000fc80000010000 */
[----:B------:R-:W-:Y:S01]  /*14430*/  FADD.FTZ R149, R149, R152 ;  /* 0x0000009895957221 */ /* 0x000fe20000010000 */
[C---:B------:R-:W-:Y:S01]  /*14440*/  HMMA.16816.F32 R96, R116.reuse, R100, RZ ;  /* 0x000000647460723c */ /* 0x040fe200000018ff */
        /* <DEDUP_REMOVED lines=11> */
[----:B------:R-:W-:Y:S03]  /*14500*/  MUFU.EX2 R165, R165 ;  /* 0x000000a500a57308 */ /* 0x000fe60000000800 */
[C---:B---3--:R-:W-:Y:S05]  /*14510*/  HMMA.16816.F32 R64, R4.reuse, R8, R64 ;  /* 0x000000080440723c */ /* 0x048fea0000001840 */
[----:B------:R-:W-:Y:S01]  /*14520*/  MUFU.EX2 R167, R167 ;  /* 0x000000a700a77308 */ /* 0x000fe20000000800 */
[----:B------:R-:W-:Y:S01]  /*14530*/  HMMA.16816.F32 R68, R4, R10, R68 ;  /* 0x0000000a0444723c */ /* 0x000fe20000001844 */
[----:B------:R-:W3:Y:S05]  /*14540*/  LDSM.16.MT88.4 R8, [R190+0x10800] ;  /* 0x01080000be08783b */ /* 0x000eea0000004200 */
[C---:B------:R-:W-:Y:S01]  /*14550*/  HMMA.16816.F32 R124, R116.reuse, R126, RZ ;  /* 0x0000007e747c723c */ /* 0x040fe200000018ff */
[----:B------:R-:W2:Y:S05]  /*14560*/  MUFU.EX2 R168, R168 ;  /* 0x000000a800a87308 */ /* 0x000eaa0000000800 */
[----:B------:R-:W-:Y:S03]  /*14570*/  HMMA.16816.F32 R48, R116, R52, RZ ;  /* 0x000000347430723c */ /* 0x000fe600000018ff */
[----:B------:R-:W-:Y:S03]  /*14580*/  MUFU.EX2 R172, R172 ;  /* 0x000000ac00ac7308 */ /* 0x000fe60000000800 */
[C---:B-1----:R-:W-:Y:S05]  /*14590*/  HMMA.16816.F32 R80, R4.reuse, R20, R80 ;  /* 0x000000140450723c */ /* 0x042fea0000001850 */
[----:B------:R-:W1:Y:S01]  /*145a0*/  MUFU.EX2 R173, R173 ;  /* 0x000000ad00ad7308 */ /* 0x000e620000000800 */
[C---:B------:R-:W-:Y:S01]  /*145b0*/  HMMA.16816.F32 R84, R4.reuse, R22, R84 ;  /* 0x000000160454723c */ /* 0x040fe20000001854 */
[----:B------:R-:W2:Y:S05]  /*145c0*/  LDSM.16.MT88.4 R20, [R189+0x10800] ;  /* 0x01080000bd14783b */ /* 0x000eaa0000004200 */
[C---:B-----5:R-:W-:Y:S01]  /*145d0*/  HMMA.16816.F32 R88, R4.reuse, R16, R88 ;  /* 0x000000100458723c */ /* 0x060fe20000001858 */
[----:B------:R-:W-:Y:S05]  /*145e0*/  MUFU.EX2 R214, R214 ;  /* 0x000000d600d67308 */ /* 0x000fea0000000800 */
[----:B------:R-:W-:Y:S01]  /*145f0*/  HMMA.16816.F32 R92, R4, R18, R92 ;  /* 0x00000012045c723c */ /* 0x000fe2000000185c */
[----:B------:R-:W5:Y:S02]  /*14600*/  LDSM.16.MT88.4 R16, [R188+0x10800] ;  /* 0x01080000bc10783b */ /* 0x000f640000004200 */
[----:B------:R-:W1:Y:S03]  /*14610*/  MUFU.EX2 R213, R213 ;  /* 0x000000d500d57308 */ /* 0x000e660000000800 */
[----:B------:R-:W-:Y:S05]  /*14620*/  HMMA.16816.F32 R52, R116, R54, RZ ;  /* 0x000000367434723c */ /* 0x000fea00000018ff */
[----:B------:R-:W-:Y:S01]  /*14630*/  MUFU.EX2 R209, R209 ;  /* 0x000000d100d17308 */ /* 0x000fe20000000800 */
[C---:B----4-:R-:W-:Y:S06]  /*14640*/  HMMA.16816.F32 R96, R4.reuse, R12, R96 ;  /* 0x0000000c0460723c */ /* 0x050fec0000001860 */
[C---:B------:R-:W-:Y:S01]  /*14650*/  HMMA.16816.F32 R100, R4.reuse, R14, R100 ;  /* 0x0000000e0464723c */ /* 0x040fe20000001864 */
[----:B------:R-:W4:Y:S01]  /*14660*/  LDSM.16.MT88.4 R12, [R189+0xd000] ;  /* 0x00d00000bd0c783b */ /* 0x000f220000004200 */
        /* <DEDUP_REMOVED lines=39> */
[C---:B------:R-:W-:Y:S01]  /*148e0*/  F2FP.F16.F32.PACK_AB R5, R168.reuse, R167 ;  /* 0x000000a7a805723e */ /* 0x040fe200000000ff */
[----:B------:R-:W-:Y:S01]  /*148f0*/  FADD.FTZ R167, R167, R148 ;  /* 0x00000094a7a77221 */ /* 0x000fe20000010000 */
[----:B------:R-:W-:Y:S01]  /*14900*/  F2FP.F16.F32.PACK_AB R6, R165, R164 ;  /* 0x000000a4a506723e */ /* 0x000fe200000000ff */
[----:B------:R-:W-:Y:S01]  /*14910*/  FADD.FTZ R163, R163, R162 ;  /* 0x000000a2a3a37221 */ /* 0x000fe20000010000 */
[----:B-1----:R-:W-:Y:S01]  /*14920*/  F2FP.F16.F32.PACK_AB R7, R173, R172 ;  /* 0x000000acad07723e */ /* 0x002fe200000000ff */
[----:B------:R-:W-:-:S02]  /*14930*/  FADD.FTZ R167, R168, R167 ;  /* 0x000000a7a8a77221 */ /* 0x000fc40000010000 */
[----:B------:R-:W-:Y:S02]  /*14940*/  FADD.FTZ R164, R164, R163 ;  /* 0x000000a3a4a47221 */ /* 0x000fe40000010000 */
[----:B------:R-:W-:Y:S02]  /*14950*/  FADD.FTZ R172, R172, R167 ;  /* 0x000000a7acac7221 */ /* 0x000fe40000010000 */
[----:B----4-:R-:W-:Y:S01]  /*14960*/  HMMA.16816.F32 R48, R4, R12, R48 ;  /* 0x0000000c0430723c */ /* 0x010fe20000001830 */
        /* <DEDUP_REMOVED lines=143> */
.L_x_3436:
[----:B------:R-:W-:Y:S02]  /*15260*/  ULDC UR8, c[0x0][0x250] ;  /* 0x0000940000087ab9 */ /* 0x000fe40000000800 */
[----:B------:R-:W-:-:S06]  /*15270*/  USHF.L.U32 UR4, UR8, 0x6, URZ ;  /* 0x0000000608047899 */ /* 0x000fcc000800063f */
[----:B------:R-:W-:-:S04]  /*15280*/  IADD3 R5, RZ, -UR4, RZ ;  /* 0x80000004ff057c10 */ /* 0x000fc8000fffe0ff */
[----:B------:R-:W-:-:S07]  /*15290*/  SHF.R.S32.HI R0, RZ, 0x1f, R5 ;  /* 0x0000001fff007819 */ /* 0x000fce0000011405 */
.L_x_3437:
        /* <DEDUP_REMOVED lines=11> */
[----:B------:R-:W-:Y:S02]  /*15350*/  LEA.HI.X R7, R138, UR5, R133, 0x1, P1 ;  /* 0x000000058a077c11 */ /* 0x000fe400088f0c85 */
[----:B------:R-:W-:Y:S02]  /*15360*/  LEA.HI.X R211, R5, R211, R0, 0x1, P4 ;  /* 0x000000d305d37211 */ /* 0x000fe400020f0c00 */
[----:B------:R-:W-:Y:S01]  /*15370*/  IADD3 R8, P1, R210, UR11, RZ ;  /* 0x0000000bd2087c10 */ /* 0x000fe2000ff3e0ff */
[----:B------:R-:W1:Y:S01]  /*15380*/  S2R R0, SR_TID.X ;  /* 0x0000000000007919 */ /* 0x000e620000002100 */
[----:B------:R-:W-:Y:S02]  /*15390*/  LEA.HI.X R5, R135, UR5, R136, 0x1, P0 ;  /* 0x0000000587057c11 */ /* 0x000fe400080f0c88 */
[----:B------:R-:W-:Y:S01]  /*153a0*/  IADD3.X R9, R211, UR9, RZ, P1, !PT ;  /* 0x00000009d3097c10 */ /* 0x000fe20008ffe4ff */
[----:B------:R-:W-:Y:S01]  /*153b0*/  @!PT LDS RZ, [RZ] ;  /* 0x00000000fffff984 */ /* 0x000fe20000000800 */
[----:B------:R-:W-:Y:S01]  /*153c0*/  @!PT LDS RZ, [RZ] ;  /* 0x00000000fffff984 */ /* 0x000fe20000000800 */
[----:B------:R-:W-:Y:S01]  /*153d0*/  @!PT LDS RZ, [RZ] ;  /* 0x00000000fffff984 */ /* 0x000fe20000000800 */
[----:B------:R-:W-:Y:S01]  /*153e0*/  LDGSTS.E.BYPASS.LTC128B.128 [R204+0xc000], desc[UR6][R210.64] ;  /* 0x0c000000d2cc7fae */ /* 0x000fe2000b901d46 */
[----:B------:R-:W-:-:S02]  /*153f0*/  IADD3 R16, P1, R8, UR11, RZ ;  /* 0x0000000b08107c10 */ /* 0x000fc4000ff3e0ff */
[----:B------:R-:W-:Y:S01]  /*15400*/  IADD3 R10, P0, R4, UR11, RZ ;  /* 0x0000000b040a7c10 */ /* 0x000fe2000ff1e0ff */
        /* <DEDUP_REMOVED lines=9> */
[----:B------:R-:W-:Y:S04]  /*154a0*/  LDGSTS.E.BYPASS.LTC128B.128 [R204+0xe800], desc[UR6][R4.64+0x80] ;  /* 0x0e80008004cc7fae */ /* 0x000fe8000b901d46 */
[----:B------:R2:W-:Y:S04]  /*154b0*/  LDGSTS.E.BYPASS.LTC128B.128 [R204+0x10800], desc[UR6][R4.64+0x100] ;  /* 0x1080010004cc7fae */ /* 0x0005e8000b901d46 */
[----:B------:R-:W-:Y:S04]  /*154c0*/  LDGSTS.E.BYPASS.LTC128B.128 [R204+0xd000], desc[UR6][R16.64] ;  /* 0x0d00000010cc7fae */ /* 0x000fe8000b901d46 */
[----:B------:R-:W-:Y:S01]  /*154d0*/  LDGSTS.E.BYPASS.LTC128B.128 [R204+0xf000], desc[UR6][R10.64+0x80] ;  /* 0x0f0000800acc7fae */ /* 0x000fe2000b901d46 */
[----:B-1----:R-:W-:-:S03]  /*154e0*/  IMAD.SHL.U32 R0, R0, 0x2, RZ ;  /* 0x0000000200007824 */ /* 0x002fc600078e00ff */
[----:B------:R-:W-:Y:S04]  /*154f0*/  LDGSTS.E.BYPASS.LTC128B.128 [R204+0x11000], desc[UR6][R10.64+0x100] ;  /* 0x110001000acc7fae */ /* 0x000fe8000b901d46 */
[----:B------:R-:W-:Y:S04]  /*15500*/  LDGSTS.E.BYPASS.LTC128B.128 [R204+0xd800], desc[UR6][R18.64] ;  /* 0x0d80000012cc7fae */ /* 0x000fe8000b901d46 */
[----:B------:R-:W-:Y:S04]  /*15510*/  LDGSTS.E.BYPASS.LTC128B.128 [R204+0xf800], desc[UR6][R28.64+0x80] ;  /* 0x0f8000801ccc7fae */ /* 0x000fe8000b901d46 */
[----:B------:R1:W-:Y:S04]  /*15520*/  LDGSTS.E.BYPASS.LTC128B.128 [R204+0x11800], desc[UR6][R28.64+0x100] ;  /* 0x118001001ccc7fae */ /* 0x0003e8000b901d46 */
[----:B------:R-:W-:Y:S04]  /*15530*/  LDSM.16.M88.4 R164, [R198] ;  /* 0x00000000c6a4783b */ /* 0x000fe80000000200 */
[----:B------:R-:W3:Y:S04]  /*15540*/  LDSM.16.M88.4 R12, [R197+0x6000] ;  /* 0x00600000c50c783b */ /* 0x000ee80000000200 */
[----:B------:R-:W4:Y:S04]  /*15550*/  LDSM.16.M88.4 R140, [R197+0x6800] ;  /* 0x00680000c58c783b */ /* 0x000f280000000200 */
[----:B------:R-:W-:Y:S04]  /*15560*/  LDSM.16.M88.4 R20, [R196] ;  /* 0x00000000c414783b */ /* 0x000fe80000000200 */
[----:B--2---:R-:W2:Y:S04]  /*15570*/  LDSM.16.M88.4 R4, [R195] ;  /* 0x00000000c304783b */ /* 0x004ea80000000200 */
[----:B------:R-:W5:Y:S04]  /*15580*/  LDSM.16.M88.4 R32, [R197+0x7000] ;  /* 0x00700000c520783b */ /* 0x000f680000000200 */
[----:B------:R-:W5:Y:S04]  /*15590*/  LDSM.16.M88.4 R24, [R197+0x7800] ;  /* 0x00780000c518783b */ /* 0x000f680000000200 */
[----:B------:R-:W5:Y:S04]  /*155a0*/  LDSM.16.M88.4 R216, [R187] ;  /* 0x00000000bbd8783b */ /* 0x000f680000000200 */
[----:B-1----:R-:W-:Y:S04]  /*155b0*/  LDSM.16.M88.4 R28, [R194] ;  /* 0x00000000c21c783b */ /* 0x002fe80000000200 */
[----:B------:R-:W1:Y:S04]  /*155c0*/  LDSM.16.M88.4 R8, [R191+0x6000] ;  /* 0x00600000bf08783b */ /* 0x000e680000000200 */
[----:B------:R-:W1:Y:S01]  /*155d0*/  LDSM.16.M88.4 R156, [R186] ;  /* 0x00000000ba9c783b */ /* 0x000e620000000200 */
[C---:B---3--:R-:W-:Y:S03]  /*155e0*/  HMMA.16816.F32 R16, R164.reuse, R12, RZ ;  /* 0x0000000ca410723c */ /* 0x048fe600000018ff */
[----:B------:R-:W3:Y:S04]  /*155f0*/  LDSM.16.M88.4 R152, [R185] ;  /* 0x00000000b998783b */ /* 0x000ee80000000200 */
[----:B------:R-:W3:Y:S01]  /*15600*/  LDSM.16.M88.4 R172, [R191+0x6800] ;  /* 0x00680000bfac783b */ /* 0x000ee20000000200 */
[C---:B------:R-:W-:Y:S03]  /*15610*/  HMMA.16816.F32 R12, R164.reuse, R14, RZ ;  /* 0x0000000ea40c723c */ /* 0x040fe600000018ff */
[----:B------:R-:W-:Y:S03]  /*15620*/  LDSM.16.M88.4 R160, [R191+0x7000] ;  /* 0x00700000bfa0783b */ /* 0x000fe60000000200 */
[C---:B----4-:R-:W-:Y:S01]  /*15630*/  HMMA.16816.F32 R144, R164.reuse, R140, RZ ;  /* 0x0000008ca490723c */ /* 0x050fe200000018ff */
[----:B------:R-:W-:Y:S04]  /*15640*/  LDSM.16.M88.4 R148, [R191+0x7800] ;  /* 0x00780000bf94783b */ /* 0x000fe80000000200 */
[----:B------:R-:W0:Y:S01]  /*15650*/  LDGDEPBAR ;  /* 0x00000000000079af */ /* 0x000e220000000000 */
[----:B------:R-:W-:Y:S06]  /*15660*/  HMMA.16816.F32 R140, R164, R142, RZ ;  /* 0x0000008ea48c723c */ /* 0x000fec00000018ff */
[----:B--2---:R-:W-:Y:S06]  /*15670*/  HMMA.16816.F32 R16, R20, R4, R16 ;  /* 0x000000041410723c */ /* 0x004fec0000001810 */
[C---:B-----5:R-:W-:Y:S06]  /*15680*/  HMMA.16816.F32 R136, R164.reuse, R32, RZ ;  /* 0x00000020a488723c */ /* 0x060fec00000018ff */
[C---:B------:R-:W-:Y:S06]  /*15690*/  HMMA.16816.F32 R32, R164.reuse, R34, RZ ;  /* 0x00000022a420723c */ /* 0x040fec00000018ff */
[C---:B------:R-:W-:Y:S06]  /*156a0*/  HMMA.16816.F32 R168, R164.reuse, R24, RZ ;  /* 0x00000018a4a8723c */ /* 0x040fec00000018ff */
[----:B------:R-:W-:Y:S01]  /*156b0*/  HMMA.16816.F32 R164, R164, R26, RZ ;  /* 0x0000001aa4a4723c */ /* 0x000fe200000018ff */
[----:B------:R-:W-:Y:S05]  /*156c0*/  LDSM.16.M88.4 R24, [R193] ;  /* 0x00000000c118783b */ /* 0x000fea0000000200 */
[C---:B------:R-:W-:Y:S01]  /*156d0*/  HMMA.16816.F32 R12, R20.reuse, R6, R12 ;  /* 0x00000006140c723c */ /* 0x040fe2000000180c */
[----:B------:R-:W2:Y:S05]  /*156e0*/  LDSM.16.M88.4 R4, [R184] ;  /* 0x00000000b804783b */ /* 0x000eaa0000000200 */
[C---:B------:R-:W-:Y:S06]  /*156f0*/  HMMA.16816.F32 R144, R20.reuse, R216, R144 ;  /* 0x000000d81490723c */ /* 0x040fec0000001890 */
[----:B------:R-:W-:Y:S01]  /*15700*/  HMMA.16816.F32 R140, R20, R218, R140 ;  /* 0x000000da148c723c */ /* 0x000fe2000000188c */
[----:B------:R-:W4:Y:S05]  /*15710*/  LDSM.16.M88.4 R216, [R184+0x800] ;  /* 0x00080000b8d8783b */ /* 0x000f2a0000000200 */
[----:B-1----:R-:W-:Y:S06]  /*15720*/  HMMA.16816.F32 R16, R28, R8, R16 ;  /* 0x000000081c10723c */ /* 0x002fec0000001810 */
[C---:B------:R-:W-:Y:S06]  /*15730*/  HMMA.16816.F32 R136, R20.reuse, R156, R136 ;  /* 0x0000009c1488723c */ /* 0x040fec0000001888 */
[C---:B------:R-:W-:Y:S01]  /*15740*/  HMMA.16816.F32 R32, R20.reuse, R158, R32 ;  /* 0x0000009e1420723c */ /* 0x040fe20000001820 */
[----:B------:R-:W-:Y:S05]  /*15750*/  LDSM.16.M88.4 R156, [R184+0x1000] ;  /* 0x00100000b89c783b */ /* 0x000fea0000000200 */
[C---:B---3--:R-:W-:Y:S06]  /*15760*/  HMMA.16816.F32 R168, R20.reuse, R152, R168 ;  /* 0x0000009814a8723c */ /* 0x048fec00000018a8 */
[----:B------:R-:W-:Y:S01]  /*15770*/  HMMA.16816.F32 R164, R20, R154, R164 ;  /* 0x0000009a14a4723c */ /* 0x000fe200000018a4 */
[----:B------:R-:W-:Y:S04]  /*15780*/  LDSM.16.M88.4 R20, [R198+0x2000] ;  /* 0x00200000c614783b */ /* 0x000fe80000000200 */
[----:B------:R-:W-:Y:S01]  /*15790*/  LDSM.16.M88.4 R152, [R184+0x1800] ;  /* 0x00180000b898783b */ /* 0x000fe20000000200 */
[C---:B------:R-:W-:Y:S03]  /*157a0*/  HMMA.16816.F32 R12, R28.reuse, R10, R12 ;  /* 0x0000000a1c0c723c */ /* 0x040fe6000000180c */
[----:B------:R-:W1:Y:S03]  /*157b0*/  LDSM.16.M88.4 R8, [R197+0x8000] ;  /* 0x00800000c508783b */ /* 0x000e660000000200 */
[C---:B------:R-:W-:Y:S06]  /*157c0*/  HMMA.16816.F32 R144, R28.reuse, R172, R144 ;  /* 0x000000ac1c90723c */ /* 0x040fec0000001890 */
[----:B------:R-:W-:Y:S01]  /*157d0*/  HMMA.16816.F32 R140, R28, R174, R140 ;  /* 0x000000ae1c8c723c */ /* 0x000fe2000000188c */
[----:B------:R-:W3:Y:S05]  /*157e0*/  LDSM.16.M88.4 R172, [R197+0x8800] ;  /* 0x00880000c5ac783b */ /* 0x000eea0000000200 */
        /* <DEDUP_REMOVED lines=9> */
[----:B------:R-:W2:Y:S03]  /*15880*/  LDSM.16.M88.4 R4, [R183] ;  /* 0x00000000b704783b */ /* 0x000ea60000000200 */
[C---:B----4-:R-:W-:Y:S06]  /*15890*/  HMMA.16816.F32 R144, R24.reuse, R216, R144 ;  /* 0x000000d81890723c */ /* 0x050fec0000001890 */
[----:B------:R-:W-:Y:S01]  /*158a0*/  HMMA.16816.F32 R140, R24, R218, R140 ;  /* 0x000000da188c723c */ /* 0x000fe2000000188c */
[----:B------:R-:W4:Y:S05]  /*158b0*/  LDSM.16.M88.4 R216, [R182] ;  /* 0x00000000b6d8783b */ /* 0x000f2a0000000200 */
[----:B-1----:R-:W-:Y:S06]  /*158c0*/  HMMA.16816.F32 R16, R20, R8, R16 ;  /* 0x000000081410723c */ /* 0x002fec0000001810 */
        /* <DEDUP_REMOVED lines=8> */
[----:B------:R-:W1:Y:S03]  /*15950*/  LDSM.16.M88.4 R8, [R194+0x2000] ;  /* 0x00200000c208783b */ /* 0x000e660000000200 */
[C---:B---3--:R-:W-:Y:S06]  /*15960*/  HMMA.16816.F32 R144, R20.reuse, R172, R144 ;  /* 0x000000ac1490723c */ /* 0x048fec0000001890 */
        /* <DEDUP_REMOVED lines=12> */
[C---:B----4-:R-:W-:Y:S06]  /*15a30*/  HMMA.16816.F32 R144, R148.reuse, R216, R144 ;  /* 0x000000d89490723c */ /* 0x050fec0000001890 */
        /* <DEDUP_REMOVED lines=9> */
[----:B------:R-:W-:Y:S01]  /*15ad0*/  LDSM.16.M88.4 R148, [R184+0x3800] ;  /* 0x00380000b894783b */ /* 0x000fe20000000200 */
[C---:B------:R-:W-:Y:S03]  /*15ae0*/  HMMA.16816.F32 R12, R8.reuse, R26, R12 ;  /* 0x0000001a080c723c */ /* 0x040fe6000000180c */
[----:B------:R-:W4:Y:S03]  /*15af0*/  LDSM.16.M88.4 R24, [R197+0xa000] ;  /* 0x00a00000c518783b */ /* 0x000f260000000200 */
[C---:B---3--:R-:W-:Y:S06]  /*15b00*/  HMMA.16816.F32 R144, R8.reuse, R172, R144 ;  /* 0x000000ac0890723c */ /* 0x048fec0000001890 */
[----:B------:R-:W-:Y:S01]  /*15b10*/  HMMA.16816.F32 R140, R8, R174, R140 ;  /* 0x000000ae088c723c */ /* 0x000fe2000000188c */
[----:B------:R-:W-:Y:S05]  /*15b20*/  LDSM.16.M88.4 R172, [R197+0xb800] ;  /* 0x00b80000c5ac783b */ /* 0x000fea0000000200 */
[----:B--2---:R-:W-:Y:S06]  /*15b30*/  HMMA.16816.F32 R16, R28, R4, R16 ;  /* 0x000000041c10723c */ /* 0x004fec0000001810 */
[C---:B------:R-:W-:Y:S06]  /*15b40*/  HMMA.16816.F32 R168, R8.reuse, R20, R168 ;  /* 0x0000001408a8723c */ /* 0x040fec00000018a8 */
[C---:B------:R-:W-:Y:S01]  /*15b50*/  HMMA.16816.F32 R164, R8.reuse, R22, R164 ;  /* 0x0000001608a4723c */ /* 0x040fe200000018a4 */
[----:B------:R-:W2:Y:S05]  /*15b60*/  LDSM.16.M88.4 R20, [R197+0xa800] ;  /* 0x00a80000c514783b */ /* 0x000eaa0000000200 */
[C---:B------:R-:W-:Y:S06]  /*15b70*/  HMMA.16816.F32 R136, R8.reuse, R160, R136 ;  /* 0x000000a00888723c */ /* 0x040fec0000001888 */
[----:B------:R-:W-:Y:S01]  /*15b80*/  HMMA.16816.F32 R32, R8, R162, R32 ;  /* 0x000000a20820723c */ /* 0x000fe20000001820 */
[----:B------:R-:W-:Y:S04]  /*15b90*/  LDSM.16.M88.4 R160, [R196+0x4000] ;  /* 0x00400000c4a0783b */ /* 0x000fe80000000200 */
[----:B------:R-:W-:Y:S01]  /*15ba0*/  LDSM.16.M88.4 R8, [R197+0xb000] ;  /* 0x00b00000c508783b */ /* 0x000fe20000000200 */
[C---:B------:R-:W-:Y:S03]  /*15bb0*/  HMMA.16816.F32 R12, R28.reuse, R6, R12 ;  /* 0x000000061c0c723c */ /* 0x040fe6000000180c */
[----:B------:R-:W3:Y:S03]  /*15bc0*/  LDSM.16.M88.4 R4, [R179] ;  /* 0x00000000b304783b */ /* 0x000ee60000000200 */
[C---:B-1----:R-:W-:Y:S06]  /*15bd0*/  HMMA.16816.F32 R144, R28.reuse, R156, R144 ;  /* 0x0000009c1c90723c */ /* 0x042fec0000001890 */
[----:B------:R-:W-:Y:S01]  /*15be0*/  HMMA.16816.F32 R140, R28, R158, R140 ;  /* 0x0000009e1c8c723c */ /* 0x000fe2000000188c */
[----:B------:R-:W1:Y:S05]  /*15bf0*/  LDSM.16.M88.4 R156, [R178] ;  /* 0x00000000b29c783b */ /* 0x000e6a0000000200 */
        /* <DEDUP_REMOVED lines=10> */
[C---:B--2---:R-:W-:Y:S06]  /*15ca0*/  HMMA.16816.F32 R144, R216.reuse, R20, R144 ;  /* 0x00000014d890723c */ /* 0x044fec0000001890 */
[----:B------:R-:W-:Y:S01]  /*15cb0*/  HMMA.16816.F32 R140, R216, R22, R140 ;  /* 0x00000016d88c723c */ /* 0x000fe2000000188c */
[----:B------:R-:W2:Y:S05]  /*15cc0*/  LDSM.16.M88.4 R20, [R191+0xa800] ;  /* 0x00a80000bf14783b */ /* 0x000eaa0000000200 */
[----:B---3--:R-:W-:Y:S06]  /*15cd0*/  HMMA.16816.F32 R16, R160, R4, R16 ;  /* 0x00000004a010723c */ /* 0x008fec0000001810 */
[C---:B------:R-:W-:Y:S06]  /*15ce0*/  HMMA.16816.F32 R136, R216.reuse, R8, R136 ;  /* 0x00000008d888723c */ /* 0x040fec0000001888 */
[----:B------:R-:W-:Y:S01]  /*15cf0*/  HMMA.16816.F32 R32, R216, R10, R32 ;  /* 0x0000000ad820723c */ /* 0x000fe20000001820 */
[----:B------:R-:W-:Y:S05]  /*15d00*/  LDSM.16.M88.4 R8, [R193+0x4000] ;  /* 0x00400000c108783b */ /* 0x000fea0000000200 */
[C---:B------:R-:W-:Y:S01]  /*15d10*/  HMMA.16816.F32 R12, R160.reuse, R6, R12 ;  /* 0x00000006a00c723c */ /* 0x040fe2000000180c */
[----:B------:R-:W3:Y:S05]  /*15d20*/  LDSM.16.M88.4 R4, [R184+0x4000] ;  /* 0x00400000b804783b */ /* 0x000eea0000000200 */
[C---:B-1----:R-:W-:Y:S06]  /*15d30*/  HMMA.16816.F32 R144, R160.reuse, R156, R144 ;  /* 0x0000009ca090723c */ /* 0x042fec0000001890 */
[----:B------:R-:W-:Y:S01]  /*15d40*/  HMMA.16816.F32 R140, R160, R158, R140 ;  /* 0x0000009ea08c723c */ /* 0x000fe2000000188c */
[----:B------:R-:W1:Y:S05]  /*15d50*/  LDSM.16.M88.4 R156, [R191+0xb000] ;  /* 0x00b00000bf9c783b */ /* 0x000e6a0000000200 */
[----:B----4-:R-:W-:Y:S06]  /*15d60*/  HMMA.16816.F32 R16, R28, R24, R16 ;  /* 0x000000181c10723c */ /* 0x010fec0000001810 */
[----:B------:R-:W-:Y:S06]  /*15d70*/  HMMA.16816.F32 R168, R216, R172, R168 ;  /* 0x000000acd8a8723c */ /* 0x000fec00000018a8 */
[C---:B------:R-:W-:Y:S01]  /*15d80*/  HMMA.16816.F32 R12, R28.reuse, R26, R12 ;  /* 0x0000001a1c0c723c */ /* 0x040fe2000000180c */
[----:B------:R-:W-:Y:S05]  /*15d90*/  LDSM.16.M88.4 R24, [R184+0x5000] ;  /* 0x00500000b818783b */ /* 0x000fea0000000200 */
[C---:B--2---:R-:W-:Y:S06]  /*15da0*/  HMMA.16816.F32 R144, R28.reuse, R20, R144 ;  /* 0x000000141c90723c */ /* 0x044fec0000001890 */
[----:B------:R-:W-:Y:S01]  /*15db0*/  HMMA.16816.F32 R140, R28, R22, R140 ;  /* 0x000000161c8c723c */ /* 0x000fe2000000188c */
[----:B------:R-:W2:Y:S05]  /*15dc0*/  LDSM.16.M88.4 R20, [R191+0xb800] ;  /* 0x00b80000bf14783b */ /* 0x000eaa0000000200 */
[----:B------:R-:W-:Y:S01]  /*15dd0*/  HMMA.16816.F32 R164, R216, R174, R164 ;  /* 0x000000aed8a4723c */ /* 0x000fe200000018a4 */
[----:B------:R-:W4:Y:S05]  /*15de0*/  LDSM.16.M88.4 R172, [R184+0x4800] ;  /* 0x00480000b8ac783b */ /* 0x000f2a0000000200 */
[----:B---3--:R-:W-:Y:S06]  /*15df0*/  HMMA.16816.F32 R16, R8, R4, R16 ;  /* 0x000000040810723c */ /* 0x008fec0000001810 */
[----:B------:R-:W-:Y:S01]  /*15e00*/  HMMA.16816.F32 R136, R160, R152, R136 ;  /* 0x00000098a088723c */ /* 0x000fe20000001888 */
[----:B------:R-:W-:-:S05]  /*15e10*/  LOP3.LUT R5, R0, 0x6, RZ, 0xc0, !PT ;  /* 0x0000000600057812 */ /* 0x000fca00078ec0ff */
[----:B------:R-:W-:Y:S01]  /*15e20*/  IMAD R0, R208, 0x40, R5 ;  /* 0x00000040d0007824 */ /* 0x000fe200078e0205 */
[C---:B------:R-:W-:Y:S03]  /*15e30*/  HMMA.16816.F32 R32, R160.reuse, R154, R32 ;  /* 0x0000009aa020723c */ /* 0x040fe60000001820 */
[C---:B------:R-:W-:Y:S02]  /*15e40*/  VIADD R4, R0.reuse, 0x1 ;  /* 0x0000000100047836 */ /* 0x040fe40000000000 */
[C---:B------:R-:W-:Y:S01]  /*15e50*/  VIADD R5, R0.reuse, 0x8 ;  /* 0x0000000800057836 */ /* 0x040fe20000000000 */
[----:B------:R-:W-:Y:S01]  /*15e60*/  HMMA.16816.F32 R168, R160, R148, R168 ;  /* 0x00000094a0a8723c */ /* 0x000fe200000018a8 */
[----:B------:R-:W-:Y:S01]  /*15e70*/  VIADD R133, R0, 0x11 ;  /* 0x0000001100857836 */ /* 0x000fe20000000000 */
[-C--:B------:R-:W-:Y:S01]  /*15e80*/  ISETP.GE.AND P0, PT, R4, R2.reuse, PT ;  /* 0x000000020400720c */ /* 0x080fe20003f06270 */
[----:B------:R-:W-:Y:S01]  /*15e90*/  VIADD R134, R0, 0x10 ;  /* 0x0000001000867836 */ /* 0x000fe20000000000 */
[----:B------:R-:W-:Y:S01]  /*15ea0*/  ISETP.GE.AND P4, PT, R4, R207, PT ;  /* 0x000000cf0400720c */ /* 0x000fe20003f86270 */
[----:B------:R-:W-:Y:S01]  /*15eb0*/  VIADD R4, R0, 0x9 ;  /* 0x0000000900047836 */ /* 0x000fe20000000000 */
[----:B------:R-:W-:Y:S01]  /*15ec0*/  HMMA.16816.F32 R12, R8, R6, R12 ;  /* 0x00000006080c723c */ /* 0x000fe2000000180c */
[----:B------:R-:W-:-:S02]  /*15ed0*/  ISETP.GE.AND P6, PT, R5, R2, PT ;  /* 0x000000020500720c */ /* 0x000fc40003fc6270 */
[-C--:B------:R-:W-:Y:S02]  /*15ee0*/  ISETP.GE.AND P2, PT, R5, R207.reuse, PT ;  /* 0x000000cf0500720c */ /* 0x080fe40003f46270 */
[C---:B------:R-:W-:Y:S01]  /*15ef0*/  ISETP.GE.AND P5, PT, R4.reuse, R2, PT ;  /* 0x000000020400720c */ /* 0x040fe20003fa6270 */
[----:B-1----:R-:W-:Y:S01]  /*15f00*/  HMMA.16816.F32 R136, R28, R156, R136 ;  /* 0x0000009c1c88723c */ /* 0x002fe20000001888 */
[----:B------:R-:W-:Y:S02]  /*15f10*/  ISETP.GE.AND P1, PT, R4, R207, PT ;  /* 0x000000cf0400720c */ /* 0x000fe40003f26270 */
[----:B------:R-:W1:Y:S01]  /*15f20*/  LDSM.16.M88.4 R4, [R184+0x5800] ;  /* 0x00580000b804783b */ /* 0x000e620000000200 */
[----:B------:R-:W-:Y:S01]  /*15f30*/  FSEL R155, R17, -INF , !P0 ;  /* 0xff800000119b7808 */ /* 0x000fe20004000000 */
[----:B------:R-:W-:-:S04]  /*15f40*/  DEPBAR.LE SB0, 0x0 ;  /* 0x000080000000791a */ /* 0x000fc80000000000 */
[----:B------:R-:W-:Y:S01]  /*15f50*/  HMMA.16816.F32 R164, R160, R150, R164 ;  /* 0x00000096a0a4723c */ /* 0x000fe200000018a4 */
[----:B------:R-:W-:-:S05]  /*15f60*/  ISETP.GE.AND P0, PT, R134, R2, PT ;  /* 0x000000028600720c */ /* 0x000fca0003f06270 */
[C---:B------:R-:W-:Y:S03]  /*15f70*/  HMMA.16816.F32 R32, R28.reuse, R158, R32 ;  /* 0x0000009e1c20723c */ /* 0x040fe60000001820 */
[----:B------:R-:W-:Y:S02]  /*15f80*/  FSEL R17, R12, -INF , !P6 ;  /* 0xff8000000c117808 */ /* 0x000fe40007000000 */
[----:B------:R-:W-:Y:S01]  /*15f90*/  FSEL R13, R13, -INF , !P5 ;  /* 0xff8000000d0d7808 */ /* 0x000fe20006800000 */
[----:B--2---:R-:W-:Y:S01]  /*15fa0*/  HMMA.16816.F32 R168, R28, R20, R168 ;  /* 0x000000141ca8723c */ /* 0x004fe200000018a8 */
[----:B------:R-:W-:Y:S01]  /*15fb0*/  FSEL R12, R15, -INF , !P1 ;  /* 0xff8000000f0c7808 */ /* 0x000fe20004800000 */
[----:B------:R-:W-:Y:S01]  /*15fc0*/  VIADD R15, R0, 0x20 ;  /* 0x00000020000f7836 */ /* 0x000fe20000000000 */
[CC--:B------:R-:W-:Y:S02]  /*15fd0*/  ISETP.GE.AND P5, PT, R133.reuse, R207.reuse, PT ;  /* 0x000000cf8500720c */ /* 0x0c0fe40003fa6270 */
[----:B------:R-:W-:Y:S01]  /*15fe0*/  FSEL R14, R14, -INF , !P2 ;  /* 0xff8000000e0e7808 */ /* 0x000fe20005000000 */
[----:B----4-:R-:W-:Y:S01]  /*15ff0*/  HMMA.16816.F32 R144, R8, R172, R144 ;  /* 0x000000ac0890723c */ /* 0x010fe20000001890 */
[----:B------:R-:W-:Y:S01]  /*16000*/  VIADD R20, R0, 0x18 ;  /* 0x0000001800147836 */ /* 0x000fe20000000000 */
[----:B------:R-:W-:Y:S01]  /*16010*/  ISETP.GE.AND P6, PT, R134, R207, PT ;  /* 0x000000cf8600720c */ /* 0x000fe20003fc6270 */
[----:B------:R-:W-:Y:S01]  /*16020*/  VIADD R21, R0, 0x19 ;  /* 0x0000001900157836 */ /* 0x000fe20000000000 */
[----:B------:R-:W-:-:S02]  /*16030*/  ISETP.GE.AND P2, PT, R133, R2, PT ;  /* 0x000000028500720c */ /* 0x000fc40003f46270 */
[----:B------:R-:W-:Y:S01]  /*16040*/  HMMA.16816.F32 R140, R8, R174, R140 ;  /* 0x000000ae088c723c */ /* 0x000fe2000000188c */
[----:B------:R-:W-:-:S05]  /*16050*/  ISETP.GE.AND P1, PT, R20, R2, PT ;  /* 0x000000021400720c */ /* 0x000fca0003f26270 */
[C---:B------:R-:W-:Y:S06]  /*16060*/  HMMA.16816.F32 R136, R8.reuse, R24, R136 ;  /* 0x000000180888723c */ /* 0x040fec0000001888 */
[----:B------:R-:W-:Y:S06]  /*16070*/  HMMA.16816.F32 R32, R8, R26, R32 ;  /* 0x0000001a0820723c */ /* 0x000fec0000001820 */
[----:B------:R-:W-:Y:S01]  /*16080*/  HMMA.16816.F32 R164, R28, R22, R164 ;  /* 0x000000161ca4723c */ /* 0x000fe200000018a4 */
[----:B------:R-:W-:-:S02]  /*16090*/  FSEL R134, R147, -INF , !P5 ;  /* 0xff80000093867808 */ /* 0x000fc40006800000 */
[----:B------:R-:W-:Y:S01]  /*160a0*/  FSEL R153, R144, -INF , !P0 ;  /* 0xff80000090997808 */ /* 0x000fe20004000000 */
[----:B------:R-:W-:Y:S01]  /*160b0*/  BAR.SYNC.DEFER_BLOCKING 0x0 ;  /* 0x0000000000007b1d */ /* 0x000fe20000010000 */
[CC--:B------:R-:W-:Y:S01]  /*160c0*/  ISETP.GE.AND P5, PT, R15.reuse, R2.reuse, PT ;  /* 0x000000020f00720c */ /* 0x0c0fe20003fa6270 */
[----:B-1----:R-:W-:Y:S01]  /*160d0*/  HMMA.16816.F32 R168, R8, R4, R168 ;  /* 0x0000000408a8723c */ /* 0x002fe200000018a8 */
[----:B------:R-:W-:Y:S02]  /*160e0*/  FSEL R133, R140, -INF , !P1 ;  /* 0xff8000008c857808 */ /* 0x000fe40004800000 */
[-C--:B------:R-:W-:Y:S01]  /*160f0*/  ISETP.GE.AND P1, PT, R15, R207.reuse, PT ;  /* 0x000000cf0f00720c */ /* 0x080fe20003f26270 */
[----:B------:R-:W-:Y:S01]  /*16100*/  VIADD R15, R0, 0x21 ;  /* 0x00000021000f7836 */ /* 0x000fe20000000000 */
[----:B------:R-:W-:Y:S01]  /*16110*/  ISETP.GE.AND P0, PT, R20, R207, PT ;  /* 0x000000cf1400720c */ /* 0x000fe20003f06270 */
[----:B------:R-:W-:Y:S01]  /*16120*/  VIADD R20, R0, 0x28 ;  /* 0x0000002800147836 */ /* 0x000fe20000000000 */
[----:B------:R-:W-:Y:S01]  /*16130*/  FSEL R156, R146, -INF , !P6 ;  /* 0xff800000929c7808 */ /* 0x000fe20007000000 */
[----:B------:R-:W-:Y:S01]  /*16140*/  VIADD R5, R0, 0x29 ;  /* 0x0000002900057836 */ /* 0x000fe20000000000 */
[----:B------:R-:W-:Y:S01]  /*16150*/  FSEL R154, R142, -INF , !P0 ;  /* 0xff8000008e9a7808 */ /* 0x000fe20004000000 */
[----:B------:R-:W-:Y:S01]  /*16160*/  VIADD R4, R0, 0x30 ;  /* 0x0000003000047836 */ /* 0x000fe20000000000 */
[----:B------:R-:W-:-:S02]  /*16170*/  ISETP.GE.AND P0, PT, R15, R2, PT ;  /* 0x000000020f00720c */ /* 0x000fc40003f06270 */
[----:B------:R-:W-:Y:S02]  /*16180*/  FSEL R135, R145, -INF , !P2 ;  /* 0xff80000091877808 */ /* 0x000fe40005000000 */
[C---:B------:R-:W-:Y:S02]  /*16190*/  ISETP.GE.AND P6, PT, R21.reuse, R2, PT ;  /* 0x000000021500720c */ /* 0x040fe40003fc6270 */
[----:B------:R-:W-:Y:S01]  /*161a0*/  ISETP.GE.AND P2, PT, R21, R207, PT ;  /* 0x000000cf1500720c */ /* 0x000fe20003f46270 */
[----:B------:R-:W-:Y:S01]  /*161b0*/  HMMA.16816.F32 R164, R8, R6, R164 ;  /* 0x0000000608a4723c */ /* 0x000fe200000018a4 */
[----:B------:R-:W-:Y:S02]  /*161c0*/  FSEL R150, R138, -INF , !P1 ;  /* 0xff8000008a967808 */ /* 0x000fe40004800000 */
[----:B------:R-:W-:Y:S02]  /*161d0*/  FSEL R149, R137, -INF , !P0 ;  /* 0xff80000089957808 */ /* 0x000fe40004000000 */
[----:B------:R-:W-:-:S02]  /*161e0*/  FSEL R151, R136, -INF , !P5 ;  /* 0xff80000088977808 */ /* 0x000fc40006800000 */
[C---:B------:R-:W-:Y:S02]  /*161f0*/  ISETP.GE.AND P1, PT, R5.reuse, R2, PT ;  /* 0x000000020500720c */ /* 0x040fe40003f26270 */
[-C--:B------:R-:W-:Y:S01]  /*16200*/  ISETP.GE.AND P0, PT, R5, R207.reuse, PT ;  /* 0x000000cf0500720c */ /* 0x080fe20003f06270 */
[----:B------:R-:W-:Y:S01]  /*16210*/  VIADD R5, R0, 0x31 ;  /* 0x0000003100057836 */ /* 0x000fe20000000000 */
[----:B------:R-:W-:Y:S02]  /*16220*/  FSEL R141, R141, -INF , !P6 ;  /* 0xff8000008d8d7808 */ /* 0x000fe40007000000 */
[----:B------:R-:W-:Y:S02]  /*16230*/  FSEL R152, R143, -INF , !P2 ;  /* 0xff8000008f987808 */ /* 0x000fe40005000000 */
[-C--:B------:R-:W-:Y:S02]  /*16240*/  ISETP.GE.AND P5, PT, R20, R207.reuse, PT ;  /* 0x000000cf1400720c */ /* 0x080fe40003fa6270 */
[----:B------:R-:W-:-:S02]  /*16250*/  ISETP.GE.AND P6, PT, R15, R207, PT ;  /* 0x000000cf0f00720c */ /* 0x000fc40003fc6270 */
[-C--:B------:R-:W-:Y:S02]  /*16260*/  ISETP.GE.AND P2, PT, R20, R2.reuse, PT ;  /* 0x000000021400720c */ /* 0x080fe40003f46270 */
[----:B------:R-:W-:Y:S02]  /*16270*/  FSEL R144, R34, -INF , !P5 ;  /* 0xff80000022907808 */ /* 0x000fe40006800000 */
[----:B------:R-:W-:Y:S02]  /*16280*/  FSEL R145, R33, -INF , !P1 ;  /* 0xff80000021917808 */ /* 0x000fe40004800000 */
[----:B------:R-:W-:Y:S02]  /*16290*/  FSEL R148, R139, -INF , !P6 ;  /* 0xff8000008b947808 */ /* 0x000fe40007000000 */
[----:B------:R-:W-:Y:S02]  /*162a0*/  FSEL R147, R32, -INF , !P2 ;  /* 0xff80000020937808 */ /* 0x000fe40005000000 */
[----:B------:R-:W-:-:S02]  /*162b0*/  ISETP.GE.AND P5, PT, R5, R2, PT ;  /* 0x000000020500720c */ /* 0x000fc40003fa6270 */
[-C--:B------:R-:W-:Y:S01]  /*162c0*/  ISETP.GE.AND P1, PT, R5, R207.reuse, PT ;  /* 0x000000cf0500720c */ /* 0x080fe20003f26270 */
[----:B------:R-:W-:Y:S01]  /*162d0*/  VIADD R5, R0, 0x38 ;  /* 0x0000003800057836 */ /* 0x000fe20000000000 */
[CC--:B------:R-:W-:Y:S02]  /*162e0*/  ISETP.GE.AND P6, PT, R4.reuse, R2.reuse, PT ;  /* 0x000000020400720c */ /* 0x0c0fe40003fc6270 */
[----:B------:R-:W-:Y:S02]  /*162f0*/  ISETP.GE.AND P2, PT, R4, R207, PT ;  /* 0x000000cf0400720c */ /* 0x000fe40003f46270 */
[----:B------:R-:W-:Y:S02]  /*16300*/  FSEL R146, R35, -INF , !P0 ;  /* 0xff80000023927808 */ /* 0x000fe40004000000 */
[----:B------:R-:W-:Y:S02]  /*16310*/  ISETP.GE.AND P0, PT, R0, R2, PT ;  /* 0x000000020000720c */ /* 0x000fe40003f06270 */
[----:B------:R-:W-:-:S02]  /*16320*/  FSEL R217, R168, -INF , !P6 ;  /* 0xff800000a8d97808 */ /* 0x000fc40007000000 */
[----:B------:R-:W-:Y:S02]  /*16330*/  FSEL R174, R170, -INF , !P2 ;  /* 0xff800000aaae7808 */ /* 0x000fe40005000000 */
[C---:B------:R-:W-:Y:S02]  /*16340*/  ISETP.GE.AND P6, PT, R5.reuse, R2, PT ;  /* 0x000000020500720c */ /* 0x040fe40003fc6270 */
[----:B------:R-:W-:Y:S02]  /*16350*/  ISETP.GE.AND P2, PT, R5, R207, PT ;  /* 0x000000cf0500720c */ /* 0x000fe40003f46270 */
[----:B------:R-:W-:Y:S02]  /*16360*/  FSEL R5, R16, -INF , !P0 ;  /* 0xff80000010057808 */ /* 0x000fe40004000000 */
[----:B------:R-:W-:Y:S02]  /*16370*/  ISETP.GT.AND P0, PT, R208, R199, PT ;  /* 0x000000c7d000720c */ /* 0x000fe40003f04270 */
[----:B------:R-:W-:-:S02]  /*16380*/  FSEL R4, R19, -INF , !P4 ;  /* 0xff80000013047808 */ /* 0x000fc40006000000 */
[CC--:B------:R-:W-:Y:S01]  /*16390*/  ISETP.GE.AND P4, PT, R0.reuse, R207.reuse, PT ;  /* 0x000000cf0000720c */ /* 0x0c0fe20003f86270 */
[----:B------:R-:W-:Y:S01]  /*163a0*/  VIADD R0, R0, 0x39 ;  /* 0x0000003900007836 */ /* 0x000fe20000000000 */
[----:B------:R-:W-:Y:S02]  /*163b0*/  FSEL R175, R169, -INF , !P5 ;  /* 0xff800000a9af7808 */ /* 0x000fe40006800000 */
[----:B------:R-:W-:Y:S02]  /*163c0*/  FSEL R172, R171, -INF , !P1 ;  /* 0xff800000abac7808 */ /* 0x000fe40004800000 */
[C---:B------:R-:W-:Y:S02]  /*163d0*/  ISETP.GE.AND P5, PT, R0.reuse, R2, PT ;  /* 0x000000020000720c */ /* 0x040fe40003fa6270 */
[----:B------:R-:W-:Y:S02]  /*163e0*/  ISETP.GE.AND P1, PT, R0, R207, PT ;  /* 0x000000cf0000720c */ /* 0x000fe40003f26270 */
[----:B------:R-:W-:-:S02]  /*163f0*/  FSEL R18, R18, -INF , !P4 ;  /* 0xff80000012127808 */ /* 0x000fc40006000000 */
        /* <DEDUP_REMOVED lines=66> */
.L_x_3439:
[----:B------:R-:W-:Y:S02]  /*16820*/  ULDC UR8, c[0x0][0x248] ;  /* 0x0000920000087ab9 */ /* 0x000fe40000000800 */
[----:B------:R-:W-:-:S06]  /*16830*/  USHF.L.U32 UR4, UR8, 0x6, URZ ;  /* 0x0000000608047899 */ /* 0x000fcc000800063f */
[----:B------:R-:W-:-:S04]  /*16840*/  IADD3 R8, RZ, -UR4, RZ ;  /* 0x80000004ff087c10 */ /* 0x000fc8000fffe0ff */
[----:B------:R-:W-:-:S07]  /*16850*/  SHF.R.S32.HI R0, RZ, 0x1f, R8 ;  /* 0x0000001fff007819 */ /* 0x000fce0000011408 */
.L_x_3440:
[----:B------:R-:W-:Y:S01]  /*16860*/  USHF.L.U32 UR4, UR8, 0x5, URZ ;  /* 0x0000000508047899 */ /* 0x000fe2000800063f */
[C---:B------:R-:W-:Y:S01]  /*16870*/  LEA R206, P1, R8.reuse, R206, 0x1 ;  /* 0x000000ce08ce7211 */ /* 0x040fe200078208ff */
[----:B------:R-:W-:Y:S02]  /*16880*/  ULDC UR5, c[0x0][0x24c] ;  /* 0x0000930000057ab9 */ /* 0x000fe40000000800 */
[----:B------:R-:W-:Y:S01]  /*16890*/  USHF.L.U64.HI UR5, UR8, 0x5, UR5 ;  /* 0x0000000508057899 */ /* 0x000fe20008010205 */
[----:B------:R-:W-:Y:S02]  /*168a0*/  LEA.HI.X R205, R8, R205, R0, 0x1, P1 ;  /* 0x000000cd08cd7211 */ /* 0x000fe400008f0c00 */
[----:B------:R-:W-:-:S03]  /*168b0*/  IADD3 R10, P1, R206, UR4, RZ ;  /* 0x00000004ce0a7c10 */ /* 0x000fc6000ff3e0ff */
[----:B------:R-:W-:Y:S01]  /*168c0*/  IMAD.MOV.U32 R207, RZ, RZ, R205 ;  /* 0x000000ffffcf7224 */ /* 0x000fe200078e00cd */
[----:B------:R-:W-:Y:S02]  /*168d0*/  IADD3.X R11, R205, UR5, RZ, P1, !PT ;  /* 0x00000005cd0b7c10 */ /* 0x000fe40008ffe4ff */
[----:B------:R-:W-:Y:S02]  /*168e0*/  IADD3 R8, P1, R10, UR4, RZ ;  /* 0x000000040a087c10 */ /* 0x000fe4000ff3e0ff */
[----:B------:R-:W-:Y:S01]  /*168f0*/  @!PT LDS RZ, [RZ] ;  /* 0x00000000fffff984 */ /* 0x000fe20000000800 */
[----:B------:R-:W-:Y:S01]  /*16900*/  @!PT LDS RZ, [RZ] ;  /* 0x00000000fffff984 */ /* 0x000fe20000000800 */
[----:B------:R-:W-:Y:S01]  /*16910*/  @!PT LDS RZ, [RZ] ;  /* 0x00000000fffff984 */ /* 0x000fe20000000800 */
[----:B------:R1:W-:Y:S02]  /*16920*/  LDGSTS.E.BYPASS.LTC128B.128 [R204+0x6000], desc[UR6][R206.64] ;  /* 0x06000000cecc7fae */ /* 0x0003e4000b901d46 */
[----:B------:R-:W-:Y:S02]  /*16930*/  IADD3.X R9, R11, UR5, RZ, P1, !PT ;  /* 0x000000050b097c10 */ /* 0x000fe40008ffe4ff */
[----:B------:R-:W-:Y:S01]  /*16940*/  IADD3 R6, P1, R8, UR4, RZ ;  /* 0x0000000408067c10 */ /* 0x000fe2000ff3e0ff */
[----:B------:R1:W-:Y:S03]  /*16950*/  LDGSTS.E.BYPASS.LTC128B.128 [R204+0x8000], desc[UR6][R206.64+0x80] ;  /* 0x08000080cecc7fae */ /* 0x0003e6000b901d46 */
        /* <DEDUP_REMOVED lines=12> */
.L_x_3438:
        /* <DEDUP_REMOVED lines=53> */
[----:B------:R-:W-:Y:S01]  /*16d70*/  FFMA.FTZ R214, R17, UR10, -R216 ;  /* 0x0000000a11d67c23 */ /* 0x000fe200080108d8 */
[----:B------:R-:W-:Y:S01]  /*16d80*/  FSEL R5, R222, RZ, P2 ;  /* 0x000000ffde057208 */ /* 0x000fe20001000000 */
[----:B------:R-:W-:Y:S01]  /*16d90*/  FADD.FTZ R6, R3, -R6 ;  /* 0x8000000603067221 */ /* 0x000fe20000010000 */
[--C-:B------:R-:W-:Y:S01]  /*16da0*/  FFMA.FTZ R212, R18, UR10, -R169.reuse ;  /* 0x0000000a12d47c23 */ /* 0x100fe200080108a9 */
[----:B------:R-:W-:Y:S01]  /*16db0*/  FFMA.FTZ R2, R4, UR10, -R169 ;  /* 0x0000000a04027c23 */ /* 0x000fe200080108a9 */
[----:B------:R-:W1:Y:S01]  /*16dc0*/  LDSM.16.MT88.4 R16, [R190+0xc000] ;  /* 0x00c00000be10783b */ /* 0x000e620000004200 */
[----:B------:R-:W-:Y:S01]  /*16dd0*/  FADD.FTZ R4, R132, -R5 ;  /* 0x8000000584047221 */ /* 0x000fe20000010000 */
[--C-:B------:R-:W-:Y:S01]  /*16de0*/  FFMA.FTZ R215, R155, UR10, -R216.reuse ;  /* 0x0000000a9bd77c23 */ /* 0x100fe200080108d8 */
[--C-:B------:R-:W-:Y:S01]  /*16df0*/  FFMA.FTZ R207, R13, UR10, -R216.reuse ;  /* 0x0000000a0dcf7c23 */ /* 0x100fe200080108d8 */
[--C-:B------:R-:W-:Y:S01]  /*16e00*/  FFMA.FTZ R0, R14, UR10, -R169.reuse ;  /* 0x0000000a0e007c23 */ /* 0x100fe200080108a9 */
[--C-:B------:R-:W-:Y:S01]  /*16e10*/  FFMA.FTZ R223, R12, UR10, -R169.reuse ;  /* 0x0000000a0cdf7c23 */ /* 0x100fe200080108a9 */
[----:B------:R-:W-:Y:S01]  /*16e20*/  FMUL.FTZ R224, R4, UR10 ;  /* 0x0000000a04e07c20 */ /* 0x000fe20008410000 */
[----:B------:R-:W-:Y:S01]  /*16e30*/  FMUL.FTZ R3, R6, UR10 ;  /* 0x0000000a06037c20 */ /* 0x000fe20008410000 */
[----:B------:R-:W-:Y:S01]  /*16e40*/  MUFU.EX2 R220, R220 ;  /* 0x000000dc00dc7308 */ /* 0x000fe20000000800 */
[--C-:B------:R-:W-:Y:S01]  /*16e50*/  FFMA.FTZ R227, R141, UR10, -R216.reuse ;  /* 0x0000000a8de37c23 */ /* 0x100fe200080108d8 */
[--C-:B------:R-:W-:Y:S01]  /*16e60*/  FFMA.FTZ R225, R153, UR10, -R216.reuse ;  /* 0x0000000a99e17c23 */ /* 0x100fe200080108d8 */
[----:B------:R-:W-:Y:S01]  /*16e70*/  LDSM.16.MT88.4 R140, [R188+0x10000] ;  /* 0x01000000bc8c783b */ /* 0x000fe20000004200 */
[--C-:B------:R-:W-:Y:S01]  /*16e80*/  FFMA.FTZ R228, R135, UR10, -R216.reuse ;  /* 0x0000000a87e47c23 */ /* 0x100fe200080108d8 */
[--C-:B------:R-:W-:Y:S01]  /*16e90*/  FFMA.FTZ R226, R133, UR10, -R216.reuse ;  /* 0x0000000a85e27c23 */ /* 0x100fe200080108d8 */
[--C-:B------:R-:W-:Y:S01]  /*16ea0*/  FFMA.FTZ R229, R156, UR10, -R169.reuse ;  /* 0x0000000a9ce57c23 */ /* 0x100fe200080108a9 */
[--C-:B------:R-:W-:Y:S01]  /*16eb0*/  FFMA.FTZ R232, R134, UR10, -R169.reuse ;  /* 0x0000000a86e87c23 */ /* 0x100fe200080108a9 */
[----:B------:R-:W2:Y:S01]  /*16ec0*/  MUFU.EX2 R215, R215 ;  /* 0x000000d700d77308 */ /* 0x000ea20000000800 */
        /* <DEDUP_REMOVED lines=16> */
[----:B--2---:R-:W-:Y:S01]  /*16fd0*/  F2FP.F16.F32.PACK_AB R4, R215, R220 ;  /* 0x000000dcd704723e */ /* 0x004fe200000000ff */
        /* <DEDUP_REMOVED lines=9> */
[----:B------:R-:W2:Y:S01]  /*17070*/  MUFU.EX2 R2, R2 ;  /* 0x0000000200027308 */ /* 0x000ea20000000800 */
[----:B----4-:R-:W-:Y:S01]  /*17080*/  F2FP.F16.F32.PACK_AB R6, R207, R214 ;  /* 0x000000d6cf06723e */ /* 0x010fe200000000ff */
[----:B------:R-:W-:Y:S06]  /*17090*/  LDSM.16.MT88.4 R216, [R192+0x11800] ;  /* 0x01180000c0d8783b */ /* 0x000fec0000004200 */
        /* <DEDUP_REMOVED lines=305> */
.L_x_3435:
        /* <DEDUP_REMOVED lines=17> */
.L_x_3445:
        /* <DEDUP_REMOVED lines=67> */
.L_x_3442:
[C---:B------:R-:W-:Y:S04]  /*188f0*/  LEA R210, P0, R10.reuse, R210, 0x1 ;  /* 0x000000d20ad27211 */ /* 0x040fe800078008ff */
[----:B------:R-:W-:Y:S02]  /*18900*/  LEA.HI.X R211, R10, R211, R4, 0x1, P0 ;  /* 0x000000d30ad37211 */ /* 0x000fe400000f0c04 */
[----:B------:R-:W-:Y:S03]  /*18910*/  IADD3 R6, P0, R210, UR6, RZ ;  /* 0x00000006d2067c10 */ /* 0x000fe6000ff1e0ff */
[----:B------:R-:W-:Y:S01]  /*18920*/  @!PT LDS RZ, [RZ] ;  /* 0x00000000fffff984 */ /* 0x000fe20000000800 */
[----:B------:R-:W-:Y:S01]  /*18930*/  @!PT LDS RZ, [RZ] ;  /* 0x00000000fffff984 */ /* 0x000fe20000000800 */
[----:B------:R-:W-:Y:S01]  /*18940*/  @!PT LDS RZ, [RZ] ;  /* 0x00000000fffff984 */ /* 0x000fe20000000800 */
[----:B------:R-:W-:Y:S01]  /*18950*/  LDGSTS.E.BYPASS.LTC128B.128 [R204+0xc000], desc[UR12][R210.64] ;  /* 0x0c000000d2cc7fae */ /* 0x000fe2000b901d4c */
[----:B------:R-:W-:Y:S02]  /*18960*/  IADD3.X R7, R211, UR7, RZ, P0, !PT ;  /* 0x00000007d3077c10 */ /* 0x000fe400087fe4ff */
[----:B------:R-:W-:Y:S01]  /*18970*/  IADD3 R4, P0, R6, UR6, RZ ;  /* 0x0000000606047c10 */ /* 0x000fe2000ff1e0ff */
[----:B------:R-:W-:Y:S03]  /*18980*/  LDGSTS.E.BYPASS.LTC128B.128 [R204+0xe000], desc[UR12][R210.64+0x80] ;  /* 0x0e000080d2cc7fae */ /* 0x000fe6000b901d4c */
[----:B------:R-:W-:Y:S01]  /*18990*/  IADD3.X R5, R7, UR7, RZ, P0, !PT ;  /* 0x0000000707057c10 */ /* 0x000fe200087fe4ff */
[----:B------:R-:W-:Y:S01]  /*189a0*/  LDGSTS.E.BYPASS.LTC128B.128 [R204+0x10000], desc[UR12][R210.64+0x100] ;  /* 0x10000100d2cc7fae */ /* 0x000fe2000b901d4c */
[----:B------:R-:W-:Y:S03]  /*189b0*/  IADD3 R2, P0, R4, UR6, RZ ;  /* 0x0000000604027c10 */ /* 0x000fe6000ff1e0ff */
[----:B------:R-:W-:Y:S01]  /*189c0*/  LDGSTS.E.BYPASS.LTC128B.128 [R204+0xc800], desc[UR12][R6.64] ;  /* 0x0c80000006cc7fae */ /* 0x000fe2000b901d4c */
[----:B------:R-:W-:Y:S02]  /*189d0*/  IADD3.X R3, R5, UR7, RZ, P0, !PT ;  /* 0x0000000705037c10 */ /* 0x000fe400087fe4ff */
[----:B------:R-:W-:Y:S01]  /*189e0*/  ISETP.GT.AND P0, PT, R208, R199, PT ;  /* 0x000000c7d000720c */ /* 0x000fe20003f04270 */
        /* <DEDUP_REMOVED lines=234> */
.L_x_3444:
        /* <DEDUP_REMOVED lines=25> */
.L_x_3443:
        /* <DEDUP_REMOVED lines=410> */
.L_x_3441:
[----:B------:R-:W1:Y:S01]  /*1b3c0*/  SHFL.BFLY PT, R0, R213, 0x2, 0x1f ;  /* 0x0c401f00d5007f89 */ /* 0x000e6200000e0000 */
[----:B------:R-:W-:Y:S01]  /*1b3d0*/  MOV R11, 0x3f800000 ;  /* 0x3f800000000b7802 */ /* 0x000fe20000000f00 */
[----:B------:R-:W2:Y:S01]  /*1b3e0*/  S2UR UR4, SR_CgaCtaId ;  /* 0x00000000000479c3 */ /* 0x000ea20000008800 */
[----:B------:R-:W-:Y:S01]  /*1b3f0*/  UMOV UR5, 0x400 ;  /* 0x0000040000057882 */ /* 0x000fe20000000000 */
[----:B------:R-:W3:Y:S01]  /*1b400*/  SHFL.BFLY PT, R8, R209, 0x2, 0x1f ;  /* 0x0c401f00d1087f89 */ /* 0x000ee200000e0000 */
[----:B------:R-:W-:Y:S01]  /*1b410*/  ULDC.64 UR6, c[0x0][0x208] ;  /* 0x0000820000067ab9 */ /* 0x000fe20000000a00 */
        /* <DEDUP_REMOVED lines=9> */
[----:B------:R-:W2:Y:S01]  /*1b4b0*/  S2UR UR5, SR_CTAID.Z ;  /* 0x00000000000579c3 */ /* 0x000ea20000002700 */
[----:B------:R-:W3:Y:S04]  /*1b4c0*/  SHFL.BFLY PT, R6, R13, 0x1, 0x1f ;  /* 0x0c201f000d067f89 */ /* 0x000ee800000e0000 */
[----:B------:R-:W2:Y:S01]  /*1b4d0*/  SHFL.BFLY PT, R5, R8, 0x1, 0x1f ;  /* 0x0c201f0008057f89 */ /* 0x000ea200000e0000 */
[----:B----4-:R-:W-:-:S04]  /*1b4e0*/  SHF.R.S32.HI R10, RZ, 0x1f, R7 ;  /* 0x0000001fff0a7819 */ /* 0x010fc80000011407 */
[CC--:B------:R-:W-:Y:S02]  /*1b4f0*/  LEA.HI R2, R10.reuse, R7.reuse, RZ, 0x2 ;  /* 0x000000070a027211 */ /* 0x0c0fe400078f10ff */
[----:B------:R-:W-:Y:S02]  /*1b500*/  LEA.HI R10, R10, R7, RZ, 0x5 ;  /* 0x000000070a0a7211 */ /* 0x000fe400078f28ff */
[----:B------:R-:W-:Y:S01]  /*1b510*/  SHF.R.S32.HI R12, RZ, 0x1f, R2 ;  /* 0x0000001fff0c7819 */ /* 0x000fe20000011402 */
[----:B---3--:R-:W-:Y:S01]  /*1b520*/  FADD.FTZ R6, R13, R6 ;  /* 0x000000060d067221 */ /* 0x008fe20000010000 */
[----:B------:R-:W-:Y:S02]  /*1b530*/  SHF.R.S32.HI R13, RZ, 0x2, R2 ;  /* 0x00000002ff0d7819 */ /* 0x000fe40000011402 */
[----:B------:R-:W-:Y:S01]  /*1b540*/  LOP3.LUT R2, R2, 0x1ffffffc, RZ, 0xc0, !PT ;  /* 0x1ffffffc02027812 */ /* 0x000fe200078ec0ff */
[----:B--2---:R-:W-:Y:S01]  /*1b550*/  FADD.FTZ R5, R8, R5 ;  /* 0x0000000508057221 */ /* 0x004fe20000010000 */
[----:B------:R-:W-:Y:S01]  /*1b560*/  BAR.SYNC.DEFER_BLOCKING 0x0 ;  /* 0x0000000000007b1d */ /* 0x000fe20000010000 */
[----:B------:R-:W-:-:S02]  /*1b570*/  FSETP.NE.FTZ.AND P5, PT, R6, RZ, PT ;  /* 0x000000ff0600720b */ /* 0x000fc40003fb5000 */
[--C-:B-1----:R-:W-:Y:S02]  /*1b580*/  SHF.R.S32.HI R9, RZ, 0x1f, R0.reuse ;  /* 0x0000001fff097819 */ /* 0x102fe40000011400 */
[----:B------:R-:W-:Y:S02]  /*1b590*/  FSETP.NE.FTZ.AND P4, PT, R5, RZ, PT ;  /* 0x000000ff0500720b */ /* 0x000fe40003f95000 */
[----:B------:R-:W-:Y:S02]  /*1b5a0*/  LOP3.LUT R8, R10, 0xffffffe0, RZ, 0xc0, !PT ;  /* 0xffffffe00a087812 */ /* 0x000fe400078ec0ff */
[----:B------:R-:W-:Y:S02]  /*1b5b0*/  LEA.HI R12, R12, R13, RZ, 0x3 ;  /* 0x0000000d0c0c7211 */ /* 0x000fe400078f18ff */
[----:B------:R-:W-:Y:S02]  /*1b5c0*/  LEA.HI R4, R9, R0, RZ, 0x4 ;  /* 0x0000000009047211 */ /* 0x000fe400078f20ff */
[----:B------:R-:W-:Y:S01]  /*1b5d0*/  MOV R9, 0x3f800000 ;  /* 0x3f80000000097802 */ /* 0x000fe20000000f00 */
[----:B------:R-:W1:Y:S01]  /*1b5e0*/  @P5 MUFU.RCP R11, R6 ;  /* 0x00000006000b5308 */ /* 0x000e620000001000 */
[----:B------:R-:W-:Y:S01]  /*1b5f0*/  SHF.R.S32.HI R15, RZ, 0x1f, R0 ;  /* 0x0000001fff0f7819 */ /* 0x000fe20000011400 */
[----:B------:R-:W2:Y:S01]  /*1b600*/  @P5 LDC R21, c[0x0][0x2e8] ;  /* 0x0000ba00ff155b82 */ /* 0x000ea20000000800 */
[----:B------:R-:W-:-:S02]  /*1b610*/  IADD3 R8, R7, -R8, RZ ;  /* 0x8000000807087210 */ /* 0x000fc40007ffe0ff */
[----:B------:R-:W-:Y:S02]  /*1b620*/  LOP3.LUT R12, R12, 0xfffffff8, RZ, 0xc0, !PT ;  /* 0xfffffff80c0c7812 */ /* 0x000fe400078ec0ff */
[----:B------:R-:W-:Y:S01]  /*1b630*/  SHF.R.S32.HI R10, RZ, 0x5, R10 ;  /* 0x00000005ff0a7819 */ /* 0x000fe2000001140a */
[----:B------:R-:W3:Y:S01]  /*1b640*/  @P4 MUFU.RCP R9, R5 ;  /* 0x0000000500094308 */ /* 0x000ee20000001000 */
[----:B------:R-:W-:Y:S01]  /*1b650*/  LEA.HI R15, R15, R0, RZ, 0x5 ;  /* 0x000000000f0f7211 */ /* 0x000fe200078f28ff */
[----:B------:R-:W4:Y:S01]  /*1b660*/  @P4 LDC R22, c[0x0][0x2e8] ;  /* 0x0000ba00ff164b82 */ /* 0x000f220000000800 */
[----:B------:R-:W-:Y:S02]  /*1b670*/  LOP3.LUT P0, RZ, R8, 0x3, RZ, 0xc0, !PT ;  /* 0x0000000308ff7812 */ /* 0x000fe4000780c0ff */
[----:B------:R-:W-:Y:S02]  /*1b680*/  IADD3 R8, R13, -R12, RZ ;  /* 0x8000000c0d087210 */ /* 0x000fe40007ffe0ff */
[----:B------:R-:W-:Y:S01]  /*1b690*/  SHF.R.S32.HI R13, RZ, 0x1f, R10 ;  /* 0x0000001fff0d7819 */ /* 0x000fe2000001140a */
[----:B------:R-:W-:Y:S01]  /*1b6a0*/  @P5 MUFU.LG2 R6, R6 ;  /* 0x0000000600065308 */ /* 0x000fe20000000c00 */
[----:B------:R-:W-:Y:S01]  /*1b6b0*/  LOP3.LUT R17, R4, 0xfffffff0, RZ, 0xc0, !PT ;  /* 0xfffffff004117812 */ /* 0x000fe200078ec0ff */
[----:B-1----:R-:W-:Y:S01]  /*1b6c0*/  FMUL.FTZ R128, R11, R128 ;  /* 0x000000800b807220 */ /* 0x002fe20000410000 */
[----:B------:R-:W-:Y:S01]  /*1b6d0*/  LOP3.LUT R15, R15, 0xffffffe0, RZ, 0xc0, !PT ;  /* 0xffffffe00f0f7812 */ /* 0x000fe200078ec0ff */
[C---:B------:R-:W-:Y:S01]  /*1b6e0*/  FMUL.FTZ R129, R11.reuse, R129 ;  /* 0x000000810b817220 */ /* 0x040fe20000410000 */
[----:B------:R-:W-:Y:S01]  /*1b6f0*/  IADD3 R7, -R2, R7, RZ ;  /* 0x0000000702077210 */ /* 0x000fe20007ffe1ff */
[----:B------:R-:W-:Y:S01]  /*1b700*/  FMUL.FTZ R36, R11, R36 ;  /* 0x000000240b247220 */ /* 0x000fe20000410000 */
[----:B------:R-:W-:Y:S01]  /*1b710*/  LEA.HI R13, R13, R10, RZ, 0x2 ;  /* 0x0000000a0d0d7211 */ /* 0x000fe200078f10ff */
[----:B------:R-:W-:Y:S01]  /*1b720*/  FMUL.FTZ R37, R11, R37 ;  /* 0x000000250b257220 */ /* 0x000fe20000410000 */
[----:B------:R-:W-:Y:S01]  /*1b730*/  IADD3 R2, -R17, R0, RZ ;  /* 0x0000000011027210 */ /* 0x000fe20007ffe1ff */
[C---:B------:R-:W-:Y:S01]  /*1b740*/  FMUL.FTZ R40, R11.reuse, R40 ;  /* 0x000000280b287220 */ /* 0x040fe20000410000 */
[----:B------:R-:W-:Y:S01]  /*1b750*/  IADD3 R0, R0, -R15, RZ ;  /* 0x8000000f00007210 */ /* 0x000fe20007ffe0ff */
[----:B------:R-:W-:Y:S01]  /*1b760*/  FMUL.FTZ R41, R11, R41 ;  /* 0x000000290b297220 */ /* 0x000fe20000410000 */
[----:B------:R-:W-:Y:S01]  /*1b770*/  LOP3.LUT R13, R13, 0xffffffc, RZ, 0xc0, !PT ;  /* 0x0ffffffc0d0d7812 */ /* 0x000fe200078ec0ff */
        /* <DEDUP_REMOVED lines=42> */
[----:B------:R-:W-:Y:S01]  /*1ba20*/  SHF.R.S32.HI R11, RZ, 0x1f, R0 ;  /* 0x0000001fff0b7819 */ /* 0x000fe20000011400 */
[C---:B---3--:R-:W-:Y:S01]  /*1ba30*/  FMUL.FTZ R131, R9.reuse, R131 ;  /* 0x0000008309837220 */ /* 0x048fe20000410000 */
[C---:B------:R-:W-:Y:S01]  /*1ba40*/  LEA R7, R10.reuse, R7, 0x9 ;  /* 0x000000070a077211 */ /* 0x040fe200078e48ff */
[C---:B------:R-:W-:Y:S01]  /*1ba50*/  FMUL.FTZ R130, R9.reuse, R130 ;  /* 0x0000008209827220 */ /* 0x040fe20000410000 */
[----:B------:R-:W-:Y:S01]  /*1ba60*/  IADD3 R13, R10, -R13, RZ ;  /* 0x8000000d0a0d7210 */ /* 0x000fe20007ffe0ff */
[C---:B------:R-:W-:Y:S01]  /*1ba70*/  FMUL.FTZ R39, R9.reuse, R39 ;  /* 0x0000002709277220 */ /* 0x040fe20000410000 */
[C---:B------:R-:W-:Y:S01]  /*1ba80*/  SHF.L.U32 R10, R8.reuse, 0x6, RZ ;  /* 0x00000006080a7819 */ /* 0x040fe200000006ff */
[----:B------:R-:W-:Y:S01]  /*1ba90*/  FMUL.FTZ R38, R9, R38 ;  /* 0x0000002609267220 */ /* 0x000fe20000410000 */
[----:B------:R-:W-:Y:S01]  /*1baa0*/  LEA.HI R11, R11, R0, RZ, 0x2 ;  /* 0x000000000b0b7211 */ /* 0x000fe200078f10ff */
[C---:B------:R-:W-:Y:S01]  /*1bab0*/  FMUL.FTZ R43, R9.reuse, R43 ;  /* 0x0000002b092b7220 */ /* 0x040fe20000410000 */
        /* <DEDUP_REMOVED lines=45> */
[----:B------:R-:W5:Y:S01]  /*1bd90*/  LDC.64 R16, c[0x0][0x2c0] ;  /* 0x0000b000ff107b82 */ /* 0x000f620000000a00 */
[----:B------:R-:W-:Y:S01]  /*1bda0*/  LOP3.LUT R10, R10, 0x1c0, RZ, 0xc0, !PT ;  /* 0x000001c00a0a7812 */ /* 0x000fe200078ec0ff */
[----:B------:R-:W1:Y:S01]  /*1bdb0*/  @P4 MUFU.LG2 R5, R5 ;  /* 0x0000000500054308 */ /* 0x000e620000000c00 */
[----:B------:R-:W-:-:S02]  /*1bdc0*/  R2P PR, R8, 0x6 ;  /* 0x0000000608007804 */ /* 0x000fc40000000000 */
[----:B------:R-:W-:Y:S02]  /*1bdd0*/  SHF.L.U32 R4, R0, 0x6, RZ ;  /* 0x0000000600047819 */ /* 0x000fe400000006ff */
[----:B------:R-:W-:Y:S02]  /*1bde0*/  LEA.HI R8, R2, R2, RZ, 0x1 ;  /* 0x0000000202087211 */ /* 0x000fe400078f08ff */
[----:B------:R-:W-:Y:S02]  /*1bdf0*/  ISETP.NE.U32.AND P3, PT, R9, 0x1, PT ;  /* 0x000000010900780c */ /* 0x000fe40003f65070 */
[----:B------:R-:W-:Y:S02]  /*1be00*/  LEA.HI R10, R10, R10, RZ, 0x1d ;  /* 0x0000000a0a0a7211 */ /* 0x000fe400078fe8ff */
[----:B------:R-:W-:Y:S02]  /*1be10*/  LOP3.LUT R4, R4, 0x1c0, RZ, 0xc0, !PT ;  /* 0x000001c004047812 */ /* 0x000fe400078ec0ff */
[----:B------:R-:W-:-:S02]  /*1be20*/  SHF.L.U32 R9, R8, 0x2, RZ ;  /* 0x0000000208097819 */ /* 0x000fc400000006ff */
[----:B------:R-:W-:Y:S02]  /*1be30*/  LOP3.LUT R15, R8, 0xffffffe, RZ, 0xc0, !PT ;  /* 0x0ffffffe080f7812 */ /* 0x000fe400078ec0ff */
[----:B------:R-:W-:Y:S02]  /*1be40*/  SHF.R.S32.HI R8, RZ, 0x2, R11 ;  /* 0x00000002ff087819 */ /* 0x000fe4000001140b */
[----:B------:R-:W-:Y:S02]  /*1be50*/  LEA R7, R7, R10, 0x1 ;  /* 0x0000000a07077211 */ /* 0x000fe400078e08ff */
[----:B------:R-:W-:Y:S02]  /*1be60*/  LOP3.LUT R9, R4, 0x38, R9, 0xf8, !PT ;  /* 0x0000003804097812 */ /* 0x000fe400078ef809 */
[----:B------:R-:W-:Y:S02]  /*1be70*/  SHF.R.U32.HI R4, RZ, 0x3, R4 ;  /* 0x00000003ff047819 */ /* 0x000fe40000011604 */
[----:B------:R-:W-:-:S02]  /*1be80*/  LEA R13, R13, R8, 0x4 ;  /* 0x000000080d0d7211 */ /* 0x000fc400078e20ff */
[----:B------:R-:W-:Y:S02]  /*1be90*/  LEA R7, R7, UR4, 0x2 ;  /* 0x0000000407077c11 */ /* 0x000fe4000f8e10ff */
[----:B------:R-:W-:Y:S02]  /*1bea0*/  MOV R8, 0x40 ;  /* 0x0000004000087802 */ /* 0x000fe40000000f00 */
[----:B------:R-:W-:Y:S01]  /*1beb0*/  MOV R10, 0x80 ;  /* 0x00000080000a7802 */ /* 0x000fe20000000f00 */
[----:B------:R-:W-:Y:S01]  /*1bec0*/  STS.64 [R7], R128 ;  /* 0x0000008007007388 */ /* 0x000fe20000000a00 */
[----:B------:R-:W-:Y:S02]  /*1bed0*/  LOP3.LUT R4, R9, R4, RZ, 0x3c, !PT ;  /* 0x0000000409047212 */ /* 0x000fe400078e3cff */
[----:B------:R-:W-:Y:S01]  /*1bee0*/  IADD3 R15, R2, -R15, RZ ;  /* 0x8000000f020f7210 */ /* 0x000fe20007ffe0ff */
[----:B------:R-:W-:Y:S01]  /*1bef0*/  STS.64 [R7+0x800], R130 ;  /* 0x0008008207007388 */ /* 0x000fe20000000a00 */
[----:B------:R-:W-:-:S02]  /*1bf00*/  IADD3 R9, R7, -0x20, RZ ;  /* 0xffffffe007097810 */ /* 0x000fc40007ffe0ff */
[----:B------:R-:W-:Y:S02]  /*1bf10*/  SEL R8, R8, 0xffffffc0, !P1 ;  /* 0xffffffc008087807 */ /* 0x000fe40004800000 */
[----:B------:R-:W-:Y:S02]  /*1bf20*/  @P3 IADD3 R9, R7, 0x20, RZ ;  /* 0x0000002007093810 */ /* 0x000fe40007ffe0ff */
[----:B------:R-:W-:Y:S02]  /*1bf30*/  SEL R10, R10, 0xffffff80, !P2 ;  /* 0xffffff800a0a7807 */ /* 0x000fe40005000000 */
        /* <DEDUP_REMOVED lines=11> */
[----:B------:R-:W-:Y:S01]  /*1bff0*/  SHF.L.U32 R24, R2, 0x2, RZ ;  /* 0x0000000202187819 */ /* 0x000fe200000006ff */
[----:B-1----:R-:W-:Y:S02]  /*1c000*/  @P4 FMUL.FTZ R2, R5, 0.69314718246459960938 ;  /* 0x3f31721805024820 */ /* 0x002fe40000410000 */
[----:B------:R-:W-:Y:S01]  /*1c010*/  STS.64 [R15], R44 ;  /* 0x0000002c0f007388 */ /* 0x000fe20000000a00 */
[----:B------:R-:W-:-:S03]  /*1c020*/  SHF.R.S32.HI R25, RZ, 0x1f, R24 ;  /* 0x0000001fff197819 */ /* 0x000fc60000011418 */
[----:B------:R-:W-:Y:S04]  /*1c030*/  STS.64 [R15+0x800], R46 ;  /* 0x0008002e0f007388 */ /* 0x000fe80000000a00 */
[----:B------:R-:W-:Y:S04]  /*1c040*/  STS.64 [R8], R48 ;  /* 0x0000003008007388 */ /* 0x000fe80000000a00 */
[----:B------:R-:W-:Y:S04]  /*1c050*/  STS.64 [R8+0x800], R50 ;  /* 0x0008003208007388 */ /* 0x000fe80000000a00 */
        /* <DEDUP_REMOVED lines=30> */
[----:B-1----:R-:W-:Y:S01]  /*1c240*/  IADD3 R7, -R201, RZ, RZ ;  /* 0x000000ffc9077210 */ /* 0x002fe20007ffe1ff */
[----:B-----5:R-:W-:-:S02]  /*1c250*/  IMAD R201, R18, R16, R201 ;  /* 0x0000001012c97224 */ /* 0x020fc400078e02c9 */
[----:B------:R-:W-:Y:S02]  /*1c260*/  STS.64 [R8+0x8000], R108 ;  /* 0x0080006c08007388 */ /* 0x000fe40000000a00 */
[----:B------:R-:W-:Y:S02]  /*1c270*/  IMAD R7, R20, R7, UR5 ;  /* 0x0000000514077e24 */ /* 0x000fe4000f8e0207 */
[----:B------:R1:W-:Y:S01]  /*1c280*/  STS.64 [R8+0x8800], R110 ;  /* 0x0088006e08007388 */ /* 0x0003e20000000a00 */
[----:B---3--:R-:W-:Y:S01]  /*1c290*/  LEA R102, R4, UR4, 0x2 ;  /* 0x0000000404667c11 */ /* 0x008fe2000f8e10ff */
[----:B------:R-:W-:Y:S02]  /*1c2a0*/  IMAD R7, R201, R20, R7 ;  /* 0x00000014c9077224 */ /* 0x000fe400078e0207 */
[----:B------:R3:W-:Y:S01]  /*1c2b0*/  STS.64 [R12+0x8000], R120 ;  /* 0x008000780c007388 */ /* 0x0007e20000000a00 */
[----:B------:R-:W-:-:S03]  /*1c2c0*/  MOV R9, 0xff800000 ;  /* 0xff80000000097802 */ /* 0x000fc60000000f00 */
[----:B------:R3:W-:Y:S01]  /*1c2d0*/  STS.64 [R12+0x8800], R122 ;  /* 0x0088007a0c007388 */ /* 0x0007e20000000a00 */
[----:B--2---:R-:W-:Y:S01]  /*1c2e0*/  MOV R11, 0xff800000 ;  /* 0xff800000000b7802 */ /* 0x004fe20000000f00 */
[----:B----4-:R-:W-:Y:S02]  /*1c2f0*/  @P4 FFMA.FTZ R11, R3, R22, R2 ;  /* 0x00000016030b4223 */ /* 0x010fe40000010002 */
[----:B------:R3:W-:Y:S04]  /*1c300*/  STS.64 [R14+0x8000], R112 ;  /* 0x008000700e007388 */ /* 0x0007e80000000a00 */
[----:B------:R3:W-:Y:S01]  /*1c310*/  STS.64 [R14+0x8800], R114 ;  /* 0x008800720e007388 */ /* 0x0007e20000000a00 */
[----:B------:R-:W-:-:S03]  /*1c320*/  @P5 FMUL.FTZ R15, R6, 0.69314718246459960938 ;  /* 0x3f317218060f5820 */ /* 0x000fc60000410000 */
[----:B------:R3:W-:Y:S01]  /*1c330*/  STS.64 [R10+0x8000], R116 ;  /* 0x008000740a007388 */ /* 0x0007e20000000a00 */
[----:B------:R-:W-:-:S03]  /*1c340*/  @P5 FFMA.FTZ R9, R132, R21, R15 ;  /* 0x0000001584095223 */ /* 0x000fc6000001000f */
[----:B------:R3:W-:Y:S01]  /*1c350*/  STS.64 [R10+0x8800], R118 ;  /* 0x008800760a007388 */ /* 0x0007e20000000a00 */
[----:B-1----:R-:W-:-:S05]  /*1c360*/  SHF.L.U32 R8, R19, 0x6, RZ ;  /* 0x0000000613087819 */ /* 0x002fca00000006ff */
[----:B------:R-:W-:Y:S01]  /*1c370*/  IMAD R8, R7, R17, R8 ;  /* 0x0000001107087224 */ /* 0x000fe200078e0208 */
[----:B------:R-:W-:Y:S06]  /*1c380*/  BAR.SYNC.DEFER_BLOCKING 0x0 ;  /* 0x0000000000007b1d */ /* 0x000fec0000010000 */
[----:B------:R-:W-:Y:S05]  /*1c390*/  @P0 BRA `(.L_x_3447) ;  /* 0x0000000000300947 */ /* 0x000fea0003800000 */
        /* <DEDUP_REMOVED lines=12> */
.L_x_3447:
[----:B------:R-:W-:Y:S05]  /*1c460*/  BSYNC B0 ;  /* 0x0000000000007941 */ /* 0x000fea0003800000 */
.L_x_3446:
[----:B------:R-:W2:Y:S01]  /*1c470*/  LDS.128 R96, [R102] ;  /* 0x0000000066607984 */ /* 0x000ea20000000c00 */
[----:B------:R-:W-:Y:S01]  /*1c480*/  ULDC UR4, c[0x0][0x2dc] ;  /* 0x0000b70000047ab9 */ /* 0x000fe20000000800 */
[----:B------:R-:W-:Y:S02]  /*1c490*/  IMAD.WIDE R24, R0, 0xc0, R24 ;  /* 0x000000c000187825 */ /* 0x000fe400078e0218 */
[----:B------:R-:W4:Y:S02]  /*1c4a0*/  LDS.128 R64, [R102+0x4000] ;  /* 0x0040000066407984 */ /* 0x000f240000000c00 */
[----:B------:R-:W-:Y:S01]  /*1c4b0*/  IMAD R3, R8, UR4, RZ ;  /* 0x0000000408037c24 */ /* 0x000fe2000f8e02ff */
[----:B------:R-:W-:Y:S01]  /*1c4c0*/  ULDC.64 UR4, c[0x0][0x288] ;  /* 0x0000a20000047ab9 */ /* 0x000fe20000000a00 */
[----:B------:R-:W5:Y:S01]  /*1c4d0*/  LDS.128 R32, [R102+0x8000] ;  /* 0x0080000066207984 */ /* 0x000f620000000c00 */
[----:B------:R-:W-:Y:S02]  /*1c4e0*/  IMAD R103, R19, -0x40, R200 ;  /* 0xffffffc013677824 */ /* 0x000fe400078e02c8 */
[----:B------:R-:W-:Y:S01]  /*1c4f0*/  IADD3 R2, P0, R3, R24, RZ ;  /* 0x0000001803027210 */ /* 0x000fe20007f1e0ff */
[----:B------:R-:W5:Y:S01]  /*1c500*/  LDS.128 R92, [R102+0x800] ;  /* 0x00080000665c7984 */ /* 0x000f620000000c00 */
[----:B------:R-:W-:-:S02]  /*1c510*/  VIADD R6, R0, 0x8 ;  /* 0x0000000800067836 */ /* 0x000fc40000000000 */
[----:B------:R-:W-:Y:S01]  /*1c520*/  LEA.HI.X.SX32 R3, R3, R25, 0x1, P0 ;  /* 0x0000001903037211 */ /* 0x000fe200000f0eff */
[----:B------:R-:W5:Y:S01]  /*1c530*/  LDS.128 R88, [R102+0x1000] ;  /* 0x0010000066587984 */ /* 0x000f620000000c00 */
[----:B-1----:R-:W-:Y:S01]  /*1c540*/  VIADD R4, R0, 0x10 ;  /* 0x0000001000047836 */ /* 0x002fe20000000000 */
[-C--:B------:R-:W-:Y:S01]  /*1c550*/  ISETP.GE.AND P6, PT, R6, R103.reuse, PT ;  /* 0x000000670600720c */ /* 0x080fe20003fc6270 */
[----:B------:R-:W-:Y:S01]  /*1c560*/  VIADD R101, R0, 0x18 ;  /* 0x0000001800657836 */ /* 0x000fe20000000000 */
[----:B------:R-:W1:Y:S01]  /*1c570*/  LDS.128 R84, [R102+0x1800] ;  /* 0x0018000066547984 */ /* 0x000e620000000c00 */
[----:B------:R-:W-:Y:S01]  /*1c580*/  LEA R104, P0, R2, UR4, 0x2 ;  /* 0x0000000402687c11 */ /* 0x000fe2000f8010ff */
[----:B------:R-:W-:Y:S01]  /*1c590*/  VIADD R100, R0, 0x20 ;  /* 0x0000002000647836 */ /* 0x000fe20000000000 */
[-C--:B------:R-:W-:Y:S01]  /*1c5a0*/  ISETP.GE.AND P5, PT, R4, R103.reuse, PT ;  /* 0x000000670400720c */ /* 0x080fe20003fa6270 */
[----:B------:R-:W1:Y:S01]  /*1c5b0*/  LDS.128 R80, [R102+0x2000] ;  /* 0x0020000066507984 */ /* 0x000e620000000c00 */
[----:B------:R-:W-:Y:S01]  /*1c5c0*/  LEA.HI.X R105, R2, UR5, R3, 0x2, P0 ;  /* 0x0000000502697c11 */ /* 0x000fe200080f1403 */
[C---:B------:R-:W-:Y:S01]  /*1c5d0*/  VIADD R3, R0.reuse, 0x28 ;  /* 0x0000002800037836 */ /* 0x040fe20000000000 */
[CC--:B------:R-:W-:Y:S01]  /*1c5e0*/  ISETP.GE.AND P0, PT, R0.reuse, R103.reuse, PT ;  /* 0x000000670000720c */ /* 0x0c0fe20003f06270 */
[----:B------:R-:W1:Y:S01]  /*1c5f0*/  LDS.128 R76, [R102+0x2800] ;  /* 0x00280000664c7984 */ /* 0x000e620000000c00 */
[C---:B------:R-:W-:Y:S01]  /*1c600*/  VIADD R2, R0.reuse, 0x30 ;  /* 0x0000003000027836 */ /* 0x040fe20000000000 */
[-C--:B------:R-:W-:Y:S01]  /*1c610*/  ISETP.GE.AND P4, PT, R101, R103.reuse, PT ;  /* 0x000000676500720c */ /* 0x080fe20003f86270 */
[----:B------:R-:W-:Y:S01]  /*1c620*/  VIADD R0, R0, 0x38 ;  /* 0x0000003800007836 */ /* 0x000fe20000000000 */
[----:B------:R-:W1:Y:S01]  /*1c630*/  LDS.128 R72, [R102+0x3000] ;  /* 0x0030000066487984 */ /* 0x000e620000000c00 */
[----:B------:R-:W-:-:S02]  /*1c640*/  ISETP.GE.AND P3, PT, R100, R103, PT ;  /* 0x000000676400720c */ /* 0x000fc40003f66270 */
[-C--:B------:R-:W-:Y:S01]  /*1c650*/  ISETP.GE.AND P2, PT, R3, R103.reuse, PT ;  /* 0x000000670300720c */ /* 0x080fe20003f46270 */
[----:B------:R-:W1:Y:S01]  /*1c660*/  LDS.128 R60, [R102+0x4800] ;  /* 0x00480000663c7984 */ /* 0x000e620000000c00 */
[----:B------:R-:W-:-:S03]  /*1c670*/  ISETP.GE.AND P1, PT, R2, R103, PT ;  /* 0x000000670200720c */ /* 0x000fc60003f26270 */
[----:B------:R-:W1:Y:S04]  /*1c680*/  LDS.128 R56, [R102+0x5000] ;  /* 0x0050000066387984 */ /* 0x000e680000000c00 */
        /* <DEDUP_REMOVED lines=8> */
[----:B---3--:R-:W3:Y:S04]  /*1c710*/  LDS.128 R12, [R102+0xa800] ;  /* 0x00a80000660c7984 */ /* 0x008ee80000000c00 */
[----:B------:R-:W3:Y:S04]  /*1c720*/  LDS.128 R8, [R102+0xb000] ;  /* 0x00b0000066087984 */ /* 0x000ee80000000c00 */
[----:B------:R1:W3:Y:S04]  /*1c730*/  LDS.128 R68, [R102+0x3800] ;  /* 0x0038000066447984 */ /* 0x0002e80000000c00 */
[----:B------:R1:W3:Y:S04]  /*1c740*/  LDS.128 R36, [R102+0x7800] ;  /* 0x0078000066247984 */ /* 0x0002e80000000c00 */
[----:B------:R1:W3:Y:S04]  /*1c750*/  LDS.128 R4, [R102+0xb800] ;  /* 0x00b8000066047984 */ /* 0x0002e80000000c00 */
[----:B--2---:R2:W-:Y:S04]  /*1c760*/  @!P0 STG.E.64 desc[UR6][R104.64], R96 ;  /* 0x0000006068008986 */ /* 0x0045e8000c101b06 */
[----:B------:R2:W-:Y:S04]  /*1c770*/  @!P0 STG.E.64 desc[UR6][R104.64+0x8], R98 ;  /* 0x0000086268008986 */ /* 0x0005e8000c101b06 */
[----:B----4-:R2:W-:Y:S04]  /*1c780*/  @!P0 STG.E.128 desc[UR6][R104.64+0x100], R64 ;  /* 0x0001004068008986 */ /* 0x0105e8000c101d06 */
[----:B-----5:R2:W-:Y:S01]  /*1c790*/  @!P0 STG.E.128 desc[UR6][R104.64+0x200], R32 ;  /* 0x0002002068008986 */ /* 0x0205e2000c101d06 */
[----:B------:R-:W-:-:S03]  /*1c7a0*/  ISETP.GE.AND P0, PT, R0, R103, PT ;  /* 0x000000670000720c */ /* 0x000fc60003f06270 */
[----:B------:R2:W-:Y:S04]  /*1c7b0*/  @!P6 STG.E.128 desc[UR6][R104.64+0x1800], R92 ;  /* 0x0018005c6800e986 */ /* 0x0005e8000c101d06 */
[----:B------:R2:W-:Y:S04]  /*1c7c0*/  @!P5 STG.E.128 desc[UR6][R104.64+0x3000], R88 ;  /* 0x003000586800d986 */ /* 0x0005e8000c101d06 */
[----:B-1----:R2:W-:Y:S04]  /*1c7d0*/  @!P4 STG.E.128 desc[UR6][R104.64+0x4800], R84 ;  /* 0x004800546800c986 */ /* 0x0025e8000c101d06 */
        /* <DEDUP_REMOVED lines=13> */
[----:B---3--:R2:W-:Y:S04]  /*1c8b0*/  @!P2 STG.E.128 desc[UR6][R104.64+0x7a00], R12 ;  /* 0x007a000c6800a986 */ /* 0x0085e8000c101d06 */
[----:B------:R2:W-:Y:S01]  /*1c8c0*/  @!P1 STG.E.128 desc[UR6][R104.64+0x9200], R8 ;  /* 0x0092000868009986 */ /* 0x0005e2000c101d06 */
[----:B------:R-:W-:Y:S05]  /*1c8d0*/  @P0 EXIT ;  /* 0x000000000000094d */ /* 0x000fea0003800000 */
[----:B------:R-:W-:Y:S04]  /*1c8e0*/  STG.E.128 desc[UR6][R104.64+0xa800], R68 ;  /* 0x00a8004468007986 */ /* 0x000fe8000c101d06 */
[----:B------:R-:W-:Y:S04]  /*1c8f0*/  STG.E.128 desc[UR6][R104.64+0xa900], R36 ;  /* 0x00a9002468007986 */ /* 0x000fe8000c101d06 */
[----:B------:R-:W-:Y:S01]  /*1c900*/  STG.E.128 desc[UR6][R104.64+0xaa00], R4 ;  /* 0x00aa000468007986 */ /* 0x000fe2000c101d06 */
[----:B------:R-:W-:Y:S05]  /*1c910*/  EXIT ;  /* 0x000000000000794d */ /* 0x000fea0003800000 */
.L_x_3448:
        /* <DEDUP_REMOVED lines=14> */
.L_x_4178:


//--------------------- .text._ZN5flash24flash_fwd_splitkv_kernelI23Flash_fwd_kernel_traitsILi192ELi64ELi64ELi4ELb0ELb0EN7cutlass6half_tE19Flash_kernel_traitsILi192ELi64ELi64ELi4ES3_EELb1ELb0ELb0ELb0ELb1ELb1ELb1ELb1EEEvNS_16Flash_fwd_paramsE --------------------------
	.section	.text._ZN5flash24flash_fwd_splitkv_kernelI23Flash_fwd_kernel_traitsILi192ELi64ELi64ELi4ELb0ELb0EN7cutlass6half_tE19Flash_kernel_traitsILi192ELi64ELi64ELi4ES3_EELb1ELb0ELb0ELb0ELb1ELb1ELb1ELb1EEEvNS_16Flash_fwd_paramsE,"ax",@progbits
	.align	128
        .global         _ZN5flash24flash_fwd_splitkv_kernelI23Flash_fwd_kernel_traitsILi192ELi64ELi64ELi4ELb0ELb0EN7cutlass6half_tE19Flash_kernel_traitsILi192ELi64ELi64ELi4ES3_EELb1ELb0ELb0ELb0ELb1ELb1ELb1ELb1EEEvNS_16Flash_fwd_paramsE
        .type           _ZN5flash24flash_fwd_splitkv_kernelI23Flash_fwd_kernel_traitsILi192ELi64ELi64ELi4ELb0ELb0EN7cutlass6half_tE19Flash_kernel_traitsILi192ELi64ELi64ELi4ES3_EELb1ELb0ELb0ELb0ELb1ELb1ELb1ELb1EEEvNS_16Flash_fwd_paramsE,@function
        .size           _ZN5flash24flash_fwd_splitkv_kernelI23Flash_fwd_kernel_traitsILi192ELi64ELi64ELi4ELb0ELb0EN7cutlass6half_tE19Flash_kernel_traitsILi192ELi64ELi64ELi4ES3_EELb1ELb0ELb0ELb0ELb1ELb1ELb1ELb1EEEvNS_16Flash_fwd_paramsE,(.L_x_4179 - _ZN5flash24flash_fwd_splitkv_kernelI23Flash_fwd_kernel_traitsILi192ELi64ELi64ELi4ELb0ELb0EN7cutlass6half_tE19Flash_kernel_traitsILi192ELi64ELi64ELi4ES3_EELb1ELb0ELb0ELb0ELb1ELb1ELb1ELb1EEEvNS_16Flash_fwd_paramsE)
        .other          _ZN5flash24flash_fwd_splitkv_kernelI23Flash_fwd_kernel_traitsILi192ELi64ELi64ELi4ELb0ELb0EN7cutlass6half_tE19Flash_kernel_traitsILi192ELi64ELi64ELi4ES3_EELb1ELb0ELb0ELb0ELb1ELb1ELb1ELb1EEEvNS_16Flash_fwd_paramsE,@"STO_CUDA_ENTRY STV_DEFAULT"
_ZN5flash24flash_fwd_splitkv_kernelI23Flash_fwd_kernel_traitsILi192ELi64ELi64ELi4ELb0ELb0EN7cutlass6half_tE19Flash_kernel_traitsILi192ELi64ELi64ELi4ES3_EELb1ELb0ELb0ELb0ELb1ELb1ELb1ELb1EEEvNS_16Flash_fwd_paramsE:
.text._ZN5flash24flash_fwd_splitkv_kernelI23Flash_fwd_kernel_traitsILi192ELi64ELi64ELi4ELb0ELb0EN7cutlass6half_tE19Flash_kernel_traitsILi192ELi64ELi64ELi4ES3_EELb1ELb0ELb0ELb0ELb1ELb1ELb1ELb1EEEvNS_16Flash_fwd_paramsE:
        /* <DEDUP_REMOVED lines=60> */
.L_x_3449:
[----:B------:R-:W2:Y:S02]  /*03c0*/  LDC R11, c[0x0][0x2c8] ;  /* 0x0000b200ff0b7b82 */ /* 0x000ea40000000800 */
.L_x_3450:
        /* <DEDUP_REMOVED lines=155> */
.L_x_3451:
        /* <DEDUP_REMOVED lines=24> */
.L_x_3452:
        /* <DEDUP_REMOVED lines=82> */
.L_x_3453:
        /* <DEDUP_REMOVED lines=49> */
.L_x_3455:
        /* <DEDUP_REMOVED lines=32> */
.L_x_3454:
        /* <DEDUP_REMOVED lines=11> */
[----:B------:R-:W-:Y:S01]  /*19e0*/  LOP3.LUT R127, R60, 0xfffffff0, RZ, 0xc0, !PT ;  /* 0xfffffff03c7f7812 */ /* 0x000fe200078ec0ff */
[----:B------:R-:W-:Y:S01]  /*19f0*/  IMAD.IADD R58, R56, 0x1, -R29 ;  /* 0x00000001383a7824 */ /* 0x000fe200078e0a1d */
[--C-:B------:R-:W-:Y:S01]  /*1a00*/  SHF.R.S32.HI R141, RZ, 0x1f, R140.reuse ;  /* 0x0000001fff8d7819 */ /* 0x100fe2000001148c */
[----:B------:R-:W4:Y:S01]  /*1a10*/  @!P0 LDC.64 R6, c[0x0][0x228] ;  /* 0x00008a00ff068b82 */ /* 0x000f220000000a00 */
[----:B------:R-:W-:Y:S01]  /*1a20*/  LEA.HI R57, R17, R56, RZ, 0x5 ;  /* 0x0000003811397211 */ /* 0x000fe200078f28ff */
[C---:B------:R-:W-:Y:S01]  /*1a30*/  IMAD.SHL.U32 R18, R58.reuse, 0x8, RZ ;  /* 0x000000083a127824 */ /* 0x040fe200078e00ff */
[----:B------:R-:W-:Y:S01]  /*1a40*/  SHF.L.U32 R122, R58, 0x2, RZ ;  /* 0x000000023a7a7819 */ /* 0x000fe200000006ff */
[----:B------:R-:W-:Y:S01]  /*1a50*/  IMAD.WIDE R26, R19, 0x40, R140 ;  /* 0x00000040131a7825 */ /* 0x000fe200078e028c */
[----:B------:R-:W-:-:S02]  /*1a60*/  SHF.L.U32 R54, R148, 0x4, RZ ;  /* 0x0000000494367819 */ /* 0x000fc400000006ff */
[----:B------:R-:W-:Y:S01]  /*1a70*/  SHF.R.S32.HI R19, RZ, 0x1f, R18 ;  /* 0x0000001fff137819 */ /* 0x000fe20000011412 */
[C---:B--2---:R-:W-:Y:S01]  /*1a80*/  @P0 IMAD.WIDE.U32 R24, R8.reuse, R2, RZ ;  /* 0x0000000208180225 */ /* 0x044fe200078e00ff */
[----:B------:R-:W2:Y:S01]  /*1a90*/  LDC.64 R146, c[0x0][0x250] ;  /* 0x00009400ff927b82 */ /* 0x000ea20000000a00 */
[----:B------:R-:W-:Y:S02]  /*1aa0*/  SHF.R.S32.HI R57, RZ, 0x5, R57 ;  /* 0x00000005ff397819 */ /* 0x000fe40000011439 */
[----:B------:R-:W-:Y:S01]  /*1ab0*/  @P0 IMAD R25, R8, R3, R25 ;  /* 0x0000000308190224 */ /* 0x000fe200078e0219 */
[----:B------:R-:W-:Y:S01]  /*1ac0*/  SHF.R.S32.HI R60, RZ, 0x4, R60 ;  /* 0x00000004ff3c7819 */ /* 0x000fe2000001143c */
[----:B------:R-:W-:Y:S01]  /*1ad0*/  @P0 IMAD.MOV.U32 R8, RZ, RZ, R24 ;  /* 0x000000ffff080224 */ /* 0x000fe200078e0018 */
[----:B---3--:R-:W-:Y:S01]  /*1ae0*/  LEA.HI R126, R126, R126, RZ, 0x1 ;  /* 0x0000007e7e7e7211 */ /* 0x008fe200078f08ff */
[----:B------:R-:W-:-:S03]  /*1af0*/  IMAD.IADD R127, R56, 0x1, -R127 ;  /* 0x00000001387f7824 */ /* 0x000fc600078e0a7f */
        /* <DEDUP_REMOVED lines=42> */
[----:B------:R-:W-:Y:S01]  /*1da0*/  IADD3 R122, R122, R123, RZ ;  /* 0x0000007b7a7a7210 */ /* 0x000fe20007ffe0ff */
[----:B------:R-:W-:Y:S01]  /*1db0*/  IMAD.X R131, R19, 0x1, R13, P0 ;  /* 0x0000000113837824 */ /* 0x000fe200000e060d */
[----:B------:R-:W-:Y:S01]  /*1dc0*/  ISETP.GT.AND P0, PT, R134, R61, PT ;  /* 0x0000003d8600720c */ /* 0x000fe20003f04270 */
[----:B------:R-:W-:Y:S01]  /*1dd0*/  IMAD.WIDE.U32 R142, R142, UR4, R24 ;  /* 0x000000048e8e7c25 */ /* 0x000fe2000f8e0018 */
[----:B------:R-:W-:-:S02]  /*1de0*/  SHF.R.S32.HI R110, RZ, 0x1f, R123 ;  /* 0x0000001fff6e7819 */ /* 0x000fc4000001147b */
[----:B------:R-:W-:Y:S01]  /*1df0*/  SHF.R.S32.HI R109, RZ, 0x1f, R122 ;  /* 0x0000001fff6d7819 */ /* 0x000fe2000001147a */
[C---:B------:R-:W-:Y:S01]  /*1e00*/  IMAD R133, R138.reuse, R147, R15 ;  /* 0x000000938a857224 */ /* 0x040fe200078e020f */
[----:B------:R-:W-:Y:S01]  /*1e10*/  IADD3 R129, R143, R129, RZ ;  /* 0x000000818f817210 */ /* 0x000fe20007ffe0ff */
[----:B------:R-:W-:-:S04]  /*1e20*/  IMAD.WIDE.U32 R138, R138, R146, R6 ;  /* 0x000000928a8a7225 */ /* 0x000fc800078e0006 */
[C---:B------:R-:W-:Y:S02]  /*1e30*/  IMAD R3, R140.reuse, R149, R3 ;  /* 0x000000958c037224 */ /* 0x040fe400078e0203 */
[----:B------:R-:W-:-:S04]  /*1e40*/  IMAD.WIDE.U32 R130, R140, R148, R130 ;  /* 0x000000948c827225 */ /* 0x000fc800078e0082 */
[----:B------:R-:W-:Y:S02]  /*1e50*/  IMAD.SHL.U32 R135, R146, 0x10, RZ ;  /* 0x0000001092877824 */ /* 0x000fe400078e00ff */
        /* <DEDUP_REMOVED lines=151> */
.L_x_3502:
        /* <DEDUP_REMOVED lines=216> */
.L_x_3460:
[----:B------:R-:W-:Y:S05]  /*3550*/  BSYNC B0 ;  /* 0x0000000000007941 */ /* 0x000fea0003800000 */
.L_x_3459:
        /* <DEDUP_REMOVED lines=159> */
.L_x_3462:
[----:B------:R-:W-:Y:S05]  /*3f50*/  BSYNC B0 ;  /* 0x0000000000007941 */ /* 0x000fea0003800000 */
.L_x_3461:
        /* <DEDUP_REMOVED lines=167> */
.L_x_3464:
[----:B------:R-:W-:Y:S05]  /*49d0*/  BSYNC B0 ;  /* 0x0000000000007941 */ /* 0x000fea0003800000 */
.L_x_3463:
        /* <DEDUP_REMOVED lines=171> */
.L_x_3466:
[----:B------:R-:W-:Y:S05]  /*5490*/  BSYNC B0 ;  /* 0x0000000000007941 */ /* 0x000fea0003800000 */
.L_x_3465:
[----:B----4-:R-:W-:Y:S01]  /*54a0*/  MOV R20, R49 ;  /* 0x0000003100147202 */ /* 0x010fe20000000f00 */
[----:B------:R-:W-:Y:S01]  /*54b0*/  IMAD.MOV.U32 R44, RZ, RZ, R51 ;  /* 0x000000ffff2c7224 */ /* 0x000fe200078e0033 */
[----:B------:R-:W-:Y:S01]  /*54c0*/  MOV R21, R48 ;  /* 0x0000003000157202 */ /* 0x000fe20000000f00 */
[----:B------:R-:W-:Y:S01]  /*54d0*/  IMAD.MOV.U32 R45, RZ, RZ, R50 ;  /* 0x000000ffff2d7224 */ /* 0x000fe200078e0032 */
[----:B------:R-:W-:Y:S01]  /*54e0*/  UMOV UR4, UR21 ;  /* 0x0000001500047c82 */ /* 0x000fe20008000000 */
[----:B------:R-:W-:Y:S05]  /*54f0*/  BRA `(.L_x_3467) ;  /* 0x0000004c00787947 */ /* 0x000fea0003800000 */
.L_x_3458:
        /* <DEDUP_REMOVED lines=93> */
.L_x_3471:
[----:B------:R-:W-:Y:S05]  /*5ad0*/  BSYNC B0 ;  /* 0x0000000000007941 */ /* 0x000fea0003800000 */
.L_x_3470:
        /* <DEDUP_REMOVED lines=88> */
.L_x_3473:
[----:B------:R-:W-:Y:S05]  /*6060*/  BSYNC B0 ;  /* 0x0000000000007941 */ /* 0x000fea0003800000 */
.L_x_3472:
        /* <DEDUP_REMOVED lines=91> */
.L_x_3475:
[----:B------:R-:W-:Y:S05]  /*6620*/  BSYNC B0 ;  /* 0x0000000000007941 */ /* 0x000fea0003800000 */
.L_x_3474:
[----:B-----5:R1:W-:Y:S02]  /*6630*/  STG.E.128 desc[UR6][R88.64+0x100], R48 ;  /* 0x0001003058007986 */ /* 0x0203e4000c101d06 */
.L_x_3469:
[----:B------:R-:W-:Y:S05]  /*6640*/  BSYNC B1 ;  /* 0x0000000000017941 */ /* 0x000fea0003800000 */
.L_x_3468:
        /* <DEDUP_REMOVED lines=101> */
.L_x_3479:
[----:B------:R-:W-:Y:S05]  /*6ca0*/  BSYNC B0 ;  /* 0x0000000000007941 */ /* 0x000fea0003800000 */
.L_x_3478:
        /* <DEDUP_REMOVED lines=92> */
.L_x_3481:
[----:B------:R-:W-:Y:S05]  /*7270*/  BSYNC B0 ;  /* 0x0000000000007941 */ /* 0x000fea0003800000 */
.L_x_3480:
        /* <DEDUP_REMOVED lines=97> */
.L_x_3483:
[----:B------:R-:W-:Y:S05]  /*7890*/  BSYNC B0 ;  /* 0x0000000000007941 */ /* 0x000fea0003800000 */
.L_x_3482:
[----:B-----5:R4:W-:Y:S02]  /*78a0*/  STG.E.128 desc[UR6][R150.64+0x100], R24 ;  /* 0x0001001896007986 */ /* 0x0209e4000c101d06 */
.L_x_3477:
[----:B------:R-:W-:Y:S05]  /*78b0*/  BSYNC B1 ;  /* 0x0000000000017941 */ /* 0x000fea0003800000 */
.L_x_3476:
        /* <DEDUP_REMOVED lines=104> */
.L_x_3487:
[----:B------:R-:W-:Y:S05]  /*7f40*/  BSYNC B0 ;  /* 0x0000000000007941 */ /* 0x000fea0003800000 */
.L_x_3486:
        /* <DEDUP_REMOVED lines=101> */
.L_x_3489:
[----:B------:R-:W-:Y:S05]  /*85a0*/  BSYNC B0 ;  /* 0x0000000000007941 */ /* 0x000fea0003800000 */
.L_x_3488:
        /* <DEDUP_REMOVED lines=98> */
.L_x_3491:
[----:B------:R-:W-:Y:S05]  /*8bd0*/  BSYNC B0 ;  /* 0x0000000000007941 */ /* 0x000fea0003800000 */
.L_x_3490:
[----:B-----5:R4:W-:Y:S02]  /*8be0*/  STG.E.128 desc[UR6][R46.64], R8 ;  /* 0x000000082e007986 */ /* 0x0209e4000c101d06 */
.L_x_3485:
[----:B------:R-:W-:Y:S05]  /*8bf0*/  BSYNC B1 ;  /* 0x0000000000017941 */ /* 0x000fea0003800000 */
.L_x_3484:
        /* <DEDUP_REMOVED lines=107> */
.L_x_3495:
[----:B------:R-:W-:Y:S05]  /*92b0*/  BSYNC B0 ;  /* 0x0000000000007941 */ /* 0x000fea0003800000 */
.L_x_3494:
        /* <DEDUP_REMOVED lines=102> */
.L_x_3497:
[----:B------:R-:W-:Y:S05]  /*9920*/  BSYNC B0 ;  /* 0x0000000000007941 */ /* 0x000fea0003800000 */
.L_x_3496:
        /* <DEDUP_REMOVED lines=98> */
.L_x_3499:
[----:B------:R-:W-:Y:S05]  /*9f50*/  BSYNC B0 ;  /* 0x0000000000007941 */ /* 0x000fea0003800000 */
.L_x_3498:
[----:B-----5:R4:W-:Y:S02]  /*9f60*/  STG.E.128 desc[UR6][R46.64], R8 ;  /* 0x000000082e007986 */ /* 0x0209e4000c101d06 */
.L_x_3493:
[----:B------:R-:W-:Y:S05]  /*9f70*/  BSYNC B1 ;  /* 0x0000000000017941 */ /* 0x000fea0003800000 */
.L_x_3492:
        /* <DEDUP_REMOVED lines=8> */
.L_x_3457:
        /* <DEDUP_REMOVED lines=46> */
.L_x_3467:
        /* <DEDUP_REMOVED lines=82> */
.L_x_3500:
        /* <DEDUP_REMOVED lines=10> */
.L_x_3501:
[----:B------:R-:W-:Y:S04]  /*a8a0*/  IADD3 R13, R13, -0x1, RZ ;  /* 0xffffffff0d0d7810 */ /* 0x000fe80007ffe0ff */
[----:B------:R-:W-:Y:S11]  /*a8b0*/  ISETP.GT.AND P0, PT, R13, R61, PT ;  /* 0x0000003d0d00720c */ /* 0x000ff60003f04270 */
[----:B------:R-:W-:Y:S02]  /*a8c0*/  @!UPT UIADD3 URZ, URZ, URZ, URZ ;  /* 0x0000003f3f3ff290 */ /* 0x000fe4000fffe03f */
[----:B------:R-:W-:Y:S05]  /*a8d0*/  @P0 BRA `(.L_x_3502) ;  /* 0xffffff7c00bc0947 */ /* 0x000fea000383ffff */
.L_x_3456:
        /* <DEDUP_REMOVED lines=102> */
.L_x_3509:
[----:B------:R-:W-:Y:S05]  /*af40*/  BSYNC B0 ;  /* 0x0000000000007941 */ /* 0x000fea0003800000 */
.L_x_3508:
        /* <DEDUP_REMOVED lines=45> */
.L_x_3511:
[----:B------:R-:W-:Y:S05]  /*b220*/  BSYNC B0 ;  /* 0x0000000000007941 */ /* 0x000fea0003800000 */
.L_x_3510:
        /* <DEDUP_REMOVED lines=46> */
.L_x_3513:
[----:B------:R-:W-:Y:S05]  /*b510*/  BSYNC B0 ;  /* 0x0000000000007941 */ /* 0x000fea0003800000 */
.L_x_3512:
[----:B------:R4:W-:Y:S02]  /*b520*/  STS.128 [R212+0x4000], R8 ;  /* 0x00400008d4007388 */ /* 0x0009e40000000c00 */
.L_x_3507:
[----:B------:R-:W-:Y:S05]  /*b530*/  BSYNC B1 ;  /* 0x0000000000017941 */ /* 0x000fea0003800000 */
.L_x_3506:
        /* <DEDUP_REMOVED lines=61> */
.L_x_3517:
[----:B------:R-:W-:Y:S05]  /*b910*/  BSYNC B0 ;  /* 0x0000000000007941 */ /* 0x000fea0003800000 */
.L_x_3516:
        /* <DEDUP_REMOVED lines=44> */
.L_x_3519:
[----:B------:R-:W-:Y:S05]  /*bbe0*/  BSYNC B0 ;  /* 0x0000000000007941 */ /* 0x000fea0003800000 */
.L_x_3518:
        /* <DEDUP_REMOVED lines=46> */
.L_x_3521:
[----:B------:R-:W-:Y:S05]  /*bed0*/  BSYNC B0 ;  /* 0x0000000000007941 */ /* 0x000fea0003800000 */
.L_x_3520:
[----:B------:R1:W-:Y:S02]  /*bee0*/  STS.128 [R212+0x4800], R8 ;  /* 0x00480008d4007388 */ /* 0x0003e40000000c00 */
.L_x_3515:
[----:B------:R-:W-:Y:S05]  /*bef0*/  BSYNC B1 ;  /* 0x0000000000017941 */ /* 0x000fea0003800000 */
.L_x_3514:
        /* <DEDUP_REMOVED lines=60> */
.L_x_3525:
[----:B------:R-:W-:Y:S05]  /*c2c0*/  BSYNC B0 ;  /* 0x0000000000007941 */ /* 0x000fea0003800000 */
.L_x_3524:
        /* <DEDUP_REMOVED lines=43> */
.L_x_3527:
[----:B------:R-:W-:Y:S05]  /*c580*/  BSYNC B0 ;  /* 0x0000000000007941 */ /* 0x000fea0003800000 */
.L_x_3526:
        /* <DEDUP_REMOVED lines=47> */
.L_x_3529:
[----:B------:R-:W-:Y:S05]  /*c880*/  BSYNC B0 ;  /* 0x0000000000007941 */ /* 0x000fea0003800000 */
.L_x_3528:
[----:B------:R4:W-:Y:S02]  /*c890*/  STS.128 [R212+0x5000], R20 ;  /* 0x00500014d4007388 */ /* 0x0009e40000000c00 */
.L_x_3523:
[----:B------:R-:W-:Y:S05]  /*c8a0*/  BSYNC B1 ;  /* 0x0000000000017941 */ /* 0x000fea0003800000 */
.L_x_3522:
        /* <DEDUP_REMOVED lines=63> */
.L_x_3532:
[----:B------:R-:W-:Y:S05]  /*cca0*/  BSYNC B0 ;  /* 0x0000000000007941 */ /* 0x000fea0003800000 */
.L_x_3531:
        /* <DEDUP_REMOVED lines=47> */
.L_x_3534:
[----:B------:R-:W-:Y:S05]  /*cfa0*/  BSYNC B0 ;  /* 0x0000000000007941 */ /* 0x000fea0003800000 */
.L_x_3533:
        /* <DEDUP_REMOVED lines=46> */
.L_x_3536:
[----:B------:R-:W-:Y:S05]  /*d290*/  BSYNC B0 ;  /* 0x0000000000007941 */ /* 0x000fea0003800000 */
.L_x_3535:
[----:B------:R3:W-:Y:S01]  /*d2a0*/  STS.128 [R212+0x5800], R8 ;  /* 0x00580008d4007388 */ /* 0x0007e20000000c00 */
[----:B------:R-:W-:Y:S05]  /*d2b0*/  BRA `(.L_x_3530) ;  /* 0x0000004800287947 */ /* 0x000fea0003800000 */
.L_x_3505:
        /* <DEDUP_REMOVED lines=90> */
.L_x_3540:
[----:B------:R-:W-:Y:S05]  /*d860*/  BSYNC B0 ;  /* 0x0000000000007941 */ /* 0x000fea0003800000 */
.L_x_3539:
        /* <DEDUP_REMOVED lines=88> */
.L_x_3542:
[----:B------:R-:W-:Y:S05]  /*ddf0*/  BSYNC B0 ;  /* 0x0000000000007941 */ /* 0x000fea0003800000 */
.L_x_3541:
        /* <DEDUP_REMOVED lines=88> */
.L_x_3544:
[----:B------:R-:W-:Y:S05]  /*e380*/  BSYNC B0 ;  /* 0x0000000000007941 */ /* 0x000fea0003800000 */
.L_x_3543:
[----:B------:R4:W-:Y:S02]  /*e390*/  STS.128 [R212+0x4000], R20 ;  /* 0x00400014d4007388 */ /* 0x0009e40000000c00 */
.L_x_3538:
[----:B------:R-:W-:Y:S05]  /*e3a0*/  BSYNC B1 ;  /* 0x0000000000017941 */ /* 0x000fea0003800000 */
.L_x_3537:
        /* <DEDUP_REMOVED lines=95> */
.L_x_3548:
[----:B------:R-:W-:Y:S05]  /*e9a0*/  BSYNC B0 ;  /* 0x0000000000007941 */ /* 0x000fea0003800000 */
.L_x_3547:
        /* <DEDUP_REMOVED lines=91> */
.L_x_3550:
[----:B------:R-:W-:Y:S05]  /*ef60*/  BSYNC B0 ;  /* 0x0000000000007941 */ /* 0x000fea0003800000 */
.L_x_3549:
        /* <DEDUP_REMOVED lines=91> */
.L_x_3552:
[----:B------:R-:W-:Y:S05]  /*f520*/  BSYNC B0 ;  /* 0x0000000000007941 */ /* 0x000fea0003800000 */
.L_x_3551:
[----:B------:R1:W-:Y:S02]  /*f530*/  STS.128 [R212+0x4800], R20 ;  /* 0x00480014d4007388 */ /* 0x0003e40000000c00 */
.L_x_3546:
[----:B------:R-:W-:Y:S05]  /*f540*/  BSYNC B1 ;  /* 0x0000000000017941 */ /* 0x000fea0003800000 */
.L_x_3545:
        /* <DEDUP_REMOVED lines=96> */
.L_x_3556:
[----:B------:R-:W-:Y:S05]  /*fb50*/  BSYNC B0 ;  /* 0x0000000000007941 */ /* 0x000fea0003800000 */
.L_x_3555:
        /* <DEDUP_REMOVED lines=90> */
.L_x_3558:
[----:B------:R-:W-:Y:S05]  /*10100*/  BSYNC B0 ;  /* 0x0000000000007941 */ /* 0x000fea0003800000 */
.L_x_3557:
        /* <DEDUP_REMOVED lines=90> */
.L_x_3560:
[----:B------:R-:W-:Y:S05]  /*106b0*/  BSYNC B0 ;  /* 0x0000000000007941 */ /* 0x000fea0003800000 */
.L_x_3559:
[----:B------:R4:W-:Y:S02]  /*106c0*/  STS.128 [R212+0x5000], R20 ;  /* 0x00500014d4007388 */ /* 0x0009e40000000c00 */
.L_x_3554:
[----:B------:R-:W-:Y:S05]  /*106d0*/  BSYNC B1 ;  /* 0x0000000000017941 */ /* 0x000fea0003800000 */
.L_x_3553:
        /* <DEDUP_REMOVED lines=95> */
.L_x_3562:
[----:B------:R-:W-:Y:S05]  /*10cd0*/  BSYNC B0 ;  /* 0x0000000000007941 */ /* 0x000fea0003800000 */
.L_x_3561:
        /* <DEDUP_REMOVED lines=91> */
.L_x_3564:
[----:B------:R-:W-:Y:S05]  /*11290*/  BSYNC B0 ;  /* 0x0000000000007941 */ /* 0x000fea0003800000 */
.L_x_3563:
        /* <DEDUP_REMOVED lines=93> */
.L_x_3566:
[----:B------:R-:W-:Y:S05]  /*11870*/  BSYNC B0 ;  /* 0x0000000000007941 */ /* 0x000fea0003800000 */
.L_x_3565:
[----:B------:R1:W-:Y:S01]  /*11880*/  STS.128 [R212+0x5800], R20 ;  /* 0x00580014d4007388 */ /* 0x0003e20000000c00 */
[----:B------:R-:W-:Y:S05]  /*11890*/  BRA `(.L_x_3530) ;  /* 0x0000000000b07947 */ /* 0x000fea0003800000 */
.L_x_3504:
        /* <DEDUP_REMOVED lines=44> */
.L_x_3530:
[----:B------:R-:W-:Y:S05]  /*11b60*/  BSYNC B2 ;  /* 0x0000000000027941 */ /* 0x000fea0003800000 */
.L_x_3503:
        /* <DEDUP_REMOVED lines=9> */
[----:B------:R-:W-:-:S04]  /*11c00*/  LOP3.LUT R5, R5, 0xfffffffe, RZ, 0xc0, !PT ;  /* 0xfffffffe05057812 */ /* 0x000fc800078ec0ff */
[-C--:B------:R-:W-:Y:S01]  /*11c10*/  ISETP.GE.AND P5, PT, R2, R3.reuse, PT ;  /* 0x000000030200720c */ /* 0x080fe20003fa6270 */
[----:B------:R-:W-:Y:S01]  /*11c20*/  IMAD.IADD R60, R60, 0x1, -R5 ;  /* 0x000000013c3c7824 */ /* 0x000fe200078e0a05 */
[-C--:B------:R-:W-:Y:S02]  /*11c30*/  ISETP.GE.AND P2, PT, R12, R3.reuse, PT ;  /* 0x000000030c00720c */ /* 0x080fe40003f46270 */
        /* <DEDUP_REMOVED lines=27> */
[----:B------:R-:W-:Y:S01]  /*11df0*/  @!P5 LDGSTS.E.BYPASS.LTC128B.128 [R212+0x9000], desc[UR6][R10.64+0x80] ;  /* 0x090000800ad4dfae */ /* 0x000fe2000b901d46 */
[----:B------:R-:W-:-:S03]  /*11e00*/  IMAD.SHL.U32 R3, R2, 0x40, RZ ;  /* 0x0000004002037824 */ /* 0x000fc600078e00ff */
[----:B------:R-:W-:Y:S02]  /*11e10*/  @!P5 LDGSTS.E.BYPASS.LTC128B.128 [R212+0xb000], desc[UR6][R10.64+0x100] ;  /* 0x0b0001000ad4dfae */ /* 0x000fe4000b901d46 */
[----:B------:R-:W-:Y:S01]  /*11e20*/  LOP3.LUT R3, R3, 0xfffffe00, RZ, 0xc0, !PT ;  /* 0xfffffe0003037812 */ /* 0x000fe200078ec0ff */
[----:B---3--:R-:W-:Y:S02]  /*11e30*/  @!P2 IMAD.MOV.U32 R215, RZ, RZ, R213 ;  /* 0x000000ffffd7a224 */ /* 0x008fe400078e00d5 */
        /* <DEDUP_REMOVED lines=14> */
[----:B------:R-:W-:Y:S01]  /*11f20*/  LEA.HI.X R219, R138, UR9, R133, 0x1, P2 ;  /* 0x000000098adb7c11 */ /* 0x000fe200090f0c85 */
[----:B------:R-:W-:Y:S01]  /*11f30*/  ULDC.64 UR8, c[0x0][0x398] ;  /* 0x0000e60000087ab9 */ /* 0x000fe20000000a00 */
[----:B------:R-:W-:-:S05]  /*11f40*/  IMAD R205, R60, 0x200, R205 ;  /* 0x000002003ccd7824 */ /* 0x000fca00078e02cd */
[----:B------:R-:W-:-:S05]  /*11f50*/  LEA R205, R205, UR4, 0x1 ;  /* 0x00000004cdcd7c11 */ /* 0x000fca000f8e08ff */
[----:B------:R-:W-:Y:S01]  /*11f60*/  VIADD R203, R205, 0x6020 ;  /* 0x00006020cdcb7836 */ /* 0x000fe20000000000 */
[----:B-1----:R-:W-:Y:S01]  /*11f70*/  LOP3.LUT R6, R2, 0xfffffff8, RZ, 0xc0, !PT ;  /* 0xfffffff802067812 */ /* 0x002fe200078ec0ff */
[----:B------:R-:W-:-:S04]  /*11f80*/  DEPBAR.LE SB0, 0x0 ;  /* 0x000080000000791a */ /* 0x000fc80000000000 */
[----:B------:R-:W-:Y:S01]  /*11f90*/  BAR.SYNC.DEFER_BLOCKING 0x0 ;  /* 0x0000000000007b1d */ /* 0x000fe20000010000 */
[----:B------:R-:W-:Y:S01]  /*11fa0*/  IMAD.IADD R127, R127, 0x1, -R6 ;  /* 0x000000017f7f7824 */ /* 0x000fe200078e0a06 */
[----:B--2---:R-:W-:-:S03]  /*11fb0*/  @!P4 LEA R12, P5, R8, R218, 0x6 ;  /* 0x000000da080cc211 */ /* 0x004fc600078a30ff */
[----:B------:R-:W-:-:S03]  /*11fc0*/  IMAD.SHL.U32 R5, R127, 0x40, RZ ;  /* 0x000000407f057824 */ /* 0x000fc600078e00ff */
[----:B------:R-:W1:Y:S01]  /*11fd0*/  @!P0 LDC.64 R6, c[0x0][0x250] ;  /* 0x00009400ff068b82 */ /* 0x000e620000000a00 */
[----:B------:R-:W-:Y:S02]  /*11fe0*/  @!P4 LEA.HI.X R13, R8, R219, R9, 0x6, P5 ;  /* 0x000000db080dc211 */ /* 0x000fe400028f3409 */
[----:B------:R-:W-:-:S04]  /*11ff0*/  LOP3.LUT R5, R5, 0x1c0, RZ, 0xc0, !PT ;  /* 0x000001c005057812 */ /* 0x000fc800078ec0ff */
[----:B------:R-:W-:Y:S02]  /*12000*/  LOP3.LUT R0, R5, 0x8, R0, 0xf8, !PT ;  /* 0x0000000805007812 */ /* 0x000fe400078ef800 */
[----:B------:R-:W-:-:S04]  /*12010*/  SHF.R.U32.HI R5, RZ, 0x3, R5 ;  /* 0x00000003ff057819 */ /* 0x000fc80000011605 */
[----:B------:R-:W-:Y:S01]  /*12020*/  LOP3.LUT R2, R0, R5, RZ, 0x3c, !PT ;  /* 0x0000000500027212 */ /* 0x000fe200078e3cff */
[----:B------:R-:W-:Y:S02]  /*12030*/  IMAD R5, R57, 0x400, R3 ;  /* 0x0000040039057824 */ /* 0x000fe400078e0203 */
[----:B------:R-:W-:Y:S01]  /*12040*/  VIADD R0, R205, 0x6000 ;  /* 0x00006000cd007836 */ /* 0x000fe20000000000 */
[----:B------:R-:W-:Y:S01]  /*12050*/  @P1 STS.128 [R212+0xc000], RZ ;  /* 0x00c000ffd4001388 */ /* 0x000fe20000000c00 */
[----:B------:R-:W-:Y:S02]  /*12060*/  IMAD.IADD R206, R2, 0x1, R5 ;  /* 0x0000000102ce7824 */ /* 0x000fe400078e0205 */
[----:B------:R-:W-:Y:S01]  /*12070*/  IMAD.MOV.U32 R5, RZ, RZ, 0x20 ;  /* 0x00000020ff057424 */ /* 0x000fe200078e00ff */
[----:B------:R-:W-:Y:S01]  /*12080*/  @P1 STS.128 [R212+0xe000], RZ ;  /* 0x00e000ffd4001388 */ /* 0x000fe20000000c00 */
[----:B------:R-:W-:Y:S01]  /*12090*/  IMAD R57, R57, 0x10, R59 ;  /* 0x0000001039397824 */ /* 0x000fe200078e023b */
[----:B------:R-:W-:Y:S01]  /*120a0*/  LEA R206, R206, UR4, 0x1 ;  /* 0x00000004cece7c11 */ /* 0x000fe2000f8e08ff */
[----:B-1----:R-:W-:Y:S01]  /*120b0*/  @!P0 IMAD.WIDE.U32 R8, R6, 0x60, R218 ;  /* 0x0000006006088825 */ /* 0x002fe200078e00da */
[----:B------:R-:W-:Y:S03]  /*120c0*/  @P1 STS.128 [R212+0x10000], RZ ;  /* 0x010000ffd4001388 */ /* 0x000fe60000000c00 */
[----:B------:R-:W-:Y:S01]  /*120d0*/  @!P0 IMAD R7, R7, 0x60, RZ ;  /* 0x0000006007078824 */ /* 0x000fe200078e02ff */
[----:B------:R-:W-:Y:S01]  /*120e0*/  @!PT LDS RZ, [RZ] ;  /* 0x00000000fffff984 */ /* 0x000fe20000000800 */
[----:B------:R-:W-:Y:S01]  /*120f0*/  @!PT LDS RZ, [RZ] ;  /* 0x00000000fffff984 */ /* 0x000fe20000000800 */
[----:B------:R-:W-:Y:S01]  /*12100*/  @!PT LDS RZ, [RZ] ;  /* 0x00000000fffff984 */ /* 0x000fe20000000800 */
[----:B------:R-:W-:Y:S03]  /*12110*/  @!P1 LDGSTS.E.BYPASS.LTC128B.128 [R212+0xc000], desc[UR6][R218.64] ;  /* 0x0c000000dad49fae */ /* 0x000fe6000b901d46 */
[----:B------:R-:W-:Y:S01]  /*12120*/  @!P0 IMAD.IADD R9, R7, 0x1, R9 ;  /* 0x0000000107098824 */ /* 0x000fe200078e0209 */
[----:B------:R-:W-:Y:S01]  /*12130*/  @!P1 LDGSTS.E.BYPASS.LTC128B.128 [R212+0xe000], desc[UR6][R218.64+0x80] ;  /* 0x0e000080dad49fae */ /* 0x000fe2000b901d46 */
[----:B------:R-:W-:-:S03]  /*12140*/  IMAD.MOV.U32 R7, RZ, RZ, 0x10 ;  /* 0x00000010ff077424 */ /* 0x000fc600078e00ff */
[----:B------:R-:W-:Y:S01]  /*12150*/  @!P1 LDGSTS.E.BYPASS.LTC128B.128 [R212+0x10000], desc[UR6][R218.64+0x100] ;  /* 0x10000100dad49fae */ /* 0x000fe2000b901d46 */
[----:B------:R-:W-:-:S03]  /*12160*/  @!P6 LEA R10, P1, R135, R218, 0x1 ;  /* 0x000000da870ae211 */ /* 0x000fc600078208ff */
[----:B------:R-:W-:Y:S01]  /*12170*/  @P6 STS.128 [R212+0xc800], RZ ;  /* 0x00c800ffd4006388 */ /* 0x000fe20000000c00 */
[----:B------:R-:W-:Y:S02]  /*12180*/  @!P6 LEA.HI.X R11, R135, R219, R136, 0x1, P1 ;  /* 0x000000db870be211 */ /* 0x000fe400008f0c88 */
[----:B------:R-:W-:Y:S01]  /*12190*/  R2P PR, R127, 0x6 ;  /* 0x000000067f007804 */ /* 0x000fe20000000000 */
[----:B------:R-:W-:Y:S04]  /*121a0*/  @P6 STS.128 [R212+0xe800], RZ ;  /* 0x00e800ffd4006388 */ /* 0x000fe80000000c00 */
[----:B------:R-:W-:Y:S01]  /*121b0*/  @P6 STS.128 [R212+0x10800], RZ ;  /* 0x010800ffd4006388 */ /* 0x000fe20000000c00 */
[----:B------:R-:W-:Y:S02]  /*121c0*/  SEL R7, R7, 0xfffffff0, !P1 ;  /* 0xfffffff007077807 */ /* 0x000fe40004800000 */
[----:B------:R-:W-:Y:S01]  /*121d0*/  SEL R5, R5, 0xffffffe0, !P2 ;  /* 0xffffffe005057807 */ /* 0x000fe20005000000 */
[----:B------:R-:W-:Y:S01]  /*121e0*/  @!PT LDS RZ, [RZ] ;  /* 0x00000000fffff984 */ /* 0x000fe20000000800 */
[----:B------:R-:W-:Y:S01]  /*121f0*/  @!PT LDS RZ, [RZ] ;  /* 0x00000000fffff984 */ /* 0x000fe20000000800 */
[----:B------:R-:W-:Y:S01]  /*12200*/  @!PT LDS RZ, [RZ] ;  /* 0x00000000fffff984 */ /* 0x000fe20000000800 */
[----:B------:R-:W-:Y:S01]  /*12210*/  @!P6 LDGSTS.E.BYPASS.LTC128B.128 [R212+0xc800], desc[UR6][R10.64] ;  /* 0x0c8000000ad4efae */ /* 0x000fe2000b901d46 */
[----:B------:R-:W-:Y:S01]  /*12220*/  R2P PR, R58, 0x6 ;  /* 0x000000063a007804 */ /* 0x000fe20000000000 */
[----:B------:R-:W-:-:S02]  /*12230*/  IMAD R204, R7, 0x2, R206 ;  /* 0x0000000207cc7824 */ /* 0x000fc400078e02ce */
[----:B------:R-:W-:Y:S01]  /*12240*/  @!P6 LDGSTS.E.BYPASS.LTC128B.128 [R212+0xe800], desc[UR6][R10.64+0x80] ;  /* 0x0e8000800ad4efae */ /* 0x000fe2000b901d46 */
[C---:B------:R-:W-:Y:S02]  /*12250*/  IMAD R202, R5.reuse, 0x2, R206 ;  /* 0x0000000205ca7824 */ /* 0x040fe400078e02ce */
[----:B------:R-:W-:Y:S01]  /*12260*/  IMAD R201, R5, 0x2, R204 ;  /* 0x0000000205c97824 */ /* 0x000fe200078e02cc */
[----:B------:R-:W-:Y:S04]  /*12270*/  @!P6 LDGSTS.E.BYPASS.LTC128B.128 [R212+0x10800], desc[UR6][R10.64+0x100] ;  /* 0x108001000ad4efae */ /* 0x000fe8000b901d46 */
[----:B------:R-:W-:Y:S02]  /*12280*/  @P4 STS.128 [R212+0xd000], RZ ;  /* 0x00d000ffd4004388 */ /* 0x000fe40000000c00 */
[----:B------:R-:W-:-:S02]  /*12290*/  @P1 VIADD R203, R0, 0xffffffe0 ;  /* 0xffffffe000cb1836 */ /* 0x000fc40000000000 */
[----:B------:R-:W-:Y:S01]  /*122a0*/  @P4 STS.128 [R212+0xf000], RZ ;  /* 0x00f000ffd4004388 */ /* 0x000fe20000000c00 */
[----:B------:R-:W-:Y:S02]  /*122b0*/  IMAD.MOV.U32 R0, RZ, RZ, 0x40 ;  /* 0x00000040ff007424 */ /* 0x000fe400078e00ff */
[C---:B------:R-:W-:Y:S01]  /*122c0*/  VIADD R195, R203.reuse, 0x800 ;  /* 0x00000800cbc37836 */ /* 0x040fe20000000000 */
[----:B------:R-:W-:Y:S01]  /*122d0*/  @P4 STS.128 [R212+0x11000], RZ ;  /* 0x011000ffd4004388 */ /* 0x000fe20000000c00 */
[C---:B------:R-:W-:Y:S01]  /*122e0*/  VIADD R194, R203.reuse, 0x1000 ;  /* 0x00001000cbc27836 */ /* 0x040fe20000000000 */
[----:B------:R-:W-:Y:S01]  /*122f0*/  SEL R0, R0, 0xffffffc0, !P2 ;  /* 0xffffffc000007807 */ /* 0x000fe20005000000 */
[C---:B------:R-:W-:Y:S01]  /*12300*/  VIADD R193, R203.reuse, 0x1800 ;  /* 0x00001800cbc17836 */ /* 0x040fe20000000000 */
[----:B------:R-:W-:Y:S01]  /*12310*/  @!PT LDS RZ, [RZ] ;  /* 0x00000000fffff984 */ /* 0x000fe20000000800 */
[----:B------:R-:W-:Y:S01]  /*12320*/  @!PT LDS RZ, [RZ] ;  /* 0x00000000fffff984 */ /* 0x000fe20000000800 */
[----:B------:R-:W-:Y:S01]  /*12330*/  @!PT LDS RZ, [RZ] ;  /* 0x00000000fffff984 */ /* 0x000fe20000000800 */
[----:B------:R-:W-:Y:S01]  /*12340*/  @!P4 LDGSTS.E.BYPASS.LTC128B.128 [R212+0xd000], desc[UR6][R12.64] ;  /* 0x0d0000000cd4cfae */ /* 0x000fe2000b901d46 */
[----:B------:R-:W-:Y:S02]  /*12350*/  VIADD R191, R203, 0x2000 ;  /* 0x00002000cbbf7836 */ /* 0x000fe40000000000 */
[----:B------:R-:W-:Y:S01]  /*12360*/  IMAD.IADD R199, R205, 0x1, R0 ;  /* 0x00000001cdc77824 */ /* 0x000fe200078e0200 */
[----:B------:R-:W-:Y:S01]  /*12370*/  @!P4 LDGSTS.E.BYPASS.LTC128B.128 [R212+0xf000], desc[UR6][R12.64+0x80] ;  /* 0x0f0000800cd4cfae */ /* 0x000fe2000b901d46 */
[----:B------:R-:W-:-:S02]  /*12380*/  IMAD.IADD R192, R0, 0x1, R203 ;  /* 0x0000000100c07824 */ /* 0x000fc400078e02cb */
[C---:B------:R-:W-:Y:S01]  /*12390*/  VIADD R190, R203.reuse, 0x2800 ;  /* 0x00002800cbbe7836 */ /* 0x040fe20000000000 */
[----:B------:R-:W-:Y:S01]  /*123a0*/  @!P4 LDGSTS.E.BYPASS.LTC128B.128 [R212+0x11000], desc[UR6][R12.64+0x100] ;  /* 0x110001000cd4cfae */ /* 0x000fe2000b901d46 */
[C---:B------:R-:W-:Y:S02]  /*123b0*/  VIADD R189, R203.reuse, 0x3000 ;  /* 0x00003000cbbd7836 */ /* 0x040fe40000000000 */
[C---:B------:R-:W-:Y:S01]  /*123c0*/  VIADD R188, R203.reuse, 0x3800 ;  /* 0x00003800cbbc7836 */ /* 0x040fe20000000000 */
[----:B------:R-:W-:Y:S01]  /*123d0*/  @P0 STS.128 [R212+0xd800], RZ ;  /* 0x00d800ffd4000388 */ /* 0x000fe20000000c00 */
[C---:B------:R-:W-:Y:S02]  /*123e0*/  VIADD R187, R203.reuse, 0x4000 ;  /* 0x00004000cbbb7836 */ /* 0x040fe40000000000 */
[C---:B------:R-:W-:Y:S01]  /*123f0*/  VIADD R186, R203.reuse, 0x4800 ;  /* 0x00004800cbba7836 */ /* 0x040fe20000000000 */
[----:B------:R-:W-:Y:S01]  /*12400*/  @P0 STS.128 [R212+0xf800], RZ ;  /* 0x00f800ffd4000388 */ /* 0x000fe20000000c00 */
[----:B------:R-:W-:-:S02]  /*12410*/  VIADD R185, R203, 0x5000 ;  /* 0x00005000cbb97836 */ /* 0x000fc40000000000 */
        /* <DEDUP_REMOVED lines=8> */
[----:B------:R-:W-:Y:S04]  /*124a0*/  LDSM.16.M88.4 R32, [R206] ;  /* 0x00000000ce20783b */ /* 0x000fe80000000200 */
[----:B------:R-:W2:Y:S04]  /*124b0*/  LDSM.16.M88.4 R28, [R205+0x6000] ;  /* 0x00600000cd1c783b */ /* 0x000ea80000000200 */
[----:B------:R-:W-:Y:S04]  /*124c0*/  LDSM.16.M88.4 R48, [R204] ;  /* 0x00000000cc30783b */ /* 0x000fe80000000200 */
[----:B------:R-:W-:Y:S04]  /*124d0*/  LDSM.16.M88.4 R96, [R202] ;  /* 0x00000000ca60783b */ /* 0x000fe80000000200 */
[----:B------:R-:W-:Y:S04]  /*124e0*/  LDSM.16.M88.4 R68, [R199+0x6000] ;  /* 0x00600000c744783b */ /* 0x000fe80000000200 */
[----:B------:R-:W3:Y:S04]  /*124f0*/  LDSM.16.M88.4 R40, [R205+0x6800] ;  /* 0x00680000cd28783b */ /* 0x000ee80000000200 */
[----:B-1----:R-:W1:Y:S04]  /*12500*/  LDSM.16.M88.4 R8, [R203] ;  /* 0x00000000cb08783b */ /* 0x002e680000000200 */
[----:B------:R-:W4:Y:S04]  /*12510*/  LDSM.16.M88.4 R76, [R205+0x7000] ;  /* 0x00700000cd4c783b */ /* 0x000f280000000200 */
[----:B------:R-:W-:Y:S04]  /*12520*/  LDSM.16.M88.4 R16, [R201] ;  /* 0x00000000c910783b */ /* 0x000fe80000000200 */
[----:B------:R-:W-:Y:S04]  /*12530*/  LDSM.16.M88.4 R92, [R192] ;  /* 0x00000000c05c783b */ /* 0x000fe80000000200 */
[----:B------:R-:W5:Y:S01]  /*12540*/  LDSM.16.M88.4 R24, [R203+0x800] ;  /* 0x00080000cb18783b */ /* 0x000f620000000200 */
[C---:B--2---:R-:W-:Y:S03]  /*12550*/  HMMA.16816.F32 R20, R32.reuse, R28, RZ ;  /* 0x0000001c2014723c */ /* 0x044fe600000018ff */
[----:B------:R-:W2:Y:S04]  /*12560*/  LDSM.16.M88.4 R36, [R205+0x7800] ;  /* 0x00780000cd24783b */ /* 0x000ea80000000200 */
        /* <DEDUP_REMOVED lines=9> */
[C---:B-1----:R-:W-:Y:S01]  /*12600*/  HMMA.16816.F32 R20, R48.reuse, R8, R20 ;  /* 0x000000083014723c */ /* 0x042fe20000001814 */
[----:B------:R-:W-:Y:S04]  /*12610*/  LDSM.16.M88.4 R108, [R203+0x4000] ;  /* 0x00400000cb6c783b */ /* 0x000fe80000000200 */
[----:B------:R-:W-:Y:S01]  /*12620*/  LDSM.16.M88.4 R104, [R203+0x3800] ;  /* 0x00380000cb68783b */ /* 0x000fe20000000200 */
[----:B------:R-:W-:Y:S03]  /*12630*/  HMMA.16816.F32 R28, R48, R10, R28 ;  /* 0x0000000a301c723c */ /* 0x000fe6000000181c */
[----:B------:R-:W1:Y:S03]  /*12640*/  LDSM.16.M88.4 R8, [R199+0x6800] ;  /* 0x00680000c708783b */ /* 0x000e660000000200 */
[C---:B----4-:R-:W-:Y:S01]  /*12650*/  HMMA.16816.F32 R80, R32.reuse, R76, RZ ;  /* 0x0000004c2050723c */ /* 0x050fe200000018ff */
[----:B------:R-:W0:Y:S05]  /*12660*/  LDGDEPBAR ;  /* 0x00000000000079af */ /* 0x000e2a0000000000 */
[----:B------:R-:W-:Y:S06]  /*12670*/  HMMA.16816.F32 R76, R32, R78, RZ ;  /* 0x0000004e204c723c */ /* 0x000fec00000018ff */
[C---:B------:R-:W-:Y:S06]  /*12680*/  HMMA.16816.F32 R20, R96.reuse, R68, R20 ;  /* 0x000000446014723c */ /* 0x040fec0000001814 */
[----:B------:R-:W-:Y:S01]  /*12690*/  HMMA.16816.F32 R28, R96, R70, R28 ;  /* 0x00000046601c723c */ /* 0x000fe2000000181c */
[----:B------:R-:W-:Y:S05]  /*126a0*/  LDSM.16.M88.4 R68, [R199+0x7800] ;  /* 0x00780000c744783b */ /* 0x000fea0000000200 */
[C---:B-----5:R-:W-:Y:S06]  /*126b0*/  HMMA.16816.F32 R44, R48.reuse, R24, R44 ;  /* 0x00000018302c723c */ /* 0x060fec000000182c */
        /* <DEDUP_REMOVED lines=10> */
[----:B------:R-:W2:Y:S05]  /*12760*/  LDSM.16.M88.4 R60, [R203+0x2000] ;  /* 0x00200000cb3c783b */ /* 0x000eaa0000000200 */
[----:B------:R-:W-:Y:S06]  /*12770*/  HMMA.16816.F32 R20, R12, R84, R20 ;  /* 0x000000540c14723c */ /* 0x000fec0000001814 */
[C---:B-1----:R-:W-:Y:S06]  /*12780*/  HMMA.16816.F32 R44, R96.reuse, R8, R44 ;  /* 0x00000008602c723c */ /* 0x042fec000000182c */
        /* <DEDUP_REMOVED lines=27> */
[----:B------:R-:W1:Y:S05]  /*12940*/  LDSM.16.M88.4 R8, [R205+0xa000] ;  /* 0x00a00000cd08783b */ /* 0x000e6a0000000200 */
[----:B------:R-:W-:Y:S01]  /*12950*/  HMMA.16816.F32 R28, R92, R66, R28 ;  /* 0x000000425c1c723c */ /* 0x000fe2000000181c */
[----:B------:R-:W-:Y:S05]  /*12960*/  LDSM.16.M88.4 R64, [R192+0x2800] ;  /* 0x00280000c040783b */ /* 0x000fea0000000200 */
[C---:B------:R-:W-:Y:S06]  /*12970*/  HMMA.16816.F32 R72, R16.reuse, R32, R72 ;  /* 0x000000201048723c */ /* 0x040fec0000001848 */
[----:B------:R-:W-:Y:S01]  /*12980*/  HMMA.16816.F32 R96, R16, R34, R96 ;  /* 0x000000221060723c */ /* 0x000fe20000001860 */
[----:B------:R-:W3:Y:S04]  /*12990*/  LDSM.16.M88.4 R32, [R199+0x8800] ;  /* 0x00880000c720783b */ /* 0x000ee80000000200 */
[----:B------:R-:W-:Y:S01]  /*129a0*/  LDSM.16.M88.4 R16, [R203+0x3000] ;  /* 0x00300000cb10783b */ /* 0x000fe20000000200 */
        /* <DEDUP_REMOVED lines=10> */
[C---:B---3--:R-:W-:Y:S06]  /*12a50*/  HMMA.16816.F32 R44, R92.reuse, R32, R44 ;  /* 0x000000205c2c723c */ /* 0x048fec000000182c */
[----:B------:R-:W-:Y:S01]  /*12a60*/  HMMA.16816.F32 R40, R92, R34, R40 ;  /* 0x000000225c28723c */ /* 0x000fe20000001828 */
[----:B------:R-:W-:Y:S05]  /*12a70*/  LDSM.16.M88.4 R32, [R203+0x4800] ;  /* 0x00480000cb20783b */ /* 0x000fea0000000200 */
[----:B------:R-:W-:Y:S01]  /*12a80*/  HMMA.16816.F32 R28, R60, R10, R28 ;  /* 0x0000000a3c1c723c */ /* 0x000fe2000000181c */
[----:B------:R-:W-:Y:S05]  /*12a90*/  LDSM.16.M88.4 R8, [R201+0x4000] ;  /* 0x00400000c908783b */ /* 0x000fea0000000200 */
[C---:B------:R-:W-:Y:S06]  /*12aa0*/  HMMA.16816.F32 R72, R12.reuse, R48, R72 ;  /* 0x000000300c48723c */ /* 0x040fec0000001848 */
[----:B------:R-:W-:Y:S01]  /*12ab0*/  HMMA.16816.F32 R96, R12, R50, R96 ;  /* 0x000000320c60723c */ /* 0x000fe20000001860 */
[----:B------:R-:W1:Y:S04]  /*12ac0*/  LDSM.16.M88.4 R12, [R202+0x4000] ;  /* 0x00400000ca0c783b */ /* 0x000e680000000200 */
[----:B------:R-:W3:Y:S01]  /*12ad0*/  LDSM.16.M88.4 R48, [R205+0xa800] ;  /* 0x00a80000cd30783b */ /* 0x000ee20000000200 */
[----:B--2---:R-:W-:Y:S06]  /*12ae0*/  HMMA.16816.F32 R20, R36, R108, R20 ;  /* 0x0000006c2414723c */ /* 0x004fec0000001814 */
[C---:B------:R-:W-:Y:S06]  /*12af0*/  HMMA.16816.F32 R44, R68.reuse, R64, R44 ;  /* 0x00000040442c723c */ /* 0x040fec000000182c */
[----:B------:R-:W-:Y:S01]  /*12b00*/  HMMA.16816.F32 R40, R68, R66, R40 ;  /* 0x000000424428723c */ /* 0x000fe20000001828 */
[----:B------:R-:W-:Y:S05]  /*12b10*/  LDSM.16.M88.4 R64, [R192+0x3000] ;  /* 0x00300000c040783b */ /* 0x000fea0000000200 */
[----:B------:R-:W-:Y:S06]  /*12b20*/  HMMA.16816.F32 R28, R36, R110, R28 ;  /* 0x0000006e241c723c */ /* 0x000fec000000181c */
        /* <DEDUP_REMOVED lines=17> */
[----:B------:R-:W2:Y:S05]  /*12c40*/  LDSM.16.M88.4 R16, [R192+0x3800] ;  /* 0x00380000c010783b */ /* 0x000eaa0000000200 */
[----:B------:R-:W-:Y:S01]  /*12c50*/  HMMA.16816.F32 R80, R92, R88, R80 ;  /* 0x000000585c50723c */ /* 0x000fe20000001850 */
[----:B------:R-:W-:Y:S01]  /*12c60*/  FMUL.FTZ R21, R21, UR9 ;  /* 0x0000000915157c20 */ /* 0x000fe20008410000 */
[----:B------:R-:W-:Y:S01]  /*12c70*/  FMUL.FTZ R22, R22, UR9 ;  /* 0x0000000916167c20 */ /* 0x000fe20008410000 */
[----:B------:R-:W-:-:S03]  /*12c80*/  FMUL.FTZ R6, R20, UR9 ;  /* 0x0000000914067c20 */ /* 0x000fc60008410000 */
[C---:B------:R-:W-:Y:S01]  /*12c90*/  HMMA.16816.F32 R76, R92.reuse, R90, R76 ;  /* 0x0000005a5c4c723c */ /* 0x040fe2000000184c */
[----:B------:R-:W-:Y:S05]  /*12ca0*/  MUFU.TANH R58, R22 ;  /* 0x00000016003a7308 */ /* 0x000fea0000002400 */
[C---:B------:R-:W-:Y:S03]  /*12cb0*/  HMMA.16816.F32 R96, R92.reuse, R86, R96 ;  /* 0x000000565c60723c */ /* 0x040fe60000001860 */
[----:B------:R-:W-:Y:S03]  /*12cc0*/  MUFU.TANH R6, R6 ;  /* 0x0000000600067308 */ /* 0x000fe60000002400 */
[----:B------:R-:W-:Y:S01]  /*12cd0*/  HMMA.16816.F32 R72, R92, R84, R72 ;  /* 0x000000545c48723c */ /* 0x000fe20000001848 */
[----:B------:R-:W-:Y:S01]  /*12ce0*/  FMUL.FTZ R29, R29, UR9 ;  /* 0x000000091d1d7c20 */ /* 0x000fe20008410000 */
[----:B------:R-:W-:Y:S01]  /*12cf0*/  FMUL.FTZ R31, R31, UR9 ;  /* 0x000000091f1f7c20 */ /* 0x000fe20008410000 */
[----:B------:R-:W-:Y:S01]  /*12d00*/  FMUL.FTZ R28, R28, UR9 ;  /* 0x000000091c1c7c20 */ /* 0x000fe20008410000 */
[----:B------:R-:W-:Y:S01]  /*12d10*/  FMUL.FTZ R30, R30, UR9 ;  /* 0x000000091e1e7c20 */ /* 0x000fe20008410000 */
[----:B------:R3:W4:Y:S01]  /*12d20*/  MUFU.TANH R84, R21 ;  /* 0x0000001500547308 */ /* 0x0007220000002400 */
[----:B-1----:R-:W-:Y:S01]  /*12d30*/  HMMA.16816.F32 R44, R12, R100, R44 ;  /* 0x000000640c2c723c */ /* 0x002fe2000000182c */
[----:B------:R-:W-:-:S05]  /*12d40*/  FMUL.FTZ R85, R23, UR9 ;  /* 0x0000000917557c20 */ /* 0x000fca0008410000 */
[----:B------:R-:W-:Y:S01]  /*12d50*/  HMMA.16816.F32 R40, R12, R102, R40 ;  /* 0x000000660c28723c */ /* 0x000fe20000001828 */
[----:B------:R-:W1:Y:S05]  /*12d60*/  MUFU.TANH R85, R85 ;  /* 0x0000005500557308 */ /* 0x000e6a0000002400 */
[C---:B------:R-:W-:Y:S03]  /*12d70*/  HMMA.16816.F32 R80, R68.reuse, R64, R80 ;  /* 0x000000404450723c */ /* 0x040fe60000001850 */
[----:B------:R-:W5:Y:S01]  /*12d80*/  MUFU.TANH R29, R29 ;  /* 0x0000001d001d7308 */ /* 0x000f620000002400 */
[----:B---3--:R-:W3:Y:S02]  /*12d90*/  LDSM.16.M88.4 R20, [R205+0xb800] ;  /* 0x00b80000cd14783b */ /* 0x008ee40000000200 */
[C---:B------:R-:W-:Y:S02]  /*12da0*/  HMMA.16816.F32 R76, R68.reuse, R66, R76 ;  /* 0x00000042444c723c */ /* 0x040fe4000000184c */
[----:B------:R-:W-:Y:S03]  /*12db0*/  LDSM.16.M88.4 R64, [R199+0xb000] ;  /* 0x00b00000c740783b */ /* 0x000fe60000000200 */
[----:B------:R-:W5:Y:S01]  /*12dc0*/  MUFU.TANH R31, R31 ;  /* 0x0000001f001f7308 */ /* 0x000f620000002400 */
[----:B--2---:R-:W-:Y:S06]  /*12dd0*/  HMMA.16816.F32 R96, R68, R18, R96 ;  /* 0x000000124460723c */ /* 0x004fec0000001860 */
[----:B------:R-:W-:Y:S01]  /*12de0*/  HMMA.16816.F32 R44, R8, R24, R44 ;  /* 0x00000018082c723c */ /* 0x000fe2000000182c */
[----:B------:R-:W2:Y:S05]  /*12df0*/  MUFU.TANH R28, R28 ;  /* 0x0000001c001c7308 */ /* 0x000eaa0000002400 */
[----:B------:R-:W-:Y:S01]  /*12e00*/  HMMA.16816.F32 R72, R68, R16, R72 ;  /* 0x000000104448723c */ /* 0x000fe20000001848 */
[----:B------:R-:W-:Y:S02]  /*12e10*/  LDSM.16.M88.4 R16, [R199+0xb800] ;  /* 0x00b80000c710783b */ /* 0x000fe40000000200 */
[----:B------:R-:W2:Y:S03]  /*12e20*/  MUFU.TANH R30, R30 ;  /* 0x0000001e001e7308 */ /* 0x000ea60000002400 */
[----:B------:R-:W-:Y:S01]  /*12e30*/  HMMA.16816.F32 R40, R8, R26, R40 ;  /* 0x0000001a0828723c */ /* 0x000fe20000001828 */
[----:B------:R-:W4:Y:S05]  /*12e40*/  LDSM.16.M88.4 R24, [R203+0x5800] ;  /* 0x00580000cb18783b */ /* 0x000f2a0000000200 */
[C---:B------:R-:W-:Y:S06]  /*12e50*/  HMMA.16816.F32 R80, R60.reuse, R48, R80 ;  /* 0x000000303c50723c */ /* 0x040fec0000001850 */
[C---:B------:R-:W-:Y:S01]  /*12e60*/  HMMA.16816.F32 R76, R60.reuse, R50, R76 ;  /* 0x000000323c4c723c */ /* 0x040fe2000000184c */
[----:B------:R-:W1:Y:S05]  /*12e70*/  LDSM.16.M88.4 R48, [R192+0x5000] ;  /* 0x00500000c030783b */ /* 0x000e6a0000000200 */
[C---:B---3--:R-:W-:Y:S06]  /*12e80*/  HMMA.16816.F32 R96, R60.reuse, R22, R96 ;  /* 0x000000163c60723c */ /* 0x048fec0000001860 */
[----:B------:R-:W-:Y:S01]  /*12e90*/  HMMA.16816.F32 R72, R60, R20, R72 ;  /* 0x000000143c48723c */ /* 0x000fe20000001848 */
[----:B------:R-:W-:Y:S01]  /*12ea0*/  FMUL.FTZ R40, R40, UR9 ;  /* 0x0000000928287c20 */ /* 0x000fe20008410000 */
[----:B------:R-:W-:Y:S01]  /*12eb0*/  FMUL.FTZ R42, R42, UR9 ;  /* 0x000000092a2a7c20 */ /* 0x000fe20008410000 */
[----:B------:R-:W-:Y:S01]  /*12ec0*/  FMUL.FTZ R41, R41, UR9 ;  /* 0x0000000929297c20 */ /* 0x000fe20008410000 */
[----:B------:R-:W-:-:S02]  /*12ed0*/  FMUL.FTZ R43, R43, UR9 ;  /* 0x000000092b2b7c20 */ /* 0x000fc40008410000 */
[C---:B------:R-:W-:Y:S01]  /*12ee0*/  HMMA.16816.F32 R80, R36.reuse, R32, R80 ;  /* 0x000000202450723c */ /* 0x040fe20000001850 */
[----:B------:R-:W-:Y:S01]  /*12ef0*/  SHF.R.S32.HI R21, RZ, 0x1f, R56 ;  /* 0x0000001fff157819 */ /* 0x000fe20000011438 */
[----:B------:R-:W-:Y:S03]  /*12f00*/  MUFU.TANH R40, R40 ;  /* 0x0000002800287308 */ /* 0x000fe60000002400 */
[----:B------:R-:W-:Y:S01]  /*12f10*/  LEA.HI R0, R21, R56, RZ, 0x5 ;  /* 0x0000003815007211 */ /* 0x000fe200078f28ff */
[C---:B------:R-:W-:Y:S01]  /*12f20*/  HMMA.16816.F32 R76, R36.reuse, R34, R76 ;  /* 0x00000022244c723c */ /* 0x040fe2000000184c */
[----:B------:R-:W-:Y:S01]  /*12f30*/  FMUL.FTZ R32, R44, UR9 ;  /* 0x000000092c207c20 */ /* 0x000fe20008410000 */
[----:B------:R-:W-:Y:S01]  /*12f40*/  FMUL.FTZ R33, R45, UR9 ;  /* 0x000000092d217c20 */ /* 0x000fe20008410000 */
[----:B------:R-:W-:Y:S01]  /*12f50*/  LOP3.LUT R21, R0, 0xffffffe0, RZ, 0xc0, !PT ;  /* 0xffffffe000157812 */ /* 0x000fe200078ec0ff */
[----:B------:R-:W-:Y:S02]  /*12f60*/  MUFU.TANH R42, R42 ;  /* 0x0000002a002a7308 */ /* 0x000fe40000002400 */
[----:B----4-:R-:W-:Y:S01]  /*12f70*/  HMMA.16816.F32 R96, R36, R26, R96 ;  /* 0x0000001a2460723c */ /* 0x010fe20000001860 */
[----:B------:R-:W-:Y:S01]  /*12f80*/  FMUL.FTZ R34, R46, UR9 ;  /* 0x000000092e227c20 */ /* 0x000fe20008410000 */
[----:B------:R-:W-:-:S02]  /*12f90*/  IMAD.IADD R0, R56, 0x1, -R21 ;  /* 0x0000000138007824 */ /* 0x000fc400078e0a15 */
[----:B------:R-:W-:Y:S01]  /*12fa0*/  FMUL.FTZ R35, R47, UR9 ;  /* 0x000000092f237c20 */ /* 0x000fe20008410000 */
[----:B------:R-:W-:Y:S01]  /*12fb0*/  IMAD.SHL.U32 R56, R56, 0x2, RZ ;  /* 0x0000000238387824 */ /* 0x000fe200078e00ff */
[----:B------:R-:W-:Y:S01]  /*12fc0*/  HMMA.16816.F32 R72, R36, R24, R72 ;  /* 0x000000182448723c */ /* 0x000fe20000001848 */
[----:B------:R-:W-:Y:S01]  /*12fd0*/  SHF.R.S32.HI R21, RZ, 0x1f, R0 ;  /* 0x0000001fff157819 */ /* 0x000fe20000011400 */
[----:B------:R-:W3:Y:S03]  /*12fe0*/  MUFU.TANH R32, R32 ;  /* 0x0000002000207308 */ /* 0x000ee60000002400 */
[----:B------:R-:W-:Y:S01]  /*12ff0*/  LEA.HI R0, R21, R0, RZ, 0x2 ;  /* 0x0000000015007211 */ /* 0x000fe200078f10ff */
[----:B------:R-:W-:Y:S01]  /*13000*/  HMMA.16816.F32 R80, R12, R64, R80 ;  /* 0x000000400c50723c */ /* 0x000fe20000001850 */
[----:B------:R-:W4:Y:S01]  /*13010*/  LDSM.16.M88.4 R20, [R192+0x5800] ;  /* 0x00580000c014783b */ /* 0x000f220000000200 */
[----:B------:R-:W-:Y:S01]  /*13020*/  LOP3.LUT R25, R56, 0x6, RZ, 0xc0, !PT ;  /* 0x0000000638197812 */ /* 0x000fe200078ec0ff */
[----:B------:R-:W-:-:S04]  /*13030*/  DEPBAR.LE SB0, 0x0 ;  /* 0x000080000000791a */ /* 0x000fc80000000000 */
[C---:B------:R-:W-:Y:S01]  /*13040*/  HMMA.16816.F32 R76, R12.reuse, R66, R76 ;  /* 0x000000420c4c723c */ /* 0x040fe2000000184c */
[----:B------:R-:W-:Y:S01]  /*13050*/  SHF.R.S32.HI R0, RZ, 0x2, R0 ;  /* 0x00000002ff007819 */ /* 0x000fe20000011400 */
[----:B------:R-:W3:Y:S03]  /*13060*/  MUFU.TANH R34, R34 ;  /* 0x0000002200227308 */ /* 0x000ee60000002400 */
[----:B------:R-:W-:Y:S01]  /*13070*/  IADD3 R57, R57, 0x1, R0 ;  /* 0x0000000139397810 */ /* 0x000fe20007ffe000 */
[C---:B------:R-:W-:Y:S01]  /*13080*/  HMMA.16816.F32 R96, R12.reuse, R18, R96 ;  /* 0x000000120c60723c */ /* 0x040fe20000001860 */
[----:B------:R-:W-:Y:S01]  /*13090*/  LOP3.LUT R0, R2, R3, RZ, 0xfc, !PT ;  /* 0x0000000302007212 */ /* 0x000fe200078efcff */
[----:B------:R-:W-:Y:S01]  /*130a0*/  IMAD.IADD R3, R4, 0x1, R25 ;  /* 0x0000000104037824 */ /* 0x000fe200078e0219 */
[----:B------:R-:W-:Y:S01]  /*130b0*/  IADD3 R26, R55, R57, -R208 ;  /* 0x00000039371a7210 */ /* 0x000fe20007ffe8d0 */
[----:B------:R-:W3:Y:S02]  /*130c0*/  MUFU.TANH R33, R33 ;  /* 0x0000002100217308 */ /* 0x000ee40000002400 */
[----:B------:R-:W-:Y:S01]  /*130d0*/  HMMA.16816.F32 R72, R12, R16, R72 ;  /* 0x000000100c48723c */ /* 0x000fe20000001848 */
[----:B------:R-:W-:-:S02]  /*130e0*/  VIADD R18, R3, 0x20 ;  /* 0x0000002003127836 */ /* 0x000fc40000000000 */
[----:B------:R-:W-:Y:S02]  /*130f0*/  VIADD R26, R26, UR8 ;  /* 0x000000081a1a7c36 */ /* 0x000fe40008000000 */
[C---:B------:R-:W-:Y:S01]  /*13100*/  VIADD R19, R3.reuse, 0x29 ;  /* 0x0000002903137836 */ /* 0x040fe20000000000 */
[C---:B-1----:R-:W-:Y:S01]  /*13110*/  HMMA.16816.F32 R80, R8.reuse, R48, R80 ;  /* 0x000000300850723c */ /* 0x042fe20000001850 */
[C---:B------:R-:W-:Y:S01]  /*13120*/  VIADD R16, R3.reuse, 0x1 ;  /* 0x0000000103107836 */ /* 0x040fe20000000000 */
[C---:B------:R-:W-:Y:S01]  /*13130*/  VIMNMX R2, R26.reuse, R55, PT ;  /* 0x000000371a027248 */ /* 0x040fe20003fe0100 */
[----:B------:R-:W1:Y:S01]  /*13140*/  MUFU.TANH R35, R35 ;  /* 0x0000002300237308 */ /* 0x000e620000002400 */
[----:B------:R-:W-:Y:S01]  /*13150*/  VIADDMNMX R215, R26, 0x8, R55, PT ;  /* 0x000000081ad77846 */ /* 0x000fe20003800137 */
[C---:B------:R-:W-:Y:S01]  /*13160*/  VIADD R17, R3.reuse, 0x8 ;  /* 0x0000000803117836 */ /* 0x040fe20000000000 */
[C---:B------:R-:W-:Y:S01]  /*13170*/  HMMA.16816.F32 R76, R8.reuse, R50, R76 ;  /* 0x00000032084c723c */ /* 0x040fe2000000184c */
[CC--:B------:R-:W-:Y:S01]  /*13180*/  ISETP.GE.AND P5, PT, R16.reuse, R2.reuse, PT ;  /* 0x000000021000720c */ /* 0x0c0fe20003fa6270 */
[C---:B------:R-:W-:Y:S01]  /*13190*/  VIADD R12, R3.reuse, 0x18 ;  /* 0x00000018030c7836 */ /* 0x040fe20000000000 */
[----:B------:R-:W-:Y:S01]  /*131a0*/  ISETP.GE.AND P1, PT, R16, R215, PT ;  /* 0x000000d71000720c */ /* 0x000fe20003f26270 */
[C---:B------:R-:W-:Y:S01]  /*131b0*/  VIADD R16, R3.reuse, 0x9 ;  /* 0x0000000903107836 */ /* 0x040fe20000000000 */
[----:B------:R-:W1:Y:S01]  /*131c0*/  MUFU.TANH R41, R41 ;  /* 0x0000002900297308 */ /* 0x000e620000002400 */
[----:B------:R-:W-:Y:S01]  /*131d0*/  FSEL R84, R84, -INF , !P5 ;  /* 0xff80000054547808 */ /* 0x000fe20006800000 */
[----:B------:R-:W-:Y:S01]  /*131e0*/  VIADD R13, R3, 0x11 ;  /* 0x00000011030d7836 */ /* 0x000fe20000000000 */
[----:B------:R-:W-:Y:S01]  /*131f0*/  FSEL R85, R85, -INF , !P1 ;  /* 0xff80000055557808 */ /* 0x000fe20004800000 */
[----:B----4-:R-:W-:Y:S01]  /*13200*/  HMMA.16816.F32 R96, R8, R22, R96 ;  /* 0x000000160860723c */ /* 0x010fe20000001860 */
[----:B------:R-:W-:-:S02]  /*13210*/  ISETP.GE.AND P6, PT, R16, R2, PT ;  /* 0x000000021000720c */ /* 0x000fc40003fc6270 */
[-C--:B------:R-:W-:Y:S01]  /*13220*/  ISETP.GE.AND P4, PT, R16, R215.reuse, PT ;  /* 0x000000d71000720c */ /* 0x080fe20003f86270 */
[----:B------:R-:W-:Y:S01]  /*13230*/  VIADD R16, R3, 0x10 ;  /* 0x0000001003107836 */ /* 0x000fe20000000000 */
[----:B------:R-:W4:Y:S01]  /*13240*/  MUFU.TANH R24, R43 ;  /* 0x0000002b00187308 */ /* 0x000f220000002400 */
[----:B------:R-:W-:Y:S01]  /*13250*/  HMMA.16816.F32 R72, R8, R20, R72 ;  /* 0x000000140848723c */ /* 0x000fe20000001848 */
[-C--:B------:R-:W-:Y:S02]  /*13260*/  ISETP.GE.AND P0, PT, R17, R2.reuse, PT ;  /* 0x000000021100720c */ /* 0x080fe40003f06270 */
[----:B------:R-:W-:Y:S01]  /*13270*/  FMUL.FTZ R81, R81, UR9 ;  /* 0x0000000951517c20 */ /* 0x000fe20008410000 */
[----:B------:R-:W-:Y:S01]  /*13280*/  FMUL.FTZ R83, R83, UR9 ;  /* 0x0000000953537c20 */ /* 0x000fe20008410000 */
[-C--:B------:R-:W-:Y:S01]  /*13290*/  ISETP.GE.AND P2, PT, R17, R215.reuse, PT ;  /* 0x000000d71100720c */ /* 0x080fe20003f46270 */
[----:B------:R-:W-:Y:S01]  /*132a0*/  FMUL.FTZ R80, R80, UR9 ;  /* 0x0000000950507c20 */ /* 0x000fe20008410000 */
[CC--:B------:R-:W-:Y:S01]  /*132b0*/  ISETP.GE.AND P5, PT, R16.reuse, R2.reuse, PT ;  /* 0x000000021000720c */ /* 0x0c0fe20003fa6270 */
[----:B------:R-:W4:Y:S01]  /*132c0*/  MUFU.TANH R172, R81 ;  /* 0x0000005100ac7308 */ /* 0x000f220000002400 */
[-C--:B------:R-:W-:Y:S01]  /*132d0*/  ISETP.GE.AND P1, PT, R16, R215.reuse, PT ;  /* 0x000000d71000720c */ /* 0x080fe20003f26270 */
[----:B------:R-:W-:Y:S01]  /*132e0*/  FMUL.FTZ R77, R77, UR9 ;  /* 0x000000094d4d7c20 */ /* 0x000fe20008410000 */
[----:B-----5:R-:W-:Y:S01]  /*132f0*/  FSEL R16, R29, -INF , !P6 ;  /* 0xff8000001d107808 */ /* 0x020fe20007000000 */
[----:B------:R-:W-:Y:S01]  /*13300*/  VIADD R8, R3, 0x21 ;  /* 0x0000002103087836 */ /* 0x000fe20000000000 */
[----:B------:R-:W-:Y:S01]  /*13310*/  FSEL R31, R31, -INF , !P4 ;  /* 0xff8000001f1f7808 */ /* 0x000fe20006000000 */
[----:B------:R-:W-:Y:S01]  /*13320*/  FMUL.FTZ R82, R82, UR9 ;  /* 0x0000000952527c20 */ /* 0x000fe20008410000 */
[CC--:B------:R-:W-:Y:S01]  /*13330*/  ISETP.GE.AND P6, PT, R12.reuse, R2.reuse, PT ;  /* 0x000000020c00720c */ /* 0x0c0fe20003fc6270 */
[----:B------:R-:W5:Y:S01]  /*13340*/  MUFU.TANH R181, R83 ;  /* 0x0000005300b57308 */ /* 0x000f620000002400 */
[-C--:B------:R-:W-:Y:S01]  /*13350*/  ISETP.GE.AND P4, PT, R12, R215.reuse, PT ;  /* 0x000000d70c00720c */ /* 0x080fe20003f86270 */
[----:B------:R-:W-:Y:S01]  /*13360*/  VIADD R12, R3, 0x19 ;  /* 0x00000019030c7836 */ /* 0x000fe20000000000 */
[----:B--2---:R-:W-:Y:S01]  /*13370*/  FSEL R28, R28, -INF , !P0 ;  /* 0xff8000001c1c7808 */ /* 0x004fe20004000000 */
[----:B------:R-:W-:Y:S01]  /*13380*/  FMUL.FTZ R96, R96, UR9 ;  /* 0x0000000960607c20 */ /* 0x000fe20008410000 */
[----:B------:R-:W-:Y:S01]  /*13390*/  FSEL R17, R30, -INF , !P2 ;  /* 0xff8000001e117808 */ /* 0x000fe20005000000 */
[----:B------:R-:W-:Y:S01]  /*133a0*/  FMUL.FTZ R79, R79, UR9 ;  /* 0x000000094f4f7c20 */ /* 0x000fe20008410000 */
[CC--:B------:R-:W-:Y:S01]  /*133b0*/  ISETP.GE.AND P0, PT, R13.reuse, R2.reuse, PT ;  /* 0x000000020d00720c */ /* 0x0c0fe20003f06270 */
[----:B------:R-:W2:Y:S01]  /*133c0*/  MUFU.TANH R162, R80 ;  /* 0x0000005000a27308 */ /* 0x000ea20000002400 */
[-C--:B------:R-:W-:Y:S01]  /*133d0*/  ISETP.GE.AND P2, PT, R13, R215.reuse, PT ;  /* 0x000000d70d00720c */ /* 0x080fe20003f46270 */
[----:B------:R-:W-:Y:S01]  /*133e0*/  FMUL.FTZ R76, R76, UR9 ;  /* 0x000000094c4c7c20 */ /* 0x000fe20008410000 */
[----:B---3--:R-:W-:Y:S01]  /*133f0*/  FSEL R14, R32, -INF , !P5 ;  /* 0xff800000200e7808 */ /* 0x008fe20006800000 */
        /* <DEDUP_REMOVED lines=9> */
[----:B-1----:R-:W-:Y:S01]  /*13490*/  FSEL R13, R35, -INF , !P2 ;  /* 0xff800000230d7808 */ /* 0x002fe20005000000 */
[----:B------:R-:W-:Y:S01]  /*134a0*/  FMUL.FTZ R75, R75, UR9 ;  /* 0x000000094b4b7c20 */ /* 0x000fe20008410000 */
[CC--:B------:R-:W-:Y:S01]  /*134b0*/  ISETP.GE.AND P0, PT, R18.reuse, R2.reuse, PT ;  /* 0x000000021200720c */ /* 0x0c0fe20003f06270 */
[----:B------:R-:W1:Y:S01]  /*134c0*/  MUFU.TANH R167, R82 ;  /* 0x0000005200a77308 */ /* 0x000e620000002400 */
[-C--:B------:R-:W-:Y:S01]  /*134d0*/  ISETP.GE.AND P2, PT, R18, R215.reuse, PT ;  /* 0x000000d71200720c */ /* 0x080fe20003f46270 */
[----:B------:R-:W-:Y:S01]  /*134e0*/  VIADD R18, R3, 0x28 ;  /* 0x0000002803127836 */ /* 0x000fe20000000000 */
[----:B------:R-:W-:Y:S01]  /*134f0*/  FSEL R10, R40, -INF , !P6 ;  /* 0xff800000280a7808 */ /* 0x000fe20007000000 */
[----:B------:R-:W-:Y:S01]  /*13500*/  FMUL.FTZ R97, R97, UR9 ;  /* 0x0000000961617c20 */ /* 0x000fe20008410000 */
[----:B------:R-:W-:Y:S01]  /*13510*/  FSEL R11, R42, -INF , !P4 ;  /* 0xff8000002a0b7808 */ /* 0x000fe20006000000 */
[----:B------:R-:W-:Y:S01]  /*13520*/  FMUL.FTZ R98, R98, UR9 ;  /* 0x0000000962627c20 */ /* 0x000fe20008410000 */
[C---:B------:R-:W-:Y:S01]  /*13530*/  ISETP.GE.AND P6, PT, R8.reuse, R2, PT ;  /* 0x000000020800720c */ /* 0x040fe20003fc6270 */
[----:B------:R-:W3:Y:S01]  /*13540*/  MUFU.TANH R176, R96 ;  /* 0x0000006000b07308 */ /* 0x000ee20000002400 */
[----:B------:R-:W-:Y:S01]  /*13550*/  ISETP.GE.AND P4, PT, R8, R215, PT ;  /* 0x000000d70800720c */ /* 0x000fe20003f86270 */
[----:B------:R-:W-:Y:S01]  /*13560*/  FMUL.FTZ R99, R99, UR9 ;  /* 0x0000000963637c20 */ /* 0x000fe20008410000 */
[----:B------:R-:W-:-:S02]  /*13570*/  FSEL R8, R41, -INF , !P5 ;  /* 0xff80000029087808 */ /* 0x000fc40006800000 */
[----:B----4-:R-:W-:Y:S02]  /*13580*/  FSEL R9, R24, -INF , !P1 ;  /* 0xff80000018097808 */ /* 0x010fe40004800000 */
[CC--:B------:R-:W-:Y:S01]  /*13590*/  ISETP.GE.AND P5, PT, R18.reuse, R2.reuse, PT ;  /* 0x000000021200720c */ /* 0x0c0fe20003fa6270 */
[----:B------:R-:W4:Y:S01]  /*135a0*/  MUFU.TANH R173, R79 ;  /* 0x0000004f00ad7308 */ /* 0x000f220000002400 */
[----:B------:R-:W-:Y:S01]  /*135b0*/  ISETP.GE.AND P1, PT, R18, R215, PT ;  /* 0x000000d71200720c */ /* 0x000fe20003f26270 */
[----:B------:R-:W-:Y:S01]  /*135c0*/  VIADD R18, R3, 0x30 ;  /* 0x0000003003127836 */ /* 0x000fe20000000000 */
[----:B------:R-:W-:Y:S02]  /*135d0*/  FSEL R172, R172, -INF , !P6 ;  /* 0xff800000acac7808 */ /* 0x000fe40007000000 */
[----:B-----5:R-:W-:Y:S02]  /*135e0*/  FSEL R181, R181, -INF , !P4 ;  /* 0xff800000b5b57808 */ /* 0x020fe40006000000 */
[----:B--2---:R-:W-:Y:S01]  /*135f0*/  FSEL R162, R162, -INF , !P0 ;  /* 0xff800000a2a27808 */ /* 0x004fe20004000000 */
[----:B------:R-:W2:Y:S01]  /*13600*/  MUFU.TANH R164, R76 ;  /* 0x0000004c00a47308 */ /* 0x000ea20000002400 */
[----:B------:R-:W-:-:S02]  /*13610*/  ISETP.GE.AND P6, PT, R18, R2, PT ;  /* 0x000000021200720c */ /* 0x000fc40003fc6270 */
[-C--:B------:R-:W-:Y:S01]  /*13620*/  ISETP.GE.AND P4, PT, R18, R215.reuse, PT ;  /* 0x000000d71200720c */ /* 0x080fe20003f86270 */
[----:B------:R-:W-:Y:S01]  /*13630*/  VIADD R18, R3, 0x38 ;  /* 0x0000003803127836 */ /* 0x000fe20000000000 */
[-C--:B------:R-:W-:Y:S02]  /*13640*/  ISETP.GE.AND P0, PT, R19, R2.reuse, PT ;  /* 0x000000021300720c */ /* 0x080fe40003f06270 */
[----:B-1----:R-:W-:Y:S01]  /*13650*/  FSEL R167, R167, -INF , !P2 ;  /* 0xff800000a7a77808 */ /* 0x002fe20005000000 */
[----:B------:R-:W1:Y:S01]  /*13660*/  MUFU.TANH R179, R78 ;  /* 0x0000004e00b37308 */ /* 0x000e620000002400 */
[----:B------:R-:W-:Y:S02]  /*13670*/  FSEL R168, R168, -INF , !P0 ;  /* 0xff800000a8a87808 */ /* 0x000fe40004000000 */
[----:B------:R-:W-:Y:S02]  /*13680*/  ISETP.GE.AND P0, PT, R18, R2, PT ;  /* 0x000000021200720c */ /* 0x000fe40003f06270 */
[----:B------:R-:W-:Y:S01]  /*13690*/  ISETP.GE.AND P2, PT, R19, R215, PT ;  /* 0x000000d71300720c */ /* 0x000fe20003f46270 */
[----:B------:R-:W-:Y:S01]  /*136a0*/  VIADD R19, R3, 0x31 ;  /* 0x0000003103137836 */ /* 0x000fe20000000000 */
[----:B---3--:R-:W-:Y:S01]  /*136b0*/  FSEL R176, R176, -INF , !P0 ;  /* 0xff800000b0b07808 */ /* 0x008fe20004000000 */
[----:B------:R-:W3:Y:S01]  /*136c0*/  MUFU.TANH R180, R72 ;  /* 0x0000004800b47308 */ /* 0x000ee20000002400 */
[----:B------:R-:W-:-:S02]  /*136d0*/  ISETP.GT.AND P0, PT, R216, R207, PT ;  /* 0x000000cfd800720c */ /* 0x000fc40003f04270 */
[----:B----4-:R-:W-:Y:S02]  /*136e0*/  FSEL R173, R173, -INF , !P2 ;  /* 0xff800000adad7808 */ /* 0x010fe40005000000 */
[----:B--2---:R-:W-:Y:S02]  /*136f0*/  FSEL R164, R164, -INF , !P5 ;  /* 0xff800000a4a47808 */ /* 0x004fe40006800000 */
[-C--:B------:R-:W-:Y:S01]  /*13700*/  ISETP.GE.AND P2, PT, R18, R215.reuse, PT ;  /* 0x000000d71200720c */ /* 0x080fe20003f46270 */
[----:B------:R-:W2:Y:S01]  /*13710*/  MUFU.TANH R178, R73 ;  /* 0x0000004900b27308 */ /* 0x000ea20000002400 */
[----:B-1----:R-:W-:Y:S01]  /*13720*/  FSEL R179, R179, -INF , !P1 ;  /* 0xff800000b3b37808 */ /* 0x002fe20004800000 */
[----:B------:R-:W-:Y:S01]  /*13730*/  VIADD R18, R3, 0x39 ;  /* 0x0000003903127836 */ /* 0x000fe20000000000 */
[C---:B------:R-:W-:Y:S02]  /*13740*/  ISETP.GE.AND P5, PT, R19.reuse, R2, PT ;  /* 0x000000021300720c */ /* 0x040fe40003fa6270 */
[----:B------:R-:W-:-:S03]  /*13750*/  ISETP.GE.AND P1, PT, R19, R215, PT ;  /* 0x000000d71300720c */ /* 0x000fc60003f26270 */
[----:B------:R-:W1:Y:S01]  /*13760*/  MUFU.TANH R175, R74 ;  /* 0x0000004a00af7308 */ /* 0x000e620000002400 */
[----:B---3--:R-:W-:Y:S01]  /*13770*/  FSEL R180, R180, -INF , !P6 ;  /* 0xff800000b4b47808 */ /* 0x008fe20007000000 */
[----:B------:R-:W-:Y:S01]  /*13780*/  BAR.SYNC.DEFER_BLOCKING 0x0 ;  /* 0x0000000000007b1d */ /* 0x000fe20000010000 */
[----:B------:R-:W-:-:S04]  /*13790*/  ISETP.GE.AND P6, PT, R3, R2, PT ;  /* 0x000000020300720c */ /* 0x000fc80003fc6270 */
[----:B------:R-:W-:Y:S01]  /*137a0*/  FSEL R6, R6, -INF , !P6 ;  /* 0xff80000006067808 */ /* 0x000fe20007000000 */
[----:B------:R-:W3:Y:S01]  /*137b0*/  MUFU.TANH R171, R75 ;  /* 0x0000004b00ab7308 */ /* 0x000ee20000002400 */
[----:B--2---:R-:W-:Y:S02]  /*137c0*/  FSEL R178, R178, -INF , !P5 ;  /* 0xff800000b2b27808 */ /* 0x004fe40006800000 */
[----:B------:R-:W-:-:S05]  /*137d0*/  ISETP.GE.AND P5, PT, R18, R2, PT ;  /* 0x000000021200720c */ /* 0x000fca0003fa6270 */
[----:B------:R-:W2:Y:S01]  /*137e0*/  MUFU.TANH R174, R97 ;  /* 0x0000006100ae7308 */ /* 0x000ea20000002400 */
[----:B-1----:R-:W-:Y:S02]  /*137f0*/  FSEL R175, R175, -INF , !P4 ;  /* 0xff800000afaf7808 */ /* 0x002fe40006000000 */
[----:B------:R-:W-:-:S04]  /*13800*/  ISETP.GE.AND P4, PT, R3, R215, PT ;  /* 0x000000d70300720c */ /* 0x000fc80003f86270 */
[----:B------:R-:W-:Y:S01]  /*13810*/  FSEL R19, R58, -INF , !P4 ;  /* 0xff8000003a137808 */ /* 0x000fe20006000000 */
[----:B------:R-:W1:Y:S01]  /*13820*/  MUFU.TANH R169, R98 ;  /* 0x0000006200a97308 */ /* 0x000e620000002400 */
[----:B---3--:R-:W-:Y:S02]  /*13830*/  FSEL R171, R171, -INF , !P1 ;  /* 0xff800000abab7808 */ /* 0x008fe40004800000 */
[----:B------:R-:W-:-:S05]  /*13840*/  ISETP.GE.AND P1, PT, R18, R215, PT ;  /* 0x000000d71200720c */ /* 0x000fca0003f26270 */
[----:B------:R-:W3:Y:S01]  /*13850*/  MUFU.TANH R166, R99 ;  /* 0x0000006300a67308 */ /* 0x000ee20000002400 */
[----:B--2---:R-:W-:Y:S02]  /*13860*/  FSEL R174, R174, -INF , !P5 ;  /* 0xff800000aeae7808 */ /* 0x004fe40006800000 */
[----:B-1----:R-:W-:Y:S02]  /*13870*/  FSEL R169, R169, -INF , !P2 ;  /* 0xff800000a9a97808 */ /* 0x002fe40005000000 */
        /* <DEDUP_REMOVED lines=63> */
.L_x_3568:
[----:B------:R-:W-:Y:S02]  /*13c70*/  ULDC UR12, c[0x0][0x248] ;  /* 0x00009200000c7ab9 */ /* 0x000fe40000000800 */
[----:B------:R-:W-:-:S06]  /*13c80*/  USHF.L.U32 UR5, UR12, 0x6, URZ ;  /* 0x000000060c057899 */ /* 0x000fcc000800063f */
[----:B------:R-:W-:-:S04]  /*13c90*/  IADD3 R21, RZ, -UR5, RZ ;  /* 0x80000005ff157c10 */ /* 0x000fc8000fffe0ff */
[----:B------:R-:W-:-:S07]  /*13ca0*/  SHF.R.S32.HI R3, RZ, 0x1f, R21 ;  /* 0x0000001fff037819 */ /* 0x000fce0000011415 */
.L_x_3569:
        /* <DEDUP_REMOVED lines=41> */
.L_x_3567:
        /* <DEDUP_REMOVED lines=78> */
[----:B------:R-:W1:Y:S01]  /*14420*/  MUFU.EX2 R158, R158 ;  /* 0x0000009e009e7308 */ /* 0x000e620000000800 */
[----:B------:R-:W2:Y:S01]  /*14430*/  LDSM.16.MT88.4 R12, [R198+0xc800] ;  /* 0x00c80000c60c783b */ /* 0x000ea20000004200 */
        /* <DEDUP_REMOVED lines=26> */
[----:B------:R-:W-:-:S02]  /*145e0*/  FADD.FTZ R158, R159, R158 ;  /* 0x0000009e9f9e7221 */ /* 0x000fc40000010000 */
[----:B------:R-:W-:Y:S02]  /*145f0*/  LDSM.16.MT88.4 R24, [R198+0xe800] ;  /* 0x00e80000c618783b */ /* 0x000fe40000004200 */
[----:B------:R-:W1:Y:S01]  /*14600*/  MUFU.EX2 R161, R161 ;  /* 0x000000a100a17308 */ /* 0x000e620000000800 */
[----:B---3--:R-:W-:Y:S01]  /*14610*/  F2FP.F16.F32.PACK_AB R98, R154, R157 ;  /* 0x0000009d9a62723e */ /* 0x008fe200000000ff */
[----:B------:R-:W-:-:S04]  /*14620*/  FADD.FTZ R157, R157, R158 ;  /* 0x0000009e9d9d7221 */ /* 0x000fc80000010000 */
[----:B------:R-:W-:Y:S02]  /*14630*/  FADD.FTZ R154, R154, R157 ;  /* 0x0000009d9a9a7221 */ /* 0x000fe40000010000 */
[----:B------:R-:W-:Y:S08]  /*14640*/  MUFU.EX2 R156, R156 ;  /* 0x0000009c009c7308 */ /* 0x000ff00000000800 */
[----:B------:R-:W3:Y:S01]  /*14650*/  MUFU.EX2 R155, R155 ;  /* 0x0000009b009b7308 */ /* 0x000ee20000000800 */
[----:B-1----:R-:W-:Y:S01]  /*14660*/  F2FP.F16.F32.PACK_AB R97, R161, R160 ;  /* 0x000000a0a161723e */ /* 0x002fe200000000ff */
[----:B------:R-:W-:-:S06]  /*14670*/  FADD.FTZ R161, R160, R161 ;  /* 0x000000a1a0a17221 */ /* 0x000fcc0000010000 */
[----:B------:R-:W-:Y:S08]  /*14680*/  MUFU.EX2 R153, R153 ;  /* 0x0000009900997308 */ /* 0x000ff00000000800 */
[----:B------:R-:W1:Y:S01]  /*14690*/  MUFU.EX2 R150, R150 ;  /* 0x0000009600967308 */ /* 0x000e620000000800 */
[----:B---3--:R-:W-:Y:S01]  /*146a0*/  F2FP.F16.F32.PACK_AB R99, R155, R156 ;  /* 0x0000009c9b63723e */ /* 0x008fe200000000ff */
[----:B------:R-:W-:-:S04]  /*146b0*/  FADD.FTZ R156, R156, R161 ;  /* 0x000000a19c9c7221 */ /* 0x000fc80000010000 */
[----:B------:R-:W-:Y:S02]  /*146c0*/  FADD.FTZ R155, R155, R156 ;  /* 0x0000009c9b9b7221 */ /* 0x000fe40000010000 */
[C---:B------:R-:W-:Y:S01]  /*146d0*/  HMMA.16816.F32 R120, R96.reuse, R116, RZ ;  /* 0x000000746078723c */ /* 0x040fe200000018ff */
[----:B------:R-:W-:Y:S05]  /*146e0*/  MUFU.EX2 R151, R151 ;  /* 0x0000009700977308 */ /* 0x000fea0000000800 */
[C---:B------:R-:W-:Y:S03]  /*146f0*/  HMMA.16816.F32 R36, R96.reuse, R40, RZ ;  /* 0x000000286024723c */ /* 0x040fe600000018ff */
[----:B------:R-:W3:Y:S01]  /*14700*/  MUFU.EX2 R0, R0 ;  /* 0x0000000000007308 */ /* 0x000ee20000000800 */
        /* <DEDUP_REMOVED lines=8> */
[----:B---3--:R-:W-:Y:S01]  /*14790*/  F2FP.F16.F32.PACK_AB R6, R0, R151 ;  /* 0x000000970006723e */ /* 0x008fe200000000ff */
[----:B------:R-:W-:-:S03]  /*147a0*/  FADD.FTZ R151, R151, R150 ;  /* 0x0000009697977221 */ /* 0x000fc60000010000 */
[C---:B------:R-:W-:Y:S01]  /*147b0*/  HMMA.16816.F32 R60, R96.reuse, R64, RZ ;  /* 0x00000040603c723c */ /* 0x040fe200000018ff */
[----:B------:R-:W-:Y:S02]  /*147c0*/  FADD.FTZ R151, R0, R151 ;  /* 0x0000009700977221 */ /* 0x000fe40000010000 */
[----:B------:R-:W-:Y:S03]  /*147d0*/  MUFU.EX2 R148, R148 ;  /* 0x0000009400947308 */ /* 0x000fe60000000800 */
[C---:B------:R-:W-:Y:S05]  /*147e0*/  HMMA.16816.F32 R56, R96.reuse, R58, RZ ;  /* 0x0000003a6038723c */ /* 0x040fea00000018ff */
[----:B------:R-:W3:Y:S01]  /*147f0*/  MUFU.EX2 R137, R137 ;  /* 0x0000008900897308 */ /* 0x000ee20000000800 */
[----:B-1----:R-:W-:Y:S01]  /*14800*/  F2FP.F16.F32.PACK_AB R5, R149, R152 ;  /* 0x000000989505723e */ /* 0x002fe200000000ff */
[----:B------:R-:W-:Y:S01]  /*14810*/  HMMA.16816.F32 R64, R96, R66, RZ ;  /* 0x000000426040723c */ /* 0x000fe200000018ff */
[----:B------:R-:W-:-:S04]  /*14820*/  FADD.FTZ R152, R152, R155 ;  /* 0x0000009b98987221 */ /* 0x000fc80000010000 */
[----:B------:R-:W-:Y:S01]  /*14830*/  FADD.FTZ R149, R149, R152 ;  /* 0x0000009895957221 */ /* 0x000fe20000010000 */
[C---:B------:R-:W-:Y:S01]  /*14840*/  HMMA.16816.F32 R68, R96.reuse, R72, RZ ;  /* 0x000000486044723c */ /* 0x040fe200000018ff */
[----:B------:R-:W-:Y:S05]  /*14850*/  MUFU.EX2 R162, R162 ;  /* 0x000000a200a27308 */ /* 0x000fea0000000800 */
[----:B------:R-:W-:Y:S01]  /*14860*/  HMMA.16816.F32 R76, R96, R80, RZ ;  /* 0x00000050604c723c */ /* 0x000fe200000018ff */
[----:B---3--:R-:W-:Y:S02]  /*14870*/  F2FP.F16.F32.PACK_AB R7, R137, R148 ;  /* 0x000000948907723e */ /* 0x008fe400000000ff */
        /* <DEDUP_REMOVED lines=70> */
[C---:B----4-:R-:W-:Y:S01]  /*14ce0*/  F2FP.F16.F32.PACK_AB R5, R168.reuse, R167 ;  /* 0x000000a7a805723e */ /* 0x050fe200000000ff */
        /* <DEDUP_REMOVED lines=151> */
.L_x_3571:
[----:B------:R-:W-:Y:S02]  /*15660*/  ULDC UR8, c[0x0][0x250] ;  /* 0x0000940000087ab9 */ /* 0x000fe40000000800 */
[----:B------:R-:W-:-:S06]  /*15670*/  USHF.L.U32 UR4, UR8, 0x6, URZ ;  /* 0x0000000608047899 */ /* 0x000fcc000800063f */
[----:B------:R-:W-:-:S04]  /*15680*/  IADD3 R5, RZ, -UR4, RZ ;  /* 0x80000004ff057c10 */ /* 0x000fc8000fffe0ff */
[----:B------:R-:W-:-:S07]  /*15690*/  SHF.R.S32.HI R0, RZ, 0x1f, R5 ;  /* 0x0000001fff007819 */ /* 0x000fce0000011405 */
.L_x_3572:
        /* <DEDUP_REMOVED lines=10> */
[----:B------:R-:W-:Y:S01]  /*15740*/  LEA R4, P0, R135, UR4, 0x1 ;  /* 0x0000000487047c11 */ /* 0x000fe2000f8008ff */
[----:B------:R-:W-:Y:S01]  /*15750*/  ULDC UR4, c[0x0][0x39c] ;  /* 0x0000e70000047ab9 */ /* 0x000fe20000000800 */
[----:B------:R-:W-:-:S02]  /*15760*/  LEA.HI.X R7, R138, UR5, R133, 0x1, P1 ;  /* 0x000000058a077c11 */ /* 0x000fc400088f0c85 */
[----:B------:R-:W-:Y:S02]  /*15770*/  LEA.HI.X R219, R5, R219, R0, 0x1, P4 ;  /* 0x000000db05db7211 */ /* 0x000fe400020f0c00 */
[----:B------:R-:W-:Y:S02]  /*15780*/  IADD3 R8, P1, R218, UR11, RZ ;  /* 0x0000000bda087c10 */ /* 0x000fe4000ff3e0ff */
[----:B------:R-:W-:Y:S01]  /*15790*/  LEA.HI.X R5, R135, UR5, R136, 0x1, P0 ;  /* 0x0000000587057c11 */ /* 0x000fe200080f0c88 */
[----:B------:R-:W-:Y:S01]  /*157a0*/  @!PT LDS RZ, [RZ] ;  /* 0x00000000fffff984 */ /* 0x000fe20000000800 */
[----:B------:R-:W-:Y:S01]  /*157b0*/  @!PT LDS RZ, [RZ] ;  /* 0x00000000fffff984 */ /* 0x000fe20000000800 */
[----:B------:R-:W-:Y:S01]  /*157c0*/  @!PT LDS RZ, [RZ] ;  /* 0x00000000fffff984 */ /* 0x000fe20000000800 */
[----:B------:R-:W-:Y:S01]  /*157d0*/  LDGSTS.E.BYPASS.LTC128B.128 [R212+0xc000], desc[UR6][R218.64] ;  /* 0x0c000000dad47fae */ /* 0x000fe2000b901d46 */
[----:B------:R-:W-:Y:S02]  /*157e0*/  IADD3.X R9, R219, UR9, RZ, P1, !PT ;  /* 0x00000009db097c10 */ /* 0x000fe40008ffe4ff */
[----:B------:R-:W-:Y:S01]  /*157f0*/  IADD3 R12, P1, R8, UR11, RZ ;  /* 0x0000000b080c7c10 */ /* 0x000fe2000ff3e0ff */
[----:B------:R-:W-:Y:S01]  /*15800*/  LDGSTS.E.BYPASS.LTC128B.128 [R212+0xe000], desc[UR6][R6.64+0x80] ;  /* 0x0e00008006d47fae */ /* 0x000fe2000b901d46 */
[----:B------:R-:W-:-:S02]  /*15810*/  IADD3 R10, P0, R4, UR11, RZ ;  /* 0x0000000b040a7c10 */ /* 0x000fc4000ff1e0ff */
[----:B------:R-:W-:Y:S01]  /*15820*/  IADD3.X R13, R9, UR9, RZ, P1, !PT ;  /* 0x00000009090d7c10 */ /* 0x000fe20008ffe4ff */
[----:B------:R-:W-:Y:S01]  /*15830*/  LDGSTS.E.BYPASS.LTC128B.128 [R212+0x10000], desc[UR6][R6.64+0x100] ;  /* 0x1000010006d47fae */ /* 0x000fe2000b901d46 */
[----:B------:R-:W-:Y:S02]  /*15840*/  IADD3.X R11, R5, UR9, RZ, P0, !PT ;  /* 0x00000009050b7c10 */ /* 0x000fe400087fe4ff */
[----:B------:R-:W-:Y:S01]  /*15850*/  IADD3 R20, P1, R12, UR11, RZ ;  /* 0x0000000b0c147c10 */ /* 0x000fe2000ff3e0ff */
[----:B------:R-:W-:Y:S01]  /*15860*/  LDGSTS.E.BYPASS.LTC128B.128 [R212+0xc800], desc[UR6][R8.64] ;  /* 0x0c80000008d47fae */ /* 0x000fe2000b901d46 */
[----:B------:R-:W-:Y:S02]  /*15870*/  IADD3 R22, P0, R10, UR11, RZ ;  /* 0x0000000b0a167c10 */ /* 0x000fe4000ff1e0ff */
[----:B------:R-:W-:Y:S01]  /*15880*/  IADD3.X R21, R13, UR9, RZ, P1, !PT ;  /* 0x000000090d157c10 */ /* 0x000fe20008ffe4ff */
[----:B------:R-:W-:Y:S01]  /*15890*/  LDGSTS.E.BYPASS.LTC128B.128 [R212+0xe800], desc[UR6][R4.64+0x80] ;  /* 0x0e80008004d47fae */ /* 0x000fe2000b901d46 */
[----:B------:R-:W-:-:S03]  /*158a0*/  IADD3.X R23, R11, UR9, RZ, P0, !PT ;  /* 0x000000090b177c10 */ /* 0x000fc600087fe4ff */
[----:B------:R-:W-:Y:S04]  /*158b0*/  LDGSTS.E.BYPASS.LTC128B.128 [R212+0x10800], desc[UR6][R4.64+0x100] ;  /* 0x1080010004d47fae */ /* 0x000fe8000b901d46 */
[----:B------:R1:W-:Y:S04]  /*158c0*/  LDGSTS.E.BYPASS.LTC128B.128 [R212+0xd000], desc[UR6][R12.64] ;  /* 0x0d0000000cd47fae */ /* 0x0003e8000b901d46 */
[----:B------:R-:W-:Y:S04]  /*158d0*/  LDGSTS.E.BYPASS.LTC128B.128 [R212+0xf000], desc[UR6][R10.64+0x80] ;  /* 0x0f0000800ad47fae */ /* 0x000fe8000b901d46 */
[----:B------:R-:W-:Y:S04]  /*158e0*/  LDGSTS.E.BYPASS.LTC128B.128 [R212+0x11000], desc[UR6][R10.64+0x100] ;  /* 0x110001000ad47fae */ /* 0x000fe8000b901d46 */
[----:B------:R-:W-:Y:S04]  /*158f0*/  LDGSTS.E.BYPASS.LTC128B.128 [R212+0xd800], desc[UR6][R20.64] ;  /* 0x0d80000014d47fae */ /* 0x000fe8000b901d46 */
[----:B------:R-:W-:Y:S04]  /*15900*/  LDGSTS.E.BYPASS.LTC128B.128 [R212+0xf800], desc[UR6][R22.64+0x80] ;  /* 0x0f80008016d47fae */ /* 0x000fe8000b901d46 */
[----:B------:R2:W-:Y:S04]  /*15910*/  LDGSTS.E.BYPASS.LTC128B.128 [R212+0x11800], desc[UR6][R22.64+0x100] ;  /* 0x1180010016d47fae */ /* 0x0005e8000b901d46 */
[----:B------:R-:W-:Y:S04]  /*15920*/  LDSM.16.M88.4 R180, [R206] ;  /* 0x00000000ceb4783b */ /* 0x000fe80000000200 */
[----:B------:R-:W3:Y:S04]  /*15930*/  LDSM.16.M88.4 R16, [R205+0x6000] ;  /* 0x00600000cd10783b */ /* 0x000ee80000000200 */
[----:B------:R-:W-:Y:S04]  /*15940*/  LDSM.16.M88.4 R32, [R204] ;  /* 0x00000000cc20783b */ /* 0x000fe80000000200 */
[----:B------:R-:W-:Y:S04]  /*15950*/  LDSM.16.M88.4 R24, [R203] ;  /* 0x00000000cb18783b */ /* 0x000fe80000000200 */
[----:B------:R-:W4:Y:S04]  /*15960*/  LDSM.16.M88.4 R140, [R205+0x6800] ;  /* 0x00680000cd8c783b */ /* 0x000f280000000200 */
[----:B-1----:R-:W-:Y:S04]  /*15970*/  LDSM.16.M88.4 R12, [R202] ;  /* 0x00000000ca0c783b */ /* 0x002fe80000000200 */
[----:B------:R-:W-:Y:S04]  /*15980*/  LDSM.16.M88.4 R224, [R199+0x6000] ;  /* 0x00600000c7e0783b */ /* 0x000fe80000000200 */
[----:B------:R-:W1:Y:S04]  /*15990*/  LDSM.16.M88.4 R168, [R205+0x7000] ;  /* 0x00700000cda8783b */ /* 0x000e680000000200 */
[----:B--2---:R-:W2:Y:S04]  /*159a0*/  LDSM.16.M88.4 R20, [R205+0x7800] ;  /* 0x00780000cd14783b */ /* 0x004ea80000000200 */
[----:B------:R-:W5:Y:S04]  /*159b0*/  LDSM.16.M88.4 R228, [R195] ;  /* 0x00000000c3e4783b */ /* 0x000f680000000200 */
[----:B------:R-:W-:Y:S01]  /*159c0*/  LDSM.16.M88.4 R8, [R201] ;  /* 0x00000000c908783b */ /* 0x000fe20000000200 */
[C---:B---3--:R-:W-:Y:S03]  /*159d0*/  HMMA.16816.F32 R4, R180.reuse, R16, RZ ;  /* 0x00000010b404723c */ /* 0x048fe600000018ff */
[----:B------:R-:W3:Y:S04]  /*159e0*/  LDSM.16.M88.4 R148, [R192] ;  /* 0x00000000c094783b */ /* 0x000ee80000000200 */
[----:B------:R-:W3:Y:S01]  /*159f0*/  LDSM.16.M88.4 R176, [R194] ;  /* 0x00000000c2b0783b */ /* 0x000ee20000000200 */
[C---:B------:R-:W-:Y:S03]  /*15a00*/  HMMA.16816.F32 R16, R180.reuse, R18, RZ ;  /* 0x00000012b410723c */ /* 0x040fe600000018ff */
[----:B------:R-:W3:Y:S03]  /*15a10*/  LDSM.16.M88.4 R156, [R193] ;  /* 0x00000000c19c783b */ /* 0x000ee60000000200 */
[C---:B----4-:R-:W-:Y:S01]  /*15a20*/  HMMA.16816.F32 R28, R180.reuse, R140, RZ ;  /* 0x0000008cb41c723c */ /* 0x050fe200000018ff */
[----:B------:R-:W4:Y:S04]  /*15a30*/  LDSM.16.M88.4 R172, [R199+0x6800] ;  /* 0x00680000c7ac783b */ /* 0x000f280000000200 */
        /* <DEDUP_REMOVED lines=8> */
[C---:B-1----:R-:W-:Y:S01]  /*15ac0*/  HMMA.16816.F32 R152, R180.reuse, R168, RZ ;  /* 0x000000a8b498723c */ /* 0x042fe200000018ff */
[----:B------:R-:W-:Y:S04]  /*15ad0*/  LDSM.16.M88.4 R232, [R205+0xa800] ;  /* 0x00a80000cde8783b */ /* 0x000fe80000000200 */
[----:B------:R-:W-:Y:S01]  /*15ae0*/  LDSM.16.M88.4 R240, [R188] ;  /* 0x00000000bcf0783b */ /* 0x000fe20000000200 */
[----:B------:R-:W-:Y:S03]  /*15af0*/  HMMA.16816.F32 R168, R180, R170, RZ ;  /* 0x000000aab4a8723c */ /* 0x000fe600000018ff */
[----:B------:R-:W0:Y:S03]  /*15b00*/  LDGDEPBAR ;  /* 0x00000000000079af */ /* 0x000e260000000000 */
[----:B------:R-:W-:Y:S06]  /*15b10*/  HMMA.16816.F32 R4, R12, R224, R4 ;  /* 0x000000e00c04723c */ /* 0x000fec0000001804 */
[----:B--2---:R-:W-:Y:S06]  /*15b20*/  HMMA.16816.F32 R164, R180, R20, RZ ;  /* 0x00000014b4a4723c */ /* 0x004fec00000018ff */
[----:B------:R-:W-:Y:S01]  /*15b30*/  HMMA.16816.F32 R16, R12, R226, R16 ;  /* 0x000000e20c10723c */ /* 0x000fe20000001810 */
[----:B------:R-:W-:Y:S05]  /*15b40*/  LDSM.16.M88.4 R224, [R204+0x2000] ;  /* 0x00200000cce0783b */ /* 0x000fea0000000200 */
[----:B------:R-:W-:Y:S01]  /*15b50*/  HMMA.16816.F32 R180, R180, R22, RZ ;  /* 0x00000016b4b4723c */ /* 0x000fe200000018ff */
[----:B------:R-:W1:Y:S05]  /*15b60*/  LDSM.16.M88.4 R20, [R205+0x8000] ;  /* 0x00800000cd14783b */ /* 0x000e6a0000000200 */
[C---:B-----5:R-:W-:Y:S06]  /*15b70*/  HMMA.16816.F32 R28, R32.reuse, R228, R28 ;  /* 0x000000e4201c723c */ /* 0x060fec000000181c */
[----:B------:R-:W-:Y:S01]  /*15b80*/  HMMA.16816.F32 R140, R32, R230, R140 ;  /* 0x000000e6208c723c */ /* 0x000fe2000000188c */
[----:B------:R-:W-:Y:S05]  /*15b90*/  LDSM.16.M88.4 R228, [R199+0xa000] ;  /* 0x00a00000c7e4783b */ /* 0x000fea0000000200 */
        /* <DEDUP_REMOVED lines=9> */
[----:B------:R-:W3:Y:S01]  /*15c30*/  LDSM.16.M88.4 R156, [R192+0x1000] ;  /* 0x00100000c09c783b */ /* 0x000ee20000000200 */
[C---:B----4-:R-:W-:Y:S06]  /*15c40*/  HMMA.16816.F32 R28, R12.reuse, R172, R28 ;  /* 0x000000ac0c1c723c */ /* 0x050fec000000181c */
[----:B------:R-:W-:Y:S01]  /*15c50*/  HMMA.16816.F32 R140, R12, R174, R140 ;  /* 0x000000ae0c8c723c */ /* 0x000fe2000000188c */
[----:B------:R-:W-:Y:S05]  /*15c60*/  LDSM.16.M88.4 R172, [R205+0x9800] ;  /* 0x00980000cdac783b */ /* 0x000fea0000000200 */
[C---:B-1----:R-:W-:Y:S06]  /*15c70*/  HMMA.16816.F32 R4, R24.reuse, R20, R4 ;  /* 0x000000141804723c */ /* 0x042fec0000001804 */
        /* <DEDUP_REMOVED lines=8> */
[----:B------:R-:W4:Y:S01]  /*15d00*/  LDSM.16.M88.4 R136, [R205+0x9000] ;  /* 0x00900000cd88783b */ /* 0x000f220000000200 */
[C---:B------:R-:W-:Y:S06]  /*15d10*/  HMMA.16816.F32 R28, R8.reuse, R160, R28 ;  /* 0x000000a0081c723c */ /* 0x040fec000000181c */
[----:B------:R-:W-:Y:S01]  /*15d20*/  HMMA.16816.F32 R140, R8, R162, R140 ;  /* 0x000000a2088c723c */ /* 0x000fe2000000188c */
[----:B------:R-:W-:Y:S05]  /*15d30*/  LDSM.16.M88.4 R160, [R201+0x2000] ;  /* 0x00200000c9a0783b */ /* 0x000fea0000000200 */
[C---:B--2---:R-:W-:Y:S06]  /*15d40*/  HMMA.16816.F32 R4, R224.reuse, R32, R4 ;  /* 0x00000020e004723c */ /* 0x044fec0000001804 */
[----:B------:R-:W-:Y:S01]  /*15d50*/  HMMA.16816.F32 R16, R224, R34, R16 ;  /* 0x00000022e010723c */ /* 0x000fe20000001810 */
[----:B------:R-:W-:Y:S05]  /*15d60*/  LDSM.16.M88.4 R32, [R199+0x8800] ;  /* 0x00880000c720783b */ /* 0x000fea0000000200 */
[C---:B---3--:R-:W-:Y:S06]  /*15d70*/  HMMA.16816.F32 R152, R8.reuse, R156, R152 ;  /* 0x0000009c0898723c */ /* 0x048fec0000001898 */
        /* <DEDUP_REMOVED lines=10> */
[----:B------:R-:W3:Y:S04]  /*15e20*/  LDSM.16.M88.4 R8, [R205+0xa000] ;  /* 0x00a00000cd08783b */ /* 0x000ee80000000200 */
[----:B------:R-:W5:Y:S01]  /*15e30*/  LDSM.16.M88.4 R144, [R192+0x2800] ;  /* 0x00280000c090783b */ /* 0x000f620000000200 */
[----:B----4-:R-:W-:Y:S06]  /*15e40*/  HMMA.16816.F32 R152, R24, R136, R152 ;  /* 0x000000881898723c */ /* 0x010fec0000001898 */
        /* <DEDUP_REMOVED lines=10> */
[----:B---3--:R-:W-:Y:S06]  /*15ef0*/  HMMA.16816.F32 R4, R148, R8, R4 ;  /* 0x000000089404723c */ /* 0x008fec0000001804 */
        /* <DEDUP_REMOVED lines=33> */
[C---:B------:R-:W-:Y:S01]  /*16110*/  HMMA.16816.F32 R180, R176.reuse, R174, R180 ;  /* 0x000000aeb0b4723c */ /* 0x040fe200000018b4 */
        /* <DEDUP_REMOVED lines=8> */
[----:B-1----:R-:W-:Y:S01]  /*161a0*/  HMMA.16816.F32 R152, R136, R224, R152 ;  /* 0x000000e08898723c */ /* 0x002fe20000001898 */
[----:B------:R-:W-:Y:S01]  /*161b0*/  FMUL.FTZ R135, R16, UR4 ;  /* 0x0000000410877c20 */ /* 0x000fe20008410000 */
[----:B------:R-:W-:-:S02]  /*161c0*/  FMUL.FTZ R144, R17, UR4 ;  /* 0x0000000411907c20 */ /* 0x000fc40008410000 */
[----:B------:R-:W1:Y:S02]  /*161d0*/  MUFU.TANH R133, R133 ;  /* 0x0000008500857308 */ /* 0x000e640000002400 */
[----:B------:R-:W-:Y:S06]  /*161e0*/  HMMA.16816.F32 R28, R24, R20, R28 ;  /* 0x00000014181c723c */ /* 0x000fec000000181c */
[C---:B--2---:R-:W-:Y:S01]  /*161f0*/  HMMA.16816.F32 R164, R160.reuse, R32, R164 ;  /* 0x00000020a0a4723c */ /* 0x044fe200000018a4 */
[----:B------:R-:W2:Y:S05]  /*16200*/  MUFU.TANH R134, R134 ;  /* 0x0000008600867308 */ /* 0x000eaa0000002400 */
[----:B------:R-:W-:Y:S01]  /*16210*/  HMMA.16816.F32 R168, R160, R158, R168 ;  /* 0x0000009ea0a8723c */ /* 0x000fe200000018a8 */
[----:B------:R-:W-:-:S02]  /*16220*/  FMUL.FTZ R32, R18, UR4 ;  /* 0x0000000412207c20 */ /* 0x000fc40008410000 */
[----:B------:R-:W2:Y:S03]  /*16230*/  MUFU.TANH R135, R135 ;  /* 0x0000008700877308 */ /* 0x000ea60000002400 */
[----:B------:R-:W-:Y:S05]  /*16240*/  HMMA.16816.F32 R180, R160, R34, R180 ;  /* 0x00000022a0b4723c */ /* 0x000fea00000018b4 */
[----:B------:R-:W2:Y:S01]  /*16250*/  MUFU.TANH R32, R32 ;  /* 0x0000002000207308 */ /* 0x000ea20000002400 */
[----:B---3--:R-:W-:Y:S06]  /*16260*/  HMMA.16816.F32 R152, R24, R8, R152 ;  /* 0x000000081898723c */ /* 0x008fec0000001898 */
[----:B----4-:R-:W-:Y:S01]  /*16270*/  HMMA.16816.F32 R28, R12, R172, R28 ;  /* 0x000000ac0c1c723c */ /* 0x010fe2000000181c */
[----:B------:R-:W-:Y:S01]  /*16280*/  FMUL.FTZ R8, R19, UR4 ;  /* 0x0000000413087c20 */ /* 0x000fe20008410000 */
[----:B------:R-:W3:Y:S01]  /*16290*/  MUFU.TANH R144, R144 ;  /* 0x0000009000907308 */ /* 0x000ee20000002400 */
[----:B------:R-:W4:Y:S03]  /*162a0*/  LDSM.16.M88.4 R16, [R184] ;  /* 0x00000000b810783b */ /* 0x000f260000000200 */
[----:B------:R-:W-:Y:S01]  /*162b0*/  HMMA.16816.F32 R140, R24, R22, R140 ;  /* 0x00000016188c723c */ /* 0x000fe2000000188c */
[----:B------:R-:W1:Y:S03]  /*162c0*/  LDSM.16.M88.4 R20, [R192+0x5000] ;  /* 0x00500000c014783b */ /* 0x000e660000000200 */
[----:B------:R-:W3:Y:S02]  /*162d0*/  MUFU.TANH R8, R8 ;  /* 0x0000000800087308 */ /* 0x000ee40000002400 */
[C---:B------:R-:W-:Y:S06]  /*162e0*/  HMMA.16816.F32 R168, R148.reuse, R146, R168 ;  /* 0x0000009294a8723c */ /* 0x040fec00000018a8 */
[C---:B-----5:R-:W-:Y:S01]  /*162f0*/  HMMA.16816.F32 R164, R148.reuse, R4, R164 ;  /* 0x0000000494a4723c */ /* 0x060fe200000018a4 */
[----:B------:R-:W-:Y:S05]  /*16300*/  MUFU.TANH R156, R156 ;  /* 0x0000009c009c7308 */ /* 0x000fea0000002400 */
[----:B------:R-:W-:Y:S01]  /*16310*/  HMMA.16816.F32 R180, R148, R6, R180 ;  /* 0x0000000694b4723c */ /* 0x000fe200000018b4 */
[----:B------:R-:W-:Y:S01]  /*16320*/  FMUL.FTZ R9, R28, UR4 ;  /* 0x000000041c097c20 */ /* 0x000fe20008410000 */
[----:B------:R-:W-:Y:S01]  /*16330*/  FMUL.FTZ R33, R29, UR4 ;  /* 0x000000041d217c20 */ /* 0x000fe20008410000 */
[----:B------:R-:W-:Y:S01]  /*16340*/  FMUL.FTZ R145, R30, UR4 ;  /* 0x000000041e917c20 */ /* 0x000fe20008410000 */
[----:B------:R-:W-:Y:S01]  /*16350*/  FMUL.FTZ R34, R31, UR4 ;  /* 0x000000041f227c20 */ /* 0x000fe20008410000 */
[----:B------:R-:W-:Y:S01]  /*16360*/  LDSM.16.M88.4 R4, [R192+0x5800] ;  /* 0x00580000c004783b */ /* 0x000fe20000000200 */
[----:B------:R-:W-:Y:S01]  /*16370*/  HMMA.16816.F32 R140, R12, R174, R140 ;  /* 0x000000ae0c8c723c */ /* 0x000fe2000000188c */
[----:B------:R-:W-:Y:S02]  /*16380*/  MUFU.TANH R9, R9 ;  /* 0x0000000900097308 */ /* 0x000fe40000002400 */
[----:B------:R-:W5:Y:S01]  /*16390*/  LDSM.16.M88.4 R28, [R199+0xb800] ;  /* 0x00b80000c71c783b */ /* 0x000f620000000200 */
[----:B------:R-:W-:-:S04]  /*163a0*/  DEPBAR.LE SB0, 0x0 ;  /* 0x000080000000791a */ /* 0x000fc80000000000 */
[C---:B------:R-:W-:Y:S01]  /*163b0*/  HMMA.16816.F32 R168, R136.reuse, R226, R168 ;  /* 0x000000e288a8723c */ /* 0x040fe200000018a8 */
[----:B------:R-:W3:Y:S05]  /*163c0*/  MUFU.TANH R33, R33 ;  /* 0x0000002100217308 */ /* 0x000eea0000002400 */
[C---:B----4-:R-:W-:Y:S03]  /*163d0*/  HMMA.16816.F32 R164, R136.reuse, R16, R164 ;  /* 0x0000001088a4723c */ /* 0x050fe600000018a4 */
[----:B------:R-:W4:Y:S03]  /*163e0*/  MUFU.TANH R34, R34 ;  /* 0x0000002200227308 */ /* 0x000f260000002400 */
[----:B------:R-:W-:Y:S04]  /*163f0*/  HMMA.16816.F32 R180, R136, R18, R180 ;  /* 0x0000001288b4723c */ /* 0x000fe800000018b4 */
[----:B------:R-:W-:Y:S01]  /*16400*/  FMUL.FTZ R143, R143, UR4 ;  /* 0x000000048f8f7c20 */ /* 0x000fe20008410000 */
[----:B------:R-:W-:Y:S01]  /*16410*/  MUFU.TANH R145, R145 ;  /* 0x0000009100917308 */ /* 0x000fe20000002400 */
[----:B-1----:R-:W-:Y:S01]  /*16420*/  HMMA.16816.F32 R152, R12, R20, R152 ;  /* 0x000000140c98723c */ /* 0x002fe20000001898 */
[----:B------:R-:W1:Y:S05]  /*16430*/  S2R R21, SR_TID.X ;  /* 0x0000000000157919 */ /* 0x000e6a0000002100 */
[----:B------:R-:W-:Y:S01]  /*16440*/  HMMA.16816.F32 R168, R24, R10, R168 ;  /* 0x0000000a18a8723c */ /* 0x000fe200000018a8 */
[----:B------:R-:W-:Y:S01]  /*16450*/  FMUL.FTZ R20, R140, UR4 ;  /* 0x000000048c147c20 */ /* 0x000fe20008410000 */
[----:B------:R2:W-:Y:S05]  /*16460*/  MUFU.TANH R149, R143 ;  /* 0x0000008f00957308 */ /* 0x0005ea0000002400 */
[----:B------:R-:W-:Y:S01]  /*16470*/  FMUL.FTZ R11, R142, UR4 ;  /* 0x000000048e0b7c20 */ /* 0x000fe20008410000 */
[----:B------:R-:W-:-:S02]  /*16480*/  FMUL.FTZ R10, R141, UR4 ;  /* 0x000000048d0a7c20 */ /* 0x000fc40008410000 */
[----:B------:R-:W4:Y:S01]  /*16490*/  MUFU.TANH R20, R20 ;  /* 0x0000001400147308 */ /* 0x000f220000002400 */
[C---:B-----5:R-:W-:Y:S06]  /*164a0*/  HMMA.16816.F32 R164, R24.reuse, R28, R164 ;  /* 0x0000001c18a4723c */ /* 0x060fec00000018a4 */
[----:B------:R-:W-:Y:S01]  /*164b0*/  HMMA.16816.F32 R180, R24, R30, R180 ;  /* 0x0000001e18b4723c */ /* 0x000fe200000018b4 */
[----:B------:R-:W5:Y:S01]  /*164c0*/  MUFU.TANH R11, R11 ;  /* 0x0000000b000b7308 */ /* 0x000f620000002400 */
[----:B------:R-:W-:Y:S01]  /*164d0*/  FMUL.FTZ R146, R152, UR4 ;  /* 0x0000000498927c20 */ /* 0x000fe20008410000 */
[----:B------:R-:W-:Y:S01]  /*164e0*/  FMUL.FTZ R147, R154, UR4 ;  /* 0x000000049a937c20 */ /* 0x000fe20008410000 */
[----:B------:R-:W-:Y:S01]  /*164f0*/  FMUL.FTZ R16, R153, UR4 ;  /* 0x0000000499107c20 */ /* 0x000fe20008410000 */
[----:B------:R-:W-:-:S02]  /*16500*/  FMUL.FTZ R18, R155, UR4 ;  /* 0x000000049b127c20 */ /* 0x000fc40008410000 */
[----:B------:R-:W-:Y:S02]  /*16510*/  HMMA.16816.F32 R168, R12, R22, R168 ;  /* 0x000000160ca8723c */ /* 0x000fe400000018a8 */
[----:B------:R-:W5:Y:S01]  /*16520*/  MUFU.TANH R146, R146 ;  /* 0x0000009200927308 */ /* 0x000f620000002400 */
[----:B-1----:R-:W-:-:S05]  /*16530*/  IMAD.SHL.U32 R21, R21, 0x2, RZ ;  /* 0x0000000215157824 */ /* 0x002fca00078e00ff */
[----:B------:R-:W-:Y:S02]  /*16540*/  LOP3.LUT R17, R21, 0x6, RZ, 0xc0, !PT ;  /* 0x0000000615117812 */ /* 0x000fe400078ec0ff */
[----:B------:R-:W1:Y:S01]  /*16550*/  MUFU.TANH R147, R147 ;  /* 0x0000009300937308 */ /* 0x000e620000002400 */
[----:B------:R-:W-:Y:S02]  /*16560*/  HMMA.16816.F32 R164, R12, R4, R164 ;  /* 0x000000040ca4723c */ /* 0x000fe400000018a4 */
[----:B------:R-:W-:-:S04]  /*16570*/  IMAD R17, R216, 0x40, R17 ;  /* 0x00000040d8117824 */ /* 0x000fc800078e0211 */
[----:B------:R-:W-:Y:S01]  /*16580*/  HMMA.16816.F32 R180, R12, R6, R180 ;  /* 0x000000060cb4723c */ /* 0x000fe200000018b4 */
[C---:B------:R-:W-:Y:S01]  /*16590*/  VIADD R19, R17.reuse, 0x1 ;  /* 0x0000000111137836 */ /* 0x040fe20000000000 */
[----:B------:R-:W1:Y:S01]  /*165a0*/  MUFU.TANH R10, R10 ;  /* 0x0000000a000a7308 */ /* 0x000e620000002400 */
[C---:B------:R-:W-:Y:S02]  /*165b0*/  VIADD R4, R17.reuse, 0x9 ;  /* 0x0000000911047836 */ /* 0x040fe40000000000 */
[----:B------:R-:W-:Y:S01]  /*165c0*/  VIADD R21, R17, 0x10 ;  /* 0x0000001011157836 */ /* 0x000fe20000000000 */
[-C--:B------:R-:W-:Y:S01]  /*165d0*/  ISETP.GE.AND P5, PT, R19, R2.reuse, PT ;  /* 0x000000021300720c */ /* 0x080fe20003fa6270 */
[----:B------:R-:W-:Y:S01]  /*165e0*/  VIADD R5, R17, 0x11 ;  /* 0x0000001111057836 */ /* 0x000fe20000000000 */
[-C--:B------:R-:W-:Y:S01]  /*165f0*/  ISETP.GE.AND P1, PT, R19, R215.reuse, PT ;  /* 0x000000d71300720c */ /* 0x080fe20003f26270 */
[C---:B------:R-:W-:Y:S02]  /*16600*/  VIADD R19, R17.reuse, 0x8 ;  /* 0x0000000811137836 */ /* 0x040fe40000000000 */
[----:B------:R-:W-:Y:S01]  /*16610*/  FMUL.FTZ R142, R168, UR4 ;  /* 0x00000004a88e7c20 */ /* 0x000fe20008410000 */
[-C--:B------:R-:W-:Y:S01]  /*16620*/  ISETP.GE.AND P0, PT, R4, R2.reuse, PT ;  /* 0x000000020400720c */ /* 0x080fe20003f06270 */
[----:B--2---:R-:W-:Y:S01]  /*16630*/  FMUL.FTZ R143, R170, UR4 ;  /* 0x00000004aa8f7c20 */ /* 0x004fe20008410000 */
[-C--:B------:R-:W-:Y:S01]  /*16640*/  ISETP.GE.AND P2, PT, R4, R215.reuse, PT ;  /* 0x000000d70400720c */ /* 0x080fe20003f46270 */
[----:B------:R-:W-:Y:S01]  /*16650*/  VIADD R25, R17, 0x18 ;  /* 0x0000001811197836 */ /* 0x000fe20000000000 */
[-C--:B------:R-:W-:Y:S01]  /*16660*/  ISETP.GE.AND P6, PT, R19, R2.reuse, PT ;  /* 0x000000021300720c */ /* 0x080fe20003fc6270 */
[----:B------:R-:W-:Y:S01]  /*16670*/  VIADD R6, R17, 0x20 ;  /* 0x0000002011067836 */ /* 0x000fe20000000000 */
[-C--:B------:R-:W-:Y:S01]  /*16680*/  ISETP.GE.AND P4, PT, R19, R215.reuse, PT ;  /* 0x000000d71300720c */ /* 0x080fe20003f86270 */
[----:B------:R-:W2:Y:S01]  /*16690*/  MUFU.TANH R142, R142 ;  /* 0x0000008e008e7308 */ /* 0x000ea20000002400 */
[----:B------:R-:W-:Y:S01]  /*166a0*/  FSEL R4, R133, -INF , !P5 ;  /* 0xff80000085047808 */ /* 0x000fe20006800000 */
[----:B------:R-:W-:Y:S01]  /*166b0*/  FMUL.FTZ R166, R166, UR4 ;  /* 0x00000004a6a67c20 */ /* 0x000fe20008410000 */
[----:B------:R-:W-:Y:S01]  /*166c0*/  FSEL R19, R134, -INF , !P1 ;  /* 0xff80000086137808 */ /* 0x000fe20004800000 */
[----:B------:R-:W-:Y:S01]  /*166d0*/  VIADD R7, R17, 0x21 ;  /* 0x0000002111077836 */ /* 0x000fe20000000000 */
[CC--:B------:R-:W-:Y:S01]  /*166e0*/  ISETP.GE.AND P5, PT, R21.reuse, R2.reuse, PT ;  /* 0x000000021500720c */ /* 0x0c0fe20003fa6270 */
[----:B------:R-:W-:Y:S01]  /*166f0*/  FMUL.FTZ R164, R164, UR4 ;  /* 0x00000004a4a47c20 */ /* 0x000fe20008410000 */
[-C--:B------:R-:W-:Y:S01]  /*16700*/  ISETP.GE.AND P1, PT, R21, R215.reuse, PT ;  /* 0x000000d71500720c */ /* 0x080fe20003f26270 */
[----:B------:R-:W2:Y:S01]  /*16710*/  MUFU.TANH R143, R143 ;  /* 0x0000008f008f7308 */ /* 0x000ea20000002400 */
[----:B------:R-:W-:Y:S01]  /*16720*/  FSEL R22, R135, -INF , !P6 ;  /* 0xff80000087167808 */ /* 0x000fe20007000000 */
[----:B------:R-:W-:Y:S01]  /*16730*/  VIADD R23, R17, 0x19 ;  /* 0x0000001911177836 */ /* 0x000fe20000000000 */
[----:B------:R-:W-:Y:S01]  /*16740*/  FSEL R21, R32, -INF , !P4 ;  /* 0xff80000020157808 */ /* 0x000fe20006000000 */
[----:B------:R-:W-:Y:S01]  /*16750*/  FMUL.FTZ R140, R169, UR4 ;  /* 0x00000004a98c7c20 */ /* 0x000fe20008410000 */
[-C--:B------:R-:W-:Y:S01]  /*16760*/  ISETP.GE.AND P6, PT, R5, R2.reuse, PT ;  /* 0x000000020500720c */ /* 0x080fe20003fc6270 */
[----:B------:R-:W-:Y:S01]  /*16770*/  FMUL.FTZ R141, R171, UR4 ;  /* 0x00000004ab8d7c20 */ /* 0x000fe20008410000 */
[-C--:B------:R-:W-:Y:S01]  /*16780*/  ISETP.GE.AND P4, PT, R5, R215.reuse, PT ;  /* 0x000000d70500720c */ /* 0x080fe20003f86270 */
[----:B------:R-:W2:Y:S01]  /*16790*/  MUFU.TANH R16, R16 ;  /* 0x0000001000107308 */ /* 0x000ea20000002400 */
[----:B---3--:R-:W-:Y:S01]  /*167a0*/  FSEL R24, R144, -INF , !P0 ;  /* 0xff80000090187808 */ /* 0x008fe20004000000 */
[----:B------:R-:W-:Y:S01]  /*167b0*/  FMUL.FTZ R165, R165, UR4 ;  /* 0x00000004a5a57c20 */ /* 0x000fe20008410000 */
[----:B------:R-:W-:Y:S01]  /*167c0*/  FSEL R5, R8, -INF , !P2 ;  /* 0xff80000008057808 */ /* 0x000fe20005000000 */
[----:B------:R-:W-:Y:S01]  /*167d0*/  VIADD R8, R17, 0x28 ;  /* 0x0000002811087836 */ /* 0x000fe20000000000 */
[C---:B------:R-:W-:Y:S01]  /*167e0*/  ISETP.GE.AND P0, PT, R25.reuse, R2, PT ;  /* 0x000000021900720c */ /* 0x040fe20003f06270 */
[----:B------:R-:W-:Y:S01]  /*167f0*/  FMUL.FTZ R163, R182, UR4 ;  /* 0x00000004b6a37c20 */ /* 0x000fe20008410000 */
[----:B------:R-:W-:Y:S01]  /*16800*/  ISETP.GE.AND P2, PT, R25, R215, PT ;  /* 0x000000d71900720c */ /* 0x000fe20003f46270 */
[----:B------:R3:W-:Y:S01]  /*16810*/  MUFU.TANH R172, R164 ;  /* 0x000000a400ac7308 */ /* 0x0007e20000002400 */
[----:B------:R-:W-:Y:S01]  /*16820*/  FSEL R138, R33, -INF , !P6 ;  /* 0xff800000218a7808 */ /* 0x000fe20007000000 */
[----:B------:R-:W-:Y:S01]  /*16830*/  FMUL.FTZ R161, R183, UR4 ;  /* 0x00000004b7a17c20 */ /* 0x000fe20008410000 */
[----:B----4-:R-:W-:-:S02]  /*16840*/  FSEL R133, R34, -INF , !P4 ;  /* 0xff80000022857808 */ /* 0x010fc40006000000 */
[CC--:B------:R-:W-:Y:S02]  /*16850*/  ISETP.GE.AND P6, PT, R6.reuse, R2.reuse, PT ;  /* 0x000000020600720c */ /* 0x0c0fe40003fc6270 */
[-C--:B------:R-:W-:Y:S01]  /*16860*/  ISETP.GE.AND P4, PT, R6, R215.reuse, PT ;  /* 0x000000d70600720c */ /* 0x080fe20003f86270 */
[----:B------:R4:W-:Y:S01]  /*16870*/  MUFU.TANH R168, R165 ;  /* 0x000000a500a87308 */ /* 0x0009e20000002400 */
[----:B------:R-:W-:Y:S02]  /*16880*/  FSEL R136, R20, -INF , !P0 ;  /* 0xff80000014887808 */ /* 0x000fe40004000000 */
[----:B-----5:R-:W-:Y:S02]  /*16890*/  FSEL R151, R11, -INF , !P2 ;  /* 0xff8000000b977808 */ /* 0x020fe40005000000 */
[CC--:B------:R-:W-:Y:S02]  /*168a0*/  ISETP.GE.AND P0, PT, R7.reuse, R2.reuse, PT ;  /* 0x000000020700720c */ /* 0x0c0fe40003f06270 */
[----:B------:R-:W-:Y:S01]  /*168b0*/  ISETP.GE.AND P2, PT, R7, R215, PT ;  /* 0x000000d70700720c */ /* 0x000fe20003f46270 */
[----:B------:R5:W-:Y:S01]  /*168c0*/  MUFU.TANH R6, R166 ;  /* 0x000000a600067308 */ /* 0x000be20000002400 */
[----:B------:R-:W-:Y:S01]  /*168d0*/  FSEL R148, R9, -INF , !P5 ;  /* 0xff80000009947808 */ /* 0x000fe20006800000 */
[----:B------:R-:W-:Y:S01]  /*168e0*/  VIADD R7, R17, 0x29 ;  /* 0x0000002911077836 */ /* 0x000fe20000000000 */
[----:B------:R-:W-:Y:S01]  /*168f0*/  FSEL R135, R145, -INF , !P1 ;  /* 0xff80000091877808 */ /* 0x000fe20004800000 */
[----:B---3--:R-:W-:Y:S01]  /*16900*/  FMUL.FTZ R164, R181, UR4 ;  /* 0x00000004b5a47c20 */ /* 0x008fe20008410000 */
[----:B------:R-:W-:-:S02]  /*16910*/  ISETP.GE.AND P5, PT, R23, R2, PT ;  /* 0x000000021700720c */ /* 0x000fc40003fa6270 */
[----:B------:R-:W-:Y:S01]  /*16920*/  ISETP.GE.AND P1, PT, R23, R215, PT ;  /* 0x000000d71700720c */ /* 0x000fe20003f26270 */
[----:B------:R-:W3:Y:S01]  /*16930*/  MUFU.TANH R140, R140 ;  /* 0x0000008c008c7308 */ /* 0x000ee20000002400 */
[----:B------:R-:W-:Y:S01]  /*16940*/  FSEL R146, R146, -INF , !P6 ;  /* 0xff80000092927808 */ /* 0x000fe20007000000 */
[----:B----4-:R-:W-:Y:S01]  /*16950*/  FMUL.FTZ R165, R167, UR4 ;  /* 0x00000004a7a57c20 */ /* 0x010fe20008410000 */
[----:B-1----:R-:W-:Y:S02]  /*16960*/  FSEL R147, R147, -INF , !P4 ;  /* 0xff80000093937808 */ /* 0x002fe40006000000 */
[----:B------:R-:W-:Y:S02]  /*16970*/  FSEL R134, R10, -INF , !P5 ;  /* 0xff8000000a867808 */ /* 0x000fe40006800000 */
[----:B------:R-:W-:Y:S01]  /*16980*/  FSEL R149, R149, -INF , !P1 ;  /* 0xff80000095957808 */ /* 0x000fe20004800000 */
[----:B------:R-:W1:Y:S01]  /*16990*/  MUFU.TANH R141, R141 ;  /* 0x0000008d008d7308 */ /* 0x000e620000002400 */
[----:B-----5:R-:W-:Y:S01]  /*169a0*/  FMUL.FTZ R166, R180, UR4 ;  /* 0x00000004b4a67c20 */ /* 0x020fe20008410000 */
[----:B------:R-:W-:-:S02]  /*169b0*/  ISETP.GE.AND P6, PT, R7, R2, PT ;  /* 0x000000020700720c */ /* 0x000fc40003fc6270 */
[-C--:B------:R-:W-:Y:S01]  /*169c0*/  ISETP.GE.AND P4, PT, R7, R215.reuse, PT ;  /* 0x000000d70700720c */ /* 0x080fe20003f86270 */
[C---:B------:R-:W-:Y:S01]  /*169d0*/  VIADD R7, R17.reuse, 0x31 ;  /* 0x0000003111077836 */ /* 0x040fe20000000000 */
[CC--:B------:R-:W-:Y:S02]  /*169e0*/  ISETP.GE.AND P5, PT, R8.reuse, R2.reuse, PT ;  /* 0x000000020800720c */ /* 0x0c0fe40003fa6270 */
[----:B------:R-:W4:Y:S01]  /*169f0*/  MUFU.TANH R166, R166 ;  /* 0x000000a600a67308 */ /* 0x000f220000002400 */
[----:B------:R-:W-:Y:S01]  /*16a00*/  ISETP.GE.AND P1, PT, R8, R215, PT ;  /* 0x000000d70800720c */ /* 0x000fe20003f26270 */
[----:B------:R-:W-:Y:S01]  /*16a10*/  VIADD R8, R17, 0x30 ;  /* 0x0000003011087836 */ /* 0x000fe20000000000 */
[----:B--2---:R-:W-:Y:S02]  /*16a20*/  FSEL R142, R142, -INF , !P5 ;  /* 0xff8000008e8e7808 */ /* 0x004fe40006800000 */
[----:B------:R-:W-:Y:S02]  /*16a30*/  FSEL R143, R143, -INF , !P1 ;  /* 0xff8000008f8f7808 */ /* 0x000fe40004800000 */
[----:B------:R-:W-:Y:S01]  /*16a40*/  FSEL R144, R16, -INF , !P0 ;  /* 0xff80000010907808 */ /* 0x000fe20004000000 */
[----:B------:R-:W2:Y:S01]  /*16a50*/  MUFU.TANH R18, R18 ;  /* 0x0000001200127308 */ /* 0x000ea20000002400 */
[----:B------:R-:W-:-:S02]  /*16a60*/  ISETP.GE.AND P5, PT, R7, R2, PT ;  /* 0x000000020700720c */ /* 0x000fc40003fa6270 */
[----:B------:R-:W-:Y:S01]  /*16a70*/  ISETP.GE.AND P1, PT, R7, R215, PT ;  /* 0x000000d70700720c */ /* 0x000fe20003f26270 */
[----:B------:R-:W-:Y:S01]  /*16a80*/  VIADD R7, R17, 0x38 ;  /* 0x0000003811077836 */ /* 0x000fe20000000000 */
[-C--:B------:R-:W-:Y:S02]  /*16a90*/  ISETP.GE.AND P0, PT, R8, R2.reuse, PT ;  /* 0x000000020800720c */ /* 0x080fe40003f06270 */
[----:B---3--:R-:W-:Y:S01]  /*16aa0*/  FSEL R140, R140, -INF , !P6 ;  /* 0xff8000008c8c7808 */ /* 0x008fe20007000000 */
[----:B------:R-:W3:Y:S01]  /*16ab0*/  MUFU.TANH R165, R165 ;  /* 0x000000a500a57308 */ /* 0x000ee20000002400 */
[----:B------:R-:W-:Y:S02]  /*16ac0*/  FSEL R172, R172, -INF , !P0 ;  /* 0xff800000acac7808 */ /* 0x000fe40004000000 */
[----:B------:R-:W-:Y:S02]  /*16ad0*/  ISETP.GE.AND P0, PT, R7, R2, PT ;  /* 0x000000020700720c */ /* 0x000fe40003f06270 */
[----:B-1----:R-:W-:-:S02]  /*16ae0*/  FSEL R141, R141, -INF , !P4 ;  /* 0xff8000008d8d7808 */ /* 0x002fc40006000000 */
[----:B----4-:R-:W-:Y:S01]  /*16af0*/  FSEL R166, R166, -INF , !P0 ;  /* 0xff800000a6a67808 */ /* 0x010fe20004000000 */
[----:B------:R-:W1:Y:S01]  /*16b00*/  MUFU.TANH R164, R164 ;  /* 0x000000a400a47308 */ /* 0x000e620000002400 */
[----:B------:R-:W-:Y:S02]  /*16b10*/  ISETP.GT.AND P0, PT, R216, R207, PT ;  /* 0x000000cfd800720c */ /* 0x000fe40003f04270 */
[----:B--2---:R-:W-:Y:S01]  /*16b20*/  FSEL R145, R18, -INF , !P2 ;  /* 0xff80000012917808 */ /* 0x004fe20005000000 */
[----:B------:R-:W-:Y:S01]  /*16b30*/  BAR.SYNC.DEFER_BLOCKING 0x0 ;  /* 0x0000000000007b1d */ /* 0x000fe20000010000 */
[C---:B------:R-:W-:Y:S02]  /*16b40*/  ISETP.GE.AND P6, PT, R17.reuse, R2, PT ;  /* 0x000000021100720c */ /* 0x040fe40003fc6270 */
[CC--:B------:R-:W-:Y:S01]  /*16b50*/  ISETP.GE.AND P4, PT, R17.reuse, R215.reuse, PT ;  /* 0x000000d71100720c */ /* 0x0c0fe20003f86270 */
[----:B------:R-:W-:Y:S01]  /*16b60*/  VIADD R17, R17, 0x39 ;  /* 0x0000003911117836 */ /* 0x000fe20000000000 */
[----:B------:R-:W-:Y:S01]  /*16b70*/  ISETP.GE.AND P2, PT, R8, R215, PT ;  /* 0x000000d70800720c */ /* 0x000fe20003f46270 */
[----:B------:R-:W2:Y:S01]  /*16b80*/  MUFU.TANH R163, R163 ;  /* 0x000000a300a37308 */ /* 0x000ea20000002400 */
[----:B------:R-:W-:-:S02]  /*16b90*/  FSEL R168, R168, -INF , !P5 ;  /* 0xff800000a8a87808 */ /* 0x000fc40006800000 */
[----:B------:R-:W-:Y:S02]  /*16ba0*/  FSEL R167, R6, -INF , !P2 ;  /* 0xff80000006a77808 */ /* 0x000fe40005000000 */
[----:B---3--:R-:W-:Y:S02]  /*16bb0*/  FSEL R165, R165, -INF , !P1 ;  /* 0xff800000a5a57808 */ /* 0x008fe40004800000 */
[-C--:B------:R-:W-:Y:S01]  /*16bc0*/  ISETP.GE.AND P2, PT, R7, R215.reuse, PT ;  /* 0x000000d70700720c */ /* 0x080fe20003f46270 */
[----:B------:R-:W3:Y:S01]  /*16bd0*/  MUFU.TANH R161, R161 ;  /* 0x000000a100a17308 */ /* 0x000ee20000002400 */
[C---:B------:R-:W-:Y:S02]  /*16be0*/  ISETP.GE.AND P5, PT, R17.reuse, R2, PT ;  /* 0x000000021100720c */ /* 0x040fe40003fa6270 */
[----:B------:R-:W-:Y:S02]  /*16bf0*/  ISETP.GE.AND P1, PT, R17, R215, PT ;  /* 0x000000d71100720c */ /* 0x000fe40003f26270 */
[----:B------:R-:W-:-:S02]  /*16c00*/  FSEL R0, R0, -INF , !P6 ;  /* 0xff80000000007808 */ /* 0x000fc40007000000 */
[----:B-1----:R-:W-:Y:S02]  /*16c10*/  FSEL R164, R164, -INF , !P5 ;  /* 0xff800000a4a47808 */ /* 0x002fe40006800000 */
[----:B--2---:R-:W-:Y:S02]  /*16c20*/  FSEL R163, R163, -INF , !P2 ;  /* 0xff800000a3a37808 */ /* 0x004fe40005000000 */
[----:B------:R-:W-:Y:S02]  /*16c30*/  FSEL R7, R156, -INF , !P4 ;  /* 0xff8000009c077808 */ /* 0x000fe40006000000 */
[----:B---3--:R-:W-:Y:S01]  /*16c40*/  FSEL R161, R161, -INF , !P1 ;  /* 0xff800000a1a17808 */ /* 0x008fe20004800000 */
        /* <DEDUP_REMOVED lines=62> */
.L_x_3574:
[----:B------:R-:W-:Y:S02]  /*17030*/  ULDC UR8, c[0x0][0x248] ;  /* 0x0000920000087ab9 */ /* 0x000fe40000000800 */
[----:B------:R-:W-:-:S06]  /*17040*/  USHF.L.U32 UR4, UR8, 0x6, URZ ;  /* 0x0000000608047899 */ /* 0x000fcc000800063f */
[----:B------:R-:W-:-:S04]  /*17050*/  IADD3 R10, RZ, -UR4, RZ ;  /* 0x80000004ff0a7c10 */ /* 0x000fc8000fffe0ff */
[----:B------:R-:W-:-:S07]  /*17060*/  SHF.R.S32.HI R2, RZ, 0x1f, R10 ;  /* 0x0000001fff027819 */ /* 0x000fce000001140a */
.L_x_3575:
        /* <DEDUP_REMOVED lines=28> */
.L_x_3573:
[----:B------:R-:W-:Y:S01]  /*17230*/  FMNMX.FTZ R2, R3, R7, !PT ;  /* 0x0000000703027209 */ /* 0x000fe20007810000 */
[----:B------:R-:W-:Y:S01]  /*17240*/  LDSM.16.MT88.4 R32, [R196+0xc000] ;  /* 0x00c00000c420783b */ /* 0x000fe20000004200 */
        /* <DEDUP_REMOVED lines=40> */
[C---:B------:R-:W-:Y:S01]  /*174d0*/  FSETP.NEU.FTZ.AND P1, PT, R157.reuse, -INF , PT ;  /* 0xff8000009d00780b */ /* 0x040fe20003f3d000 */
[----:B------:R-:W-:Y:S01]  /*174e0*/  LDSM.16.MT88.4 R8, [R200+0xc000] ;  /* 0x00c00000c808783b */ /* 0x000fe20000004200 */
[C---:B------:R-:W-:Y:S01]  /*174f0*/  FSETP.NEU.FTZ.AND P2, PT, R158.reuse, -INF , PT ;  /* 0xff8000009e00780b */ /* 0x040fe20003f5d000 */
[----:B------:R-:W-:Y:S01]  /*17500*/  FMUL.FTZ R169, R158, UR10 ;  /* 0x0000000a9ea97c20 */ /* 0x000fe20008410000 */
[----:B------:R-:W-:Y:S02]  /*17510*/  FSEL R162, R162, RZ, P1 ;  /* 0x000000ffa2a27208 */ /* 0x000fe40000800000 */
[----:B------:R-:W-:Y:S02]  /*17520*/  FSEL R6, R157, RZ, P1 ;  /* 0x000000ff9d067208 */ /* 0x000fe40000800000 */
[----:B------:R-:W-:Y:S01]  /*17530*/  FSEL R169, R169, RZ, P2 ;  /* 0x000000ffa9a97208 */ /* 0x000fe20001000000 */
[--C-:B------:R-:W-:Y:S01]  /*17540*/  FFMA.FTZ R2, R19, UR10, -R162.reuse ;  /* 0x0000000a13027c23 */ /* 0x100fe200080108a2 */
[----:B------:R-:W-:Y:S01]  /*17550*/  FFMA.FTZ R152, R7, UR10, -R162 ;  /* 0x0000000a07987c23 */ /* 0x000fe200080108a2 */
[----:B------:R-:W1:Y:S01]  /*17560*/  LDSM.16.MT88.4 R16, [R198+0xc000] ;  /* 0x00c00000c610783b */ /* 0x000e620000004200 */
[----:B------:R-:W-:Y:S01]  /*17570*/  FSEL R7, R158, RZ, P2 ;  /* 0x000000ff9e077208 */ /* 0x000fe20001000000 */
[--C-:B------:R-:W-:Y:S01]  /*17580*/  FFMA.FTZ R155, R4, UR10, -R169.reuse ;  /* 0x0000000a049b7c23 */ /* 0x100fe200080108a9 */
[----:B------:R-:W-:Y:S01]  /*17590*/  FADD.FTZ R6, R3, -R6 ;  /* 0x8000000603067221 */ /* 0x000fe20000010000 */
[--C-:B------:R-:W-:Y:S01]  /*175a0*/  FFMA.FTZ R153, R24, UR10, -R169.reuse ;  /* 0x0000000a18997c23 */ /* 0x100fe200080108a9 */
[----:B------:R-:W-:Y:S01]  /*175b0*/  FFMA.FTZ R156, R0, UR10, -R169 ;  /* 0x0000000a009c7c23 */ /* 0x000fe200080108a9 */
[----:B------:R-:W-:Y:S01]  /*175c0*/  FADD.FTZ R4, R132, -R7 ;  /* 0x8000000784047221 */ /* 0x000fe20000010000 */
[----:B------:R-:W2:Y:S01]  /*175d0*/  LDSM.16.MT88.4 R24, [R197+0xc000] ;  /* 0x00c00000c518783b */ /* 0x000ea20000004200 */
        /* <DEDUP_REMOVED lines=8> */
[--C-:B------:R-:W-:Y:S01]  /*17660*/  FFMA.FTZ R170, R148, UR10, -R169.reuse ;  /* 0x0000000a94aa7c23 */ /* 0x100fe200080108a9 */
[----:B------:R-:W3:Y:S01]  /*17670*/  LDSM.16.MT88.4 R136, [R196+0x10000] ;  /* 0x01000000c488783b */ /* 0x000ee20000004200 */
        /* <DEDUP_REMOVED lines=19> */
[----:B------:R-:W5:Y:S01]  /*177b0*/  MUFU.EX2 R153, R153 ;  /* 0x0000009900997308 */ /* 0x000f620000000800 */
[----:B----4-:R-:W-:Y:S01]  /*177c0*/  F2FP.F16.F32.PACK_AB R4, R155, R156 ;  /* 0x0000009c9b04723e */ /* 0x010fe200000000ff */
[----:B------:R-:W-:Y:S01]  /*177d0*/  LDSM.16.MT88.4 R140, [R198+0xf000] ;  /* 0x00f00000c68c783b */ /* 0x000fe20000004200 */
[----:B------:R-:W-:-:S05]  /*177e0*/  FFMA.FTZ R163, R163, UR10, -R162 ;  /* 0x0000000aa3a37c23 */ /* 0x000fca00080108a2 */
        /* <DEDUP_REMOVED lines=215> */
[----:B-1----:R-:W-:Y:S01]  /*18560*/  F2FP.F16.F32.PACK_AB R99, R222, R215 ;  /* 0x000000d7de63723e */ /* 0x002fe200000000ff */
[----:B------:R-:W-:Y:S02]  /*18570*/  FADD.FTZ R220, R220, R183 ;  /* 0x000000b7dcdc7221 */ /* 0x000fe40000010000 */
        /* <DEDUP_REMOVED lines=100> */
.L_x_3570:
        /* <DEDUP_REMOVED lines=18> */
.L_x_3580:
        /* <DEDUP_REMOVED lines=67> */
.L_x_3577:
        /* <DEDUP_REMOVED lines=8> */
[----:B------:R-:W-:Y:S02]  /*19190*/  IADD3 R4, P0, R6, UR6, RZ ;  /* 0x0000000606047c10 */ /* 0x000fe4000ff1e0ff */
[----:B------:R-:W-:Y:S02]  /*191a0*/  LDGSTS.E.BYPASS.LTC128B.128 [R212+0xe000], desc[UR12][R218.64+0x80] ;  /* 0x0e000080dad47fae */ /* 0x000fe4000b901d4c */
[----:B------:R-:W-:Y:S03]  /*191b0*/  IADD3.X R5, R7, UR7, RZ, P0, !PT ;  /* 0x0000000707057c10 */ /* 0x000fe600087fe4ff */
[----:B------:R-:W-:Y:S01]  /*191c0*/  LDGSTS.E.BYPASS.LTC128B.128 [R212+0x10000], desc[UR12][R218.64+0x100] ;  /* 0x10000100dad47fae */ /* 0x000fe2000b901d4c */
[----:B------:R-:W-:Y:S04]  /*191d0*/  IADD3 R2, P0, R4, UR6, RZ ;  /* 0x0000000604027c10 */ /* 0x000fe8000ff1e0ff */
[----:B------:R-:W-:Y:S01]  /*191e0*/  LDGSTS.E.BYPASS.LTC128B.128 [R212+0xc800], desc[UR12][R6.64] ;  /* 0x0c80000006d47fae */ /* 0x000fe2000b901d4c */
[----:B------:R-:W-:Y:S02]  /*191f0*/  IADD3.X R3, R5, UR7, RZ, P0, !PT ;  /* 0x0000000705037c10 */ /* 0x000fe400087fe4ff */
[----:B------:R-:W-:Y:S02]  /*19200*/  ISETP.GT.AND P0, PT, R216, R207, PT ;  /* 0x000000cfd800720c */ /* 0x000fe40003f04270 */
        /* <DEDUP_REMOVED lines=235> */
[----:B------:R-:W2:Y:S02]  /*1a0c0*/  LDC R6, c[0x0][0x380] ;  /* 0x0000e000ff067b82 */ /* 0x000ea40000000800 */
[-C--:B--2---:R-:W-:Y:S04]  /*1a0d0*/  IABS R2, R6.reuse ;  /* 0x0000000600027213 */ /* 0x084fe80000000000 */
[----:B------:R-:W2:Y:S10]  /*1a0e0*/  I2F.RP R7, R2 ;  /* 0x0000000200077306 */ /* 0x000eb40000209400 */
[----:B--2---:R-:W1:Y:S02]  /*1a0f0*/  MUFU.RCP R3, R7 ;  /* 0x0000000700037308 */ /* 0x004e640000001000 */
        /* <DEDUP_REMOVED lines=57> */
.L_x_3579:
        /* <DEDUP_REMOVED lines=25> */
.L_x_3578:
        /* <DEDUP_REMOVED lines=93> */
[----:B------:R-:W-:Y:S01]  /*1abf0*/  FFMA.FTZ R182, R150, UR4, -R152 ;  /* 0x0000000496b67c23 */ /* 0x000fe20008010898 */
        /* <DEDUP_REMOVED lines=70> */
[--C-:B------:R-:W-:Y:S01]  /*1b060*/  FFMA.FTZ R171, R175, UR4, -R148.reuse ;  /* 0x00000004afab7c23 */ /* 0x100fe20008010894 */
        /* <DEDUP_REMOVED lines=21> */
[--C-:B------:R-:W-:Y:S01]  /*1b1c0*/  FFMA.FTZ R169, R229, UR4, -R152.reuse ;  /* 0x00000004e5a97c23 */ /* 0x100fe20008010898 */
[C---:B------:R-:W-:Y:S01]  /*1b1d0*/  FMUL.FTZ R88, R2.reuse, R88 ;  /* 0x0000005802587220 */ /* 0x040fe20000410000 */
[C---:B------:R-:W-:Y:S01]  /*1b1e0*/  FMUL.FTZ R89, R2.reuse, R89 ;  /* 0x0000005902597220 */ /* 0x040fe20000410000 */
[C---:B------:R-:W-:Y:S05]  /*1b1f0*/  HMMA.16816.F32 R24, R128.reuse, R30, R24 ;  /* 0x0000001e8018723c */ /* 0x040fea0000001818 */
[----:B------:R-:W-:Y:S01]  /*1b200*/  MUFU.EX2 R162, R162 ;  /* 0x000000a200a27308 */ /* 0x000fe20000000800 */
[C---:B------:R-:W-:Y:S01]  /*1b210*/  FMUL.FTZ R28, R2.reuse, R104 ;  /* 0x00000068021c7220 */ /* 0x040fe20000410000 */
[----:B------:R-:W-:Y:S01]  /*1b220*/  FMUL.FTZ R29, R2, R105 ;  /* 0x00000069021d7220 */ /* 0x000fe20000410000 */
[C---:B------:R-:W-:Y:S03]  /*1b230*/  FMUL.FTZ R30, R0.reuse, R106 ;  /* 0x0000006a001e7220 */ /* 0x040fe60000410000 */
[C---:B------:R-:W-:Y:S02]  /*1b240*/  FMUL.FTZ R31, R0.reuse, R107 ;  /* 0x0000006b001f7220 */ /* 0x040fe40000410000 */
[----:B------:R-:W2:Y:S01]  /*1b250*/  LDSM.16.MT88.4 R104, [R196+0xe000] ;  /* 0x00e00000c468783b */ /* 0x000ea20000004200 */
[C---:B------:R-:W-:Y:S01]  /*1b260*/  FMUL.FTZ R90, R0.reuse, R90 ;  /* 0x0000005a005a7220 */ /* 0x040fe20000410000 */
[----:B------:R-:W-:Y:S01]  /*1b270*/  FMUL.FTZ R91, R0, R91 ;  /* 0x0000005b005b7220 */ /* 0x000fe20000410000 */
[----:B------:R-:W4:Y:S01]  /*1b280*/  MUFU.EX2 R169, R169 ;  /* 0x000000a900a97308 */ /* 0x000f220000000800 */
[C---:B------:R-:W-:Y:S01]  /*1b290*/  FMUL.FTZ R92, R2.reuse, R92 ;  /* 0x0000005c025c7220 */ /* 0x040fe20000410000 */
[C---:B------:R-:W-:Y:S03]  /*1b2a0*/  HMMA.16816.F32 R28, R128.reuse, R124, R28 ;  /* 0x0000007c801c723c */ /* 0x040fe6000000181c */
[----:B------:R-:W-:Y:S01]  /*1b2b0*/  FMUL.FTZ R93, R2, R93 ;  /* 0x0000005d025d7220 */ /* 0x000fe20000410000 */
[C---:B------:R-:W-:Y:S01]  /*1b2c0*/  FMUL.FTZ R94, R0.reuse, R94 ;  /* 0x0000005e005e7220 */ /* 0x040fe20000410000 */
[----:B------:R-:W-:Y:S01]  /*1b2d0*/  FMUL.FTZ R95, R0, R95 ;  /* 0x0000005f005f7220 */ /* 0x000fe20000410000 */
[C---:B------:R-:W-:Y:S01]  /*1b2e0*/  HMMA.16816.F32 R32, R128.reuse, R126, R32 ;  /* 0x0000007e8020723c */ /* 0x040fe20000001820 */
[----:B------:R-:W-:Y:S01]  /*1b2f0*/  LDSM.16.MT88.4 R124, [R196+0xc800] ;  /* 0x00c80000c47c783b */ /* 0x000fe20000004200 */
[----:B------:R-:W4:Y:S03]  /*1b300*/  MUFU.EX2 R173, R173 ;  /* 0x000000ad00ad7308 */ /* 0x000f260000000800 */
        /* <DEDUP_REMOVED lines=20> */
[C---:B--2---:R-:W-:Y:S03]  /*1b450*/  HMMA.16816.F32 R60, R128.reuse, R104, R60 ;  /* 0x00000068803c723c */ /* 0x044fe6000000183c */
[----:B------:R-:W-:Y:S03]  /*1b460*/  LDSM.16.MT88.4 R144, [R196+0xf000] ;  /* 0x00f00000c490783b */ /* 0x000fe60000004200 */
[----:B------:R-:W-:Y:S01]  /*1b470*/  MUFU.EX2 R179, R179 ;  /* 0x000000b300b37308 */ /* 0x000fe20000000800 */
[----:B------:R-:W-:Y:S01]  /*1b480*/  FFMA.FTZ R215, R223, UR4, -R152 ;  /* 0x00000004dfd77c23 */ /* 0x000fe20008010898 */
[C---:B------:R-:W-:Y:S03]  /*1b490*/  HMMA.16816.F32 R64, R128.reuse, R106, R64 ;  /* 0x0000006a8040723c */ /* 0x040fe60000001840 */
[----:B------:R-:W2:Y:S01]  /*1b4a0*/  LDSM.16.MT88.4 R104, [R197+0x10000] ;  /* 0x01000000c568783b */ /* 0x000ea20000004200 */
        /* <DEDUP_REMOVED lines=23> */
[----:B----4-:R-:W-:Y:S01]  /*1b620*/  F2FP.F16.F32.PACK_AB R100, R169, R162 ;  /* 0x000000a2a964723e */ /* 0x010fe200000000ff */
[----:B------:R-:W-:Y:S01]  /*1b630*/  FADD.FTZ R160, R160, R165 ;  /* 0x000000a5a0a07221 */ /* 0x000fe20000010000 */
[----:B------:R-:W-:Y:S04]  /*1b640*/  F2FP.F16.F32.PACK_AB R101, R164, R171 ;  /* 0x000000aba465723e */ /* 0x000fe800000000ff */
[----:B------:R-:W-:Y:S01]  /*1b650*/  MUFU.EX2 R172, R172 ;  /* 0x000000ac00ac7308 */ /* 0x000fe20000000800 */
[----:B--2---:R-:W-:Y:S01]  /*1b660*/  LDSM.16.MT88.4 R148, [R200+0xf800] ;  /* 0x00f80000c894783b */ /* 0x004fe20000004200 */
        /* <DEDUP_REMOVED lines=149> */
.L_x_3576:
[----:B------:R-:W1:Y:S01]  /*1bfc0*/  SHFL.BFLY PT, R0, R221, 0x2, 0x1f ;  /* 0x0c401f00dd007f89 */ /* 0x000e6200000e0000 */
[----:B------:R-:W-:Y:S01]  /*1bfd0*/  MOV R11, 0x3f800000 ;  /* 0x3f800000000b7802 */ /* 0x000fe20000000f00 */
[----:B------:R-:W2:Y:S01]  /*1bfe0*/  S2UR UR4, SR_CgaCtaId ;  /* 0x00000000000479c3 */ /* 0x000ea20000008800 */
[----:B------:R-:W-:Y:S01]  /*1bff0*/  UMOV UR5, 0x400 ;  /* 0x0000040000057882 */ /* 0x000fe20000000000 */
[----:B------:R-:W3:Y:S01]  /*1c000*/  SHFL.BFLY PT, R2, R217, 0x2, 0x1f ;  /* 0x0c401f00d9027f89 */ /* 0x000ee200000e0000 */
[----:B------:R-:W-:Y:S01]  /*1c010*/  IADD3 R22, -R209, RZ, RZ ;  /* 0x000000ffd1167210 */ /* 0x000fe20007ffe1ff */
[----:B------:R-:W-:Y:S01]  /*1c020*/  ULDC.64 UR6, c[0x0][0x208] ;  /* 0x0000820000067ab9 */ /* 0x000fe20000000a00 */
[----:B------:R-:W-:Y:S01]  /*1c030*/  BSSY B0, `(.L_x_3581) ;  /* 0x0000103000007945 */ /* 0x000fe20003800000 */
[----:B------:R-:W4:Y:S02]  /*1c040*/  S2R R7, SR_TID.X ;  /* 0x0000000000077919 */ /* 0x000f240000002100 */
[----:B------:R-:W5:Y:S01]  /*1c050*/  LDC R19, c[0x0][0x270] ;  /* 0x00009c00ff137b82 */ /* 0x000f620000000800 */
[----:B------:R-:W5:Y:S01]  /*1c060*/  S2R R18, SR_CTAID.Y ;  /* 0x0000000000127919 */ /* 0x000f620000002600 */
[----:B-1----:R-:W-:-:S02]  /*1c070*/  FADD.FTZ R9, R0, R221 ;  /* 0x000000dd00097221 */ /* 0x002fc40000010000 */
[----:B------:R-:W1:Y:S01]  /*1c080*/  S2R R0, SR_TID.X ;  /* 0x0000000000007919 */ /* 0x000e620000002100 */
[----:B--2---:R-:W-:Y:S01]  /*1c090*/  ULEA UR4, UR4, UR5, 0x18 ;  /* 0x0000000504047291 */ /* 0x004fe2000f8ec03f */
[----:B---3--:R-:W-:Y:S02]  /*1c0a0*/  FADD.FTZ R2, R2, R217 ;  /* 0x000000d902027221 */ /* 0x008fe40000010000 */
        /* <DEDUP_REMOVED lines=11> */
[----:B------:R-:W-:-:S02]  /*1c160*/  LEA.HI R12, R12, R13, RZ, 0x3 ;  /* 0x0000000d0c0c7211 */ /* 0x000fc400078f18ff */
[----:B------:R-:W-:Y:S01]  /*1c170*/  IADD3 R8, R7, -R8, RZ ;  /* 0x8000000807087210 */ /* 0x000fe20007ffe0ff */
[----:B---3--:R-:W-:Y:S01]  /*1c180*/  FADD.FTZ R5, R2, R5 ;  /* 0x0000000502057221 */ /* 0x008fe20000010000 */
[----:B------:R-:W-:Y:S02]  /*1c190*/  FSETP.NE.FTZ.AND P5, PT, R6, RZ, PT ;  /* 0x000000ff0600720b */ /* 0x000fe40003fb5000 */
[----:B-1----:R-:W-:Y:S02]  /*1c1a0*/  SHF.R.S32.HI R9, RZ, 0x1f, R0 ;  /* 0x0000001fff097819 */ /* 0x002fe40000011400 */
[----:B------:R-:W-:Y:S02]  /*1c1b0*/  FSETP.NE.FTZ.AND P4, PT, R5, RZ, PT ;  /* 0x000000ff0500720b */ /* 0x000fe40003f95000 */
[----:B------:R-:W-:Y:S02]  /*1c1c0*/  LEA.HI R2, R9, R0, RZ, 0x4 ;  /* 0x0000000009027211 */ /* 0x000fe400078f20ff */
[----:B------:R-:W-:-:S02]  /*1c1d0*/  MOV R9, 0x3f800000 ;  /* 0x3f80000000097802 */ /* 0x000fc40000000f00 */
[----:B------:R-:W-:Y:S02]  /*1c1e0*/  LOP3.LUT R12, R12, 0xfffffff8, RZ, 0xc0, !PT ;  /* 0xfffffff80c0c7812 */ /* 0x000fe400078ec0ff */
[----:B------:R-:W-:Y:S01]  /*1c1f0*/  SHF.R.S32.HI R10, RZ, 0x5, R10 ;  /* 0x00000005ff0a7819 */ /* 0x000fe2000001140a */
[----:B------:R-:W1:Y:S01]  /*1c200*/  @P5 MUFU.RCP R11, R6 ;  /* 0x00000006000b5308 */ /* 0x000e620000001000 */
[----:B------:R-:W-:Y:S01]  /*1c210*/  SHF.R.S32.HI R17, RZ, 0x1f, R0 ;  /* 0x0000001fff117819 */ /* 0x000fe20000011400 */
[----:B------:R-:W2:Y:S01]  /*1c220*/  @P5 LDC R21, c[0x0][0x2e8] ;  /* 0x0000ba00ff155b82 */ /* 0x000ea20000000800 */
[----:B------:R-:W-:Y:S02]  /*1c230*/  LOP3.LUT P0, RZ, R8, 0x3, RZ, 0xc0, !PT ;  /* 0x0000000308ff7812 */ /* 0x000fe4000780c0ff */
[----:B------:R-:W-:Y:S02]  /*1c240*/  IADD3 R8, R13, -R12, RZ ;  /* 0x8000000c0d087210 */ /* 0x000fe40007ffe0ff */
[----:B------:R-:W-:Y:S01]  /*1c250*/  SHF.R.S32.HI R13, RZ, 0x1f, R10 ;  /* 0x0000001fff0d7819 */ /* 0x000fe2000001140a */
[----:B------:R-:W3:Y:S01]  /*1c260*/  @P4 MUFU.RCP R9, R5 ;  /* 0x0000000500094308 */ /* 0x000ee20000001000 */
[----:B------:R-:W-:Y:S01]  /*1c270*/  LEA.HI R17, R17, R0, RZ, 0x5 ;  /* 0x0000000011117211 */ /* 0x000fe200078f28ff */
[----:B------:R-:W4:Y:S01]  /*1c280*/  @P4 LDC R20, c[0x0][0x2e8] ;  /* 0x0000ba00ff144b82 */ /* 0x000f220000000800 */
[----:B------:R-:W-:-:S02]  /*1c290*/  LOP3.LUT R4, R4, 0x1ffffffc, RZ, 0xc0, !PT ;  /* 0x1ffffffc04047812 */ /* 0x000fc400078ec0ff */
[----:B------:R-:W-:Y:S02]  /*1c2a0*/  LEA.HI R13, R13, R10, RZ, 0x2 ;  /* 0x0000000a0d0d7211 */ /* 0x000fe400078f10ff */
[----:B------:R-:W-:Y:S01]  /*1c2b0*/  LOP3.LUT R17, R17, 0xffffffe0, RZ, 0xc0, !PT ;  /* 0xffffffe011117812 */ /* 0x000fe200078ec0ff */
[----:B------:R-:W-:Y:S01]  /*1c2c0*/  @P5 MUFU.LG2 R6, R6 ;  /* 0x0000000600065308 */ /* 0x000fe20000000c00 */
[----:B------:R-:W-:Y:S01]  /*1c2d0*/  IADD3 R7, -R4, R7, RZ ;  /* 0x0000000704077210 */ /* 0x000fe20007ffe1ff */
[----:B-1----:R-:W-:Y:S01]  /*1c2e0*/  FMUL.FTZ R128, R11, R128 ;  /* 0x000000800b807220 */ /* 0x002fe20000410000 */
[----:B------:R-:W-:Y:S01]  /*1c2f0*/  LOP3.LUT R13, R13, 0xffffffc, RZ, 0xc0, !PT ;  /* 0x0ffffffc0d0d7812 */ /* 0x000fe200078ec0ff */
[C---:B------:R-:W-:Y:S01]  /*1c300*/  FMUL.FTZ R129, R11.reuse, R129 ;  /* 0x000000810b817220 */ /* 0x040fe20000410000 */
[----:B------:R-:W-:Y:S01]  /*1c310*/  IADD3 R4, R0, -R17, RZ ;  /* 0x8000001100047210 */ /* 0x000fe20007ffe0ff */
[C---:B------:R-:W-:Y:S01]  /*1c320*/  FMUL.FTZ R124, R11.reuse, R124 ;  /* 0x0000007c0b7c7220 */ /* 0x040fe20000410000 */
[----:B------:R-:W-:Y:S01]  /*1c330*/  LOP3.LUT R15, R2, 0xfffffff0, RZ, 0xc0, !PT ;  /* 0xfffffff0020f7812 */ /* 0x000fe200078ec0ff */
[C---:B------:R-:W-:Y:S01]  /*1c340*/  FMUL.FTZ R125, R11.reuse, R125 ;  /* 0x0000007d0b7d7220 */ /* 0x040fe20000410000 */
[C---:B------:R-:W-:Y:S01]  /*1c350*/  LEA R7, R10.reuse, R7, 0x9 ;  /* 0x000000070a077211 */ /* 0x040fe200078e48ff */
[C---:B------:R-:W-:Y:S01]  /*1c360*/  FMUL.FTZ R120, R11.reuse, R120 ;  /* 0x000000780b787220 */ /* 0x040fe20000410000 */
        /* <DEDUP_REMOVED lines=44> */
[C---:B------:R-:W-:Y:S01]  /*1c630*/  SHF.L.U32 R10, R8.reuse, 0x6, RZ ;  /* 0x00000006080a7819 */ /* 0x040fe200000006ff */
[C---:B---3--:R-:W-:Y:S01]  /*1c640*/  FMUL.FTZ R131, R9.reuse, R131 ;  /* 0x0000008309837220 */ /* 0x048fe20000410000 */
[----:B------:R-:W-:Y:S01]  /*1c650*/  SHF.R.S32.HI R11, RZ, 0x1f, R4 ;  /* 0x0000001fff0b7819 */ /* 0x000fe20000011404 */
[----:B------:R-:W-:Y:S01]  /*1c660*/  FMUL.FTZ R130, R9, R130 ;  /* 0x0000008209827220 */ /* 0x000fe20000410000 */
[----:B------:R-:W-:Y:S01]  /*1c670*/  IADD3 R0, -R15, R0, RZ ;  /* 0x000000000f007210 */ /* 0x000fe20007ffe1ff */
        /* <DEDUP_REMOVED lines=48> */
[----:B------:R-:W1:Y:S01]  /*1c980*/  LDC.64 R16, c[0x0][0x2c0] ;  /* 0x0000b000ff107b82 */ /* 0x000e620000000a00 */
[----:B------:R-:W-:Y:S01]  /*1c990*/  LOP3.LUT R10, R10, 0x1c0, RZ, 0xc0, !PT ;  /* 0x000001c00a0a7812 */ /* 0x000fe200078ec0ff */
[----:B------:R-:W3:Y:S01]  /*1c9a0*/  @P4 MUFU.LG2 R5, R5 ;  /* 0x0000000500054308 */ /* 0x000ee20000000c00 */
[----:B------:R-:W-:-:S05]  /*1c9b0*/  LEA.HI R11, R11, R4, RZ, 0x2 ;  /* 0x000000040b0b7211 */ /* 0x000fca00078f10ff */
[----:B------:R-:W-:Y:S01]  /*1c9c0*/  BAR.SYNC.DEFER_BLOCKING 0x0 ;  /* 0x0000000000007b1d */ /* 0x000fe20000010000 */
[----:B------:R-:W-:Y:S02]  /*1c9d0*/  R2P PR, R8, 0x6 ;  /* 0x0000000608007804 */ /* 0x000fe40000000000 */
[----:B------:R-:W-:Y:S02]  /*1c9e0*/  SHF.L.U32 R4, R2, 0x6, RZ ;  /* 0x0000000602047819 */ /* 0x000fe400000006ff */
[----:B------:R-:W-:Y:S02]  /*1c9f0*/  LEA.HI R8, R0, R0, RZ, 0x1 ;  /* 0x0000000000087211 */ /* 0x000fe400078f08ff */
[----:B------:R-:W-:Y:S02]  /*1ca00*/  ISETP.NE.U32.AND P3, PT, R9, 0x1, PT ;  /* 0x000000010900780c */ /* 0x000fe40003f65070 */
[----:B------:R-:W-:Y:S02]  /*1ca10*/  LEA.HI R10, R10, R10, RZ, 0x1d ;  /* 0x0000000a0a0a7211 */ /* 0x000fe400078fe8ff */
[----:B------:R-:W-:-:S02]  /*1ca20*/  LOP3.LUT R4, R4, 0x1c0, RZ, 0xc0, !PT ;  /* 0x000001c004047812 */ /* 0x000fc400078ec0ff */
[C---:B------:R-:W-:Y:S02]  /*1ca30*/  SHF.L.U32 R9, R8.reuse, 0x2, RZ ;  /* 0x0000000208097819 */ /* 0x040fe400000006ff */
[----:B------:R-:W-:Y:S02]  /*1ca40*/  LOP3.LUT R15, R8, 0xffffffe, RZ, 0xc0, !PT ;  /* 0x0ffffffe080f7812 */ /* 0x000fe400078ec0ff */
[----:B------:R-:W-:Y:S02]  /*1ca50*/  SHF.R.S32.HI R8, RZ, 0x2, R11 ;  /* 0x00000002ff087819 */ /* 0x000fe4000001140b */
[----:B------:R-:W-:Y:S01]  /*1ca60*/  LEA R7, R7, R10, 0x1 ;  /* 0x0000000a07077211 */ /* 0x000fe200078e08ff */
[----:B-1----:R-:W-:Y:S01]  /*1ca70*/  IMAD R16, R18, R16, R209 ;  /* 0x0000001012107224 */ /* 0x002fe200078e02d1 */
[----:B------:R-:W-:Y:S02]  /*1ca80*/  LOP3.LUT R9, R4, 0x38, R9, 0xf8, !PT ;  /* 0x0000003804097812 */ /* 0x000fe400078ef809 */
[----:B------:R-:W-:Y:S01]  /*1ca90*/  SHF.R.U32.HI R4, RZ, 0x3, R4 ;  /* 0x00000003ff047819 */ /* 0x000fe20000011604 */
[----:B------:R-:W-:Y:S01]  /*1caa0*/  IMAD R16, R16, R19, R22 ;  /* 0x0000001310107224 */ /* 0x000fe200078e0216 */
        /* <DEDUP_REMOVED lines=24> */
[----:B---3--:R-:W-:Y:S02]  /*1cc30*/  @P4 FMUL.FTZ R0, R5, 0.69314718246459960938 ;  /* 0x3f31721805004820 */ /* 0x008fe40000410000 */
        /* <DEDUP_REMOVED lines=9> */
[----:B------:R1:W-:Y:S04]  /*1ccd0*/  STS.64 [R10+0x800], R102 ;  /* 0x000800660a007388 */ /* 0x0003e80000000a00 */
[----:B------:R-:W-:Y:S04]  /*1cce0*/  STS.64 [R10], R100 ;  /* 0x000000640a007388 */ /* 0x000fe80000000a00 */
[----:B------:R-:W-:Y:S04]  /*1ccf0*/  STS.64 [R7+0x4000], R36 ;  /* 0x0040002407007388 */ /* 0x000fe80000000a00 */
[----:B------:R-:W-:Y:S04]  /*1cd00*/  STS.64 [R7+0x4800], R38 ;  /* 0x0048002607007388 */ /* 0x000fe80000000a00 */
[----:B------:R-:W-:Y:S04]  /*1cd10*/  STS.64 [R9+0x4000], R40 ;  /* 0x0040002809007388 */ /* 0x000fe80000000a00 */
[----:B------:R-:W-:Y:S04]  /*1cd20*/  STS.64 [R9+0x4800], R42 ;  /* 0x0048002a09007388 */ /* 0x000fe80000000a00 */
[----:B------:R-:W-:Y:S01]  /*1cd30*/  STS.64 [R11+0x4000], R44 ;  /* 0x0040002c0b007388 */ /* 0x000fe20000000a00 */
[----:B-1----:R-:W-:Y:S01]  /*1cd40*/  LEA R102, R4, UR4, 0x2 ;  /* 0x0000000404667c11 */ /* 0x002fe2000f8e10ff */
[----:B------:R-:W1:Y:S02]  /*1cd50*/  S2R R103, SR_CTAID.X ;  /* 0x0000000000677919 */ /* 0x000e640000002500 */
        /* <DEDUP_REMOVED lines=18> */
[----:B------:R-:W-:Y:S01]  /*1ce80*/  STS.64 [R15+0x8800], R82 ;  /* 0x008800520f007388 */ /* 0x000fe20000000a00 */
[----:B---3--:R-:W-:-:S03]  /*1ce90*/  MOV R7, 0xff800000 ;  /* 0xff80000000077802 */ /* 0x008fc60000000f00 */
[----:B------:R-:W-:Y:S04]  /*1cea0*/  STS.64 [R8+0x8000], R84 ;  /* 0x0080005408007388 */ /* 0x000fe80000000a00 */
[----:B------:R1:W-:Y:S01]  /*1ceb0*/  STS.64 [R8+0x8800], R86 ;  /* 0x0088005608007388 */ /* 0x0003e20000000a00 */
[----:B-----5:R-:W-:-:S03]  /*1cec0*/  MOV R9, 0xff800000 ;  /* 0xff80000000097802 */ /* 0x020fc60000000f00 */
[----:B------:R3:W-:Y:S01]  /*1ced0*/  STS.64 [R12+0x8000], R88 ;  /* 0x008000580c007388 */ /* 0x0007e20000000a00 */
[----:B----4-:R-:W-:-:S03]  /*1cee0*/  @P4 FFMA.FTZ R9, R3, R20, R0 ;  /* 0x0000001403094223 */ /* 0x010fc60000010000 */
[----:B------:R3:W-:Y:S01]  /*1cef0*/  STS.64 [R12+0x8800], R90 ;  /* 0x0088005a0c007388 */ /* 0x0007e20000000a00 */
[----:B--2---:R-:W-:-:S03]  /*1cf00*/  @P5 FMUL.FTZ R11, R6, 0.69314718246459960938 ;  /* 0x3f317218060b5820 */ /* 0x004fc60000410000 */
[----:B------:R3:W-:Y:S01]  /*1cf10*/  STS.64 [R14+0x8000], R92 ;  /* 0x0080005c0e007388 */ /* 0x0007e20000000a00 */
[----:B------:R-:W-:-:S03]  /*1cf20*/  @P5 FFMA.FTZ R7, R132, R21, R11 ;  /* 0x0000001584075223 */ /* 0x000fc6000001000b */
[----:B------:R3:W-:Y:S04]  /*1cf30*/  STS.64 [R14+0x8800], R94 ;  /* 0x0088005e0e007388 */ /* 0x0007e80000000a00 */
[----:B------:R3:W-:Y:S04]  /*1cf40*/  STS.64 [R10+0x8000], R96 ;  /* 0x008000600a007388 */ /* 0x0007e80000000a00 */
        /* <DEDUP_REMOVED lines=17> */
.L_x_3582:
[----:B------:R-:W-:Y:S05]  /*1d060*/  BSYNC B0 ;  /* 0x0000000000007941 */ /* 0x000fea0003800000 */
.L_x_3581:
[----:B---3--:R-:W2:Y:S01]  /*1d070*/  LDS.128 R96, [R102] ;  /* 0x0000000066607984 */ /* 0x008ea20000000c00 */
[----:B------:R-:W-:Y:S01]  /*1d080*/  ULDC UR4, c[0x0][0x2dc] ;  /* 0x0000b70000047ab9 */ /* 0x000fe20000000800 */
[----:B------:R-:W-:Y:S02]  /*1d090*/  IMAD.WIDE R18, R2, 0xc0, R18 ;  /* 0x000000c002127825 */ /* 0x000fe400078e0212 */
[----:B------:R-:W3:Y:S02]  /*1d0a0*/  LDS.128 R64, [R102+0x4000] ;  /* 0x0040000066407984 */ /* 0x000ee40000000c00 */
[----:B------:R-:W-:Y:S01]  /*1d0b0*/  IMAD R3, R8, UR4, RZ ;  /* 0x0000000408037c24 */ /* 0x000fe2000f8e02ff */
[----:B------:R-:W-:Y:S01]  /*1d0c0*/  ULDC.64 UR4, c[0x0][0x288] ;  /* 0x0000a20000047ab9 */ /* 0x000fe20000000a00 */
[----:B------:R-:W4:Y:S01]  /*1d0d0*/  LDS.128 R32, [R102+0x8000] ;  /* 0x0080000066207984 */ /* 0x000f220000000c00 */
        /* <DEDUP_REMOVED lines=37> */
[----:B------:R1:W1:Y:S04]  /*1d330*/  LDS.128 R68, [R102+0x3800] ;  /* 0x0038000066447984 */ /* 0x0002680000000c00 */
[----:B------:R1:W1:Y:S04]  /*1d340*/  LDS.128 R36, [R102+0x7800] ;  /* 0x0078000066247984 */ /* 0x0002680000000c00 */
[----:B------:R1:W1:Y:S04]  /*1d350*/  LDS.128 R4, [R102+0xb800] ;  /* 0x00b8000066047984 */ /* 0x0002680000000c00 */
[----:B--2---:R2:W-:Y:S04]  /*1d360*/  @!P0 STG.E.64 desc[UR6][R104.64], R96 ;  /* 0x0000006068008986 */ /* 0x0045e8000c101b06 */
[----:B------:R2:W-:Y:S04]  /*1d370*/  @!P0 STG.E.64 desc[UR6][R104.64+0x8], R98 ;  /* 0x0000086268008986 */ /* 0x0005e8000c101b06 */
[----:B---3--:R2:W-:Y:S04]  /*1d380*/  @!P0 STG.E.128 desc[UR6][R104.64+0x100], R64 ;  /* 0x0001004068008986 */ /* 0x0085e8000c101d06 */
[----:B----4-:R2:W-:Y:S01]  /*1d390*/  @!P0 STG.E.128 desc[UR6][R104.64+0x200], R32 ;  /* 0x0002002068008986 */ /* 0x0105e2000c101d06 */
[----:B------:R-:W-:-:S03]  /*1d3a0*/  ISETP.GE.AND P0, PT, R2, R103, PT ;  /* 0x000000670200720c */ /* 0x000fc60003f06270 */
[----:B-----5:R2:W-:Y:S04]  /*1d3b0*/  @!P6 STG.E.128 desc[UR6][R104.64+0x1800], R92 ;  /* 0x0018005c6800e986 */ /* 0x0205e8000c101d06 */
        /* <DEDUP_REMOVED lines=22> */
.L_x_3583:
        /* <DEDUP_REMOVED lines=14> */
.L_x_4179:


//--------------------- .text._ZN5flash24flash_fwd_splitkv_kernelI23Flash_fwd_kernel_traitsILi192ELi64ELi64ELi4ELb0ELb0EN7cutlass6half_tE19Flash_kernel_traitsILi192ELi64ELi64ELi4ES3_EELb1ELb0ELb1ELb0ELb0ELb0ELb1ELb1EEEvNS_16Flash_fwd_paramsE --------------------------
	.section	.text._ZN5flash24flash_fwd_splitkv_kernelI23Flash_fwd_kernel_traitsILi192ELi64ELi64ELi4ELb0ELb0EN7cutlass6half_tE19Flash_kernel_traitsILi192ELi64ELi64ELi4ES3_EELb1ELb0ELb1ELb0ELb0ELb0ELb1ELb1EEEvNS_16Flash_fwd_paramsE,"ax",@progbits
	.align	128
        .global         _ZN5flash24flash_fwd_splitkv_kernelI23Flash_fwd_kernel_traitsILi192ELi64ELi64ELi4ELb0ELb0EN7cutlass6half_tE19Flash_kernel_traitsILi192ELi64ELi64ELi4ES3_EELb1ELb0ELb1ELb0ELb0ELb0ELb1ELb1EEEvNS_16Flash_fwd_paramsE
        .type           _ZN5flash24flash_fwd_splitkv_kernelI23Flash_fwd_kernel_traitsILi192ELi64ELi64ELi4ELb0ELb0EN7cutlass6half_tE19Flash_kernel_traitsILi192ELi64ELi64ELi4ES3_EELb1ELb0ELb1ELb0ELb0ELb0ELb1ELb1EEEvNS_16Flash_fwd_paramsE,@function
        .size           _ZN5flash24flash_fwd_splitkv_kernelI23Flash_fwd_kernel_traitsILi192ELi64ELi64ELi4ELb0ELb0EN7cutlass6half_tE19Flash_kernel_traitsILi192ELi64ELi64ELi4ES3_EELb1ELb0ELb1ELb0ELb0ELb0ELb1ELb1EEEvNS_16Flash_fwd_paramsE,(.L_x_4180 - _ZN5flash24flash_fwd_splitkv_kernelI23Flash_fwd_kernel_traitsILi192ELi64ELi64ELi4ELb0ELb0EN7cutlass6half_tE19Flash_kernel_traitsILi192ELi64ELi64ELi4ES3_EELb1ELb0ELb1ELb0ELb0ELb0ELb1ELb1EEEvNS_16Flash_fwd_paramsE)
        .other          _ZN5flash24flash_fwd_splitkv_kernelI23Flash_fwd_kernel_traitsILi192ELi64ELi64ELi4ELb0ELb0EN7cutlass6half_tE19Flash_kernel_traitsILi192ELi64ELi64ELi4ES3_EELb1ELb0ELb1ELb0ELb0ELb0ELb1ELb1EEEvNS_16Flash_fwd_paramsE,@"STO_CUDA_ENTRY STV_DEFAULT"
_ZN5flash24flash_fwd_splitkv_kernelI23Flash_fwd_kernel_traitsILi192ELi64ELi64ELi4ELb0ELb0EN7cutlass6half_tE19Flash_kernel_traitsILi192ELi64ELi64ELi4ES3_EELb1ELb0ELb1ELb0ELb0ELb0ELb1ELb1EEEvNS_16Flash_fwd_paramsE:
.text._ZN5flash24flash_fwd_splitkv_kernelI23Flash_fwd_kernel_traitsILi192ELi64ELi64ELi4ELb0ELb0EN7cutlass6half_tE19Flash_kernel_traitsILi192ELi64ELi64ELi4ES3_EELb1ELb0ELb1ELb0ELb0ELb0ELb1ELb1EEEvNS_16Flash_fwd_paramsE:
[----:B------:R-:W-:Y:S08]  /*0000*/  LDC R1, c[0x0][0x28] ;  /* 0x00000a00ff017b82 */ /* 0x000ff00000000800 */
[----:B------:R-:W1:Y:S01]  /*0010*/  LDC R5, c[0x0][0x270] ;  /* 0x00009c00ff057b82 */ /* 0x000e620000000800 */
[----:B------:R-:W2:Y:S01]  /*0020*/  S2R R156, SR_CTAID.Z ;  /* 0x00000000009c7919 */ /* 0x000ea20000002700 */
[----:B------:R-:W-:Y:S01]  /*0030*/  MOV R2, RZ ;  /* 0x000000ff00027202 */ /* 0x000fe20000000f00 */
[----:B------:R-:W-:Y:S01]  /*0040*/  ULDC.64 UR6, c[0x0][0x208] ;  /* 0x0000820000067ab9 */ /* 0x000fe20000000a00 */
[----:B------:R-:W-:-:S04]  /*0050*/  ULDC.64 UR8, c[0x0][0x300] ;  /* 0x0000c00000087ab9 */ /* 0x000fc80000000a00 */
[----:B------:R-:W3:Y:S08]  /*0060*/  LDC.64 R8, c[0x0][0x2f0] ;  /* 0x0000bc00ff087b82 */ /* 0x000ef00000000a00 */
[----:B------:R-:W4:Y:S01]  /*0070*/  LDC.64 R162, c[0x0][0x300] ;  /* 0x0000c000ffa27b82 */ /* 0x000f220000000a00 */
[----:B-1----:R-:W1:Y:S01]  /*0080*/  I2F.U32.RP R6, R5 ;  /* 0x0000000500067306 */ /* 0x002e620000209000 */
[----:B------:R-:W-:-:S07]  /*0090*/  ISETP.NE.U32.AND P1, PT, R5, RZ, PT ;  /* 0x000000ff0500720c */ /* 0x000fce0003f25070 */
[----:B-1----:R-:W1:Y:S02]  /*00a0*/  MUFU.RCP R4, R6 ;  /* 0x0000000600047308 */ /* 0x002e640000001000 */
[----:B-1----:R-:W-:Y:S01]  /*00b0*/  VIADD R4, R4, 0xffffffe ;  /* 0x0ffffffe04047836 */ /* 0x002fe20000000000 */
[----:B------:R-:W-:-:S05]  /*00c0*/  MOV R6, 0xffffffff ;  /* 0xffffffff00067802 */ /* 0x000fca0000000f00 */
[----:B------:R-:W1:Y:S02]  /*00d0*/  F2I.FTZ.U32.TRUNC.NTZ R3, R4 ;  /* 0x0000000400037305 */ /* 0x000e64000021f000 */
[----:B-1----:R-:W-:-:S04]  /*00e0*/  IMAD.MOV R0, RZ, RZ, -R3 ;  /* 0x000000ffff007224 */ /* 0x002fc800078e0a03 */
[----:B------:R-:W-:-:S04]  /*00f0*/  IMAD R7, R0, R5, RZ ;  /* 0x0000000500077224 */ /* 0x000fc800078e02ff */
[----:B------:R-:W-:Y:S02]  /*0100*/  IMAD.HI.U32 R7, R3, R7, R2 ;  /* 0x0000000703077227 */ /* 0x000fe400078e0002 */
[----:B------:R-:W1:Y:S04]  /*0110*/  LDC.64 R2, c[0x0][0x2f0] ;  /* 0x0000bc00ff027b82 */ /* 0x000e680000000a00 */
[----:B--2---:R-:W-:-:S04]  /*0120*/  IMAD.HI.U32 R203, R7, R156, RZ ;  /* 0x0000009c07cb7227 */ /* 0x004fc800078e00ff */
[----:B------:R-:W-:-:S04]  /*0130*/  IMAD.MOV R0, RZ, RZ, -R203 ;  /* 0x000000ffff007224 */ /* 0x000fc800078e0acb */
        /* <DEDUP_REMOVED lines=8> */
[----:B------:R-:W2:Y:S08]  /*01c0*/  LDC.U8 R0, c[0x0][0x3c2] ;  /* 0x0000f080ff007b82 */ /* 0x000eb00000000000 */
[----:B------:R-:W-:Y:S01]  /*01d0*/  @P2 VIADD R203, R203, 0x1 ;  /* 0x00000001cbcb2836 */ /* 0x000fe20000000000 */
[----:B------:R-:W-:-:S05]  /*01e0*/  @!P1 LOP3.LUT R203, RZ, R5, RZ, 0x33, !PT ;  /* 0x00000005ffcb9212 */ /* 0x000fca00078e33ff */
[C---:B---3--:R-:W-:Y:S02]  /*01f0*/  IMAD.WIDE R12, R203.reuse, 0x4, R8 ;  /* 0x00000004cb0c7825 */ /* 0x048fe400078e0208 */
[----:B------:R-:W3:Y:S03]  /*0200*/  LDC.64 R8, c[0x0][0x2f8] ;  /* 0x0000be00ff087b82 */ /* 0x000ee60000000a00 */
[----:B------:R-:W3:Y:S04]  /*0210*/  @P0 LDG.E R6, desc[UR6][R12.64] ;  /* 0x000000060c060981 */ /* 0x000ee8000c1e1900 */
[----:B------:R-:W3:Y:S01]  /*0220*/  @P0 LDG.E R7, desc[UR6][R12.64+0x4] ;  /* 0x000004060c070981 */ /* 0x000ee2000c1e1900 */
[----:B--2---:R-:W-:Y:S01]  /*0230*/  ISETP.NE.AND P1, PT, R0, RZ, PT ;  /* 0x000000ff0000720c */ /* 0x004fe20003f25270 */
[----:B------:R-:W-:Y:S01]  /*0240*/  IMAD.MOV.U32 R11, RZ, RZ, -0x1 ;  /* 0xffffffffff0b7424 */ /* 0x000fe200078e00ff */
[----:B-1----:R-:W-:Y:S01]  /*0250*/  ISETP.EQ.U32.AND P2, PT, R2, RZ, PT ;  /* 0x000000ff0200720c */ /* 0x002fe20003f42070 */
[----:B----4-:R-:W-:Y:S01]  /*0260*/  IMAD.WIDE R162, R203, 0x4, R162 ;  /* 0x00000004cba27825 */ /* 0x010fe200078e02a2 */
[----:B------:R-:W-:-:S02]  /*0270*/  ISETP.NE.U32.AND P5, PT, RZ, UR8, PT ;  /* 0x00000008ff007c0c */ /* 0x000fc4000bfa5070 */
[----:B------:R-:W-:Y:S02]  /*0280*/  ISETP.EQ.OR.EX P2, PT, R3, RZ, !P1, P2 ;  /* 0x000000ff0300720c */ /* 0x000fe40004f42720 */
[----:B------:R-:W-:Y:S02]  /*0290*/  ISETP.NE.AND.EX P5, PT, RZ, UR9, PT, P5 ;  /* 0x00000009ff007c0c */ /* 0x000fe4000bfa5350 */
[----:B------:R-:W-:Y:S01]  /*02a0*/  MOV R14, RZ ;  /* 0x000000ff000e7202 */ /* 0x000fe20000000f00 */
[----:B---3--:R-:W-:-:S08]  /*02b0*/  IMAD.WIDE R8, R203, 0x4, R8 ;  /* 0x00000004cb087825 */ /* 0x008fd000078e0208 */
[----:B------:R1:W5:Y:S04]  /*02c0*/  @!P2 LDG.E R11, desc[UR6][R8.64] ;  /* 0x00000006080ba981 */ /* 0x000368000c1e1900 */
[----:B------:R1:W5:Y:S01]  /*02d0*/  @P5 LDG.E R14, desc[UR6][R162.64] ;  /* 0x00000006a20e5981 */ /* 0x000362000c1e1900 */
[----:B------:R-:W-:Y:S01]  /*02e0*/  IADD3 R157, -R203, RZ, RZ ;  /* 0x000000ffcb9d7210 */ /* 0x000fe20007ffe1ff */
[----:B------:R-:W2:Y:S04]  /*02f0*/  S2R R25, SR_CTAID.X ;  /* 0x0000000000197919 */ /* 0x000ea80000002500 */
[----:B------:R-:W-:Y:S01]  /*0300*/  IMAD R156, R5, R157, R156 ;  /* 0x0000009d059c7224 */ /* 0x000fe200078e029c */
[----:B------:R-:W3:Y:S01]  /*0310*/  S2R R0, SR_CTAID.Y ;  /* 0x0000000000007919 */ /* 0x000ee20000002600 */
[----:B------:R-:W-:-:S06]  /*0320*/  @P0 IMAD.IADD R202, R7, 0x1, -R6 ;  /* 0x0000000107ca0824 */ /* 0x000fcc00078e0a06 */
[----:B------:R-:W4:Y:S01]  /*0330*/  @!P0 LDC R202, c[0x0][0x2c4] ;  /* 0x0000b100ffca8b82 */ /* 0x000f220000000800 */
[----:B------:R-:W-:-:S04]  /*0340*/  ISETP.NE.U32.AND P0, PT, R2, RZ, PT ;  /* 0x000000ff0200720c */ /* 0x000fc80003f05070 */
[----:B------:R-:W-:-:S13]  /*0350*/  ISETP.NE.AND.EX P0, PT, R3, RZ, PT, P0 ;  /* 0x000000ff0300720c */ /* 0x000fda0003f05300 */
[----:B-123--:R-:W-:Y:S05]  /*0360*/  @!P0 BRA `(.L_x_3584) ;  /* 0x0000000000108947 */ /* 0x00efea0003800000 */
[----:B------:R-:W2:Y:S02]  /*0370*/  @P1 LDG.E R2, desc[UR6][R8.64+0x4] ;  /* 0x0000040608021981 */ /* 0x000ea4000c1e1900 */
[----:B--2--5:R-:W-:-:S06]  /*0380*/  @P1 IADD3 R13, R2, -R11, RZ ;  /* 0x8000000b020d1210 */ /* 0x024fcc0007ffe0ff */
[----:B------:R2:W5:Y:S01]  /*0390*/  @!P1 LDG.E R13, desc[UR6][R8.64] ;  /* 0x00000006080d9981 */ /* 0x000562000c1e1900 */
[----:B------:R-:W-:Y:S05]  /*03a0*/  BRA `(.L_x_3585) ;  /* 0x0000000000047947 */ /* 0x000fea0003800000 */
.L_x_3584:
[----:B------:R-:W1:Y:S02]  /*03b0*/  LDC R13, c[0x0][0x2c8] ;  /* 0x0000b200ff0d7b82 */ /* 0x000e640000000800 */
.L_x_3585:
        /* <DEDUP_REMOVED lines=15> */
[----:B--2---:R-:W-:-:S04]  /*04b0*/  IABS R10, R8 ;  /* 0x00000008000a7213 */ /* 0x004fc80000000000 */
[----:B------:R-:W2:Y:S01]  /*04c0*/  I2F.RP R4, R10 ;  /* 0x0000000a00047306 */ /* 0x000ea20000209400 */
[----:B---3--:R-:W-:-:S05]  /*04d0*/  VIADD R2, R2, 0x3f ;  /* 0x0000003f02027836 */ /* 0x008fca0000000000 */
[----:B------:R-:W-:-:S04]  /*04e0*/  SHF.R.S32.HI R17, RZ, 0x1f, R2 ;  /* 0x0000001fff117819 */ /* 0x000fc80000011402 */
[----:B------:R-:W-:Y:S01]  /*04f0*/  LEA.HI R17, R17, R2, RZ, 0x6 ;  /* 0x0000000211117211 */ /* 0x000fe200078f30ff */
[----:B--2---:R-:W2:Y:S03]  /*0500*/  MUFU.RCP R18, R4 ;  /* 0x0000000400127308 */ /* 0x004ea60000001000 */
[----:B------:R-:W-:-:S05]  /*0510*/  LEA.HI.SX32 R17, R17, R8, 0x1a ;  /* 0x0000000811117211 */ /* 0x000fca00078fd2ff */
[----:B------:R-:W-:-:S05]  /*0520*/  VIADD R17, R17, 0xffffffff ;  /* 0xffffffff11117836 */ /* 0x000fca0000000000 */
[----:B------:R-:W-:Y:S02]  /*0530*/  IABS R15, R17 ;  /* 0x00000011000f7213 */ /* 0x000fe40000000000 */
[-C--:B------:R-:W-:Y:S01]  /*0540*/  LOP3.LUT R17, R17, R8.reuse, RZ, 0x3c, !PT ;  /* 0x0000000811117212 */ /* 0x080fe200078e3cff */
[----:B--2---:R-:W-:Y:S01]  /*0550*/  VIADD R18, R18, 0xffffffe ;  /* 0x0ffffffe12127836 */ /* 0x004fe20000000000 */
[----:B------:R-:W-:Y:S02]  /*0560*/  IABS R4, R8 ;  /* 0x0000000800047213 */ /* 0x000fe40000000000 */
[----:B------:R-:W-:Y:S01]  /*0570*/  ISETP.GE.AND P0, PT, R17, RZ, PT ;  /* 0x000000ff1100720c */ /* 0x000fe20003f06270 */
[----:B------:R-:W2:Y:S02]  /*0580*/  F2I.FTZ.U32.TRUNC.NTZ R19, R18 ;  /* 0x0000001200137305 */ /* 0x000ea4000021f000 */
[----:B------:R-:W-:Y:S02]  /*0590*/  IMAD.MOV R4, RZ, RZ, -R4 ;  /* 0x000000ffff047224 */ /* 0x000fe400078e0a04 */
[----:B--2---:R-:W-:-:S02]  /*05a0*/  IMAD.MOV R3, RZ, RZ, -R19 ;  /* 0x000000ffff037224 */ /* 0x004fc400078e0a13 */
        /* <DEDUP_REMOVED lines=35> */
[----:B------:R-:W-:Y:S01]  /*07e0*/  IMAD.IADD R202, R202, 0x1, -R61 ;  /* 0x00000001caca7824 */ /* 0x000fe200078e0a3d */
[----:B------:R-:W-:Y:S01]  /*07f0*/  ULDC UR4, c[0x0][0x2dc] ;  /* 0x0000b70000047ab9 */ /* 0x000fe20000000800 */
[----:B------:R-:W-:Y:S01]  /*0800*/  BSSY B0, `(.L_x_3587) ;  /* 0x0000028000007945 */ /* 0x000fe20003800000 */
        /* <DEDUP_REMOVED lines=8> */
[----:B------:R-:W-:Y:S01]  /*0890*/  IMAD R0, R0, R3, R61 ;  /* 0x0000000300007224 */ /* 0x000fe200078e023d */
[CC--:B------:R-:W-:Y:S01]  /*08a0*/  ISETP.GE.AND P2, PT, R5.reuse, R202.reuse, PT ;  /* 0x000000ca0500720c */ /* 0x0c0fe20003f46270 */
[C---:B------:R-:W-:Y:S01]  /*08b0*/  VIADD R19, R5.reuse, 0x8 ;  /* 0x0000000805137836 */ /* 0x040fe20000000000 */
[--C-:B------:R-:W-:Y:S01]  /*08c0*/  SHF.R.S32.HI R3, RZ, 0x1f, R2.reuse ;  /* 0x0000001fff037819 */ /* 0x100fe20000011402 */
[----:B------:R-:W-:Y:S01]  /*08d0*/  IMAD R7, R0, UR4, RZ ;  /* 0x0000000400077c24 */ /* 0x000fe2000f8e02ff */
[----:B------:R-:W-:Y:S01]  /*08e0*/  ULDC.64 UR4, c[0x0][0x288] ;  /* 0x0000a20000047ab9 */ /* 0x000fe20000000a00 */
[----:B------:R-:W-:Y:S01]  /*08f0*/  VIADD R17, R5, 0x10 ;  /* 0x0000001005117836 */ /* 0x000fe20000000000 */
[----:B------:R-:W-:Y:S01]  /*0900*/  ISETP.GE.AND P4, PT, R19, R202, PT ;  /* 0x000000ca1300720c */ /* 0x000fe20003f86270 */
[----:B------:R-:W-:-:S03]  /*0910*/  IMAD.WIDE R8, R5, 0xc0, R2 ;  /* 0x000000c005087825 */ /* 0x000fc600078e0202 */
[----:B------:R-:W-:Y:S01]  /*0920*/  ISETP.GE.AND P3, PT, R17, R202, PT ;  /* 0x000000ca1100720c */ /* 0x000fe20003f66270 */
[----:B------:R-:W-:Y:S01]  /*0930*/  VIADD R15, R5, 0x18 ;  /* 0x00000018050f7836 */ /* 0x000fe20000000000 */
[----:B------:R-:W-:Y:S01]  /*0940*/  IADD3 R4, P0, R7, R8, RZ ;  /* 0x0000000807047210 */ /* 0x000fe20007f1e0ff */
[C---:B------:R-:W-:Y:S02]  /*0950*/  VIADD R13, R5.reuse, 0x20 ;  /* 0x00000020050d7836 */ /* 0x040fe40000000000 */
[----:B------:R-:W-:Y:S01]  /*0960*/  VIADD R11, R5, 0x28 ;  /* 0x00000028050b7836 */ /* 0x000fe20000000000 */
[----:B------:R-:W-:Y:S01]  /*0970*/  LEA.HI.X.SX32 R7, R7, R9, 0x1, P0 ;  /* 0x0000000907077211 */ /* 0x000fe200000f0eff */
[----:B------:R-:W-:Y:S01]  /*0980*/  VIADD R9, R5, 0x30 ;  /* 0x0000003005097836 */ /* 0x000fe20000000000 */
[----:B------:R-:W-:Y:S01]  /*0990*/  LEA R20, P0, R4, UR4, 0x2 ;  /* 0x0000000404147c11 */ /* 0x000fe2000f8010ff */
[C---:B------:R-:W-:Y:S01]  /*09a0*/  VIADD R8, R2.reuse, 0x40 ;  /* 0x0000004002087836 */ /* 0x040fe20000000000 */
[----:B------:R-:W-:Y:S01]  /*09b0*/  ISETP.GE.AND P5, PT, R15, R202, PT ;  /* 0x000000ca0f00720c */ /* 0x000fe20003fa6270 */
[----:B------:R-:W-:Y:S01]  /*09c0*/  VIADD R6, R2, 0x80 ;  /* 0x0000008002067836 */ /* 0x000fe20000000000 */
[----:B------:R-:W-:-:S02]  /*09d0*/  LEA.HI.X R21, R4, UR5, R7, 0x2, P0 ;  /* 0x0000000504157c11 */ /* 0x000fc400080f1407 */
        /* <DEDUP_REMOVED lines=10> */
.L_x_3588:
[----:B------:R-:W-:Y:S05]  /*0a80*/  BSYNC B0 ;  /* 0x0000000000007941 */ /* 0x000fea0003800000 */
.L_x_3587:
        /* <DEDUP_REMOVED lines=11> */
.L_x_3590:
[----:B------:R-:W-:Y:S05]  /*0b40*/  BSYNC B0 ;  /* 0x0000000000007941 */ /* 0x000fea0003800000 */
.L_x_3589:
        /* <DEDUP_REMOVED lines=10> */
.L_x_3592:
[----:B------:R-:W-:Y:S05]  /*0bf0*/  BSYNC B0 ;  /* 0x0000000000007941 */ /* 0x000fea0003800000 */
.L_x_3591:
        /* <DEDUP_REMOVED lines=10> */
.L_x_3594:
[----:B------:R-:W-:Y:S05]  /*0ca0*/  BSYNC B0 ;  /* 0x0000000000007941 */ /* 0x000fea0003800000 */
.L_x_3593:
        /* <DEDUP_REMOVED lines=11> */
.L_x_3596:
[----:B------:R-:W-:Y:S05]  /*0d60*/  BSYNC B0 ;  /* 0x0000000000007941 */ /* 0x000fea0003800000 */
.L_x_3595:
        /* <DEDUP_REMOVED lines=9> */
.L_x_3598:
[----:B------:R-:W-:Y:S05]  /*0e00*/  BSYNC B0 ;  /* 0x0000000000007941 */ /* 0x000fea0003800000 */
.L_x_3597:
        /* <DEDUP_REMOVED lines=9> */
.L_x_3600:
[----:B------:R-:W-:Y:S05]  /*0ea0*/  BSYNC B0 ;  /* 0x0000000000007941 */ /* 0x000fea0003800000 */
.L_x_3599:
        /* <DEDUP_REMOVED lines=9> */
.L_x_3602:
[----:B------:R-:W-:Y:S05]  /*0f40*/  BSYNC B0 ;  /* 0x0000000000007941 */ /* 0x000fea0003800000 */
.L_x_3601:
        /* <DEDUP_REMOVED lines=29> */
.L_x_3586:
        /* <DEDUP_REMOVED lines=24> */
.L_x_3603:
[----:B------:R-:W-:Y:S05]  /*12a0*/  @!P3 BRA `(.L_x_3604) ;  /* 0x000000040044b947 */ /* 0x000fea0003800000 */
[----:B------:R-:W1:Y:S01]  /*12b0*/  LDC R14, c[0x0][0x380] ;  /* 0x0000e000ff0e7b82 */ /* 0x000e620000000800 */
[----:B------:R-:W-:Y:S01]  /*12c0*/  LEA R7, R136, 0xffffffc0, 0x6 ;  /* 0xffffffc088077811 */ /* 0x000fe200078e30ff */
[----:B------:R-:W-:-:S06]  /*12d0*/  ULDC.64 UR4, c[0x0][0x260] ;  /* 0x0000980000047ab9 */ /* 0x000fcc0000000a00 */
[----:B------:R-:W2:Y:S08]  /*12e0*/  LDC R11, c[0x0][0x278] ;  /* 0x00009e00ff0b7b82 */ /* 0x000eb00000000800 */
        /* <DEDUP_REMOVED lines=26> */
[----:B--2---:R-:W-:Y:S02]  /*1490*/  IABS R0, R11 ;  /* 0x0000000b00007213 */ /* 0x004fe40000000000 */
[----:B-----5:R-:W-:Y:S02]  /*14a0*/  IADD3 R12, -R13, RZ, RZ ;  /* 0x000000ff0d0c7210 */ /* 0x020fe40007ffe1ff */
[----:B------:R-:W2:Y:S03]  /*14b0*/  I2F.RP R9, R0 ;  /* 0x0000000000097306 */ /* 0x000ea60000209400 */
[----:B------:R-:W-:-:S05]  /*14c0*/  IMAD R19, R14, R12, R7 ;  /* 0x0000000c0e137224 */ /* 0x000fca00078e0207 */
[----:B--2---:R-:W2:Y:S01]  /*14d0*/  MUFU.RCP R4, R9 ;  /* 0x0000000900047308 */ /* 0x004ea20000001000 */
[----:B-1----:R-:W-:Y:S02]  /*14e0*/  SHF.R.S32.HI R17, RZ, 0x1f, R19 ;  /* 0x0000001fff117819 */ /* 0x002fe40000011413 */
[----:B--2---:R-:W-:-:S05]  /*14f0*/  IADD3 R4, R4, 0xffffffe, RZ ;  /* 0x0ffffffe04047810 */ /* 0x004fca0007ffe0ff */
        /* <DEDUP_REMOVED lines=44> */
.L_x_3604:
        /* <DEDUP_REMOVED lines=36> */
[----:B------:R-:W-:Y:S02]  /*1a00*/  SHF.R.S32.HI R15, RZ, 0x1f, R14 ;  /* 0x0000001fff0f7819 */ /* 0x000fe4000001140e */
[----:B-----5:R-:W-:-:S05]  /*1a10*/  SHF.R.S32.HI R19, RZ, 0x1f, R12 ;  /* 0x0000001fff137819 */ /* 0x020fca000001140c */
[----:B------:R-:W3:Y:S01]  /*1a20*/  LDC.64 R4, c[0x0][0x230] ;  /* 0x00008c00ff047b82 */ /* 0x000ee20000000a00 */
[-C--:B-1----:R-:W-:Y:S02]  /*1a30*/  IMAD R15, R15, R166.reuse, RZ ;  /* 0x000000a60f0f7224 */ /* 0x082fe400078e02ff */
        /* <DEDUP_REMOVED lines=8> */
.L_x_3606:
[----:B------:R-:W-:Y:S01]  /*1ac0*/  MOV R18, R10 ;  /* 0x0000000a00127202 */ /* 0x000fe20000000f00 */
[----:B------:R-:W-:Y:S01]  /*1ad0*/  IMAD R4, R17, R166, RZ ;  /* 0x000000a611047224 */ /* 0x000fe200078e02ff */
[----:B------:R-:W-:Y:S02]  /*1ae0*/  MOV R19, R5 ;  /* 0x0000000500137202 */ /* 0x000fe40000000f00 */
[----:B------:R-:W-:Y:S01]  /*1af0*/  @!P0 LOP3.LUT R0, RZ, R13, RZ, 0x33, !PT ;  /* 0x0000000dff008212 */ /* 0x000fe200078e33ff */
[----:B------:R-:W-:Y:S01]  /*1b00*/  IMAD R4, R167, R7, R4 ;  /* 0x00000007a7047224 */ /* 0x000fe200078e0204 */
[----:B------:R-:W-:Y:S01]  /*1b10*/  @P4 IADD3 R11, R14, R11, RZ ;  /* 0x0000000b0e0b4210 */ /* 0x000fe20007ffe0ff */
[----:B------:R-:W-:Y:S01]  /*1b20*/  IMAD.WIDE.U32 R18, R166, R7, R18 ;  /* 0x00000007a6127225 */ /* 0x000fe200078e0012 */
[----:B------:R-:W-:-:S03]  /*1b30*/  SHF.R.S32.HI R5, RZ, 0x1f, R0 ;  /* 0x0000001fff057819 */ /* 0x000fc60000011400 */
        /* <DEDUP_REMOVED lines=22> */
[----:B------:R-:W-:Y:S02]  /*1ca0*/  IADD3 R11, R3, R11, RZ ;  /* 0x0000000b030b7210 */ /* 0x000fe40007ffe0ff */
[----:B------:R-:W-:-:S07]  /*1cb0*/  MOV R10, R2 ;  /* 0x00000002000a7202 */ /* 0x000fce0000000f00 */
.L_x_3605:
[----:B------:R1:W5:Y:S01]  /*1cc0*/  @P5 LDG.E R48, desc[UR6][R162.64] ;  /* 0x00000006a2305981 */ /* 0x000362000c1e1900 */
[----:B------:R-:W-:Y:S01]  /*1cd0*/  SHF.R.S32.HI R149, RZ, 0x1f, R124 ;  /* 0x0000001fff957819 */ /* 0x000fe2000001147c */
[----:B------:R-:W-:Y:S01]  /*1ce0*/  ULDC.64 UR10, c[0x0][0x268] ;  /* 0x00009a00000a7ab9 */ /* 0x000fe20000000a00 */
[----:B------:R-:W-:Y:S01]  /*1cf0*/  ISETP.NE.AND P0, PT, R6, -0x1, PT ;  /* 0xffffffff0600780c */ /* 0x000fe20003f05270 */
[----:B------:R-:W-:Y:S01]  /*1d00*/  ULDC UR5, c[0x0][0x2d0] ;  /* 0x0000b40000057ab9 */ /* 0x000fe20000000800 */
[CC--:B------:R-:W-:Y:S01]  /*1d10*/  LEA.HI R15, R149.reuse, R124.reuse, RZ, 0x4 ;  /* 0x0000007c950f7211 */ /* 0x0c0fe200078f20ff */
[----:B------:R-:W2:Y:S01]  /*1d20*/  LDC.64 R164, c[0x0][0x250] ;  /* 0x00009400ffa47b82 */ /* 0x000ea20000000a00 */
[----:B------:R-:W-:Y:S01]  /*1d30*/  LEA.HI R9, R149, R124, RZ, 0x3 ;  /* 0x0000007c95097211 */ /* 0x000fe200078f18ff */
[----:B------:R-:W-:Y:S01]  /*1d40*/  IMAD.MOV.U32 R46, RZ, RZ, 0x10 ;  /* 0x00000010ff2e7424 */ /* 0x000fe200078e00ff */
[----:B------:R-:W-:Y:S01]  /*1d50*/  SHF.R.S32.HI R64, RZ, 0x4, R15 ;  /* 0x00000004ff407819 */ /* 0x000fe2000001140f */
[----:B------:R-:W-:Y:S01]  /*1d60*/  IMAD.MOV.U32 R45, RZ, RZ, 0x20 ;  /* 0x00000020ff2d7424 */ /* 0x000fe200078e00ff */
[----:B------:R-:W-:Y:S01]  /*1d70*/  SHF.R.S32.HI R154, RZ, 0x3, R9 ;  /* 0x00000003ff9a7819 */ /* 0x000fe20000011409 */
[----:B------:R-:W-:Y:S01]  /*1d80*/  IMAD.SHL.U32 R201, R166, 0x10, RZ ;  /* 0x00000010a6c97824 */ /* 0x000fe200078e00ff */
[----:B------:R-:W-:Y:S01]  /*1d90*/  LOP3.LUT R9, R9, 0xfffffff8, RZ, 0xc0, !PT ;  /* 0xfffffff809097812 */ /* 0x000fe200078ec0ff */
[----:B------:R-:W3:Y:S01]  /*1da0*/  LDC R147, c[0x0][0x2e0] ;  /* 0x0000b800ff937b82 */ /* 0x000ee20000000800 */
[C---:B------:R-:W-:Y:S01]  /*1db0*/  LEA.HI R3, R15.reuse, R64, RZ, 0x1 ;  /* 0x000000400f037211 */ /* 0x040fe200078f08ff */
[----:B------:R-:W-:Y:S01]  /*1dc0*/  IMAD.SHL.U32 R23, R154, 0x40, RZ ;  /* 0x000000409a177824 */ /* 0x000fe200078e00ff */
[----:B------:R-:W-:Y:S01]  /*1dd0*/  LOP3.LUT R15, R15, 0xfffffff0, RZ, 0xc0, !PT ;  /* 0xfffffff00f0f7812 */ /* 0x000fe200078ec0ff */
[----:B------:R-:W-:Y:S01]  /*1de0*/  IMAD.IADD R62, R124, 0x1, -R9 ;  /* 0x000000017c3e7824 */ /* 0x000fe200078e0a09 */
[----:B------:R-:W-:-:S02]  /*1df0*/  LOP3.LUT R3, R3, 0xfffffffe, RZ, 0xc0, !PT ;  /* 0xfffffffe03037812 */ /* 0x000fc400078ec0ff */
[----:B------:R-:W-:Y:S01]  /*1e00*/  LOP3.LUT R23, R23, 0x1c0, RZ, 0xc0, !PT ;  /* 0x000001c017177812 */ /* 0x000fe200078ec0ff */
[----:B------:R-:W-:Y:S01]  /*1e10*/  IMAD.SHL.U32 R14, R62, 0x8, RZ ;  /* 0x000000083e0e7824 */ /* 0x000fe200078e00ff */
[----:B------:R-:W4:Y:S01]  /*1e20*/  @!P0 LDC.64 R8, c[0x0][0x228] ;  /* 0x00008a00ff088b82 */ /* 0x000f220000000a00 */
[----:B------:R-:W-:Y:S01]  /*1e30*/  IMAD.IADD R64, R64, 0x1, -R3 ;  /* 0x0000000140407824 */ /* 0x000fe200078e0a03 */
[----:B------:R-:W-:Y:S01]  /*1e40*/  SHF.R.U32.HI R150, RZ, 0x3, R23 ;  /* 0x00000003ff967819 */ /* 0x000fe20000011617 */
[----:B------:R-:W-:Y:S01]  /*1e50*/  IMAD.IADD R16, R124, 0x1, -R15 ;  /* 0x000000017c107824 */ /* 0x000fe200078e0a0f */
[----:B------:R-:W-:Y:S01]  /*1e60*/  IADD3 R26, P1, R14, R10, RZ ;  /* 0x0000000a0e1a7210 */ /* 0x000fe20007f3e0ff */
[----:B------:R-:W-:Y:S01]  /*1e70*/  IMAD.SHL.U32 R143, R62, 0x4, RZ ;  /* 0x000000043e8f7824 */ /* 0x000fe200078e00ff */
[--C-:B------:R-:W-:Y:S01]  /*1e80*/  SHF.R.S32.HI R15, RZ, 0x1f, R14.reuse ;  /* 0x0000001fff0f7819 */ /* 0x100fe2000001140e */
[----:B--2---:R-:W-:Y:S01]  /*1e90*/  IMAD.SHL.U32 R199, R164, 0x10, RZ ;  /* 0x00000010a4c77824 */ /* 0x004fe200078e00ff */
[----:B------:R-:W2:Y:S01]  /*1ea0*/  LDC.64 R2, c[0x0][0x240] ;  /* 0x00009000ff027b82 */ /* 0x000ea20000000a00 */
[----:B------:R-:W-:Y:S01]  /*1eb0*/  LOP3.LUT R21, R23, 0x38, R14, 0xf8, !PT ;  /* 0x0000003817157812 */ /* 0x000fe200078ef80e */
[----:B------:R-:W-:Y:S01]  /*1ec0*/  IMAD R23, R5, UR10, RZ ;  /* 0x0000000a05177c24 */ /* 0x000fe2000f8e02ff */
[C---:B------:R-:W-:Y:S01]  /*1ed0*/  ISETP.GE.AND P2, PT, R14.reuse, UR5, PT ;  /* 0x000000050e007c0c */ /* 0x040fe2000bf46270 */
[----:B------:R-:W-:Y:S01]  /*1ee0*/  IMAD.X R27, R15, 0x1, R11, P1 ;  /* 0x000000010f1b7824 */ /* 0x000fe200008e060b */
[----:B------:R-:W-:Y:S01]  /*1ef0*/  LOP3.LUT R150, R21, R150, RZ, 0x3c, !PT ;  /* 0x0000009615967212 */ /* 0x000fe200078e3cff */
[----:B------:R-:W-:Y:S01]  /*1f00*/  VIADD R11, R14, 0x40 ;  /* 0x000000400e0b7836 */ /* 0x000fe20000000000 */
[----:B------:R-:W-:Y:S01]  /*1f10*/  SHF.R.S32.HI R21, RZ, 0x1f, R16 ;  /* 0x0000001fff157819 */ /* 0x000fe20000011410 */
[C---:B------:R-:W-:Y:S01]  /*1f20*/  IMAD R138, R0.reuse, UR11, R23 ;  /* 0x0000000b008a7c24 */ /* 0x040fe2000f8e0217 */
[----:B------:R-:W-:Y:S01]  /*1f30*/  LEA.HI R23, R149, R124, RZ, 0x6 ;  /* 0x0000007c95177211 */ /* 0x000fe200078f30ff */
[----:B------:R-:W-:Y:S01]  /*1f40*/  IMAD.WIDE.U32 R26, R0, UR10, R26 ;  /* 0x0000000a001a7c25 */ /* 0x000fe2000f8e001a */
[----:B-----5:R-:W-:Y:S01]  /*1f50*/  LEA.HI R12, R21, R16, RZ, 0x3 ;  /* 0x00000010150c7211 */ /* 0x020fe200078f18ff */
[----:B------:R-:W-:Y:S01]  /*1f60*/  ULDC.64 UR10, c[0x0][0x258] ;  /* 0x00009600000a7ab9 */ /* 0x000fe20000000a00 */
[----:B------:R-:W-:Y:S01]  /*1f70*/  ISETP.GE.AND P1, PT, R11, UR5, PT ;  /* 0x000000050b007c0c */ /* 0x000fe2000bf26270 */
[----:B------:R-:W-:Y:S01]  /*1f80*/  IMAD.SHL.U32 R23, R23, 0x8, RZ ;  /* 0x0000000817177824 */ /* 0x000fe200078e00ff */
[----:B------:R-:W-:Y:S01]  /*1f90*/  LOP3.LUT R21, R12, 0xfffffff8, RZ, 0xc0, !PT ;  /* 0xfffffff80c157812 */ /* 0x000fe200078ec0ff */
[----:B----4-:R-:W-:Y:S01]  /*1fa0*/  @!P0 IMAD R10, R123, R8, RZ ;  /* 0x000000087b0a8224 */ /* 0x010fe200078e02ff */
[----:B------:R-:W-:Y:S01]  /*1fb0*/  SEL R148, RZ, 0xffffffff, P1 ;  /* 0xffffffffff947807 */ /* 0x000fe20000800000 */
[----:B------:R-:W-:Y:S01]  /*1fc0*/  IMAD.IADD R139, R27, 0x1, R138 ;  /* 0x000000011b8b7824 */ /* 0x000fe200078e028a */
[----:B------:R-:W-:Y:S01]  /*1fd0*/  LOP3.LUT R150, R150, 0xfffffe00, R23, 0xf8, !PT ;  /* 0xfffffe0096967812 */ /* 0x000fe200078ef817 */
[----:B------:R-:W-:Y:S01]  /*1fe0*/  IMAD.IADD R16, R16, 0x1, -R21 ;  /* 0x0000000110107824 */ /* 0x000fe200078e0a15 */
[----:B------:R-:W-:Y:S01]  /*1ff0*/  SEL R21, RZ, 0x1, P2 ;  /* 0x00000001ff157807 */ /* 0x000fe20001000000 */
[----:B------:R-:W-:Y:S01]  /*2000*/  IMAD.SHL.U32 R148, R148, 0x2, RZ ;  /* 0x0000000294947824 */ /* 0x000fe200078e00ff */
[----:B------:R-:W-:Y:S01]  /*2010*/  SHF.R.S32.HI R155, RZ, 0x1f, R154 ;  /* 0x0000001fff9b7819 */ /* 0x000fe2000001149a */
[----:B--2---:R-:W-:Y:S01]  /*2020*/  @P0 IMAD.WIDE.U32 R22, R6, R2, RZ ;  /* 0x0000000206160225 */ /* 0x004fe200078e00ff */
[----:B---3--:R-:W-:-:S02]  /*2030*/  LEA.HI R147, R147, R147, RZ, 0x1 ;  /* 0x0000009393937211 */ /* 0x008fc400078f08ff */
[----:B------:R-:W-:Y:S01]  /*2040*/  LOP3.LUT R148, R148, 0x2, R21, 0xe2, !PT ;  /* 0x0000000294947812 */ /* 0x000fe200078ee215 */
[----:B------:R-:W-:Y:S01]  /*2050*/  @P0 IMAD R21, R6, R3, R23 ;  /* 0x0000000306150224 */ /* 0x000fe200078e0217 */
[----:B------:R-:W-:Y:S01]  /*2060*/  SHF.R.S32.HI R145, RZ, 0x1, R147 ;  /* 0x00000001ff917819 */ /* 0x000fe20000011493 */
[----:B------:R-:W-:Y:S01]  /*2070*/  @P0 IMAD.MOV.U32 R6, RZ, RZ, R22 ;  /* 0x000000ffff060224 */ /* 0x000fe200078e0016 */
[----:B------:R-:W-:Y:S01]  /*2080*/  SHF.R.S32.HI R157, RZ, 0x1f, R156 ;  /* 0x0000001fff9d7819 */ /* 0x000fe2000001149c */
[----:B------:R-:W-:Y:S01]  /*2090*/  @!P0 IMAD.WIDE.U32 R22, R203, R8, RZ ;  /* 0x00000008cb168225 */ /* 0x000fe200078e00ff */
[----:B------:R-:W-:Y:S02]  /*20a0*/  LEA.HI R149, R149, R124, RZ, 0x5 ;  /* 0x0000007c95957211 */ /* 0x000fe400078f28ff */
[C---:B------:R-:W-:Y:S01]  /*20b0*/  LOP3.LUT P4, RZ, R16.reuse, 0x4, RZ, 0xc0, !PT ;  /* 0x0000000410ff7812 */ /* 0x040fe2000788c0ff */
[----:B------:R-:W-:Y:S01]  /*20c0*/  IMAD.SHL.U32 R8, R16, 0x40, RZ ;  /* 0x0000004010087824 */ /* 0x000fe200078e00ff */
[----:B------:R-:W-:Y:S01]  /*20d0*/  SHF.R.S32.HI R60, RZ, 0x5, R149 ;  /* 0x00000005ff3c7819 */ /* 0x000fe20000011495 */
[----:B------:R-:W-:Y:S01]  /*20e0*/  @!P0 IMAD R9, R203, R9, R10 ;  /* 0x00000009cb098224 */ /* 0x000fe200078e020a */
[----:B------:R-:W-:Y:S01]  /*20f0*/  LOP3.LUT R149, R149, 0xffffffe0, RZ, 0xc0, !PT ;  /* 0xffffffe095957812 */ /* 0x000fe200078ec0ff */
[----:B------:R-:W-:Y:S01]  /*2100*/  @!P0 IMAD.MOV.U32 R6, RZ, RZ, R22 ;  /* 0x000000ffff068224 */ /* 0x000fe200078e0016 */
[----:B------:R-:W-:Y:S01]  /*2110*/  LOP3.LUT R8, R8, 0x1c0, RZ, 0xc0, !PT ;  /* 0x000001c008087812 */ /* 0x000fe200078ec0ff */
[----:B------:R-:W-:Y:S01]  /*2120*/  IMAD.SHL.U32 R27, R64, 0x8, RZ ;  /* 0x00000008401b7824 */ /* 0x000fe200078e00ff */
[----:B------:R-:W-:Y:S01]  /*2130*/  LOP3.LUT P2, RZ, R16, 0x2, RZ, 0xc0, !PT ;  /* 0x0000000210ff7812 */ /* 0x000fe2000784c0ff */
[----:B------:R-:W-:Y:S01]  /*2140*/  @!P0 IMAD.IADD R21, R23, 0x1, R9 ;  /* 0x0000000117158824 */ /* 0x000fe200078e0209 */
[----:B------:R-:W-:Y:S01]  /*2150*/  IADD3 R20, P0, R14, R6, RZ ;  /* 0x000000060e147210 */ /* 0x000fe20007f1e0ff */
[----:B------:R-:W-:Y:S01]  /*2160*/  IMAD.WIDE R24, R25, 0x40, R154 ;  /* 0x0000004019187825 */ /* 0x000fe200078e029a */
[----:B------:R-:W-:-:S02]  /*2170*/  LOP3.LUT R9, R8, 0x8, R27, 0xf8, !PT ;  /* 0x0000000808097812 */ /* 0x000fc400078ef81b */
[----:B------:R-:W-:Y:S01]  /*2180*/  SHF.R.U32.HI R8, RZ, 0x3, R8 ;  /* 0x00000003ff087819 */ /* 0x000fe20000011608 */
[----:B------:R-:W-:Y:S01]  /*2190*/  IMAD.X R21, R15, 0x1, R21, P0 ;  /* 0x000000010f157824 */ /* 0x000fe200000e0615 */
[----:B------:R-:W-:Y:S01]  /*21a0*/  SHF.L.U64.HI R200, R166, 0x4, R167 ;  /* 0x00000004a6c87819 */ /* 0x000fe200000102a7 */
[----:B------:R-:W-:Y:S01]  /*21b0*/  IMAD R6, R25, R2, RZ ;  /* 0x0000000219067224 */ /* 0x000fe200078e02ff */
[----:B------:R-:W-:Y:S01]  /*21c0*/  LOP3.LUT R8, R9, R8, RZ, 0x3c, !PT ;  /* 0x0000000809087212 */ /* 0x000fe200078e3cff */
[----:B------:R-:W-:Y:S01]  /*21d0*/  IMAD.WIDE.U32 R158, R24, R2, R20 ;  /* 0x00000002189e7225 */ /* 0x000fe200078e0014 */
[----:B------:R-:W-:Y:S02]  /*21e0*/  IADD3 R9, P0, R154, R19, RZ ;  /* 0x000000139a097210 */ /* 0x000fe40007f1e0ff */
[----:B------:R-:W-:Y:S01]  /*21f0*/  SHF.L.U64.HI R198, R164, 0x4, R165 ;  /* 0x00000004a4c67819 */ /* 0x000fe200000102a5 */
[----:B------:R-:W-:Y:S01]  /*2200*/  IMAD.MOV.U32 R138, RZ, RZ, R26 ;  /* 0x000000ffff8a7224 */ /* 0x000fe200078e001a */
[----:B------:R-:W-:Y:S01]  /*2210*/  SEL R46, R46, 0xfffffff0, !P2 ;  /* 0xfffffff02e2e7807 */ /* 0x000fe20005000000 */
[----:B------:R-:W-:Y:S01]  /*2220*/  IMAD.X R17, R155, 0x1, R17, P0 ;  /* 0x000000019b117824 */ /* 0x000fe200000e0611 */
[----:B------:R-:W-:Y:S01]  /*2230*/  IADD3 R152, P0, R14, R4, RZ ;  /* 0x000000040e987210 */ /* 0x000fe20007f1e0ff */
[----:B------:R-:W-:Y:S01]  /*2240*/  IMAD R6, R24, R3, R6 ;  /* 0x0000000318067224 */ /* 0x000fe200078e0206 */
[----:B------:R-:W-:Y:S01]  /*2250*/  SEL R45, R45, 0xffffffe0, !P4 ;  /* 0xffffffe02d2d7807 */ /* 0x000fe20006000000 */
[----:B------:R-:W-:-:S02]  /*2260*/  IMAD R2, R17, R164, RZ ;  /* 0x000000a411027224 */ /* 0x000fc400078e02ff */
[----:B------:R-:W-:-:S04]  /*2270*/  IMAD.WIDE.U32 R138, R9, R164, R138 ;  /* 0x000000a4098a7225 */ /* 0x000fc800078e008a */
[----:B------:R-:W-:Y:S01]  /*2280*/  IMAD R3, R9, R165, R2 ;  /* 0x000000a509037224 */ /* 0x000fe200078e0202 */
[----:B------:R-:W-:Y:S01]  /*2290*/  SHF.R.S32.HI R9, RZ, 0x1f, R66 ;  /* 0x0000001fff097819 */ /* 0x000fe20000011442 */
[----:B------:R-:W-:Y:S02]  /*22a0*/  IMAD.X R153, R15, 0x1, R13, P0 ;  /* 0x000000010f997824 */ /* 0x000fe400000e060d */
[----:B------:R-:W-:Y:S01]  /*22b0*/  VIADD R10, R14, 0x80 ;  /* 0x000000800e0a7836 */ /* 0x000fe20000000000 */
[----:B------:R-:W-:Y:S01]  /*22c0*/  LEA.HI R2, R9, R66, RZ, 0x6 ;  /* 0x0000004209027211 */ /* 0x000fe200078f30ff */
[----:B------:R-:W-:Y:S02]  /*22d0*/  IMAD R144, R154, R145, R143 ;  /* 0x000000919a907224 */ /* 0x000fe400078e028f */
[----:B------:R-:W-:Y:S01]  /*22e0*/  IMAD.IADD R159, R159, 0x1, R6 ;  /* 0x000000019f9f7824 */ /* 0x000fe200078e0206 */
[----:B------:R-:W-:Y:S01]  /*22f0*/  SHF.R.S32.HI R2, RZ, 0x6, R2 ;  /* 0x00000006ff027819 */ /* 0x000fe20000011402 */
[----:B------:R-:W-:Y:S01]  /*2300*/  IMAD R161, R157, UR10, RZ ;  /* 0x0000000a9da17c24 */ /* 0x000fe2000f8e02ff */
[----:B------:R-:W-:Y:S01]  /*2310*/  ISETP.GE.AND P1, PT, R10, UR5, PT ;  /* 0x000000050a007c0c */ /* 0x000fe2000bf26270 */
[----:B------:R-:W-:Y:S01]  /*2320*/  IMAD R151, R155, R166, RZ ;  /* 0x000000a69b977224 */ /* 0x000fe200078e02ff */
[----:B------:R-:W-:Y:S01]  /*2330*/  VIMNMX R65, R197, R2, !PT ;  /* 0x00000002c5417248 */ /* 0x000fe20007fe0100 */
[----:B------:R-:W-:Y:S01]  /*2340*/  IMAD.SHL.U32 R47, R12, 0x40, RZ ;  /* 0x000000400c2f7824 */ /* 0x000fe200078e00ff */
[----:B------:R-:W-:Y:S01]  /*2350*/  SEL R23, RZ, 0x4, P1 ;  /* 0x00000004ff177807 */ /* 0x000fe20000800000 */
[----:B------:R-:W-:Y:S01]  /*2360*/  IMAD.IADD R143, R143, 0x1, R144 ;  /* 0x000000018f8f7824 */ /* 0x000fe200078e0290 */
[----:B------:R-:W-:Y:S01]  /*2370*/  ISETP.GT.AND P0, PT, R136, R65, PT ;  /* 0x000000418800720c */ /* 0x000fe20003f04270 */
[----:B------:R-:W-:Y:S01]  /*2380*/  IMAD R161, R156, UR11, R161 ;  /* 0x0000000b9ca17c24 */ /* 0x000fe2000f8e02a1 */
[----:B------:R-:W-:Y:S01]  /*2390*/  LOP3.LUT R148, R148, R23, RZ, 0xfc, !PT ;  /* 0x0000001794947212 */ /* 0x000fe200078efcff */
[----:B------:R-:W-:Y:S01]  /*23a0*/  IMAD.WIDE.U32 R158, R156, UR10, R158 ;  /* 0x0000000a9c9e7c25 */ /* 0x000fe2000f8e009e */
[----:B------:R-:W-:-:S02]  /*23b0*/  LOP3.LUT R47, R8, 0xfffffe00, R47, 0xf8, !PT ;  /* 0xfffffe00082f7812 */ /* 0x000fc400078ef82f */
[----:B------:R-:W-:Y:S01]  /*23c0*/  SHF.R.S32.HI R122, RZ, 0x1f, R144 ;  /* 0x0000001fff7a7819 */ /* 0x000fe20000011490 */
[C---:B------:R-:W-:Y:S01]  /*23d0*/  IMAD R151, R154.reuse, R167, R151 ;  /* 0x000000a79a977224 */ /* 0x040fe200078e0297 */
[----:B------:R-:W-:Y:S01]  /*23e0*/  SHF.R.S32.HI R121, RZ, 0x1f, R143 ;  /* 0x0000001fff797819 */ /* 0x000fe2000001148f */
[----:B------:R-:W-:-:S04]  /*23f0*/  IMAD.WIDE.U32 R152, R154, R166, R152 ;  /* 0x000000a69a987225 */ /* 0x000fc800078e0098 */
[----:B------:R-:W-:Y:S02]  /*2400*/  IMAD.IADD R149, R124, 0x1, -R149 ;  /* 0x000000017c957824 */ /* 0x000fe400078e0a95 */
[----:B------:R-:W-:Y:S02]  /*2410*/  IMAD.SHL.U32 R146, R145, 0x10, RZ ;  /* 0x0000001091927824 */ /* 0x000fe400078e00ff */
[----:B------:R-:W-:Y:S02]  /*2420*/  IMAD.IADD R151, R153, 0x1, R151 ;  /* 0x0000000199977824 */ /* 0x000fe400078e0297 */
        /* <DEDUP_REMOVED lines=14> */
[----:B------:R-:W-:Y:S01]  /*2510*/  LOP3.LUT R135, R148, 0xffff, RZ, 0xc0, !PT ;  /* 0x0000ffff94877812 */ /* 0x000fe200078ec0ff */
[----:B------:R-:W-:Y:S01]  /*2520*/  ULDC UR4, c[0x0][0x2e0] ;  /* 0x0000b80000047ab9 */ /* 0x000fe20000000800 */
[----:B------:R-:W-:Y:S01]  /*2530*/  IADD3.X R3, R3, R155, ~R8, P1, P0 ;  /* 0x0000009b03037210 */ /* 0x000fe20000fe0c08 */
        /* <DEDUP_REMOVED lines=13> */
[C-C-:B-1----:R-:W-:Y:S01]  /*2610*/  SHF.L.U64.HI R67, R70.reuse, 0x4, R71.reuse ;  /* 0x0000000446437819 */ /* 0x142fe20000010247 */
[-C--:B------:R-:W-:Y:S01]  /*2620*/  IMAD R2, R3, R70.reuse, RZ ;  /* 0x0000004603027224 */ /* 0x080fe200078e02ff */
[----:B------:R-:W-:Y:S01]  /*2630*/  SHF.L.U64.HI R69, R70, 0x5, R71 ;  /* 0x0000000546457819 */ /* 0x000fe20000010247 */
[----:B------:R-:W-:Y:S01]  /*2640*/  IMAD.WIDE.U32 R16, R6, R70, R16 ;  /* 0x0000004606107225 */ /* 0x000fe200078e0010 */
[C---:B------:R-:W-:Y:S01]  /*2650*/  LOP3.LUT R140, R135.reuse, 0x2, RZ, 0xc0, !PT ;  /* 0x00000002878c7812 */ /* 0x040fe200078ec0ff */
[----:B------:R-:W-:Y:S01]  /*2660*/  USHF.L.U64.HI UR21, UR22, 0x1, UR21 ;  /* 0x0000000116157899 */ /* 0x000fe20008010215 */
[----:B------:R-:W-:Y:S01]  /*2670*/  IADD3 R133, R154, 0x30, RZ ;  /* 0x000000309a857810 */ /* 0x000fe20007ffe0ff */
[C---:B------:R-:W-:Y:S01]  /*2680*/  IMAD R9, R6.reuse, UR11, R9 ;  /* 0x0000000b06097c24 */ /* 0x040fe2000f8e0209 */
[----:B------:R-:W-:Y:S01]  /*2690*/  MOV R8, R16 ;  /* 0x0000001000087202 */ /* 0x000fe20000000f00 */
[C---:B------:R-:W-:Y:S01]  /*26a0*/  IMAD.WIDE.U32 R12, R6.reuse, UR10, R12 ;  /* 0x0000000a060c7c25 */ /* 0x040fe2000f8e000c */
[----:B------:R-:W-:Y:S01]  /*26b0*/  SHF.R.S32.HI R120, RZ, 0x1f, R146 ;  /* 0x0000001fff787819 */ /* 0x000fe20000011492 */
[----:B------:R-:W-:Y:S01]  /*26c0*/  ULDC.U8 UR25, c[0x0][0x3c3] ;  /* 0x0000f0c000197ab9 */ /* 0x000fe20000000000 */
[----:B------:R-:W-:Y:S01]  /*26d0*/  LOP3.LUT R135, R135, 0x4, RZ, 0xc0, !PT ;  /* 0x0000000487877812 */ /* 0x000fe200078ec0ff */
[----:B------:R-:W-:Y:S01]  /*26e0*/  IMAD R2, R6, R71, R2 ;  /* 0x0000004706027224 */ /* 0x000fe200078e0202 */
[----:B------:R-:W-:Y:S01]  /*26f0*/  ULDC UR24, c[0x0][0x2e0] ;  /* 0x0000b80000187ab9 */ /* 0x000fe20000000800 */
[----:B------:R-:W-:Y:S01]  /*2700*/  IMAD.IADD R48, R48, 0x1, R7 ;  /* 0x0000000130307824 */ /* 0x000fe200078e0207 */
[----:B------:R-:W-:Y:S01]  /*2710*/  ULDC UR23, c[0x0][0x2e0] ;  /* 0x0000b80000177ab9 */ /* 0x000fe20000000800 */
[----:B------:R-:W-:Y:S01]  /*2720*/  IMAD.IADD R13, R13, 0x1, R9 ;  /* 0x000000010d0d7824 */ /* 0x000fe200078e0209 */
[----:B------:R-:W-:Y:S01]  /*2730*/  ULDC.64 UR16, c[0x0][0x250] ;  /* 0x0000940000107ab9 */ /* 0x000fe20000000a00 */
[----:B------:R-:W-:Y:S01]  /*2740*/  IMAD.IADD R9, R17, 0x1, R2 ;  /* 0x0000000111097824 */ /* 0x000fe200078e0202 */
[----:B------:R-:W-:Y:S01]  /*2750*/  USHF.L.U32 UR22, UR22, 0x1, URZ ;  /* 0x0000000116167899 */ /* 0x000fe2000800063f */
[----:B------:R-:W-:-:S02]  /*2760*/  IMAD R105, R5, UR14, RZ ;  /* 0x0000000e05697c24 */ /* 0x000fc4000f8e02ff */
[----:B------:R-:W-:Y:S02]  /*2770*/  IMAD R107, R5, UR12, RZ ;  /* 0x0000000c056b7c24 */ /* 0x000fe4000f8e02ff */
[----:B------:R-:W-:Y:S02]  /*2780*/  IMAD.SHL.U32 R96, R165, 0x20, RZ ;  /* 0x00000020a5607824 */ /* 0x000fe400078e00ff */
[----:B------:R-:W-:-:S04]  /*2790*/  IMAD.WIDE.U32 R6, R164, 0x20, RZ ;  /* 0x00000020a4067825 */ /* 0x000fc800078e00ff */
[----:B------:R-:W-:Y:S01]  /*27a0*/  IMAD R48, R145, R48, RZ ;  /* 0x0000003091307224 */ /* 0x000fe200078e02ff */
[----:B------:R-:W-:Y:S01]  /*27b0*/  SHF.L.U32 R97, R6, 0x1, RZ ;  /* 0x0000000106617819 */ /* 0x000fe200000006ff */
[C---:B------:R-:W-:Y:S02]  /*27c0*/  IMAD R105, R0.reuse, UR15, R105 ;  /* 0x0000000f00697c24 */ /* 0x040fe4000f8e0269 */
[C---:B------:R-:W-:Y:S01]  /*27d0*/  IMAD.WIDE.U32 R2, R0.reuse, UR14, R12 ;  /* 0x0000000e00027c25 */ /* 0x040fe2000f8e000c */
[----:B------:R-:W-:Y:S01]  /*27e0*/  ULDC.64 UR14, c[0x0][0x320] ;  /* 0x0000c800000e7ab9 */ /* 0x000fe20000000a00 */
[----:B------:R-:W-:Y:S02]  /*27f0*/  IADD3 R110, P2, R143, R48, RZ ;  /* 0x000000308f6e7210 */ /* 0x000fe40007f5e0ff */
        /* <DEDUP_REMOVED lines=22> */
[----:B------:R-:W-:Y:S01]  /*2960*/  IMAD.SHL.U32 R68, R70, 0x10, RZ ;  /* 0x0000001046447824 */ /* 0x000fe200078e00ff */
[----:B------:R-:W-:Y:S01]  /*2970*/  SHF.L.U64.HI R0, R48, 0x1, R7 ;  /* 0x0000000130007819 */ /* 0x000fe20000010207 */
[----:B------:R-:W-:Y:S01]  /*2980*/  VIADD R129, R146, 0x80 ;  /* 0x0000008092817836 */ /* 0x000fe20000000000 */
[----:B------:R-:W-:Y:S01]  /*2990*/  SHF.L.U32 R48, R48, 0x1, RZ ;  /* 0x0000000130307819 */ /* 0x000fe200000006ff */
[----:B------:R-:W-:Y:S01]  /*29a0*/  VIADD R131, R146, 0x40 ;  /* 0x0000004092837836 */ /* 0x000fe20000000000 */
[----:B------:R-:W-:Y:S01]  /*29b0*/  LEA.HI.X R99, R152, UR13, R151, 0x1, P1 ;  /* 0x0000000d98637c11 */ /* 0x000fe200088f0c97 */
[----:B------:R-:W-:Y:S01]  /*29c0*/  ULDC.64 UR12, c[0x0][0x360] ;  /* 0x0000d800000c7ab9 */ /* 0x000fe20000000a00 */
[----:B------:R-:W-:Y:S01]  /*29d0*/  LEA.HI.X R103, R138, UR11, R134, 0x1, P0 ;  /* 0x0000000b8a677c11 */ /* 0x000fe200080f0c86 */
[----:B------:R-:W-:Y:S01]  /*29e0*/  ULDC.64 UR10, c[0x0][0x358] ;  /* 0x0000d600000a7ab9 */ /* 0x000fe20000000a00 */
[----:B------:R-:W-:Y:S01]  /*29f0*/  IADD3 R16, P1, R48, UR12, RZ ;  /* 0x0000000c30107c10 */ /* 0x000fe2000ff3e0ff */
[----:B------:R-:W-:Y:S01]  /*2a00*/  IMAD.IADD R128, R146, 0x1, R131 ;  /* 0x0000000192807824 */ /* 0x000fe200078e0283 */
[----:B------:R-:W-:Y:S01]  /*2a10*/  IADD3 R48, P0, R48, UR10, RZ ;  /* 0x0000000a30307c10 */ /* 0x000fe2000ff1e0ff */
[----:B------:R-:W-:Y:S01]  /*2a20*/  IMAD.SHL.U32 R3, R167, 0x20, RZ ;  /* 0x00000020a7037824 */ /* 0x000fe200078e00ff */
[----:B------:R-:W-:Y:S01]  /*2a30*/  IADD3.X R17, R0, UR13, RZ, P1, !PT ;  /* 0x0000000d00117c10 */ /* 0x000fe20008ffe4ff */
[----:B------:R-:W-:Y:S01]  /*2a40*/  IMAD.WIDE.U32 R166, R166, 0x20, RZ ;  /* 0x00000020a6a67825 */ /* 0x000fe200078e00ff */
[----:B------:R-:W-:Y:S01]  /*2a50*/  IADD3.X R49, R0, UR11, RZ, P0, !PT ;  /* 0x0000000b00317c10 */ /* 0x000fe200087fe4ff */
[----:B------:R-:W-:Y:S01]  /*2a60*/  USHF.L.U64.HI UR26, UR20, 0x1, UR15 ;  /* 0x00000001141a7899 */ /* 0x000fe2000801020f */
[----:B------:R-:W-:Y:S01]  /*2a70*/  IADD3 R84, P0, R201, 0x80, RZ ;  /* 0x00000080c9547810 */ /* 0x000fe20007f1e0ff */
[----:B------:R-:W-:Y:S01]  /*2a80*/  IMAD R5, R165, 0x60, RZ ;  /* 0x00000060a5057824 */ /* 0x000fe200078e02ff */
[----:B------:R-:W-:Y:S01]  /*2a90*/  IADD3 R76, P1, R201, 0x40, RZ ;  /* 0x00000040c94c7810 */ /* 0x000fe20007f3e0ff */
[----:B------:R-:W-:Y:S01]  /*2aa0*/  IMAD.SHL.U32 R132, R145, 0x20, RZ ;  /* 0x0000002091847824 */ /* 0x000fe200078e00ff */
[C---:B------:R-:W-:Y:S01]  /*2ab0*/  IADD3 R108, P4, R110.reuse, UR12, RZ ;  /* 0x0000000c6e6c7c10 */ /* 0x040fe2000ff9e0ff */
[--C-:B------:R-:W-:Y:S01]  /*2ac0*/  IMAD.X R85, RZ, RZ, R200.reuse, P0 ;  /* 0x000000ffff557224 */ /* 0x100fe200000e06c8 */
[----:B------:R-:W-:Y:S01]  /*2ad0*/  IADD3 R86, P0, R201, R84, RZ ;  /* 0x00000054c9567210 */ /* 0x000fe20007f1e0ff */
[----:B------:R-:W-:Y:S01]  /*2ae0*/  IMAD.X R77, RZ, RZ, R200, P1 ;  /* 0x000000ffff4d7224 */ /* 0x000fe200008e06c8 */
[----:B------:R-:W-:Y:S01]  /*2af0*/  IADD3 R110, P2, R110, UR10, RZ ;  /* 0x0000000a6e6e7c10 */ /* 0x000fe2000ff5e0ff */
[----:B------:R-:W-:Y:S01]  /*2b00*/  IMAD R130, R145, 0x30, RZ ;  /* 0x0000003091827824 */ /* 0x000fe200078e02ff */
[----:B------:R-:W-:Y:S01]  /*2b10*/  IADD3 R78, P1, R201, R76, RZ ;  /* 0x0000004cc94e7210 */ /* 0x000fe20007f3e0ff */
[----:B------:R-:W-:Y:S01]  /*2b20*/  IMAD.X R87, R200, 0x1, R85, P0 ;  /* 0x00000001c8577824 */ /* 0x000fe200000e0655 */
[C---:B------:R-:W-:Y:S01]  /*2b30*/  IADD3.X R109, R111.reuse, UR13, RZ, P4, !PT ;  /* 0x0000000d6f6d7c10 */ /* 0x040fe2000a7fe4ff */
[----:B------:R-:W-:Y:S01]  /*2b40*/  IMAD.IADD R126, R146, 0x1, R128 ;  /* 0x00000001927e7824 */ /* 0x000fe200078e0280 */
[----:B------:R-:W-:Y:S01]  /*2b50*/  IADD3.X R111, R111, UR11, RZ, P2, !PT ;  /* 0x0000000b6f6f7c10 */ /* 0x000fe200097fe4ff */
[----:B------:R-:W-:Y:S01]  /*2b60*/  IMAD.X R79, R200, 0x1, R77, P1 ;  /* 0x00000001c84f7824 */ /* 0x000fe200008e064d */
[C---:B------:R-:W-:Y:S01]  /*2b70*/  IADD3 R95, P0, R201.reuse, R86, RZ ;  /* 0x00000056c95f7210 */ /* 0x040fe20007f1e0ff */
[----:B------:R-:W-:Y:S01]  /*2b80*/  IMAD.WIDE.U32 R164, R164, 0x60, RZ ;  /* 0x00000060a4a47825 */ /* 0x000fe200078e00ff */
[----:B------:R-:W-:Y:S01]  /*2b90*/  IADD3 R81, P2, R68, 0x80, RZ ;  /* 0x0000008044517810 */ /* 0x000fe20007f5e0ff */
[----:B------:R-:W-:Y:S01]  /*2ba0*/  UIADD3 UR28, UR19, UR14, URZ ;  /* 0x0000000e131c7290 */ /* 0x000fe2000fffe03f */
[----:B------:R-:W-:Y:S01]  /*2bb0*/  IADD3 R91, P1, R201, R78, RZ ;  /* 0x0000004ec95b7210 */ /* 0x000fe20007f3e0ff */
[----:B------:R-:W-:Y:S01]  /*2bc0*/  IMAD.X R94, R200, 0x1, R87, P0 ;  /* 0x00000001c85e7824 */ /* 0x000fe200000e0657 */
[----:B------:R-:W-:Y:S01]  /*2bd0*/  IADD3 R73, P4, R68, 0x40, RZ ;  /* 0x0000004044497810 */ /* 0x000fe20007f9e0ff */
[--C-:B------:R-:W-:Y:S01]  /*2be0*/  IMAD.X R80, RZ, RZ, R67.reuse, P2 ;  /* 0x000000ffff507224 */ /* 0x100fe200010e0643 */
[----:B------:R-:W-:Y:S01]  /*2bf0*/  IADD3 R127, R146, R129, RZ ;  /* 0x00000081927f7210 */ /* 0x000fe20007ffe0ff */
[----:B------:R-:W-:Y:S01]  /*2c00*/  IMAD.SHL.U32 R70, R70, 0x20, RZ ;  /* 0x0000002046467824 */ /* 0x000fe200078e00ff */
[----:B------:R-:W-:Y:S01]  /*2c10*/  IADD3.X R90, R200, R79, RZ, P1, !PT ;  /* 0x0000004fc85a7210 */ /* 0x000fe20000ffe4ff */
[----:B------:R-:W-:Y:S01]  /*2c20*/  IMAD.X R72, RZ, RZ, R67, P4 ;  /* 0x000000ffff487224 */ /* 0x000fe200020e0643 */
[-C--:B------:R-:W-:Y:S01]  /*2c30*/  IADD3 R75, P1, R73, R68.reuse, RZ ;  /* 0x00000044494b7210 */ /* 0x080fe20007f3e0ff */
[----:B------:R-:W-:Y:S01]  /*2c40*/  IMAD.IADD R125, R146, 0x1, R127 ;  /* 0x00000001927d7824 */ /* 0x000fe200078e027f */
[-C--:B------:R-:W-:Y:S01]  /*2c50*/  IADD3 R83, P0, R81, R68.reuse, RZ ;  /* 0x0000004451537210 */ /* 0x080fe20007f1e0ff */
[----:B------:R-:W-:Y:S01]  /*2c60*/  VIADD R141, R154, 0x10 ;  /* 0x000000109a8d7836 */ /* 0x000fe20000000000 */
[-C--:B------:R-:W-:Y:S01]  /*2c70*/  IADD3 R89, P4, R75, R68.reuse, RZ ;  /* 0x000000444b597210 */ /* 0x080fe20007f9e0ff */
[----:B------:R-:W-:Y:S01]  /*2c80*/  IMAD.X R74, R72, 0x1, R67, P1 ;  /* 0x00000001484a7824 */ /* 0x000fe200008e0643 */
[----:B------:R-:W-:Y:S01]  /*2c90*/  IADD3 R93, P2, R83, R68, RZ ;  /* 0x00000044535d7210 */ /* 0x000fe20007f5e0ff */
[----:B------:R-:W-:Y:S01]  /*2ca0*/  VIADD R137, R154, 0x20 ;  /* 0x000000209a897836 */ /* 0x000fe20000000000 */
[----:B------:R-:W-:Y:S01]  /*2cb0*/  IADD3.X R82, R80, R67, RZ, P0, !PT ;  /* 0x0000004350527210 */ /* 0x000fe200007fe4ff */
[----:B------:R-:W-:Y:S01]  /*2cc0*/  IMAD.MOV.U32 R9, RZ, RZ, R136 ;  /* 0x000000ffff097224 */ /* 0x000fe200078e0088 */
[----:B------:R-:W-:Y:S01]  /*2cd0*/  SHF.L.U64.HI R96, R6, 0x1, R96 ;  /* 0x0000000106607819 */ /* 0x000fe20000010260 */
[----:B------:R-:W-:Y:S01]  /*2ce0*/  IMAD.IADD R98, R165, 0x1, R5 ;  /* 0x00000001a5627824 */ /* 0x000fe200078e0205 */
[----:B------:R-:W-:Y:S01]  /*2cf0*/  IADD3 R71, R167, R3, RZ ;  /* 0x00000003a7477210 */ /* 0x000fe20007ffe0ff */
[--C-:B------:R-:W-:Y:S01]  /*2d00*/  IMAD.X R88, R74, 0x1, R67.reuse, P4 ;  /* 0x000000014a587824 */ /* 0x100fe200020e0643 */
        /* <DEDUP_REMOVED lines=11> */
[----:B------:R-:W-:Y:S02]  /*2dc0*/  SHF.R.S32.HI R113, RZ, 0x1f, R126 ;  /* 0x0000001fff717819 */ /* 0x000fe4000001147e */
[----:B------:R-:W-:-:S07]  /*2dd0*/  SHF.R.S32.HI R112, RZ, 0x1f, R125 ;  /* 0x0000001fff707819 */ /* 0x000fce000001147d */
.L_x_3700:
[----:B------:R-:W-:Y:S01]  /*2de0*/  IMAD.SHL.U32 R13, R9, 0x40, RZ ;  /* 0x00000040090d7824 */ /* 0x000fe200078e00ff */
[----:B------:R-:W1:Y:S01]  /*2df0*/  LDC R0, c[0x0][0x340] ;  /* 0x0000d000ff007b82 */ /* 0x000e620000000800 */
[----:B------:R-:W-:Y:S02]  /*2e00*/  BSSY B0, `(.L_x_3608) ;  /* 0x0000013000007945 */ /* 0x000fe40003800000 */
[----:B------:R-:W-:Y:S04]  /*2e10*/  VIADD R12, R13, 0xffffffc0 ;  /* 0xffffffc00d0c7836 */ /* 0x000fe80000000000 */
[--C-:B------:R-:W-:Y:S02]  /*2e20*/  IMAD.IADD R170, R63, 0x1, -R12.reuse ;  /* 0x000000013faa7824 */ /* 0x100fe400078e0a0c */
[----:B------:R-:W-:Y:S03]  /*2e30*/  IMAD.IADD R168, R66, 0x1, -R12 ;  /* 0x0000000142a87824 */ /* 0x000fe600078e0a0c */
[CC--:B------:R-:W-:Y:S02]  /*2e40*/  ISETP.GE.AND P4, PT, R154.reuse, R170.reuse, PT ;  /* 0x000000aa9a00720c */ /* 0x0c0fe40003f86270 */
        /* <DEDUP_REMOVED lines=14> */
.L_x_3609:
[----:B------:R-:W-:Y:S05]  /*2f30*/  BSYNC B0 ;  /* 0x0000000000007941 */ /* 0x000fea0003800000 */
.L_x_3608:
        /* <DEDUP_REMOVED lines=15> */
.L_x_3611:
[----:B------:R-:W-:Y:S05]  /*3030*/  BSYNC B0 ;  /* 0x0000000000007941 */ /* 0x000fea0003800000 */
.L_x_3610:
        /* <DEDUP_REMOVED lines=18> */
.L_x_3613:
[----:B------:R-:W-:Y:S05]  /*3160*/  BSYNC B0 ;  /* 0x0000000000007941 */ /* 0x000fea0003800000 */
.L_x_3612:
        /* <DEDUP_REMOVED lines=17> */
.L_x_3615:
[----:B------:R-:W-:Y:S05]  /*3280*/  BSYNC B0 ;  /* 0x0000000000007941 */ /* 0x000fea0003800000 */
.L_x_3614:
        /* <DEDUP_REMOVED lines=64> */
.L_x_3621:
[----:B------:R-:W-:Y:S05]  /*3690*/  BSYNC B0 ;  /* 0x0000000000007941 */ /* 0x000fea0003800000 */
.L_x_3620:
        /* <DEDUP_REMOVED lines=52> */
.L_x_3623:
[----:B------:R-:W-:Y:S05]  /*39e0*/  BSYNC B0 ;  /* 0x0000000000007941 */ /* 0x000fea0003800000 */
.L_x_3622:
        /* <DEDUP_REMOVED lines=51> */
.L_x_3619:
[----:B------:R-:W-:Y:S05]  /*3d20*/  BSYNC B1 ;  /* 0x0000000000017941 */ /* 0x000fea0003800000 */
.L_x_3618:
        /* <DEDUP_REMOVED lines=70> */
.L_x_3627:
[----:B------:R-:W-:Y:S05]  /*4190*/  BSYNC B0 ;  /* 0x0000000000007941 */ /* 0x000fea0003800000 */
.L_x_3626:
        /* <DEDUP_REMOVED lines=55> */
.L_x_3629:
[----:B------:R-:W-:Y:S05]  /*4510*/  BSYNC B0 ;  /* 0x0000000000007941 */ /* 0x000fea0003800000 */
.L_x_3628:
        /* <DEDUP_REMOVED lines=54> */
.L_x_3625:
[----:B------:R-:W-:Y:S05]  /*4880*/  BSYNC B1 ;  /* 0x0000000000017941 */ /* 0x000fea0003800000 */
.L_x_3624:
        /* <DEDUP_REMOVED lines=70> */
.L_x_3633:
[----:B------:R-:W-:Y:S05]  /*4cf0*/  BSYNC B0 ;  /* 0x0000000000007941 */ /* 0x000fea0003800000 */
.L_x_3632:
        /* <DEDUP_REMOVED lines=55> */
.L_x_3635:
[----:B------:R-:W-:Y:S05]  /*5070*/  BSYNC B0 ;  /* 0x0000000000007941 */ /* 0x000fea0003800000 */
.L_x_3634:
        /* <DEDUP_REMOVED lines=54> */
.L_x_3631:
[----:B------:R-:W-:Y:S05]  /*53e0*/  BSYNC B1 ;  /* 0x0000000000017941 */ /* 0x000fea0003800000 */
.L_x_3630:
        /* <DEDUP_REMOVED lines=75> */
.L_x_3639:
[----:B------:R-:W-:Y:S05]  /*58a0*/  BSYNC B0 ;  /* 0x0000000000007941 */ /* 0x000fea0003800000 */
.L_x_3638:
        /* <DEDUP_REMOVED lines=55> */
.L_x_3641:
[----:B------:R-:W-:Y:S05]  /*5c20*/  BSYNC B0 ;  /* 0x0000000000007941 */ /* 0x000fea0003800000 */
.L_x_3640:
        /* <DEDUP_REMOVED lines=54> */
.L_x_3637:
[----:B------:R-:W-:Y:S05]  /*5f90*/  BSYNC B1 ;  /* 0x0000000000017941 */ /* 0x000fea0003800000 */
.L_x_3636:
        /* <DEDUP_REMOVED lines=8> */
.L_x_3617:
        /* <DEDUP_REMOVED lines=96> */
.L_x_3648:
[----:B------:R-:W-:Y:S05]  /*6620*/  BSYNC B0 ;  /* 0x0000000000007941 */ /* 0x000fea0003800000 */
.L_x_3647:
[----:B-----5:R4:W-:Y:S02]  /*6630*/  STG.E.128 desc[UR6][R100.64], R52 ;  /* 0x0000003464007986 */ /* 0x0209e4000c101d06 */
.L_x_3646:
[----:B------:R-:W-:Y:S05]  /*6640*/  BSYNC B1 ;  /* 0x0000000000017941 */ /* 0x000fea0003800000 */
.L_x_3645:
        /* <DEDUP_REMOVED lines=95> */
.L_x_3652:
[----:B------:R-:W-:Y:S05]  /*6c40*/  BSYNC B0 ;  /* 0x0000000000007941 */ /* 0x000fea0003800000 */
.L_x_3651:
[----:B-----5:R1:W-:Y:S02]  /*6c50*/  STG.E.128 desc[UR6][R100.64+0x80], R52 ;  /* 0x0000803464007986 */ /* 0x0203e4000c101d06 */
.L_x_3650:
[----:B------:R-:W-:Y:S05]  /*6c60*/  BSYNC B1 ;  /* 0x0000000000017941 */ /* 0x000fea0003800000 */
.L_x_3649:
        /* <DEDUP_REMOVED lines=94> */
.L_x_3654:
[----:B------:R-:W-:Y:S05]  /*7250*/  BSYNC B0 ;  /* 0x0000000000007941 */ /* 0x000fea0003800000 */
.L_x_3653:
[----:B-----5:R4:W-:Y:S02]  /*7260*/  STG.E.128 desc[UR6][R100.64+0x100], R52 ;  /* 0x0001003464007986 */ /* 0x0209e4000c101d06 */
.L_x_3644:
[----:B------:R-:W-:Y:S05]  /*7270*/  BSYNC B2 ;  /* 0x0000000000027941 */ /* 0x000fea0003800000 */
.L_x_3643:
        /* <DEDUP_REMOVED lines=104> */
.L_x_3660:
[----:B------:R-:W-:Y:S05]  /*7900*/  BSYNC B0 ;  /* 0x0000000000007941 */ /* 0x000fea0003800000 */
.L_x_3659:
[----:B-----5:R4:W-:Y:S02]  /*7910*/  STG.E.128 desc[UR6][R176.64], R56 ;  /* 0x00000038b0007986 */ /* 0x0209e4000c101d06 */
.L_x_3658:
[----:B------:R-:W-:Y:S05]  /*7920*/  BSYNC B1 ;  /* 0x0000000000017941 */ /* 0x000fea0003800000 */
.L_x_3657:
        /* <DEDUP_REMOVED lines=98> */
.L_x_3664:
[----:B------:R-:W-:Y:S05]  /*7f50*/  BSYNC B0 ;  /* 0x0000000000007941 */ /* 0x000fea0003800000 */
.L_x_3663:
[----:B-----5:R4:W-:Y:S02]  /*7f60*/  STG.E.128 desc[UR6][R176.64], R56 ;  /* 0x00000038b0007986 */ /* 0x0209e4000c101d06 */
.L_x_3662:
[----:B------:R-:W-:Y:S05]  /*7f70*/  BSYNC B1 ;  /* 0x0000000000017941 */ /* 0x000fea0003800000 */
.L_x_3661:
[----:B------:R-:W-:Y:S11]  /*7f80*/  ISETP.GE.AND P0, PT, R10, R101, PT ;  /* 0x000000650a00720c */ /* 0x000ff60003f06270 */
[----:B------:R-:W-:Y:S02]  /*7f90*/  @!UPT UIADD3 URZ, URZ, URZ, URZ ;  /* 0x0000003f3f3ff290 */ /* 0x000fe4000fffe03f */
[----:B------:R-:W-:Y:S05]  /*7fa0*/  @P0 BRA `(.L_x_3656) ;  /* 0x0000000400800947 */ /* 0x000fea0003800000 */
[C---:B------:R-:W-:Y:S01]  /*7fb0*/  LEA R172, P0, R81.reuse, R106, 0x1 ;  /* 0x0000006a51ac7211 */ /* 0x040fe200078008ff */
        /* <DEDUP_REMOVED lines=22> */
[----:B----4-:R-:W-:Y:S02]  /*8120*/  LEA.HI.X.SX32 R172, R169, R116, 0x1, P2 ;  /* 0x00000074a9ac7211 */ /* 0x010fe400010f0eff */
        /* <DEDUP_REMOVED lines=70> */
.L_x_3666:
[----:B------:R-:W-:Y:S05]  /*8590*/  BSYNC B0 ;  /* 0x0000000000007941 */ /* 0x000fea0003800000 */
.L_x_3665:
[----:B-----5:R1:W-:Y:S02]  /*85a0*/  STG.E.128 desc[UR6][R176.64], R56 ;  /* 0x00000038b0007986 */ /* 0x0203e4000c101d06 */
.L_x_3656:
[----:B------:R-:W-:Y:S05]  /*85b0*/  BSYNC B2 ;  /* 0x0000000000027941 */ /* 0x000fea0003800000 */
.L_x_3655:
        /* <DEDUP_REMOVED lines=104> */
.L_x_3672:
[----:B------:R-:W-:Y:S05]  /*8c40*/  BSYNC B0 ;  /* 0x0000000000007941 */ /* 0x000fea0003800000 */
.L_x_3671:
[----:B-----5:R4:W-:Y:S02]  /*8c50*/  STG.E.128 desc[UR6][R176.64], R56 ;  /* 0x00000038b0007986 */ /* 0x0209e4000c101d06 */
.L_x_3670:
[----:B------:R-:W-:Y:S05]  /*8c60*/  BSYNC B1 ;  /* 0x0000000000017941 */ /* 0x000fea0003800000 */
.L_x_3669:
        /* <DEDUP_REMOVED lines=98> */
.L_x_3676:
[----:B------:R-:W-:Y:S05]  /*9290*/  BSYNC B0 ;  /* 0x0000000000007941 */ /* 0x000fea0003800000 */
.L_x_3675:
[----:B-----5:R4:W-:Y:S02]  /*92a0*/  STG.E.128 desc[UR6][R176.64], R56 ;  /* 0x00000038b0007986 */ /* 0x0209e4000c101d06 */
.L_x_3674:
[----:B------:R-:W-:Y:S05]  /*92b0*/  BSYNC B1 ;  /* 0x0000000000017941 */ /* 0x000fea0003800000 */
.L_x_3673:
        /* <DEDUP_REMOVED lines=97> */
.L_x_3678:
[----:B------:R-:W-:Y:S05]  /*98d0*/  BSYNC B0 ;  /* 0x0000000000007941 */ /* 0x000fea0003800000 */
.L_x_3677:
[----:B-----5:R1:W-:Y:S02]  /*98e0*/  STG.E.128 desc[UR6][R176.64], R56 ;  /* 0x00000038b0007986 */ /* 0x0203e4000c101d06 */
.L_x_3668:
[----:B------:R-:W-:Y:S05]  /*98f0*/  BSYNC B2 ;  /* 0x0000000000027941 */ /* 0x000fea0003800000 */
.L_x_3667:
[C---:B------:R-:W-:Y:S01]  /*9900*/  ISETP.GE.AND P0, PT, R133.reuse, R170, PT ;  /* 0x000000aa8500720c */ /* 0x040fe20003f06270 */
[----:B------:R-:W-:Y:S03]  /*9910*/  BSSY B2, `(.L_x_3679) ;  /* 0x0000137000027945 */ /* 0x000fe60003800000 */
[----:B------:R-:W-:Y:S11]  /*9920*/  ISETP.GE.AND P0, PT, R133, R168, !P0 ;  /* 0x000000a88500720c */ /* 0x000ff60004706270 */
[----:B------:R-:W-:Y:S02]  /*9930*/  @!UPT UIADD3 URZ, URZ, URZ, URZ ;  /* 0x0000003f3f3ff290 */ /* 0x000fe4000fffe03f */
[----:B------:R-:W-:Y:S05]  /*9940*/  @!P0 BRA `(.L_x_3680) ;  /* 0x0000001000cc8947 */ /* 0x000fea0003800000 */
[----:B----4-:R-:W4:Y:S01]  /*9950*/  LDC R173, c[0x0][0x2d0] ;  /* 0x0000b400ffad7b82 */ /* 0x010f220000000800 */
[----:B------:R-:W-:Y:S01]  /*9960*/  BSSY B1, `(.L_x_3681) ;  /* 0x0000069000017945 */ /* 0x000fe20003800000 */
[----:B----4-:R-:W-:Y:S11]  /*9970*/  ISETP.GE.AND P0, PT, R14, R173, PT ;  /* 0x000000ad0e00720c */ /* 0x010ff60003f06270 */
[----:B------:R-:W-:Y:S02]  /*9980*/  @!UPT UIADD3 URZ, URZ, URZ, URZ ;  /* 0x0000003f3f3ff290 */ /* 0x000fe4000fffe03f */
[----:B------:R-:W-:Y:S05]  /*9990*/  @P0 BRA `(.L_x_3682) ;  /* 0x0000000400940947 */ /* 0x000fea0003800000 */
[----:B------:R-:W4:Y:S01]  /*99a0*/  LDC.64 R2, c[0x0][0x338] ;  /* 0x0000ce00ff027b82 */ /* 0x000f220000000a00 */
[----:B------:R-:W-:Y:S01]  /*99b0*/  ISETP.GE.AND P0, PT, R14, UR4, PT ;  /* 0x000000040e007c0c */ /* 0x000fe2000bf06270 */
[----:B------:R-:W-:Y:S01]  /*99c0*/  BSSY B0, `(.L_x_3683) ;  /* 0x0000061000007945 */ /* 0x000fe20003800000 */
[----:B-1----:R-:W-:Y:S01]  /*99d0*/  MOV R101, R99 ;  /* 0x0000006300657202 */ /* 0x002fe20000000f00 */
[----:B----4-:R-:W-:Y:S04]  /*99e0*/  IMAD.WIDE.U32 R170, R2, 0x60, R106 ;  /* 0x0000006002aa7825 */ /* 0x010fe800078e006a */
[----:B------:R-:W-:Y:S05]  /*99f0*/  IMAD R3, R3, 0x60, RZ ;  /* 0x0000006003037824 */ /* 0x000fea00078e02ff */
[----:B------:R-:W-:Y:S02]  /*9a00*/  IADD3 R171, R171, R3, RZ ;  /* 0x00000003abab7210 */ /* 0x000fe40007ffe0ff */
[----:B------:R-:W1:Y:S03]  /*9a10*/  LDC.64 R2, c[0x0][0x248] ;  /* 0x00009200ff027b82 */ /* 0x000e660000000a00 */
[----:B------:R4:W5:Y:S01]  /*9a20*/  LDG.E.128 R56, desc[UR6][R170.64] ;  /* 0x00000006aa387981 */ /* 0x000962000c1e1d00 */
[----:B-1----:R-:W-:Y:S04]  /*9a30*/  IMAD.WIDE.U32 R174, R2, 0x60, R100 ;  /* 0x0000006002ae7825 */ /* 0x002fe800078e0064 */
[----:B------:R-:W-:Y:S05]  /*9a40*/  IMAD R3, R3, 0x60, RZ ;  /* 0x0000006003037824 */ /* 0x000fea00078e02ff */
[----:B------:R-:W-:Y:S01]  /*9a50*/  IADD3 R175, R175, R3, RZ ;  /* 0x00000003afaf7210 */ /* 0x000fe20007ffe0ff */
[----:B----4-:R-:W-:Y:S06]  /*9a60*/  @P0 BRA `(.L_x_3684) ;  /* 0x0000000400580947 */ /* 0x010fec0003800000 */
        /* <DEDUP_REMOVED lines=16> */
[C---:B------:R-:W-:Y:S01]  /*9b70*/  LEA R170, P0, R101.reuse, R108, 0x1 ;  /* 0x0000006c65aa7211 */ /* 0x040fe200078008ff */
        /* <DEDUP_REMOVED lines=69> */
.L_x_3684:
[----:B------:R-:W-:Y:S05]  /*9fd0*/  BSYNC B0 ;  /* 0x0000000000007941 */ /* 0x000fea0003800000 */
.L_x_3683:
[----:B-----5:R4:W-:Y:S02]  /*9fe0*/  STG.E.128 desc[UR6][R174.64], R56 ;  /* 0x00000038ae007986 */ /* 0x0209e4000c101d06 */
.L_x_3682:
[----:B------:R-:W-:Y:S05]  /*9ff0*/  BSYNC B1 ;  /* 0x0000000000017941 */ /* 0x000fea0003800000 */
.L_x_3681:
[----:B------:R-:W-:Y:S01]  /*a000*/  ISETP.GE.AND P0, PT, R11, R173, PT ;  /* 0x000000ad0b00720c */ /* 0x000fe20003f06270 */
[----:B------:R-:W-:Y:S11]  /*a010*/  BSSY B1, `(.L_x_3685) ;  /* 0x0000063000017945 */ /* 0x000ff60003800000 */
[----:B------:R-:W-:Y:S01]  /*a020*/  @!UPT UIADD3 URZ, URZ, URZ, URZ ;  /* 0x0000003f3f3ff290 */ /* 0x000fe2000fffe03f */
[----:B------:R-:W-:Y:S05]  /*a030*/  @P0 BRA `(.L_x_3686) ;  /* 0x0000000400800947 */ /* 0x000fea0003800000 */
[----:B------:R-:W-:Y:S01]  /*a040*/  LEA R170, P0, R89, R106, 0x1 ;  /* 0x0000006a59aa7211 */ /* 0x000fe200078008ff */
[----:B------:R-:W-:Y:S01]  /*a050*/  BSSY B0, `(.L_x_3687) ;  /* 0x000005d000007945 */ /* 0x000fe20003800000 */
[----:B------:R-:W-:Y:S02]  /*a060*/  ISETP.GE.AND P1, PT, R11, UR4, PT ;  /* 0x000000040b007c0c */ /* 0x000fe4000bf26270 */
[----:B------:R-:W-:Y:S02]  /*a070*/  LEA.HI.X R171, R89, R107, R88, 0x1, P0 ;  /* 0x0000006b59ab7211 */ /* 0x000fe400000f0c58 */
[C---:B-1--4-:R-:W-:Y:S03]  /*a080*/  LEA R174, P0, R91.reuse, R100, 0x1 ;  /* 0x000000645bae7211 */ /* 0x052fe600078008ff */
        /* <DEDUP_REMOVED lines=89> */
.L_x_3688:
[----:B------:R-:W-:Y:S05]  /*a620*/  BSYNC B0 ;  /* 0x0000000000007941 */ /* 0x000fea0003800000 */
.L_x_3687:
[----:B-----5:R4:W-:Y:S02]  /*a630*/  STG.E.128 desc[UR6][R174.64], R56 ;  /* 0x00000038ae007986 */ /* 0x0209e4000c101d06 */
.L_x_3686:
[----:B------:R-:W-:Y:S05]  /*a640*/  BSYNC B1 ;  /* 0x0000000000017941 */ /* 0x000fea0003800000 */
.L_x_3685:
        /* <DEDUP_REMOVED lines=8> */
[----:B----4-:R1:W5:Y:S01]  /*a6d0*/  LDG.E.128 R56, desc[UR6][R170.64] ;  /* 0x00000006aa387981 */ /* 0x010362000c1e1d00 */
        /* <DEDUP_REMOVED lines=88> */
.L_x_3690:
[----:B------:R-:W-:Y:S05]  /*ac60*/  BSYNC B0 ;  /* 0x0000000000007941 */ /* 0x000fea0003800000 */
.L_x_3689:
[----:B-----5:R4:W-:Y:S02]  /*ac70*/  STG.E.128 desc[UR6][R172.64], R56 ;  /* 0x00000038ac007986 */ /* 0x0209e4000c101d06 */
.L_x_3680:
[----:B------:R-:W-:Y:S05]  /*ac80*/  BSYNC B2 ;  /* 0x0000000000027941 */ /* 0x000fea0003800000 */
.L_x_3679:
        /* <DEDUP_REMOVED lines=8> */
.L_x_3616:
[-C--:B------:R-:W-:Y:S01]  /*ad10*/  ISETP.GE.AND P2, PT, R141, R170.reuse, PT ;  /* 0x000000aa8d00720c */ /* 0x080fe20003f46270 */
[----:B------:R-:W-:Y:S01]  /*ad20*/  BSSY B0, `(.L_x_3691) ;  /* 0x0000014000007945 */ /* 0x000fe20003800000 */
[-C--:B------:R-:W-:Y:S02]  /*ad30*/  ISETP.GE.AND P1, PT, R137, R170.reuse, PT ;  /* 0x000000aa8900720c */ /* 0x080fe40003f26270 */
        /* <DEDUP_REMOVED lines=18> */
.L_x_3692:
[----:B------:R-:W-:Y:S05]  /*ae60*/  BSYNC B0 ;  /* 0x0000000000007941 */ /* 0x000fea0003800000 */
.L_x_3691:
        /* <DEDUP_REMOVED lines=24> */
.L_x_3694:
[----:B------:R-:W-:Y:S05]  /*aff0*/  BSYNC B0 ;  /* 0x0000000000007941 */ /* 0x000fea0003800000 */
.L_x_3693:
        /* <DEDUP_REMOVED lines=24> */
.L_x_3696:
[----:B------:R-:W-:Y:S05]  /*b180*/  BSYNC B0 ;  /* 0x0000000000007941 */ /* 0x000fea0003800000 */
.L_x_3695:
        /* <DEDUP_REMOVED lines=29> */
.L_x_3697:
[----:B------:R-:W-:Y:S05]  /*b360*/  BSYNC B0 ;  /* 0x0000000000007941 */ /* 0x000fea0003800000 */
.L_x_3642:
        /* <DEDUP_REMOVED lines=81> */
.L_x_3698:
        /* <DEDUP_REMOVED lines=9> */
.L_x_3699:
[----:B------:R-:W-:Y:S04]  /*b910*/  IADD3 R9, R9, -0x1, RZ ;  /* 0xffffffff09097810 */ /* 0x000fe80007ffe0ff */
[----:B------:R-:W-:Y:S11]  /*b920*/  ISETP.GT.AND P0, PT, R9, R65, PT ;  /* 0x000000410900720c */ /* 0x000ff60003f04270 */
[----:B------:R-:W-:Y:S02]  /*b930*/  @!UPT UIADD3 URZ, URZ, URZ, URZ ;  /* 0x0000003f3f3ff290 */ /* 0x000fe4000fffe03f */
[----:B------:R-:W-:Y:S05]  /*b940*/  @P0 BRA `(.L_x_3700) ;  /* 0xffffff7400240947 */ /* 0x000fea000383ffff */
.L_x_3607:
        /* <DEDUP_REMOVED lines=19> */
[CC--:B------:R-:W-:Y:S01]  /*ba80*/  LEA R0, P2, R4.reuse, R158.reuse, 0x5 ;  /* 0x0000009e04007211 */ /* 0x0c0fe200078428ff */
[----:B------:R-:W-:Y:S01]  /*ba90*/  ULDC.U8 UR5, c[0x0][0x3c3] ;  /* 0x0000f0c000057ab9 */ /* 0x000fe20000000000 */
[----:B------:R-:W-:Y:S01]  /*baa0*/  IADD3 R13, P4, R13, R158, RZ ;  /* 0x0000009e0d0d7210 */ /* 0x000fe20007f9e0ff */
[----:B------:R-:W-:Y:S01]  /*bab0*/  IMAD.MOV.U32 R160, RZ, RZ, R158 ;  /* 0x000000ffffa07224 */ /* 0x000fe200078e009e */
[----:B------:R-:W-:Y:S01]  /*bac0*/  LEA.HI.X R3, R4, R161, R5, 0x5, P2 ;  /* 0x000000a104037211 */ /* 0x000fe200010f2c05 */
[----:B------:R-:W-:Y:S01]  /*bad0*/  IMAD R5, R5, 0x30, RZ ;  /* 0x0000003005057824 */ /* 0x000fe200078e02ff */
[----:B------:R-:W-:Y:S01]  /*bae0*/  LEA R24, P2, R0, UR8, 0x1 ;  /* 0x0000000800187c11 */ /* 0x000fe2000f8408ff */
[--C-:B------:R-:W-:Y:S01]  /*baf0*/  IMAD.X R6, R9, 0x1, R161.reuse, P4 ;  /* 0x0000000109067824 */ /* 0x100fe200020e06a1 */
[----:B------:R-:W-:Y:S01]  /*bb00*/  LEA R22, P4, R13, UR8, 0x1 ;  /* 0x000000080d167c11 */ /* 0x000fe2000f8808ff */
[----:B------:R-:W-:Y:S01]  /*bb10*/  IMAD.WIDE.U32 R8, R4, 0x30, R160 ;  /* 0x0000003004087825 */ /* 0x000fe200078e00a0 */
[----:B------:R-:W-:-:S02]  /*bb20*/  LEA.HI.X R25, R0, UR9, R3, 0x1, P2 ;  /* 0x0000000900197c11 */ /* 0x000fc400090f0c03 */
[----:B------:R-:W-:Y:S01]  /*bb30*/  LEA.HI.X R23, R13, UR9, R6, 0x1, P4 ;  /* 0x000000090d177c11 */ /* 0x000fe2000a0f0c06 */
[----:B------:R-:W-:Y:S01]  /*bb40*/  IMAD.IADD R13, R202, 0x1, -R61 ;  /* 0x00000001ca0d7824 */ /* 0x000fe200078e0a3d */
[----:B------:R-:W-:Y:S01]  /*bb50*/  LEA R26, P5, R158, UR8, 0x1 ;  /* 0x000000089e1a7c11 */ /* 0x000fe2000f8a08ff */
[----:B------:R-:W-:-:S03]  /*bb60*/  IMAD.IADD R5, R9, 0x1, R5 ;  /* 0x0000000109057824 */ /* 0x000fc600078e0205 */
[----:B------:R-:W-:Y:S02]  /*bb70*/  LEA.HI.X R27, R158, UR9, R161, 0x1, P5 ;  /* 0x000000099e1b7c11 */ /* 0x000fe4000a8f0ca1 */
[----:B------:R-:W-:Y:S02]  /*bb80*/  LEA R20, P5, R8, UR8, 0x1 ;  /* 0x0000000808147c11 */ /* 0x000fe4000f8a08ff */
[----:B------:R-:W-:Y:S02]  /*bb90*/  ISETP.GE.AND P4, PT, R154, R13, PT ;  /* 0x0000000d9a00720c */ /* 0x000fe40003f86270 */
[----:B------:R-:W-:Y:S02]  /*bba0*/  LEA.HI.X R21, R8, UR9, R5, 0x1, P5 ;  /* 0x0000000908157c11 */ /* 0x000fe4000a8f0c05 */
[----:B------:R-:W-:Y:S02]  /*bbb0*/  ISETP.GT.AND P4, PT, R124, -0x8, !P4 ;  /* 0xfffffff87c00780c */ /* 0x000fe40006784270 */
        /* <DEDUP_REMOVED lines=12> */
[C---:B------:R-:W-:Y:S01]  /*bc80*/  IMAD.SHL.U32 R34, R7.reuse, 0x2, RZ ;  /* 0x0000000207227824 */ /* 0x040fe200078e00ff */
        /* <DEDUP_REMOVED lines=54> */
.L_x_3709:
[----:B------:R-:W-:Y:S05]  /*bff0*/  BSYNC B0 ;  /* 0x0000000000007941 */ /* 0x000fea0003800000 */
.L_x_3708:
[----:B-----5:R3:W-:Y:S02]  /*c000*/  STS.128 [R206], R16 ;  /* 0x00000010ce007388 */ /* 0x0207e40000000c00 */
.L_x_3707:
[----:B------:R-:W-:Y:S05]  /*c010*/  BSYNC B1 ;  /* 0x0000000000017941 */ /* 0x000fea0003800000 */
.L_x_3706:
        /* <DEDUP_REMOVED lines=46> */
.L_x_3713:
[----:B------:R-:W-:Y:S05]  /*c300*/  BSYNC B0 ;  /* 0x0000000000007941 */ /* 0x000fea0003800000 */
.L_x_3712:
[----:B-----5:R1:W-:Y:S02]  /*c310*/  STS.128 [R206+0x2000], R16 ;  /* 0x00200010ce007388 */ /* 0x0203e40000000c00 */
.L_x_3711:
[----:B------:R-:W-:Y:S05]  /*c320*/  BSYNC B1 ;  /* 0x0000000000017941 */ /* 0x000fea0003800000 */
.L_x_3710:
[----:B------:R1:W-:Y:S01]  /*c330*/  @P0 STS.128 [R206+0x4000], RZ ;  /* 0x004000ffce000388 */ /* 0x0003e20000000c00 */
[----:B------:R-:W-:Y:S05]  /*c340*/  @P0 BRA `(.L_x_3705) ;  /* 0x0000000000b80947 */ /* 0x000fea0003800000 */
[----:B-1-3--:R1:W5:Y:S01]  /*c350*/  LDG.E.128 R16, desc[UR6][R26.64+0x100] ;  /* 0x000100061a107981 */ /* 0x00a362000c1e1d00 */
[----:B------:R-:W-:Y:S01]  /*c360*/  ISETP.GE.AND P2, PT, R10, UR12, PT ;  /* 0x0000000c0a007c0c */ /* 0x000fe2000bf46270 */
[----:B------:R-:W-:-:S12]  /*c370*/  BSSY B0, `(.L_x_3714) ;  /* 0x000002a000007945 */ /* 0x000fd80003800000 */
[----:B------:R-:W-:Y:S05]  /*c380*/  @P2 BRA `(.L_x_3715) ;  /* 0x0000000000a02947 */ /* 0x000fea0003800000 */
[----:B------:R-:W3:Y:S04]  /*c390*/  LDG.E.64 R2, desc[UR6][R34.64+0x80] ;  /* 0x0000800622027981 */ /* 0x000ee8000c1e1b00 */
[----:B------:R-:W4:Y:S01]  /*c3a0*/  LDG.E.64 R4, desc[UR6][R8.64+0x80] ;  /* 0x0000800608047981 */ /* 0x000f22000c1e1b00 */
[--C-:B-12--5:R-:W-:Y:S01]  /*c3b0*/  HADD2.F32 R27, -RZ, R19.reuse.H0_H0 ;  /* 0x20000013ff1b7230 */ /* 0x126fe20000004100 */
        /* <DEDUP_REMOVED lines=37> */
.L_x_3715:
[----:B------:R-:W-:Y:S05]  /*c610*/  BSYNC B0 ;  /* 0x0000000000007941 */ /* 0x000fea0003800000 */
.L_x_3714:
[----:B-----5:R3:W-:Y:S02]  /*c620*/  STS.128 [R206+0x4000], R16 ;  /* 0x00400010ce007388 */ /* 0x0207e40000000c00 */
.L_x_3705:
[----:B------:R-:W-:Y:S05]  /*c630*/  BSYNC B2 ;  /* 0x0000000000027941 */ /* 0x000fea0003800000 */
.L_x_3704:
[----:B------:R-:W-:Y:S01]  /*c640*/  VIADD R0, R154, 0x10 ;  /* 0x000000109a007836 */ /* 0x000fe20000000000 */
[----:B------:R-:W-:Y:S04]  /*c650*/  BSSY B2, `(.L_x_3716) ;  /* 0x00000a5000027945 */ /* 0x000fe80003800000 */
[----:B------:R-:W-:-:S04]  /*c660*/  ISETP.GE.AND P2, PT, R0, R13, PT ;  /* 0x0000000d0000720c */ /* 0x000fc80003f46270 */
[----:B------:R-:W-:-:S13]  /*c670*/  ISETP.LT.OR P2, PT, R124, -0x87, P2 ;  /* 0xffffff797c00780c */ /* 0x000fda0001741670 */
[----:B------:R-:W-:Y:S05]  /*c680*/  @P2 BRA `(.L_x_3717) ;  /* 0x0000000800842947 */ /* 0x000fea0003800000 */
[----:B------:R-:W-:Y:S01]  /*c690*/  ULDC UR5, c[0x0][0x2d0] ;  /* 0x0000b40000057ab9 */ /* 0x000fe20000000800 */
[----:B------:R-:W-:Y:S01]  /*c6a0*/  IADD3 R2, P4, R146, R7, RZ ;  /* 0x0000000792027210 */ /* 0x000fe20007f9e0ff */
        /* <DEDUP_REMOVED lines=20> */
[----:B------:R-:W-:Y:S02]  /*c7f0*/  HADD2.F32 R31, -RZ, R17.H1_H1 ;  /* 0x30000011ff1f7230 */ /* 0x000fe40000004100 */
[----:B------:R-:W-:Y:S02]  /*c800*/  HADD2.F32 R29, -RZ, R19.H1_H1 ;  /* 0x30000013ff1d7230 */ /* 0x000fe40000004100 */
[----:B------:R-:W-:-:S02]  /*c810*/  HADD2.F32 R32, -RZ, R17.H0_H0 ;  /* 0x20000011ff207230 */ /* 0x000fc40000004100 */
[----:B------:R-:W-:Y:S02]  /*c820*/  HADD2.F32 R28, -RZ, R19.H0_H0 ;  /* 0x20000013ff1c7230 */ /* 0x000fe40000004100 */
[----:B---3--:R-:W-:Y:S02]  /*c830*/  HADD2.F32 R18, -RZ, R2.H1_H1 ;  /* 0x30000002ff127230 */ /* 0x008fe40000004100 */
[----:B------:R-:W-:Y:S02]  /*c840*/  HADD2.F32 R12, -RZ, R3.H1_H1 ;  /* 0x30000003ff0c7230 */ /* 0x000fe40000004100 */
[----:B--2---:R-:W-:Y:S02]  /*c850*/  HADD2.F32 R27, -RZ, R4.H1_H1 ;  /* 0x30000004ff1b7230 */ /* 0x004fe40000004100 */
        /* <DEDUP_REMOVED lines=31> */
.L_x_3721:
[----:B------:R-:W-:Y:S05]  /*ca50*/  BSYNC B0 ;  /* 0x0000000000007941 */ /* 0x000fea0003800000 */
.L_x_3720:
[----:B-----5:R3:W-:Y:S02]  /*ca60*/  STS.128 [R206+0x800], R16 ;  /* 0x00080010ce007388 */ /* 0x0207e40000000c00 */
.L_x_3719:
[----:B------:R-:W-:Y:S05]  /*ca70*/  BSYNC B1 ;  /* 0x0000000000017941 */ /* 0x000fea0003800000 */
.L_x_3718:
        /* <DEDUP_REMOVED lines=48> */
.L_x_3725:
[----:B------:R-:W-:Y:S05]  /*cd80*/  BSYNC B0 ;  /* 0x0000000000007941 */ /* 0x000fea0003800000 */
.L_x_3724:
[----:B-----5:R3:W-:Y:S02]  /*cd90*/  STS.128 [R206+0x2800], R16 ;  /* 0x00280010ce007388 */ /* 0x0207e40000000c00 */
.L_x_3723:
[----:B------:R-:W-:Y:S05]  /*cda0*/  BSYNC B1 ;  /* 0x0000000000017941 */ /* 0x000fea0003800000 */
.L_x_3722:
        /* <DEDUP_REMOVED lines=8> */
[--C-:B--2--5:R-:W-:Y:S01]  /*ce30*/  HADD2.F32 R27, -RZ, R17.reuse.H1_H1 ;  /* 0x30000011ff1b7230 */ /* 0x124fe20000004100 */
[----:B------:R-:W-:Y:S01]  /*ce40*/  MOV R26, R18 ;  /* 0x00000012001a7202 */ /* 0x000fe20000000f00 */
[----:B------:R-:W-:Y:S02]  /*ce50*/  HADD2.F32 R28, -RZ, R17.H0_H0 ;  /* 0x20000011ff1c7230 */ /* 0x000fe40000004100 */
[--C-:B-1----:R-:W-:Y:S02]  /*ce60*/  HADD2.F32 R22, -RZ, R19.reuse.H0_H0 ;  /* 0x20000013ff167230 */ /* 0x102fe40000004100 */
[----:B------:R-:W-:-:S02]  /*ce70*/  HADD2.F32 R23, -RZ, R19.H1_H1 ;  /* 0x30000013ff177230 */ /* 0x000fc40000004100 */
        /* <DEDUP_REMOVED lines=10> */
[----:B------:R-:W-:Y:S01]  /*cf20*/  FFMA.FTZ R8, R23, R18, R8 ;  /* 0x0000001217087223 */ /* 0x000fe20000010008 */
[----:B------:R-:W-:-:S02]  /*cf30*/  HADD2.F32 R19, -RZ, R16.H0_H0 ;  /* 0x20000010ff137230 */ /* 0x000fc40000004100 */
[----:B------:R-:W-:Y:S01]  /*cf40*/  FFMA.FTZ R9, R22, R18, -R9 ;  /* 0x0000001216097223 */ /* 0x000fe20000010809 */
[----:B------:R-:W-:Y:S01]  /*cf50*/  HADD2.F32 R23, -RZ, R16.H1_H1 ;  /* 0x30000010ff177230 */ /* 0x000fe20000004100 */
[----:B------:R-:W-:Y:S01]  /*cf60*/  F2FP.F16.F32.PACK_AB R17, R12, R17 ;  /* 0x000000110c11723e */ /* 0x000fe200000000ff */
[----:B------:R-:W-:Y:S02]  /*cf70*/  HADD2.F32 R2, -RZ, R2.H0_H0 ;  /* 0x20000002ff027230 */ /* 0x000fe40000004100 */
        /* <DEDUP_REMOVED lines=16> */
.L_x_3727:
[----:B------:R-:W-:Y:S05]  /*d080*/  BSYNC B0 ;  /* 0x0000000000007941 */ /* 0x000fea0003800000 */
.L_x_3726:
[----:B-----5:R3:W-:Y:S02]  /*d090*/  STS.128 [R206+0x4800], R16 ;  /* 0x00480010ce007388 */ /* 0x0207e40000000c00 */
.L_x_3717:
[----:B------:R-:W-:Y:S05]  /*d0a0*/  BSYNC B2 ;  /* 0x0000000000027941 */ /* 0x000fea0003800000 */
.L_x_3716:
[----:B-1----:R-:W-:Y:S01]  /*d0b0*/  VIADD R22, R154, 0x20 ;  /* 0x000000209a167836 */ /* 0x002fe20000000000 */
        /* <DEDUP_REMOVED lines=20> */
[----:B---3--:R3:W5:Y:S01]  /*d200*/  LDG.E.128 R16, desc[UR6][R24.64] ;  /* 0x0000000618107981 */ /* 0x008762000c1e1d00 */
[----:B------:R-:W-:Y:S01]  /*d210*/  ISETP.GE.AND P2, PT, R14, UR12, PT ;  /* 0x0000000c0e007c0c */ /* 0x000fe2000bf46270 */
[----:B------:R-:W-:-:S12]  /*d220*/  BSSY B0, `(.L_x_3732) ;  /* 0x000002b000007945 */ /* 0x000fd80003800000 */
[----:B------:R-:W-:Y:S05]  /*d230*/  @P2 BRA `(.L_x_3733) ;  /* 0x0000000000a42947 */ /* 0x000fea0003800000 */
[----:B------:R-:W4:Y:S04]  /*d240*/  LDG.E.64 R2, desc[UR6][R32.64] ;  /* 0x0000000620027981 */ /* 0x000f28000c1e1b00 */
[----:B------:R-:W3:Y:S01]  /*d250*/  LDG.E.64 R4, desc[UR6][R8.64] ;  /* 0x0000000608047981 */ /* 0x000ee2000c1e1b00 */
[----:B-----5:R-:W-:Y:S01]  /*d260*/  MOV R29, R18 ;  /* 0x00000012001d7202 */ /* 0x020fe20000000f00 */
[----:B------:R-:W-:Y:S02]  /*d270*/  HADD2.F32 R31, -RZ, R17.H1_H1 ;  /* 0x30000011ff1f7230 */ /* 0x000fe40000004100 */
[----:B--2---:R-:W-:Y:S02]  /*d280*/  HADD2.F32 R27, -RZ, R19.H1_H1 ;  /* 0x30000013ff1b7230 */ /* 0x004fe40000004100 */
[----:B------:R-:W-:-:S02]  /*d290*/  HADD2.F32 R30, -RZ, R17.H0_H0 ;  /* 0x20000011ff1e7230 */ /* 0x000fc40000004100 */
[----:B------:R-:W-:Y:S02]  /*d2a0*/  HADD2.F32 R28, -RZ, R19.H0_H0 ;  /* 0x20000013ff1c7230 */ /* 0x000fe40000004100 */
[----:B----4-:R-:W-:Y:S02]  /*d2b0*/  HADD2.F32 R18, -RZ, R2.H1_H1 ;  /* 0x30000002ff127230 */ /* 0x010fe40000004100 */
[----:B------:R-:W-:Y:S02]  /*d2c0*/  HADD2.F32 R12, -RZ, R3.H1_H1 ;  /* 0x30000003ff0c7230 */ /* 0x000fe40000004100 */
[----:B---3--:R-:W-:Y:S02]  /*d2d0*/  HADD2.F32 R26, -RZ, R4.H1_H1 ;  /* 0x30000004ff1a7230 */ /* 0x008fe40000004100 */
[----:B------:R-:W-:Y:S01]  /*d2e0*/  FMUL.FTZ R19, R31, R18 ;  /* 0x000000121f137220 */ /* 0x000fe20000410000 */
[----:B------:R-:W-:Y:S02]  /*d2f0*/  HADD2.F32 R23, -RZ, R5.H1_H1 ;  /* 0x30000005ff177230 */ /* 0x000fe40000004100 */
[----:B------:R-:W-:Y:S01]  /*d300*/  FMUL.FTZ R17, R27, R12 ;  /* 0x0000000c1b117220 */ /* 0x000fe20000410000 */
[----:B------:R-:W-:Y:S01]  /*d310*/  FMUL.FTZ R18, R30, R18 ;  /* 0x000000121e127220 */ /* 0x000fe20000410000 */
[----:B------:R-:W-:Y:S01]  /*d320*/  FMUL.FTZ R12, R28, R12 ;  /* 0x0000000c1c0c7220 */ /* 0x000fe20000410000 */
[-C--:B------:R-:W-:Y:S01]  /*d330*/  FFMA.FTZ R19, R30, R26.reuse, -R19 ;  /* 0x0000001a1e137223 */ /* 0x080fe20000010813 */
[-C--:B------:R-:W-:Y:S01]  /*d340*/  FFMA.FTZ R17, R28, R23.reuse, -R17 ;  /* 0x000000171c117223 */ /* 0x080fe20000010811 */
[----:B------:R-:W-:Y:S01]  /*d350*/  FFMA.FTZ R18, R31, R26, R18 ;  /* 0x0000001a1f127223 */ /* 0x000fe20000010012 */
[----:B------:R-:W-:Y:S01]  /*d360*/  FFMA.FTZ R12, R27, R23, R12 ;  /* 0x000000171b0c7223 */ /* 0x000fe2000001000c */
[----:B------:R-:W-:-:S02]  /*d370*/  HADD2.F32 R3, -RZ, R3.H0_H0 ;  /* 0x20000003ff037230 */ /* 0x000fc40000004100 */
[--C-:B------:R-:W-:Y:S01]  /*d380*/  HADD2.F32 R23, -RZ, R16.reuse.H0_H0 ;  /* 0x20000010ff177230 */ /* 0x100fe20000004100 */
[----:B------:R-:W-:Y:S01]  /*d390*/  F2FP.F16.F32.PACK_AB R18, R18, R19 ;  /* 0x000000131212723e */ /* 0x000fe200000000ff */
[----:B------:R-:W-:Y:S01]  /*d3a0*/  HADD2.F32 R27, -RZ, R16.H1_H1 ;  /* 0x30000010ff1b7230 */ /* 0x000fe20000004100 */
[----:B------:R-:W-:Y:S01]  /*d3b0*/  F2FP.F16.F32.PACK_AB R19, R12, R17 ;  /* 0x000000110c13723e */ /* 0x000fe200000000ff */
[--C-:B------:R-:W-:Y:S01]  /*d3c0*/  HADD2.F32 R26, -RZ, R29.reuse.H1_H1 ;  /* 0x3000001dff1a7230 */ /* 0x100fe20000004100 */
[----:B------:R-:W-:Y:S01]  /*d3d0*/  MOV R17, R18 ;  /* 0x0000001200117202 */ /* 0x000fe20000000f00 */
[----:B------:R-:W-:Y:S02]  /*d3e0*/  HADD2.F32 R16, -RZ, R29.H0_H0 ;  /* 0x2000001dff107230 */ /* 0x000fe40000004100 */
[----:B------:R-:W-:Y:S02]  /*d3f0*/  HADD2.F32 R2, -RZ, R2.H0_H0 ;  /* 0x20000002ff027230 */ /* 0x000fe40000004100 */
[----:B------:R-:W-:Y:S01]  /*d400*/  FMUL.FTZ R29, R26, R3 ;  /* 0x000000031a1d7220 */ /* 0x000fe20000410000 */
        /* <DEDUP_REMOVED lines=12> */
.L_x_3733:
[----:B------:R-:W-:Y:S05]  /*d4d0*/  BSYNC B0 ;  /* 0x0000000000007941 */ /* 0x000fea0003800000 */
.L_x_3732:
[----:B-----5:R1:W-:Y:S02]  /*d4e0*/  STS.128 [R206+0x1000], R16 ;  /* 0x00100010ce007388 */ /* 0x0203e40000000c00 */
.L_x_3731:
[----:B------:R-:W-:Y:S05]  /*d4f0*/  BSYNC B1 ;  /* 0x0000000000017941 */ /* 0x000fea0003800000 */
.L_x_3730:
        /* <DEDUP_REMOVED lines=9> */
[----:B-----5:R-:W-:Y:S01]  /*d590*/  MOV R29, R18 ;  /* 0x00000012001d7202 */ /* 0x020fe20000000f00 */
[----:B------:R-:W-:Y:S02]  /*d5a0*/  HADD2.F32 R31, -RZ, R17.H1_H1 ;  /* 0x30000011ff1f7230 */ /* 0x000fe40000004100 */
[----:B--2---:R-:W-:Y:S02]  /*d5b0*/  HADD2.F32 R27, -RZ, R19.H1_H1 ;  /* 0x30000013ff1b7230 */ /* 0x004fe40000004100 */
[----:B------:R-:W-:-:S02]  /*d5c0*/  HADD2.F32 R30, -RZ, R17.H0_H0 ;  /* 0x20000011ff1e7230 */ /* 0x000fc40000004100 */
[----:B------:R-:W-:Y:S02]  /*d5d0*/  HADD2.F32 R28, -RZ, R19.H0_H0 ;  /* 0x20000013ff1c7230 */ /* 0x000fe40000004100 */
[----:B---3--:R-:W-:Y:S02]  /*d5e0*/  HADD2.F32 R18, -RZ, R2.H1_H1 ;  /* 0x30000002ff127230 */ /* 0x008fe40000004100 */
[----:B------:R-:W-:Y:S02]  /*d5f0*/  HADD2.F32 R12, -RZ, R3.H1_H1 ;  /* 0x30000003ff0c7230 */ /* 0x000fe40000004100 */
[----:B----4-:R-:W-:Y:S02]  /*d600*/  HADD2.F32 R26, -RZ, R4.H1_H1 ;  /* 0x30000004ff1a7230 */ /* 0x010fe40000004100 */
        /* <DEDUP_REMOVED lines=31> */
.L_x_3737:
[----:B------:R-:W-:Y:S05]  /*d800*/  BSYNC B0 ;  /* 0x0000000000007941 */ /* 0x000fea0003800000 */
.L_x_3736:
[----:B-----5:R3:W-:Y:S02]  /*d810*/  STS.128 [R206+0x3000], R16 ;  /* 0x00300010ce007388 */ /* 0x0207e40000000c00 */
.L_x_3735:
[----:B------:R-:W-:Y:S05]  /*d820*/  BSYNC B1 ;  /* 0x0000000000017941 */ /* 0x000fea0003800000 */
.L_x_3734:
[----:B------:R1:W-:Y:S01]  /*d830*/  @P0 STS.128 [R206+0x5000], RZ ;  /* 0x005000ffce000388 */ /* 0x0003e20000000c00 */
[----:B------:R-:W-:Y:S05]  /*d840*/  @P0 BRA `(.L_x_3729) ;  /* 0x0000000000b80947 */ /* 0x000fea0003800000 */
[----:B-123--:R-:W5:Y:S01]  /*d850*/  LDG.E.128 R24, desc[UR6][R24.64+0x100] ;  /* 0x0001000618187981 */ /* 0x00ef62000c1e1d00 */
[----:B------:R-:W-:Y:S01]  /*d860*/  ISETP.GE.AND P2, PT, R10, UR12, PT ;  /* 0x0000000c0a007c0c */ /* 0x000fe2000bf46270 */
[----:B------:R-:W-:-:S12]  /*d870*/  BSSY B0, `(.L_x_3738) ;  /* 0x000002a000007945 */ /* 0x000fd80003800000 */
[----:B------:R-:W-:Y:S05]  /*d880*/  @P2 BRA `(.L_x_3739) ;  /* 0x0000000000a02947 */ /* 0x000fea0003800000 */
[----:B------:R-:W2:Y:S04]  /*d890*/  LDG.E.64 R2, desc[UR6][R32.64+0x80] ;  /* 0x0000800620027981 */ /* 0x000ea8000c1e1b00 */
[----:B------:R-:W3:Y:S01]  /*d8a0*/  LDG.E.64 R4, desc[UR6][R8.64+0x80] ;  /* 0x0000800608047981 */ /* 0x000ee2000c1e1b00 */
[----:B-----5:R-:W-:Y:S01]  /*d8b0*/  MOV R23, R27 ;  /* 0x0000001b00177202 */ /* 0x020fe20000000f00 */
[--C-:B------:R-:W-:Y:S02]  /*d8c0*/  HADD2.F32 R27, -RZ, R25.reuse.H0_H0 ;  /* 0x20000019ff1b7230 */ /* 0x100fe40000004100 */
[----:B------:R-:W-:Y:S02]  /*d8d0*/  HADD2.F32 R25, -RZ, R25.H1_H1 ;  /* 0x30000019ff197230 */ /* 0x000fe40000004100 */
[----:B------:R-:W-:-:S02]  /*d8e0*/  HADD2.F32 R18, -RZ, R23.H0_H0 ;  /* 0x20000017ff127230 */ /* 0x000fc40000004100 */
[----:B------:R-:W-:Y:S02]  /*d8f0*/  HADD2.F32 R23, -RZ, R23.H1_H1 ;  /* 0x30000017ff177230 */ /* 0x000fe40000004100 */
[----:B--2---:R-:W-:Y:S02]  /*d900*/  HADD2.F32 R12, -RZ, R2.H1_H1 ;  /* 0x30000002ff0c7230 */ /* 0x004fe40000004100 */
[----:B------:R-:W-:Y:S02]  /*d910*/  HADD2.F32 R28, -RZ, R3.H1_H1 ;  /* 0x30000003ff1c7230 */ /* 0x000fe40000004100 */
[----:B---3--:R-:W-:Y:S02]  /*d920*/  HADD2.F32 R19, -RZ, R4.H1_H1 ;  /* 0x30000004ff137230 */ /* 0x008fe40000004100 */
[-C--:B------:R-:W-:Y:S01]  /*d930*/  FMUL.FTZ R16, R25, R12.reuse ;  /* 0x0000000c19107220 */ /* 0x080fe20000410000 */
[----:B------:R-:W-:Y:S01]  /*d940*/  FMUL.FTZ R12, R27, R12 ;  /* 0x0000000c1b0c7220 */ /* 0x000fe20000410000 */
[----:B------:R-:W-:-:S02]  /*d950*/  HADD2.F32 R17, -RZ, R5.H1_H1 ;  /* 0x30000005ff117230 */ /* 0x000fc40000004100 */
[CC--:B------:R-:W-:Y:S01]  /*d960*/  FMUL.FTZ R8, R18.reuse, R28.reuse ;  /* 0x0000001c12087220 */ /* 0x0c0fe20000410000 */
[----:B------:R-:W-:Y:S01]  /*d970*/  FMUL.FTZ R9, R23, R28 ;  /* 0x0000001c17097220 */ /* 0x000fe20000410000 */
[-C--:B------:R-:W-:Y:S01]  /*d980*/  FFMA.FTZ R16, R27, R19.reuse, -R16 ;  /* 0x000000131b107223 */ /* 0x080fe20000010810 */
[----:B------:R-:W-:Y:S01]  /*d990*/  FFMA.FTZ R19, R25, R19, R12 ;  /* 0x0000001319137223 */ /* 0x000fe2000001000c */
[--C-:B------:R-:W-:Y:S02]  /*d9a0*/  HADD2.F32 R12, -RZ, R26.reuse.H0_H0 ;  /* 0x2000001aff0c7230 */ /* 0x100fe40000004100 */
[-C--:B------:R-:W-:Y:S01]  /*d9b0*/  FFMA.FTZ R8, R23, R17.reuse, R8 ;  /* 0x0000001117087223 */ /* 0x080fe20000010008 */
[----:B------:R-:W-:Y:S02]  /*d9c0*/  HADD2.F32 R3, -RZ, R3.H0_H0 ;  /* 0x20000003ff037230 */ /* 0x000fe40000004100 */
[----:B------:R-:W-:Y:S01]  /*d9d0*/  FFMA.FTZ R9, R18, R17, -R9 ;  /* 0x0000001112097223 */ /* 0x000fe20000010809 */
[----:B------:R-:W-:Y:S01]  /*d9e0*/  HADD2.F32 R26, -RZ, R26.H1_H1 ;  /* 0x3000001aff1a7230 */ /* 0x000fe20000004100 */
[----:B------:R-:W-:Y:S01]  /*d9f0*/  F2FP.F16.F32.PACK_AB R16, R19, R16 ;  /* 0x000000101310723e */ /* 0x000fe200000000ff */
[----:B------:R-:W-:-:S02]  /*da00*/  HADD2.F32 R2, -RZ, R2.H0_H0 ;  /* 0x20000002ff027230 */ /* 0x000fc40000004100 */
[--C-:B------:R-:W-:Y:S02]  /*da10*/  HADD2.F32 R23, -RZ, R24.reuse.H1_H1 ;  /* 0x30000018ff177230 */ /* 0x100fe40000004100 */
[-C--:B------:R-:W-:Y:S01]  /*da20*/  FMUL.FTZ R25, R26, R3.reuse ;  /* 0x000000031a197220 */ /* 0x080fe20000410000 */
[----:B------:R-:W-:Y:S02]  /*da30*/  HADD2.F32 R17, -RZ, R24.H0_H0 ;  /* 0x20000018ff117230 */ /* 0x000fe40000004100 */
        /* <DEDUP_REMOVED lines=13> */
.L_x_3739:
[----:B------:R-:W-:Y:S05]  /*db10*/  BSYNC B0 ;  /* 0x0000000000007941 */ /* 0x000fea0003800000 */
.L_x_3738:
[----:B-----5:R1:W-:Y:S02]  /*db20*/  STS.128 [R206+0x5000], R24 ;  /* 0x00500018ce007388 */ /* 0x0203e40000000c00 */
.L_x_3729:
[----:B------:R-:W-:Y:S05]  /*db30*/  BSYNC B2 ;  /* 0x0000000000027941 */ /* 0x000fea0003800000 */
.L_x_3728:
        /* <DEDUP_REMOVED lines=26> */
[--C-:B-----5:R-:W-:Y:S01]  /*dce0*/  HADD2.F32 R24, -RZ, R19.reuse.H0_H0 ;  /* 0x20000013ff187230 */ /* 0x120fe20000004100 */
[----:B------:R-:W-:Y:S01]  /*dcf0*/  MOV R23, R18 ;  /* 0x0000001200177202 */ /* 0x000fe20000000f00 */
[----:B------:R-:W-:Y:S02]  /*dd00*/  HADD2.F32 R19, -RZ, R19.H1_H1 ;  /* 0x30000013ff137230 */ /* 0x000fe40000004100 */
[--C-:B------:R-:W-:Y:S02]  /*dd10*/  HADD2.F32 R25, -RZ, R17.reuse.H1_H1 ;  /* 0x30000011ff197230 */ /* 0x100fe40000004100 */
[----:B--2---:R-:W-:-:S02]  /*dd20*/  HADD2.F32 R26, -RZ, R17.H0_H0 ;  /* 0x20000011ff1a7230 */ /* 0x004fc40000004100 */
        /* <DEDUP_REMOVED lines=13> */
[--C-:B------:R-:W-:Y:S01]  /*de00*/  HADD2.F32 R19, -RZ, R16.reuse.H1_H1 ;  /* 0x30000010ff137230 */ /* 0x100fe20000004100 */
[----:B------:R-:W-:Y:S01]  /*de10*/  F2FP.F16.F32.PACK_AB R12, R12, R13 ;  /* 0x0000000d0c0c723e */ /* 0x000fe200000000ff */
[----:B------:R-:W-:Y:S02]  /*de20*/  HADD2.F32 R3, -RZ, R3.H0_H0 ;  /* 0x20000003ff037230 */ /* 0x000fe40000004100 */
[----:B------:R-:W-:Y:S02]  /*de30*/  HADD2.F32 R17, -RZ, R16.H0_H0 ;  /* 0x20000010ff117230 */ /* 0x000fe40000004100 */
[-C--:B------:R-:W-:Y:S01]  /*de40*/  FMUL.FTZ R24, R19, R2.reuse ;  /* 0x0000000213187220 */ /* 0x080fe20000410000 */
[--C-:B------:R-:W-:Y:S02]  /*de50*/  HADD2.F32 R18, -RZ, R23.reuse.H1_H1 ;  /* 0x30000017ff127230 */ /* 0x100fe40000004100 */
[----:B------:R-:W-:Y:S02]  /*de60*/  HADD2.F32 R16, -RZ, R23.H0_H0 ;  /* 0x20000017ff107230 */ /* 0x000fe40000004100 */
[----:B------:R-:W-:Y:S01]  /*de70*/  FMUL.FTZ R2, R17, R2 ;  /* 0x0000000211027220 */ /* 0x000fe20000410000 */
        /* <DEDUP_REMOVED lines=12> */
.L_x_3744:
[----:B------:R-:W-:Y:S05]  /*df40*/  BSYNC B0 ;  /* 0x0000000000007941 */ /* 0x000fea0003800000 */
.L_x_3743:
[----:B-----5:R3:W-:Y:S02]  /*df50*/  STS.128 [R206+0x1800], R16 ;  /* 0x00180010ce007388 */ /* 0x0207e40000000c00 */
.L_x_3742:
[----:B------:R-:W-:Y:S05]  /*df60*/  BSYNC B1 ;  /* 0x0000000000017941 */ /* 0x000fea0003800000 */
.L_x_3741:
[----:B------:R1:W-:Y:S01]  /*df70*/  @P1 STS.128 [R206+0x3800], RZ ;  /* 0x003800ffce001388 */ /* 0x0003e20000000c00 */
[----:B------:R-:W-:Y:S04]  /*df80*/  BSSY B1, `(.L_x_3745) ;  /* 0x0000031000017945 */ /* 0x000fe80003800000 */
[----:B------:R-:W-:Y:S05]  /*df90*/  @P1 BRA `(.L_x_3746) ;  /* 0x0000000000bc1947 */ /* 0x000fea0003800000 */
[----:B------:R1:W5:Y:S01]  /*dfa0*/  LDG.E.128 R12, desc[UR6][R20.64+0x80] ;  /* 0x00008006140c7981 */ /* 0x000362000c1e1d00 */
[----:B------:R-:W-:Y:S01]  /*dfb0*/  ISETP.GE.AND P1, PT, R11, UR12, PT ;  /* 0x0000000c0b007c0c */ /* 0x000fe2000bf26270 */
[----:B------:R-:W-:-:S12]  /*dfc0*/  BSSY B0, `(.L_x_3747) ;  /* 0x000002b000007945 */ /* 0x000fd80003800000 */
[----:B------:R-:W-:Y:S05]  /*dfd0*/  @P1 BRA `(.L_x_3748) ;  /* 0x0000000000a41947 */ /* 0x000fea0003800000 */
[----:B------:R-:W4:Y:S04]  /*dfe0*/  LDG.E.64 R2, desc[UR6][R8.64+0x40] ;  /* 0x0000400608027981 */ /* 0x000f28000c1e1b00 */
[----:B------:R-:W4:Y:S01]  /*dff0*/  LDG.E.64 R4, desc[UR6][R6.64+0x40] ;  /* 0x0000400606047981 */ /* 0x000f22000c1e1b00 */
[----:B-1-3-5:R-:W-:Y:S01]  /*e000*/  MOV R19, R14 ;  /* 0x0000000e00137202 */ /* 0x02afe20000000f00 */
[----:B------:R-:W-:Y:S02]  /*e010*/  HADD2.F32 R23, -RZ, R13.H1_H1 ;  /* 0x3000000dff177230 */ /* 0x000fe40000004100 */
[----:B------:R-:W-:Y:S02]  /*e020*/  HADD2.F32 R18, -RZ, R15.H1_H1 ;  /* 0x3000000fff127230 */ /* 0x000fe40000004100 */
[----:B--2---:R-:W-:-:S02]  /*e030*/  HADD2.F32 R26, -RZ, R13.H0_H0 ;  /* 0x2000000dff1a7230 */ /* 0x004fc40000004100 */
[----:B------:R-:W-:Y:S02]  /*e040*/  HADD2.F32 R24, -RZ, R15.H0_H0 ;  /* 0x2000000fff187230 */ /* 0x000fe40000004100 */
[----:B----4-:R-:W-:Y:S02]  /*e050*/  HADD2.F32 R14, -RZ, R2.H1_H1 ;  /* 0x30000002ff0e7230 */ /* 0x010fe40000004100 */
[----:B------:R-:W-:Y:S02]  /*e060*/  HADD2.F32 R11, -RZ, R3.H1_H1 ;  /* 0x30000003ff0b7230 */ /* 0x000fe40000004100 */
[----:B------:R-:W-:Y:S02]  /*e070*/  HADD2.F32 R16, -RZ, R5.H1_H1 ;  /* 0x30000005ff107230 */ /* 0x000fe40000004100 */
        /* <DEDUP_REMOVED lines=31> */
.L_x_3748:
[----:B------:R-:W-:Y:S05]  /*e270*/  BSYNC B0 ;  /* 0x0000000000007941 */ /* 0x000fea0003800000 */
.L_x_3747:
[----:B-----5:R1:W-:Y:S02]  /*e280*/  STS.128 [R206+0x3800], R12 ;  /* 0x0038000cce007388 */ /* 0x0203e40000000c00 */
.L_x_3746:
[----:B------:R-:W-:Y:S05]  /*e290*/  BSYNC B1 ;  /* 0x0000000000017941 */ /* 0x000fea0003800000 */
.L_x_3745:
        /* <DEDUP_REMOVED lines=8> */
[----:B-----5:R-:W-:Y:S02]  /*e320*/  MOV R10, R13 ;  /* 0x0000000d000a7202 */ /* 0x020fe40000000f00 */
[----:B------:R-:W-:Y:S02]  /*e330*/  MOV R13, R15 ;  /* 0x0000000f000d7202 */ /* 0x000fe40000000f00 */
[----:B---3--:R-:W-:Y:S01]  /*e340*/  MOV R16, R14 ;  /* 0x0000000e00107202 */ /* 0x008fe20000000f00 */
[----:B------:R-:W-:-:S02]  /*e350*/  HADD2.F32 R18, -RZ, R10.H0_H0 ;  /* 0x2000000aff127230 */ /* 0x000fc40000004100 */
[--C-:B------:R-:W-:Y:S02]  /*e360*/  HADD2.F32 R14, -RZ, R13.reuse.H0_H0 ;  /* 0x2000000dff0e7230 */ /* 0x100fe40000004100 */
[----:B------:R-:W-:Y:S02]  /*e370*/  HADD2.F32 R13, -RZ, R13.H1_H1 ;  /* 0x3000000dff0d7230 */ /* 0x000fe40000004100 */
[----:B------:R-:W-:Y:S02]  /*e380*/  HADD2.F32 R15, -RZ, R10.H1_H1 ;  /* 0x3000000aff0f7230 */ /* 0x000fe40000004100 */
[----:B--2---:R-:W-:Y:S02]  /*e390*/  HADD2.F32 R17, -RZ, R3.H1_H1 ;  /* 0x30000003ff117230 */ /* 0x004fe40000004100 */
[----:B------:R-:W-:Y:S02]  /*e3a0*/  HADD2.F32 R19, -RZ, R2.H1_H1 ;  /* 0x30000002ff137230 */ /* 0x000fe40000004100 */
[----:B----4-:R-:W-:-:S02]  /*e3b0*/  HADD2.F32 R10, -RZ, R5.H1_H1 ;  /* 0x30000005ff0a7230 */ /* 0x010fc40000004100 */
[-C--:B------:R-:W-:Y:S01]  /*e3c0*/  FMUL.FTZ R7, R13, R17.reuse ;  /* 0x000000110d077220 */ /* 0x080fe20000410000 */
[----:B------:R-:W-:Y:S01]  /*e3d0*/  FMUL.FTZ R6, R14, R17 ;  /* 0x000000110e067220 */ /* 0x000fe20000410000 */
[----:B------:R-:W-:Y:S02]  /*e3e0*/  HADD2.F32 R11, -RZ, R4.H1_H1 ;  /* 0x30000004ff0b7230 */ /* 0x000fe40000004100 */
[-C--:B------:R-:W-:Y:S01]  /*e3f0*/  FMUL.FTZ R9, R15, R19.reuse ;  /* 0x000000130f097220 */ /* 0x080fe20000410000 */
[----:B------:R-:W-:Y:S01]  /*e400*/  FMUL.FTZ R8, R18, R19 ;  /* 0x0000001312087220 */ /* 0x000fe20000410000 */
[-C--:B------:R-:W-:Y:S01]  /*e410*/  FFMA.FTZ R7, R14, R10.reuse, -R7 ;  /* 0x0000000a0e077223 */ /* 0x080fe20000010807 */
[----:B------:R-:W-:Y:S01]  /*e420*/  FFMA.FTZ R6, R13, R10, R6 ;  /* 0x0000000a0d067223 */ /* 0x000fe20000010006 */
[----:B------:R-:W-:Y:S02]  /*e430*/  HADD2.F32 R10, -RZ, R16.H0_H0 ;  /* 0x20000010ff0a7230 */ /* 0x000fe40000004100 */
[-C--:B------:R-:W-:Y:S01]  /*e440*/  FFMA.FTZ R9, R18, R11.reuse, -R9 ;  /* 0x0000000b12097223 */ /* 0x080fe20000010809 */
[----:B------:R-:W-:Y:S01]  /*e450*/  FFMA.FTZ R8, R15, R11, R8 ;  /* 0x0000000b0f087223 */ /* 0x000fe20000010008 */
[----:B------:R-:W-:Y:S01]  /*e460*/  HADD2.F32 R2, -RZ, R2.H0_H0 ;  /* 0x20000002ff027230 */ /* 0x000fe20000004100 */
[----:B------:R-:W-:Y:S01]  /*e470*/  F2FP.F16.F32.PACK_AB R6, R6, R7 ;  /* 0x000000070606723e */ /* 0x000fe200000000ff */
[----:B------:R-:W-:-:S02]  /*e480*/  HADD2.F32 R3, -RZ, R3.H0_H0 ;  /* 0x20000003ff037230 */ /* 0x000fc40000004100 */
[----:B------:R-:W-:Y:S01]  /*e490*/  HADD2.F32 R13, -RZ, R12.H1_H1 ;  /* 0x3000000cff0d7230 */ /* 0x000fe20000004100 */
[----:B------:R-:W-:Y:S01]  /*e4a0*/  F2FP.F16.F32.PACK_AB R8, R8, R9 ;  /* 0x000000090808723e */ /* 0x000fe200000000ff */
[----:B------:R-:W-:Y:S02]  /*e4b0*/  HADD2.F32 R16, -RZ, R16.H1_H1 ;  /* 0x30000010ff107230 */ /* 0x000fe40000004100 */
        /* <DEDUP_REMOVED lines=15> */
.L_x_3750:
[----:B------:R-:W-:Y:S05]  /*e5b0*/  BSYNC B0 ;  /* 0x0000000000007941 */ /* 0x000fea0003800000 */
.L_x_3749:
[----:B-----5:R1:W-:Y:S01]  /*e5c0*/  STS.128 [R206+0x5800], R12 ;  /* 0x0058000cce007388 */ /* 0x0203e20000000c00 */
[----:B------:R-:W-:Y:S05]  /*e5d0*/  BRA `(.L_x_3740) ;  /* 0x00000050002c7947 */ /* 0x000fea0003800000 */
.L_x_3703:
        /* <DEDUP_REMOVED lines=35> */
[----:B----4-:R-:W-:Y:S02]  /*e810*/  HADD2.F32 R0, -RZ, R4.H0_H0 ;  /* 0x20000004ff007230 */ /* 0x010fe40000004100 */
[--C-:B------:R-:W-:Y:S02]  /*e820*/  HADD2.F32 R2, -RZ, R5.reuse.H0_H0 ;  /* 0x20000005ff027230 */ /* 0x100fe40000004100 */
        /* <DEDUP_REMOVED lines=9> */
[----:B------:R-:W-:Y:S01]  /*e8c0*/  FMUL.FTZ R39, R39, R2 ;  /* 0x0000000227277220 */ /* 0x000fe20000410000 */
[----:B------:R-:W-:-:S02]  /*e8d0*/  HADD2.F32 R41, -RZ, R28.H1_H1 ;  /* 0x3000001cff297230 */ /* 0x000fc40000004100 */
[----:B------:R-:W-:Y:S01]  /*e8e0*/  @!P4 FADD.FTZ R4, -R4, -RZ ;  /* 0x800000ff0404c221 */ /* 0x000fe20000010100 */
[----:B------:R-:W-:Y:S02]  /*e8f0*/  HADD2.F32 R29, -RZ, R29.H1_H1 ;  /* 0x3000001dff1d7230 */ /* 0x000fe40000004100 */
[----:B------:R-:W-:Y:S01]  /*e900*/  @!P4 FADD.FTZ R8, -R8, -RZ ;  /* 0x800000ff0808c221 */ /* 0x000fe20000010100 */
[----:B------:R-:W-:Y:S02]  /*e910*/  HADD2.F32 R2, -RZ, R30.H0_H0 ;  /* 0x2000001eff027230 */ /* 0x000fe40000004100 */
        /* <DEDUP_REMOVED lines=8> */
[----:B------:R-:W-:Y:S02]  /*e9a0*/  HADD2.F32 R4, -RZ, R33.H0_H0 ;  /* 0x20000021ff047230 */ /* 0x000fe40000004100 */
[----:B--2---:R-:W-:Y:S02]  /*e9b0*/  HADD2.F32 R2, -RZ, R16.H0_H0 ;  /* 0x20000010ff027230 */ /* 0x004fe40000004100 */
[----:B------:R-:W-:Y:S02]  /*e9c0*/  HADD2.F32 R8, -RZ, R17.H0_H0 ;  /* 0x20000011ff087230 */ /* 0x000fe40000004100 */
[----:B------:R-:W-:Y:S02]  /*e9d0*/  HADD2.F32 R32, -RZ, R32.H1_H1 ;  /* 0x30000020ff207230 */ /* 0x000fe40000004100 */
        /* <DEDUP_REMOVED lines=29> */
.L_x_3756:
[----:B------:R-:W-:Y:S05]  /*ebb0*/  BSYNC B0 ;  /* 0x0000000000007941 */ /* 0x000fea0003800000 */
.L_x_3755:
[----:B-----5:R3:W-:Y:S02]  /*ebc0*/  STS.128 [R206], R32 ;  /* 0x00000020ce007388 */ /* 0x0207e40000000c00 */
.L_x_3754:
[----:B------:R-:W-:Y:S05]  /*ebd0*/  BSYNC B1 ;  /* 0x0000000000017941 */ /* 0x000fea0003800000 */
.L_x_3753:
        /* <DEDUP_REMOVED lines=57> */
[----:B---3--:R-:W-:Y:S02]  /*ef70*/  HADD2.F32 R2, -RZ, R16.H0_H0 ;  /* 0x20000010ff027230 */ /* 0x008fe40000004100 */
        /* <DEDUP_REMOVED lines=31> */
.L_x_3760:
[----:B------:R-:W-:Y:S05]  /*f170*/  BSYNC B0 ;  /* 0x0000000000007941 */ /* 0x000fea0003800000 */
.L_x_3759:
[----:B-----5:R1:W-:Y:S02]  /*f180*/  STS.128 [R206+0x2000], R32 ;  /* 0x00200020ce007388 */ /* 0x0203e40000000c00 */
.L_x_3758:
[----:B------:R-:W-:Y:S05]  /*f190*/  BSYNC B1 ;  /* 0x0000000000017941 */ /* 0x000fea0003800000 */
.L_x_3757:
        /* <DEDUP_REMOVED lines=28> */
[----:B-12---:R-:W-:Y:S02]  /*f360*/  HADD2.F32 R27, -RZ, R28.H0_H0 ;  /* 0x2000001cff1b7230 */ /* 0x006fe40000004100 */
[----:B------:R-:W-:Y:S02]  /*f370*/  HADD2.F32 R37, -RZ, R29.H0_H0 ;  /* 0x2000001dff257230 */ /* 0x000fe40000004100 */
[----:B---3--:R-:W-:Y:S02]  /*f380*/  HADD2.F32 R0, -RZ, R4.H0_H0 ;  /* 0x20000004ff007230 */ /* 0x008fe40000004100 */
        /* <DEDUP_REMOVED lines=24> */
[----:B----4-:R-:W-:Y:S02]  /*f510*/  HADD2.F32 R2, -RZ, R16.H0_H0 ;  /* 0x20000010ff027230 */ /* 0x010fe40000004100 */
[----:B------:R-:W-:Y:S02]  /*f520*/  HADD2.F32 R32, -RZ, R32.H1_H1 ;  /* 0x30000020ff207230 */ /* 0x000fe40000004100 */
[----:B------:R-:W-:Y:S02]  /*f530*/  HADD2.F32 R4, -RZ, R33.H0_H0 ;  /* 0x20000021ff047230 */ /* 0x000fe40000004100 */
[----:B------:R-:W-:Y:S02]  /*f540*/  HADD2.F32 R16, -RZ, R16.H1_H1 ;  /* 0x30000010ff107230 */ /* 0x000fe40000004100 */
[----:B------:R-:W-:Y:S02]  /*f550*/  HADD2.F32 R8, -RZ, R17.H0_H0 ;  /* 0x20000011ff087230 */ /* 0x000fe40000004100 */
        /* <DEDUP_REMOVED lines=12> */
[----:B------:R-:W-:Y:S01]  /*f620*/  FMUL.FTZ R12, R43, R12 ;  /* 0x0000000c2b0c7220 */ /* 0x000fe20000410000 */
[----:B------:R-:W-:Y:S02]  /*f630*/  HADD2.F32 R8, -RZ, R33.H1_H1 ;  /* 0x30000021ff087230 */ /* 0x000fe40000004100 */
[----:B------:R-:W-:Y:S01]  /*f640*/  FMUL.FTZ R6, R41, R6 ;  /* 0x0000000629067220 */ /* 0x000fe20000410000 */
        /* <DEDUP_REMOVED lines=13> */
.L_x_3762:
[----:B------:R-:W-:Y:S05]  /*f720*/  BSYNC B0 ;  /* 0x0000000000007941 */ /* 0x000fea0003800000 */
.L_x_3761:
[----:B-----5:R3:W-:Y:S02]  /*f730*/  STS.128 [R206+0x4000], R32 ;  /* 0x00400020ce007388 */ /* 0x0207e40000000c00 */
.L_x_3752:
[----:B------:R-:W-:Y:S05]  /*f740*/  BSYNC B2 ;  /* 0x0000000000027941 */ /* 0x000fea0003800000 */
.L_x_3751:
        /* <DEDUP_REMOVED lines=98> */
.L_x_3768:
[----:B------:R-:W-:Y:S05]  /*fd70*/  BSYNC B0 ;  /* 0x0000000000007941 */ /* 0x000fea0003800000 */
.L_x_3767:
[----:B-----5:R3:W-:Y:S02]  /*fd80*/  STS.128 [R206+0x800], R32 ;  /* 0x00080020ce007388 */ /* 0x0207e40000000c00 */
.L_x_3766:
[----:B------:R-:W-:Y:S05]  /*fd90*/  BSYNC B1 ;  /* 0x0000000000017941 */ /* 0x000fea0003800000 */
.L_x_3765:
[----:B------:R1:W-:Y:S01]  /*fda0*/  @P1 STS.128 [R206+0x2800], RZ ;  /* 0x002800ffce001388 */ /* 0x0003e20000000c00 */
[----:B------:R-:W-:Y:S04]  /*fdb0*/  BSSY B1, `(.L_x_3769) ;  /* 0x000005d000017945 */ /* 0x000fe80003800000 */
        /* <DEDUP_REMOVED lines=90> */
.L_x_3772:
[----:B------:R-:W-:Y:S05]  /*10360*/  BSYNC B0 ;  /* 0x0000000000007941 */ /* 0x000fea0003800000 */
.L_x_3771:
[----:B-----5:R3:W-:Y:S02]  /*10370*/  STS.128 [R206+0x2800], R32 ;  /* 0x00280020ce007388 */ /* 0x0207e40000000c00 */
.L_x_3770:
[----:B------:R-:W-:Y:S05]  /*10380*/  BSYNC B1 ;  /* 0x0000000000017941 */ /* 0x000fea0003800000 */
.L_x_3769:
        /* <DEDUP_REMOVED lines=30> */
[----:B------:R-:W4:Y:S01]  /*10570*/  LDG.E.128 R16, desc[UR6][R16.64] ;  /* 0x0000000610107981 */ /* 0x000f22000c1e1d00 */
[----:B---3--:R-:W-:Y:S02]  /*10580*/  HADD2.F32 R23, -RZ, R32.H0_H0 ;  /* 0x20000020ff177230 */ /* 0x008fe40000004100 */
[----:B--2---:R-:W-:Y:S02]  /*10590*/  HADD2.F32 R27, -RZ, R33.H0_H0 ;  /* 0x20000021ff1b7230 */ /* 0x004fe40000004100 */
        /* <DEDUP_REMOVED lines=58> */
.L_x_3774:
[----:B------:R-:W-:Y:S05]  /*10940*/  BSYNC B0 ;  /* 0x0000000000007941 */ /* 0x000fea0003800000 */
.L_x_3773:
[----:B-----5:R1:W-:Y:S02]  /*10950*/  STS.128 [R206+0x4800], R28 ;  /* 0x0048001cce007388 */ /* 0x0203e40000000c00 */
.L_x_3764:
[----:B------:R-:W-:Y:S05]  /*10960*/  BSYNC B2 ;  /* 0x0000000000027941 */ /* 0x000fea0003800000 */
.L_x_3763:
        /* <DEDUP_REMOVED lines=65> */
[----:B------:R-:W-:-:S02]  /*10d80*/  HADD2.F32 R30, -RZ, R30.H1_H1 ;  /* 0x3000001eff1e7230 */ /* 0x000fc40000004100 */
[----:B------:R-:W-:Y:S01]  /*10d90*/  @!P2 FADD.FTZ R23, -R23, -RZ ;  /* 0x800000ff1717a221 */ /* 0x000fe20000010100 */
[----:B-----5:R-:W-:Y:S02]  /*10da0*/  HADD2.F32 R2, -RZ, R32.H0_H0 ;  /* 0x20000020ff027230 */ /* 0x020fe40000004100 */
[----:B---3--:R-:W-:Y:S02]  /*10db0*/  HADD2.F32 R4, -RZ, R16.H0_H0 ;  /* 0x20000010ff047230 */ /* 0x008fe40000004100 */
[----:B------:R-:W-:Y:S02]  /*10dc0*/  HADD2.F32 R32, -RZ, R32.H1_H1 ;  /* 0x30000020ff207230 */ /* 0x000fe40000004100 */
[----:B------:R-:W-:Y:S02]  /*10dd0*/  HADD2.F32 R8, -RZ, R33.H0_H0 ;  /* 0x20000021ff087230 */ /* 0x000fe40000004100 */
[----:B------:R-:W-:Y:S02]  /*10de0*/  HADD2.F32 R16, -RZ, R16.H1_H1 ;  /* 0x30000010ff107230 */ /* 0x000fe40000004100 */
[----:B------:R-:W-:-:S02]  /*10df0*/  HADD2.F32 R12, -RZ, R17.H0_H0 ;  /* 0x20000011ff0c7230 */ /* 0x000fc40000004100 */
[----:B------:R-:W-:Y:S01]  /*10e00*/  @!P2 FADD.FTZ R6, -R6, -RZ ;  /* 0x800000ff0606a221 */ /* 0x000fe20000010100 */
[----:B------:R-:W-:Y:S02]  /*10e10*/  HADD2.F32 R41, -RZ, R31.H0_H0 ;  /* 0x2000001fff297230 */ /* 0x000fe40000004100 */
        /* <DEDUP_REMOVED lines=24> */
.L_x_3780:
[----:B------:R-:W-:Y:S05]  /*10fa0*/  BSYNC B0 ;  /* 0x0000000000007941 */ /* 0x000fea0003800000 */
.L_x_3779:
[----:B-----5:R1:W-:Y:S02]  /*10fb0*/  STS.128 [R206+0x1000], R32 ;  /* 0x00100020ce007388 */ /* 0x0203e40000000c00 */
.L_x_3778:
[----:B------:R-:W-:Y:S05]  /*10fc0*/  BSYNC B1 ;  /* 0x0000000000017941 */ /* 0x000fea0003800000 */
.L_x_3777:
        /* <DEDUP_REMOVED lines=61> */
[----:B----4-:R-:W-:Y:S02]  /*113a0*/  HADD2.F32 R4, -RZ, R16.H0_H0 ;  /* 0x20000010ff047230 */ /* 0x010fe40000004100 */
        /* <DEDUP_REMOVED lines=30> */
.L_x_3784:
[----:B------:R-:W-:Y:S05]  /*11590*/  BSYNC B0 ;  /* 0x0000000000007941 */ /* 0x000fea0003800000 */
.L_x_3783:
[----:B-----5:R3:W-:Y:S02]  /*115a0*/  STS.128 [R206+0x3000], R32 ;  /* 0x00300020ce007388 */ /* 0x0207e40000000c00 */
.L_x_3782:
[----:B------:R-:W-:Y:S05]  /*115b0*/  BSYNC B1 ;  /* 0x0000000000017941 */ /* 0x000fea0003800000 */
.L_x_3781:
        /* <DEDUP_REMOVED lines=18> */
[----:B-1-3--:R-:W-:Y:S01]  /*116e0*/  IMAD.WIDE R24, R7, 0x2, R24 ;  /* 0x0000000207187825 */ /* 0x00afe200078e0218 */
[----:B------:R-:W-:-:S02]  /*116f0*/  @P2 IADD3 R17, -R145, RZ, RZ ;  /* 0x000000ff91112210 */ /* 0x000fc40007ffe1ff */
[----:B------:R-:W-:Y:S02]  /*11700*/  LEA.HI.X.SX32 R4, R19, R2, 0x1, P4 ;  /* 0x0000000213047211 */ /* 0x000fe400020f0eff */
[C---:B------:R-:W-:Y:S01]  /*11710*/  LEA R6, P4, R5.reuse, UR8, 0x1 ;  /* 0x0000000805067c11 */ /* 0x040fe2000f8808ff */
[----:B--2---:R-:W2:Y:S03]  /*11720*/  LDG.E.128 R24, desc[UR6][R24.64+0x100] ;  /* 0x0001000618187981 */ /* 0x004ea6000c1e1d00 */
        /* <DEDUP_REMOVED lines=30> */
[----:B------:R-:W-:-:S02]  /*11910*/  HADD2.F32 R26, -RZ, R26.H1_H1 ;  /* 0x3000001aff1a7230 */ /* 0x000fc40000004100 */
[----:B------:R-:W-:Y:S01]  /*11920*/  FMUL.FTZ R5, R4, R5 ;  /* 0x0000000504057220 */ /* 0x000fe20000410000 */
[----:B------:R-:W-:Y:S01]  /*11930*/  FMUL.FTZ R7, R2, R7 ;  /* 0x0000000702077220 */ /* 0x000fe20000410000 */
[----:B------:R-:W-:Y:S01]  /*11940*/  FMUL.FTZ R37, R37, R8 ;  /* 0x0000000825257220 */ /* 0x000fe20000410000 */
[----:B------:R-:W-:Y:S01]  /*11950*/  FMUL.FTZ R25, R25, R12 ;  /* 0x0000000c19197220 */ /* 0x000fe20000410000 */
[----:B------:R-:W-:Y:S01]  /*11960*/  @!P2 FADD.FTZ R23, -R23, -RZ ;  /* 0x800000ff1717a221 */ /* 0x000fe20000010100 */
[----:B-----5:R-:W-:Y:S02]  /*11970*/  HADD2.F32 R2, -RZ, R28.H0_H0 ;  /* 0x2000001cff027230 */ /* 0x020fe40000004100 */
[----:B----4-:R-:W-:Y:S02]  /*11980*/  HADD2.F32 R4, -RZ, R16.H0_H0 ;  /* 0x20000010ff047230 */ /* 0x010fe40000004100 */
[----:B------:R-:W-:Y:S02]  /*11990*/  HADD2.F32 R28, -RZ, R28.H1_H1 ;  /* 0x3000001cff1c7230 */ /* 0x000fe40000004100 */
[----:B------:R-:W-:-:S02]  /*119a0*/  HADD2.F32 R8, -RZ, R29.H0_H0 ;  /* 0x2000001dff087230 */ /* 0x000fc40000004100 */
[----:B------:R-:W-:Y:S02]  /*119b0*/  HADD2.F32 R16, -RZ, R16.H1_H1 ;  /* 0x30000010ff107230 */ /* 0x000fe40000004100 */
        /* <DEDUP_REMOVED lines=27> */
.L_x_3786:
[----:B------:R-:W-:Y:S05]  /*11b70*/  BSYNC B0 ;  /* 0x0000000000007941 */ /* 0x000fea0003800000 */
.L_x_3785:
[----:B-----5:R1:W-:Y:S02]  /*11b80*/  STS.128 [R206+0x5000], R28 ;  /* 0x0050001cce007388 */ /* 0x0203e40000000c00 */
.L_x_3776:
[----:B------:R-:W-:Y:S05]  /*11b90*/  BSYNC B2 ;  /* 0x0000000000027941 */ /* 0x000fea0003800000 */
.L_x_3775:
[----:B-1----:R-:W-:-:S05]  /*11ba0*/  VIADD R28, R154, 0x30 ;  /* 0x000000309a1c7836 */ /* 0x002fca0000000000 */
        /* <DEDUP_REMOVED lines=23> */
[----:B---3--:R-:W-:-:S03]  /*11d20*/  IMAD.WIDE R24, R7, 0x2, R20 ;  /* 0x0000000207187825 */ /* 0x008fc600078e0214 */
[----:B------:R-:W-:Y:S02]  /*11d30*/  LEA.HI.X.SX32 R2, R2, R9, 0x1, P4 ;  /* 0x0000000902027211 */ /* 0x000fe400020f0eff */
[C---:B------:R-:W-:Y:S01]  /*11d40*/  IADD3 R5, P4, R15.reuse, R8, RZ ;  /* 0x000000080f057210 */ /* 0x040fe20007f9e0ff */
[----:B--2---:R-:W2:Y:S03]  /*11d50*/  LDG.E.128 R24, desc[UR6][R24.64] ;  /* 0x0000000618187981 */ /* 0x004ea6000c1e1d00 */
[----:B------:R-:W-:Y:S02]  /*11d60*/  LEA.HI.X.SX32 R4, R15, R2, 0x1, P4 ;  /* 0x000000020f047211 */ /* 0x000fe400020f0eff */
[----:B------:R-:W-:-:S04]  /*11d70*/  LEA R6, P4, R5, UR8, 0x1 ;  /* 0x0000000805067c11 */ /* 0x000fc8000f8808ff */
        /* <DEDUP_REMOVED lines=10> */
[--C-:B------:R-:W-:Y:S02]  /*11e20*/  HADD2.F32 R33, -RZ, R25.reuse.H0_H0 ;  /* 0x20000019ff217230 */ /* 0x100fe40000004100 */
[----:B------:R-:W-:Y:S02]  /*11e30*/  HADD2.F32 R24, -RZ, R25.H1_H1 ;  /* 0x30000019ff187230 */ /* 0x000fe40000004100 */
[--C-:B---3--:R-:W-:Y:S02]  /*11e40*/  HADD2.F32 R2, -RZ, R4.reuse.H0_H0 ;  /* 0x20000004ff027230 */ /* 0x108fe40000004100 */
[----:B------:R-:W-:-:S02]  /*11e50*/  HADD2.F32 R8, -RZ, R4.H1_H1 ;  /* 0x30000004ff087230 */ /* 0x000fc40000004100 */
[--C-:B------:R-:W-:Y:S02]  /*11e60*/  HADD2.F32 R4, -RZ, R5.reuse.H0_H0 ;  /* 0x20000005ff047230 */ /* 0x100fe40000004100 */
[----:B------:R-:W-:Y:S02]  /*11e70*/  HADD2.F32 R23, -RZ, R5.H1_H1 ;  /* 0x30000005ff177230 */ /* 0x000fe40000004100 */
[----:B------:R-:W-:Y:S01]  /*11e80*/  @!P2 FADD.FTZ R2, -R2, -RZ ;  /* 0x800000ff0202a221 */ /* 0x000fe20000010100 */
[--C-:B------:R-:W-:Y:S02]  /*11e90*/  HADD2.F32 R5, -RZ, R6.reuse.H0_H0 ;  /* 0x20000006ff057230 */ /* 0x100fe40000004100 */
[----:B------:R-:W-:Y:S01]  /*11ea0*/  @!P2 FADD.FTZ R4, -R4, -RZ ;  /* 0x800000ff0404a221 */ /* 0x000fe20000010100 */
[----:B------:R-:W-:Y:S02]  /*11eb0*/  HADD2.F32 R29, -RZ, R6.H1_H1 ;  /* 0x30000006ff1d7230 */ /* 0x000fe40000004100 */
[----:B------:R-:W-:Y:S01]  /*11ec0*/  @!P2 FADD.FTZ R23, -R23, -RZ ;  /* 0x800000ff1717a221 */ /* 0x000fe20000010100 */
[----:B------:R-:W-:-:S02]  /*11ed0*/  HADD2.F32 R6, -RZ, R7.H0_H0 ;  /* 0x20000007ff067230 */ /* 0x000fc40000004100 */
[----:B------:R-:W-:Y:S02]  /*11ee0*/  HADD2.F32 R7, -RZ, R7.H1_H1 ;  /* 0x30000007ff077230 */ /* 0x000fe40000004100 */
[----:B------:R-:W-:Y:S01]  /*11ef0*/  FMUL.FTZ R31, R31, R2 ;  /* 0x000000021f1f7220 */ /* 0x000fe20000410000 */
[----:B------:R-:W-:Y:S01]  /*11f00*/  FMUL.FTZ R33, R33, R4 ;  /* 0x0000000421217220 */ /* 0x000fe20000410000 */
[----:B------:R-:W-:Y:S01]  /*11f10*/  FMUL.FTZ R24, R24, R23 ;  /* 0x0000001718187220 */ /* 0x000fe20000410000 */
[----:B------:R-:W-:Y:S02]  /*11f20*/  HADD2.F32 R4, -RZ, R26.H0_H0 ;  /* 0x2000001aff047230 */ /* 0x000fe40000004100 */
[----:B------:R-:W-:Y:S01]  /*11f30*/  @!P2 FADD.FTZ R5, -R5, -RZ ;  /* 0x800000ff0505a221 */ /* 0x000fe20000010100 */
[--C-:B------:R-:W-:Y:S02]  /*11f40*/  HADD2.F32 R23, -RZ, R27.reuse.H0_H0 ;  /* 0x2000001bff177230 */ /* 0x100fe40000004100 */
[----:B------:R-:W-:Y:S01]  /*11f50*/  @!P2 FADD.FTZ R6, -R6, -RZ ;  /* 0x800000ff0606a221 */ /* 0x000fe20000010100 */
[----:B------:R-:W-:-:S02]  /*11f60*/  HADD2.F32 R2, -RZ, R27.H1_H1 ;  /* 0x3000001bff027230 */ /* 0x000fc40000004100 */
[----:B------:R-:W-:Y:S01]  /*11f70*/  @!P2 FADD.FTZ R7, -R7, -RZ ;  /* 0x800000ff0707a221 */ /* 0x000fe20000010100 */
[----:B------:R-:W-:Y:S01]  /*11f80*/  @!P2 FADD.FTZ R8, -R8, -RZ ;  /* 0x800000ff0808a221 */ /* 0x000fe20000010100 */
[----:B------:R-:W-:Y:S01]  /*11f90*/  FMUL.FTZ R5, R4, R5 ;  /* 0x0000000504057220 */ /* 0x000fe20000410000 */
[----:B------:R-:W-:Y:S01]  /*11fa0*/  FMUL.FTZ R6, R23, R6 ;  /* 0x0000000617067220 */ /* 0x000fe20000410000 */
[----:B------:R-:W-:Y:S01]  /*11fb0*/  FMUL.FTZ R7, R2, R7 ;  /* 0x0000000702077220 */ /* 0x000fe20000410000 */
[----:B------:R-:W-:Y:S01]  /*11fc0*/  FMUL.FTZ R35, R35, R8 ;  /* 0x0000000823237220 */ /* 0x000fe20000410000 */
[----:B------:R-:W-:Y:S02]  /*11fd0*/  HADD2.F32 R26, -RZ, R26.H1_H1 ;  /* 0x3000001aff1a7230 */ /* 0x000fe40000004100 */
[----:B------:R-:W-:Y:S01]  /*11fe0*/  @!P2 FADD.FTZ R29, -R29, -RZ ;  /* 0x800000ff1d1da221 */ /* 0x000fe20000010100 */
[----:B-----5:R-:W-:Y:S02]  /*11ff0*/  HADD2.F32 R2, -RZ, R16.H0_H0 ;  /* 0x20000010ff027230 */ /* 0x020fe40000004100 */
[----:B----4-:R-:W-:-:S02]  /*12000*/  HADD2.F32 R4, -RZ, R12.H0_H0 ;  /* 0x2000000cff047230 */ /* 0x010fc40000004100 */
[----:B------:R-:W-:Y:S02]  /*12010*/  HADD2.F32 R23, -RZ, R12.H1_H1 ;  /* 0x3000000cff177230 */ /* 0x000fe40000004100 */
[----:B------:R-:W-:Y:S02]  /*12020*/  HADD2.F32 R8, -RZ, R17.H0_H0 ;  /* 0x20000011ff087230 */ /* 0x000fe40000004100 */
[----:B------:R-:W-:Y:S02]  /*12030*/  HADD2.F32 R12, -RZ, R13.H0_H0 ;  /* 0x2000000dff0c7230 */ /* 0x000fe40000004100 */
[----:B------:R-:W-:Y:S01]  /*12040*/  FMUL.FTZ R29, R26, R29 ;  /* 0x0000001d1a1d7220 */ /* 0x000fe20000410000 */
[----:B------:R-:W-:Y:S01]  /*12050*/  FFMA.FTZ R2, R2, R4, R31 ;  /* 0x0000000402027223 */ /* 0x000fe2000001001f */
[----:B------:R-:W-:Y:S02]  /*12060*/  HADD2.F32 R26, -RZ, R14.H0_H0 ;  /* 0x2000000eff1a7230 */ /* 0x000fe40000004100 */
[----:B------:R-:W-:-:S02]  /*12070*/  HADD2.F32 R25, -RZ, R15.H0_H0 ;  /* 0x2000000fff197230 */ /* 0x000fc40000004100 */
[----:B------:R-:W-:Y:S01]  /*12080*/  FFMA.FTZ R8, R8, R12, R33 ;  /* 0x0000000c08087223 */ /* 0x000fe20000010021 */
[----:B------:R-:W-:Y:S02]  /*12090*/  HADD2.F32 R30, -RZ, R15.H1_H1 ;  /* 0x3000000fff1e7230 */ /* 0x000fe40000004100 */
[----:B------:R-:W-:Y:S02]  /*120a0*/  HADD2.F32 R4, -RZ, R18.H0_H0 ;  /* 0x20000012ff047230 */ /* 0x000fe40000004100 */
[----:B------:R-:W-:Y:S02]  /*120b0*/  HADD2.F32 R16, -RZ, R16.H1_H1 ;  /* 0x30000010ff107230 */ /* 0x000fe40000004100 */
        /* <DEDUP_REMOVED lines=16> */
.L_x_3790:
[----:B------:R-:W-:Y:S05]  /*121c0*/  BSYNC B0 ;  /* 0x0000000000007941 */ /* 0x000fea0003800000 */
.L_x_3789:
[----:B-----5:R1:W-:Y:S02]  /*121d0*/  STS.128 [R206+0x1800], R16 ;  /* 0x00180010ce007388 */ /* 0x0203e40000000c00 */
.L_x_3788:
[----:B------:R-:W-:Y:S05]  /*121e0*/  BSYNC B1 ;  /* 0x0000000000017941 */ /* 0x000fea0003800000 */
.L_x_3787:
        /* <DEDUP_REMOVED lines=53> */
[--C-:B------:R-:W-:Y:S02]  /*12540*/  HADD2.F32 R2, -RZ, R27.reuse.H1_H1 ;  /* 0x3000001bff027230 */ /* 0x100fe40000004100 */
[----:B------:R-:W-:Y:S01]  /*12550*/  @!P1 FADD.FTZ R7, -R7, -RZ ;  /* 0x800000ff07079221 */ /* 0x000fe20000010100 */
[----:B------:R-:W-:-:S02]  /*12560*/  HADD2.F32 R11, -RZ, R27.H0_H0 ;  /* 0x2000001bff0b7230 */ /* 0x000fc40000004100 */
[----:B------:R-:W-:Y:S01]  /*12570*/  @!P1 FADD.FTZ R8, -R8, -RZ ;  /* 0x800000ff08089221 */ /* 0x000fe20000010100 */
        /* <DEDUP_REMOVED lines=8> */
[----:B----4-:R-:W-:-:S02]  /*12600*/  HADD2.F32 R4, -RZ, R12.H0_H0 ;  /* 0x2000000cff047230 */ /* 0x010fc40000004100 */
        /* <DEDUP_REMOVED lines=27> */
.L_x_3794:
[----:B------:R-:W-:Y:S05]  /*127c0*/  BSYNC B0 ;  /* 0x0000000000007941 */ /* 0x000fea0003800000 */
.L_x_3793:
[----:B-----5:R1:W-:Y:S02]  /*127d0*/  STS.128 [R206+0x3800], R16 ;  /* 0x00380010ce007388 */ /* 0x0203e40000000c00 */
.L_x_3792:
[----:B------:R-:W-:Y:S05]  /*127e0*/  BSYNC B1 ;  /* 0x0000000000017941 */ /* 0x000fea0003800000 */
.L_x_3791:
[----:B------:R1:W-:Y:S01]  /*127f0*/  @P0 STS.128 [R206+0x5800], RZ ;  /* 0x005800ffce000388 */ /* 0x0003e20000000c00 */
[----:B------:R-:W-:Y:S05]  /*12800*/  @P0 BRA `(.L_x_3740) ;  /* 0x0000000c00a00947 */ /* 0x000fea0003800000 */
[----:B------:R2:W5:Y:S01]  /*12810*/  LDG.E.128 R12, desc[UR6][R20.64+0x100] ;  /* 0x00010006140c7981 */ /* 0x000562000c1e1d00 */
[----:B------:R-:W-:Y:S01]  /*12820*/  ISETP.GE.AND P0, PT, R10, UR12, PT ;  /* 0x0000000c0a007c0c */ /* 0x000fe2000bf06270 */
[----:B------:R-:W-:Y:S01]  /*12830*/  BSSY B0, `(.L_x_3795) ;  /* 0x000005c000007945 */ /* 0x000fe20003800000 */
[----:B-1----:R-:W-:-:S05]  /*12840*/  IADD3 R16, P1, R20, 0x100, RZ ;  /* 0x0000010014107810 */ /* 0x002fca0007f3e0ff */
        /* <DEDUP_REMOVED lines=19> */
[----:B------:R-:W-:-:S04]  /*12980*/  LEA R6, P1, R5, UR8, 0x1 ;  /* 0x0000000805067c11 */ /* 0x000fc8000f8208ff */
[----:B------:R-:W-:Y:S01]  /*12990*/  LEA.HI.X R7, R5, UR9, R2, 0x1, P1 ;  /* 0x0000000905077c11 */ /* 0x000fe200088f0c02 */
[----:B------:R-:W-:Y:S01]  /*129a0*/  ULDC.64 UR8, c[0x0][0x358] ;  /* 0x0000d60000087ab9 */ /* 0x000fe20000000a00 */
[----:B------:R-:W-:Y:S02]  /*129b0*/  MOV R2, RZ ;  /* 0x000000ff00027202 */ /* 0x000fe40000000f00 */
[----:B------:R-:W-:Y:S02]  /*129c0*/  @P0 IADD3 R2, -R147, RZ, RZ ;  /* 0x000000ff93020210 */ /* 0x000fe40007ffe1ff */
[----:B------:R-:W4:Y:S02]  /*129d0*/  LDG.E.128 R4, desc[UR6][R6.64] ;  /* 0x0000000606047981 */ /* 0x000f24000c1e1d00 */
[----:B------:R-:W-:-:S04]  /*129e0*/  IADD3 R3, P1, R2, R3, RZ ;  /* 0x0000000302037210 */ /* 0x000fc80007f3e0ff */
[----:B------:R-:W-:Y:S02]  /*129f0*/  LEA.HI.X.SX32 R2, R2, R9, 0x1, P1 ;  /* 0x0000000902027211 */ /* 0x000fe400008f0eff */
[----:B------:R-:W-:-:S04]  /*12a00*/  LEA R8, P1, R3, UR8, 0x1 ;  /* 0x0000000803087c11 */ /* 0x000fc8000f8208ff */
[----:B------:R-:W-:-:S06]  /*12a10*/  LEA.HI.X R9, R3, UR9, R2, 0x1, P1 ;  /* 0x0000000903097c11 */ /* 0x000fcc00088f0c02 */
[----:B------:R-:W4:Y:S01]  /*12a20*/  LDG.E.128 R8, desc[UR6][R8.64] ;  /* 0x0000000608087981 */ /* 0x000f22000c1e1d00 */
[--C-:B---3--:R-:W-:Y:S02]  /*12a30*/  HADD2.F32 R23, -RZ, R17.reuse.H0_H0 ;  /* 0x20000011ff177230 */ /* 0x108fe40000004100 */
[----:B--2---:R-:W-:Y:S02]  /*12a40*/  HADD2.F32 R26, -RZ, R16.H0_H0 ;  /* 0x20000010ff1a7230 */ /* 0x004fe40000004100 */
[----:B------:R-:W-:Y:S02]  /*12a50*/  HADD2.F32 R24, -RZ, R17.H1_H1 ;  /* 0x30000011ff187230 */ /* 0x000fe40000004100 */
[--C-:B----4-:R-:W-:Y:S02]  /*12a60*/  HADD2.F32 R2, -RZ, R5.reuse.H0_H0 ;  /* 0x20000005ff027230 */ /* 0x110fe40000004100 */
[----:B------:R-:W-:Y:S02]  /*12a70*/  HADD2.F32 R3, -RZ, R4.H0_H0 ;  /* 0x20000004ff037230 */ /* 0x000fe40000004100 */
[----:B------:R-:W-:-:S02]  /*12a80*/  HADD2.F32 R5, -RZ, R5.H1_H1 ;  /* 0x30000005ff057230 */ /* 0x000fc40000004100 */
[----:B------:R-:W-:Y:S02]  /*12a90*/  HADD2.F32 R20, -RZ, R4.H1_H1 ;  /* 0x30000004ff147230 */ /* 0x000fe40000004100 */
[----:B------:R-:W-:Y:S01]  /*12aa0*/  @!P0 FADD.FTZ R2, -R2, -RZ ;  /* 0x800000ff02028221 */ /* 0x000fe20000010100 */
[--C-:B------:R-:W-:Y:S02]  /*12ab0*/  HADD2.F32 R4, -RZ, R6.reuse.H0_H0 ;  /* 0x20000006ff047230 */ /* 0x100fe40000004100 */
[----:B------:R-:W-:Y:S01]  /*12ac0*/  @!P0 FADD.FTZ R3, -R3, -RZ ;  /* 0x800000ff03038221 */ /* 0x000fe20000010100 */
[----:B------:R-:W-:Y:S02]  /*12ad0*/  HADD2.F32 R21, -RZ, R6.H1_H1 ;  /* 0x30000006ff157230 */ /* 0x000fe40000004100 */
[--C-:B------:R-:W-:Y:S02]  /*12ae0*/  HADD2.F32 R6, -RZ, R7.reuse.H0_H0 ;  /* 0x20000007ff067230 */ /* 0x100fe40000004100 */
[----:B------:R-:W-:Y:S01]  /*12af0*/  @!P0 FADD.FTZ R5, -R5, -RZ ;  /* 0x800000ff05058221 */ /* 0x000fe20000010100 */
[----:B------:R-:W-:-:S02]  /*12b00*/  HADD2.F32 R7, -RZ, R7.H1_H1 ;  /* 0x30000007ff077230 */ /* 0x000fc40000004100 */
[----:B------:R-:W-:Y:S01]  /*12b10*/  FMUL.FTZ R23, R23, R2 ;  /* 0x0000000217177220 */ /* 0x000fe20000410000 */
[----:B------:R-:W-:Y:S01]  /*12b20*/  FMUL.FTZ R26, R26, R3 ;  /* 0x000000031a1a7220 */ /* 0x000fe20000410000 */
[--C-:B------:R-:W-:Y:S02]  /*12b30*/  HADD2.F32 R3, -RZ, R19.reuse.H0_H0 ;  /* 0x20000013ff037230 */ /* 0x100fe40000004100 */
[----:B------:R-:W-:Y:S01]  /*12b40*/  FMUL.FTZ R24, R24, R5 ;  /* 0x0000000518187220 */ /* 0x000fe20000410000 */
[----:B------:R-:W-:Y:S02]  /*12b50*/  HADD2.F32 R2, -RZ, R19.H1_H1 ;  /* 0x30000013ff027230 */ /* 0x000fe40000004100 */
[----:B------:R-:W-:Y:S01]  /*12b60*/  @!P0 FADD.FTZ R6, -R6, -RZ ;  /* 0x800000ff06068221 */ /* 0x000fe20000010100 */
[----:B------:R-:W-:Y:S01]  /*12b70*/  @!P0 FADD.FTZ R7, -R7, -RZ ;  /* 0x800000ff07078221 */ /* 0x000fe20000010100 */
[--C-:B------:R-:W-:Y:S02]  /*12b80*/  HADD2.F32 R5, -RZ, R18.reuse.H0_H0 ;  /* 0x20000012ff057230 */ /* 0x100fe40000004100 */
[----:B------:R-:W-:Y:S01]  /*12b90*/  @!P0 FADD.FTZ R4, -R4, -RZ ;  /* 0x800000ff04048221 */ /* 0x000fe20000010100 */
[----:B------:R-:W-:Y:S01]  /*12ba0*/  FMUL.FTZ R6, R3, R6 ;  /* 0x0000000603067220 */ /* 0x000fe20000410000 */
[----:B------:R-:W-:Y:S01]  /*12bb0*/  FMUL.FTZ R7, R2, R7 ;  /* 0x0000000702077220 */ /* 0x000fe20000410000 */
[----:B------:R-:W-:-:S02]  /*12bc0*/  HADD2.F32 R18, -RZ, R18.H1_H1 ;  /* 0x30000012ff127230 */ /* 0x000fc40000004100 */
[----:B------:R-:W-:Y:S01]  /*12bd0*/  @!P0 FADD.FTZ R21, -R21, -RZ ;  /* 0x800000ff15158221 */ /* 0x000fe20000010100 */
[----:B-----5:R-:W-:Y:S02]  /*12be0*/  HADD2.F32 R2, -RZ, R13.H0_H0 ;  /* 0x2000000dff027230 */ /* 0x020fe40000004100 */
[----:B------:R-:W-:Y:S01]  /*12bf0*/  FMUL.FTZ R4, R5, R4 ;  /* 0x0000000405047220 */ /* 0x000fe20000410000 */
[----:B------:R-:W-:Y:S02]  /*12c00*/  HADD2.F32 R3, -RZ, R9.H0_H0 ;  /* 0x20000009ff037230 */ /* 0x000fe40000004100 */
[----:B------:R-:W-:Y:S02]  /*12c10*/  HADD2.F32 R17, -RZ, R16.H1_H1 ;  /* 0x30000010ff117230 */ /* 0x000fe40000004100 */
[----:B------:R-:W-:Y:S02]  /*12c20*/  HADD2.F32 R13, -RZ, R13.H1_H1 ;  /* 0x3000000dff0d7230 */ /* 0x000fe40000004100 */
[----:B------:R-:W-:-:S02]  /*12c30*/  HADD2.F32 R9, -RZ, R9.H1_H1 ;  /* 0x30000009ff097230 */ /* 0x000fc40000004100 */
[----:B------:R-:W-:Y:S02]  /*12c40*/  HADD2.F32 R5, -RZ, R12.H0_H0 ;  /* 0x2000000cff057230 */ /* 0x000fe40000004100 */
[----:B------:R-:W-:Y:S02]  /*12c50*/  HADD2.F32 R16, -RZ, R8.H0_H0 ;  /* 0x20000008ff107230 */ /* 0x000fe40000004100 */
[----:B------:R-:W-:Y:S01]  /*12c60*/  @!P0 FADD.FTZ R20, -R20, -RZ ;  /* 0x800000ff14148221 */ /* 0x000fe20000010100 */
[----:B------:R-:W-:Y:S01]  /*12c70*/  FMUL.FTZ R21, R18, R21 ;  /* 0x0000001512157220 */ /* 0x000fe20000410000 */
[--C-:B------:R-:W-:Y:S02]  /*12c80*/  HADD2.F32 R19, -RZ, R11.reuse.H0_H0 ;  /* 0x2000000bff137230 */ /* 0x100fe40000004100 */
[----:B------:R-:W-:Y:S01]  /*12c90*/  FFMA.FTZ R9, R13, R9, R24 ;  /* 0x000000090d097223 */ /* 0x000fe20000010018 */
[----:B------:R-:W-:Y:S02]  /*12ca0*/  HADD2.F32 R18, -RZ, R11.H1_H1 ;  /* 0x3000000bff127230 */ /* 0x000fe40000004100 */
[----:B------:R-:W-:Y:S01]  /*12cb0*/  FFMA.FTZ R2, R2, R3, R23 ;  /* 0x0000000302027223 */ /* 0x000fe20000010017 */
[----:B------:R-:W-:-:S02]  /*12cc0*/  HADD2.F32 R11, -RZ, R10.H0_H0 ;  /* 0x2000000aff0b7230 */ /* 0x000fc40000004100 */
[----:B------:R-:W-:Y:S01]  /*12cd0*/  FFMA.FTZ R5, R5, R16, R26 ;  /* 0x0000001005057223 */ /* 0x000fe2000001001a */
[----:B------:R-:W-:Y:S02]  /*12ce0*/  HADD2.F32 R13, -RZ, R14.H0_H0 ;  /* 0x2000000eff0d7230 */ /* 0x000fe40000004100 */
[----:B------:R-:W-:Y:S01]  /*12cf0*/  FMUL.FTZ R17, R17, R20 ;  /* 0x0000001411117220 */ /* 0x000fe20000410000 */
        /* <DEDUP_REMOVED lines=15> */
.L_x_3796:
[----:B------:R-:W-:Y:S05]  /*12df0*/  BSYNC B0 ;  /* 0x0000000000007941 */ /* 0x000fea0003800000 */
.L_x_3795:
[----:B-----5:R1:W-:Y:S01]  /*12e00*/  STS.128 [R206+0x5800], R12 ;  /* 0x0058000cce007388 */ /* 0x0203e20000000c00 */
[----:B------:R-:W-:Y:S05]  /*12e10*/  BRA `(.L_x_3740) ;  /* 0x00000008001c7947 */ /* 0x000fea0003800000 */
.L_x_3702:
        /* <DEDUP_REMOVED lines=36> */
.L_x_3798:
[----:B------:R-:W-:Y:S05]  /*13060*/  BSYNC B0 ;  /* 0x0000000000007941 */ /* 0x000fea0003800000 */
.L_x_3797:
        /* <DEDUP_REMOVED lines=32> */
.L_x_3800:
[----:B------:R-:W-:Y:S05]  /*13270*/  BSYNC B0 ;  /* 0x0000000000007941 */ /* 0x000fea0003800000 */
.L_x_3799:
        /* <DEDUP_REMOVED lines=31> */
.L_x_3802:
[----:B------:R-:W-:Y:S05]  /*13470*/  BSYNC B0 ;  /* 0x0000000000007941 */ /* 0x000fea0003800000 */
.L_x_3801:
        /* <DEDUP_REMOVED lines=33> */
.L_x_3740:
[----:B------:R-:W-:Y:S05]  /*13690*/  BSYNC B3 ;  /* 0x0000000000037941 */ /* 0x000fea0003800000 */
.L_x_3701:
        /* <DEDUP_REMOVED lines=10> */
[C---:B-12---:R-:W-:Y:S02]  /*13740*/  LOP3.LUT R2, R207.reuse, 0x1, RZ, 0xc0, !PT ;  /* 0x00000001cf027812 */ /* 0x046fe400078ec0ff */
        /* <DEDUP_REMOVED lines=20> */
.L_x_3805:
[----:B------:R3:W-:Y:S02]  /*13890*/  STS.128 [R206+0xa000], RZ ;  /* 0x00a000ffce007388 */ /* 0x0007e40000000c00 */
.L_x_3804:
[----:B------:R-:W-:Y:S05]  /*138a0*/  BSYNC B0 ;  /* 0x0000000000007941 */ /* 0x000fea0003800000 */
.L_x_3803:
[----:B------:R-:W-:Y:S01]  /*138b0*/  ISETP.GE.AND P0, PT, R0, R7, PT ;  /* 0x000000070000720c */ /* 0x000fe20003f06270 */
[----:B------:R-:W-:-:S12]  /*138c0*/  BSSY B0, `(.L_x_3806) ;  /* 0x000001f000007945 */ /* 0x000fd80003800000 */
[----:B------:R-:W-:Y:S05]  /*138d0*/  @P0 BRA `(.L_x_3807) ;  /* 0x0000000000740947 */ /* 0x000fea0003800000 */
[C---:B-12---:R-:W-:Y:S02]  /*138e0*/  LOP3.LUT R2, R207.reuse, 0x1, RZ, 0xc0, !PT ;  /* 0x00000001cf027812 */ /* 0x046fe400078ec0ff */
[----:B------:R-:W-:Y:S02]  /*138f0*/  LOP3.LUT P0, RZ, R207, 0x2, RZ, 0xc0, !PT ;  /* 0x00000002cfff7812 */ /* 0x000fe4000780c0ff */
[----:B------:R-:W-:Y:S02]  /*13900*/  ISETP.NE.U32.AND P1, PT, R2, 0x1, PT ;  /* 0x000000010200780c */ /* 0x000fe40003f25070 */
[----:B------:R-:W-:-:S05]  /*13910*/  IADD3 R3, P2, R201, R152, RZ ;  /* 0x00000098c9037210 */ /* 0x000fca0007f5e0ff */
        /* <DEDUP_REMOVED lines=17> */
[----:B-1----:R-:W-:-:S04]  /*13a30*/  LEA R4, P0, R3, UR10, 0x1 ;  /* 0x0000000a03047c11 */ /* 0x002fc8000f8008ff */
[----:B------:R-:W-:-:S05]  /*13a40*/  LEA.HI.X R5, R3, UR11, R2, 0x1, P0 ;  /* 0x0000000b03057c11 */ /* 0x000fca00080f0c02 */
[----:B------:R-:W-:Y:S01]  /*13a50*/  @!PT LDS RZ, [RZ] ;  /* 0x00000000fffff984 */ /* 0x000fe20000000800 */
[----:B------:R-:W-:Y:S01]  /*13a60*/  @!PT LDS RZ, [RZ] ;  /* 0x00000000fffff984 */ /* 0x000fe20000000800 */
[----:B------:R-:W-:Y:S01]  /*13a70*/  @!PT LDS RZ, [RZ] ;  /* 0x00000000fffff984 */ /* 0x000fe20000000800 */
[----:B------:R1:W-:Y:S01]  /*13a80*/  LDGSTS.E.BYPASS.LTC128B.128 [R206+0xa800], desc[UR6][R4.64+0x100] ;  /* 0x0a80010004ce7fae */ /* 0x0003e2000b901d46 */
[----:B------:R-:W-:Y:S05]  /*13a90*/  BRA `(.L_x_3807) ;  /* 0x0000000000047947 */ /* 0x000fea0003800000 */
.L_x_3808:
[----:B------:R2:W-:Y:S02]  /*13aa0*/  STS.128 [R206+0xa800], RZ ;  /* 0x00a800ffce007388 */ /* 0x0005e40000000c00 */
.L_x_3807:
[----:B------:R-:W-:Y:S05]  /*13ab0*/  BSYNC B0 ;  /* 0x0000000000007941 */ /* 0x000fea0003800000 */
.L_x_3806:
        /* <DEDUP_REMOVED lines=34> */
.L_x_3811:
[----:B------:R2:W-:Y:S02]  /*13ce0*/  STS.128 [R206+0xb000], RZ ;  /* 0x00b000ffce007388 */ /* 0x0005e40000000c00 */
.L_x_3810:
[----:B------:R-:W-:Y:S05]  /*13cf0*/  BSYNC B0 ;  /* 0x0000000000007941 */ /* 0x000fea0003800000 */
.L_x_3809:
[----:B-12---:R-:W1:Y:S01]  /*13d00*/  LDC.64 R4, c[0x0][0x3c8] ;  /* 0x0000f200ff047b82 */ /* 0x006e620000000a00 */
[----:B------:R-:W-:Y:S01]  /*13d10*/  ISETP.GE.AND P0, PT, R28, R7, PT ;  /* 0x000000071c00720c */ /* 0x000fe20003f06270 */
[----:B------:R-:W-:-:S12]  /*13d20*/  BSSY B0, `(.L_x_3812) ;  /* 0x0000021000007945 */ /* 0x000fd80003800000 */
[----:B------:R-:W-:Y:S05]  /*13d30*/  @P0 BRA `(.L_x_3813) ;  /* 0x00000000007c0947 */ /* 0x000fea0003800000 */
[----:B------:R-:W2:Y:S01]  /*13d40*/  LDC.64 R2, c[0x0][0x248] ;  /* 0x00009200ff027b82 */ /* 0x000ea20000000a00 */
[C---:B------:R-:W-:Y:S01]  /*13d50*/  LOP3.LUT R6, R207.reuse, 0x1, RZ, 0xc0, !PT ;  /* 0x00000001cf067812 */ /* 0x040fe200078ec0ff */
[----:B------:R-:W-:Y:S01]  /*13d60*/  IMAD.MOV.U32 R150, RZ, RZ, R152 ;  /* 0x000000ffff967224 */ /* 0x000fe200078e0098 */
[C---:B------:R-:W-:Y:S02]  /*13d70*/  LOP3.LUT P2, RZ, R207.reuse, 0x2, RZ, 0xc0, !PT ;  /* 0x00000002cfff7812 */ /* 0x040fe4000784c0ff */
[----:B------:R-:W-:Y:S02]  /*13d80*/  ISETP.NE.U32.AND P4, PT, R6, 0x1, PT ;  /* 0x000000010600780c */ /* 0x000fe40003f85070 */
[----:B------:R-:W-:Y:S01]  /*13d90*/  LOP3.LUT P1, RZ, R207, 0x4, RZ, 0xc0, !PT ;  /* 0x00000004cfff7812 */ /* 0x000fe2000782c0ff */
[----:B--2---:R-:W-:-:S04]  /*13da0*/  IMAD.WIDE.U32 R8, R2, 0x30, R150 ;  /* 0x0000003002087825 */ /* 0x004fc800078e0096 */
[----:B------:R-:W-:-:S04]  /*13db0*/  IMAD R6, R3, 0x30, RZ ;  /* 0x0000003003067824 */ /* 0x000fc800078e02ff */
[----:B------:R-:W-:Y:S02]  /*13dc0*/  @P2 LEA R14, P5, R8, UR10, 0x1 ;  /* 0x0000000a080e2c11 */ /* 0x000fe4000f8a08ff */
[----:B------:R-:W-:Y:S02]  /*13dd0*/  @!P4 IMAD.WIDE.U32 R10, R2, 0x60, R208 ;  /* 0x00000060020ac825 */ /* 0x000fe400078e00d0 */
[----:B------:R-:W-:Y:S02]  /*13de0*/  @P1 LEA R12, P0, R8, UR10, 0x1 ;  /* 0x0000000a080c1c11 */ /* 0x000fe4000f8008ff */
        /* <DEDUP_REMOVED lines=20> */
.L_x_3813:
[----:B------:R-:W-:Y:S05]  /*13f30*/  BSYNC B0 ;  /* 0x0000000000007941 */ /* 0x000fea0003800000 */
.L_x_3812:
        /* <DEDUP_REMOVED lines=10> */
[----:B------:R-:W1:Y:S01]  /*13fe0*/  MUFU.RCP R3, UR5 ;  /* 0x0000000500037d08 */ /* 0x000e620008001000 */
        /* <DEDUP_REMOVED lines=14> */
[----:B------:R1:W-:Y:S02]  /*140d0*/  @P1 STS.128 [R206+0x10000], RZ ;  /* 0x010000ffce001388 */ /* 0x0003e40000000c00 */
[----:B-1----:R-:W-:Y:S01]  /*140e0*/  FMUL.FTZ R3, R4, R3 ;  /* 0x0000000304037220 */ /* 0x002fe20000410000 */
[----:B------:R-:W-:Y:S06]  /*140f0*/  @P1 BRA `(.L_x_3815) ;  /* 0x0000000000581947 */ /* 0x000fec0003800000 */
        /* <DEDUP_REMOVED lines=21> */
.L_x_3816:
[----:B------:R1:W-:Y:S02]  /*14250*/  STS.128 [R206+0x10000], RZ ;  /* 0x010000ffce007388 */ /* 0x0003e40000000c00 */
.L_x_3815:
[----:B------:R-:W-:Y:S05]  /*14260*/  BSYNC B0 ;  /* 0x0000000000007941 */ /* 0x000fea0003800000 */
.L_x_3814:
        /* <DEDUP_REMOVED lines=32> */
.L_x_3819:
[----:B------:R1:W-:Y:S02]  /*14470*/  STS.128 [R206+0x10800], RZ ;  /* 0x010800ffce007388 */ /* 0x0003e40000000c00 */
.L_x_3818:
[----:B------:R-:W-:Y:S05]  /*14480*/  BSYNC B0 ;  /* 0x0000000000007941 */ /* 0x000fea0003800000 */
.L_x_3817:
        /* <DEDUP_REMOVED lines=12> */
[CC--:B--2---:R-:W-:Y:S02]  /*14550*/  @!P2 LEA R10, P4, R0.reuse, R160.reuse, 0x1 ;  /* 0x000000a0000aa211 */ /* 0x0c4fe400078808ff */
        /* <DEDUP_REMOVED lines=22> */
.L_x_3822:
[----:B------:R2:W-:Y:S02]  /*146c0*/  STS.128 [R206+0x11000], RZ ;  /* 0x011000ffce007388 */ /* 0x0005e40000000c00 */
.L_x_3821:
[----:B------:R-:W-:Y:S05]  /*146d0*/  BSYNC B0 ;  /* 0x0000000000007941 */ /* 0x000fea0003800000 */
.L_x_3820:
        /* <DEDUP_REMOVED lines=38> */
.L_x_3825:
[----:B------:R2:W-:Y:S02]  /*14940*/  STS.128 [R206+0x11800], RZ ;  /* 0x011800ffce007388 */ /* 0x0005e40000000c00 */
.L_x_3824:
[----:B------:R-:W-:Y:S05]  /*14950*/  BSYNC B0 ;  /* 0x0000000000007941 */ /* 0x000fea0003800000 */
.L_x_3823:
[C---:B------:R-:W-:Y:S01]  /*14960*/  IMAD.SHL.U32 R0, R62.reuse, 0x40, RZ ;  /* 0x000000403e007824 */ /* 0x040fe200078e00ff */
[----:B------:R-:W-:Y:S01]  /*14970*/  R2P PR, R62, 0x6 ;  /* 0x000000063e007804 */ /* 0x000fe20000000000 */
[----:B------:R-:W-:Y:S01]  /*14980*/  IMAD.SHL.U32 R154, R154, 0x8, RZ ;  /* 0x000000089a9a7824 */ /* 0x000fe200078e00ff */
[----:B------:R-:W-:Y:S01]  /*14990*/  ULDC UR5, c[0x0][0x398] ;  /* 0x0000e60000057ab9 */ /* 0x000fe20000000800 */
[----:B------:R-:W-:Y:S01]  /*149a0*/  IMAD R195, R60, 0x400, R47 ;  /* 0x000004003cc37824 */ /* 0x000fe200078e022f */
[----:B-12---:R-:W-:Y:S01]  /*149b0*/  LOP3.LUT R5, R0, 0x1c0, RZ, 0xc0, !PT ;  /* 0x000001c000057812 */ /* 0x006fe200078ec0ff */
[----:B------:R-:W-:Y:S01]  /*149c0*/  IMAD R61, R60, 0x10, R61 ;  /* 0x000000103c3d7824 */ /* 0x000fe200078e023d */
[----:B------:R-:W0:Y:S01]  /*149d0*/  LDGDEPBAR ;  /* 0x00000000000079af */ /* 0x000e220000000000 */
[----:B------:R-:W-:Y:S01]  /*149e0*/  IMAD.IADD R89, R44, 0x1, R89 ;  /* 0x000000012c597824 */ /* 0x000fe200078e0259 */
[----:B------:R-:W-:Y:S02]  /*149f0*/  LOP3.LUT R154, R5, 0x8, R154, 0xf8, !PT ;  /* 0x00000008059a7812 */ /* 0x000fe400078ef89a */
[----:B------:R-:W-:-:S02]  /*14a00*/  SHF.R.U32.HI R5, RZ, 0x3, R5 ;  /* 0x00000003ff057819 */ /* 0x000fc40000011605 */
[----:B------:R-:W-:Y:S02]  /*14a10*/  LEA R195, R195, UR4, 0x1 ;  /* 0x00000004c3c37c11 */ /* 0x000fe4000f8e08ff */
[----:B------:R-:W-:Y:S02]  /*14a20*/  LOP3.LUT R5, R154, R5, RZ, 0x3c, !PT ;  /* 0x000000059a057212 */ /* 0x000fe400078e3cff */
[----:B------:R-:W-:Y:S01]  /*14a30*/  IADD3 R2, R61, 0x1, R2 ;  /* 0x000000013d027810 */ /* 0x000fe20007ffe002 */
[----:B------:R-:W-:Y:S02]  /*14a40*/  IMAD R196, R46, 0x2, R195 ;  /* 0x000000022ec47824 */ /* 0x000fe400078e02c3 */
[----:B------:R-:W-:Y:S01]  /*14a50*/  IMAD R194, R64, 0x200, R5 ;  /* 0x0000020040c27824 */ /* 0x000fe200078e0205 */
[----:B------:R-:W-:Y:S01]  /*14a60*/  IADD3 R2, R63, R2, -R202 ;  /* 0x000000023f027210 */ /* 0x000fe20007ffe8ca */
[----:B------:R-:W-:Y:S01]  /*14a70*/  LDSM.16.M88.4 R64, [R195] ;  /* 0x00000000c340783b */ /* 0x000fe20000000200 */
[----:B------:R-:W-:-:S02]  /*14a80*/  IMAD R88, R45, 0x2, R195 ;  /* 0x000000022d587824 */ /* 0x000fc400078e02c3 */
[----:B------:R-:W-:Y:S01]  /*14a90*/  LEA R194, R194, UR4, 0x1 ;  /* 0x00000004c2c27c11 */ /* 0x000fe2000f8e08ff */
[----:B------:R-:W-:Y:S01]  /*14aa0*/  LDSM.16.M88.4 R4, [R196] ;  /* 0x00000000c404783b */ /* 0x000fe20000000200 */
[----:B------:R-:W-:Y:S02]  /*14ab0*/  IMAD R62, R45, 0x2, R196 ;  /* 0x000000022d3e7824 */ /* 0x000fe400078e02c4 */
[----:B------:R-:W-:Y:S01]  /*14ac0*/  VIADD R2, R2, UR5 ;  /* 0x0000000502027c36 */ /* 0x000fe20008000000 */
[----:B------:R-:W1:Y:S01]  /*14ad0*/  LDSM.16.M88.4 R40, [R194+0x6000] ;  /* 0x00600000c228783b */ /* 0x000e620000000200 */
[C---:B------:R-:W-:Y:S02]  /*14ae0*/  VIADD R0, R194.reuse, 0x6000 ;  /* 0x00006000c2007836 */ /* 0x040fe40000000000 */
[----:B------:R-:W-:Y:S01]  /*14af0*/  VIADD R193, R194, 0x6020 ;  /* 0x00006020c2c17836 */ /* 0x000fe20000000000 */
[----:B------:R-:W2:Y:S01]  /*14b00*/  LDSM.16.M88.4 R32, [R194+0x6800] ;  /* 0x00680000c220783b */ /* 0x000ea20000000200 */
[----:B------:R-:W-:-:S02]  /*14b10*/  @P1 VIADD R193, R0, 0xffffffe0 ;  /* 0xffffffe000c11836 */ /* 0x000fc40000000000 */
[----:B------:R-:W-:Y:S01]  /*14b20*/  IMAD.MOV.U32 R0, RZ, RZ, 0x40 ;  /* 0x00000040ff007424 */ /* 0x000fe200078e00ff */
[----:B------:R-:W5:Y:S01]  /*14b30*/  LDSM.16.M88.4 R24, [R194+0x7000] ;  /* 0x00700000c218783b */ /* 0x000f620000000200 */
[C---:B------:R-:W-:Y:S02]  /*14b40*/  VIADD R187, R193.reuse, 0x800 ;  /* 0x00000800c1bb7836 */ /* 0x040fe40000000000 */
[C---:B------:R-:W-:Y:S01]  /*14b50*/  VIADD R186, R193.reuse, 0x1000 ;  /* 0x00001000c1ba7836 */ /* 0x040fe20000000000 */
[----:B------:R-:W3:Y:S01]  /*14b60*/  LDSM.16.M88.4 R52, [R194+0x7800] ;  /* 0x00780000c234783b */ /* 0x000ee20000000200 */
[----:B------:R-:W-:Y:S01]  /*14b70*/  SEL R0, R0, 0xffffffc0, !P2 ;  /* 0xffffffc000007807 */ /* 0x000fe20005000000 */
[C---:B------:R-:W-:Y:S02]  /*14b80*/  VIADD R185, R193.reuse, 0x1800 ;  /* 0x00001800c1b97836 */ /* 0x040fe40000000000 */
[----:B------:R-:W4:Y:S01]  /*14b90*/  LDSM.16.M88.4 R8, [R193] ;  /* 0x00000000c108783b */ /* 0x000f220000000200 */
[----:B------:R-:W-:-:S02]  /*14ba0*/  VIADD R183, R193, 0x2000 ;  /* 0x00002000c1b77836 */ /* 0x000fc40000000000 */
[----:B------:R-:W-:Y:S01]  /*14bb0*/  IMAD.IADD R191, R194, 0x1, R0 ;  /* 0x00000001c2bf7824 */ /* 0x000fe200078e0200 */
[----:B------:R-:W4:Y:S01]  /*14bc0*/  LDSM.16.M88.4 R16, [R193+0x800] ;  /* 0x00080000c110783b */ /* 0x000f220000000200 */
[----:B------:R-:W-:Y:S01]  /*14bd0*/  IMAD.IADD R184, R0, 0x1, R193 ;  /* 0x0000000100b87824 */ /* 0x000fe200078e02c1 */
[C---:B------:R-:W-:Y:S01]  /*14be0*/  VIMNMX R0, R2.reuse, R63, PT ;  /* 0x0000003f02007248 */ /* 0x040fe20003fe0100 */
[C---:B------:R-:W-:Y:S01]  /*14bf0*/  VIADD R182, R193.reuse, 0x2800 ;  /* 0x00002800c1b67836 */ /* 0x040fe20000000000 */
[----:B------:R-:W4:Y:S01]  /*14c00*/  LDSM.16.M88.4 R12, [R193+0x1000] ;  /* 0x00100000c10c783b */ /* 0x000f220000000200 */
[----:B------:R-:W-:Y:S01]  /*14c10*/  VIADDMNMX R2, R2, 0x8, R63, PT ;  /* 0x0000000802027846 */ /* 0x000fe2000380013f */
[C---:B------:R-:W-:Y:S02]  /*14c20*/  VIADD R181, R193.reuse, 0x3000 ;  /* 0x00003000c1b57836 */ /* 0x040fe40000000000 */
[----:B------:R-:W4:Y:S01]  /*14c30*/  LDSM.16.M88.4 R80, [R193+0x1800] ;  /* 0x00180000c150783b */ /* 0x000f220000000200 */
[----:B------:R-:W-:-:S02]  /*14c40*/  VIADD R180, R193, 0x3800 ;  /* 0x00003800c1b47836 */ /* 0x000fc40000000000 */
[C---:B------:R-:W-:Y:S01]  /*14c50*/  VIADD R179, R193.reuse, 0x4000 ;  /* 0x00004000c1b37836 */ /* 0x040fe20000000000 */
[----:B------:R-:W-:Y:S01]  /*14c60*/  LDSM.16.M88.4 R76, [R88] ;  /* 0x00000000584c783b */ /* 0x000fe20000000200 */
[C---:B------:R-:W-:Y:S02]  /*14c70*/  VIADD R178, R193.reuse, 0x4800 ;  /* 0x00004800c1b27836 */ /* 0x040fe40000000000 */
[C---:B------:R-:W-:Y:S01]  /*14c80*/  VIADD R177, R193.reuse, 0x5000 ;  /* 0x00005000c1b17836 */ /* 0x040fe20000000000 */
[----:B------:R-:W4:Y:S01]  /*14c90*/  LDSM.16.M88.4 R56, [R191+0x6000] ;  /* 0x00600000bf38783b */ /* 0x000f220000000200 */
[----:B------:R-:W-:Y:S01]  /*14ca0*/  VIADD R176, R193, 0x5800 ;  /* 0x00005800c1b07836 */ /* 0x000fe20000000000 */
[C---:B-1----:R-:W-:Y:S02]  /*14cb0*/  HMMA.16816.F32 R48, R64.reuse, R40, RZ ;  /* 0x000000284030723c */ /* 0x042fe400000018ff */
[----:B------:R-:W-:Y:S04]  /*14cc0*/  LDSM.16.M88.4 R72, [R191+0x7800] ;  /* 0x00780000bf48783b */ /* 0x000fe80000000200 */
[----:B------:R-:W-:Y:S01]  /*14cd0*/  LDSM.16.M88.4 R68, [R62] ;  /* 0x000000003e44783b */ /* 0x000fe20000000200 */
[C---:B------:R-:W-:Y:S03]  /*14ce0*/  HMMA.16816.F32 R40, R64.reuse, R42, RZ ;  /* 0x0000002a4028723c */ /* 0x040fe600000018ff */
[----:B------:R-:W-:Y:S03]  /*14cf0*/  LDSM.16.M88.4 R84, [R184+0x3800] ;  /* 0x00380000b854783b */ /* 0x000fe60000000200 */
[C---:B--2---:R-:W-:Y:S06]  /*14d00*/  HMMA.16816.F32 R36, R64.reuse, R32, RZ ;  /* 0x000000204024723c */ /* 0x044fec00000018ff */
[C---:B-----5:R-:W-:Y:S06]  /*14d10*/  HMMA.16816.F32 R28, R64.reuse, R24, RZ ;  /* 0x00000018401c723c */ /* 0x060fec00000018ff */
        /* <DEDUP_REMOVED lines=65> */
[----:B------:R-:W-:Y:S05]  /*15130*/  LDSM.16.M88.4 R8, [R184+0x2800] ;  /* 0x00280000b808783b */ /* 0x000fea0000000200 */
[C---:B------:R-:W-:Y:S06]  /*15140*/  HMMA.16816.F32 R20, R4.reuse, R80, R20 ;  /* 0x000000500414723c */ /* 0x040fec0000001814 */
[----:B------:R-:W-:Y:S01]  /*15150*/  HMMA.16816.F32 R76, R4, R82, R76 ;  /* 0x00000052044c723c */ /* 0x000fe2000000184c */
[----:B------:R-:W1:Y:S04]  /*15160*/  LDSM.16.M88.4 R4, [R184+0x3000] ;  /* 0x00300000b804783b */ /* 0x000e680000000200 */
[----:B------:R-:W-:Y:S01]  /*15170*/  LDSM.16.M88.4 R80, [R196+0x4000] ;  /* 0x00400000c450783b */ /* 0x000fe20000000200 */
[C---:B----4-:R-:W-:Y:S06]  /*15180*/  HMMA.16816.F32 R48, R52.reuse, R68, R48 ;  /* 0x000000443430723c */ /* 0x050fec0000001830 */
        /* <DEDUP_REMOVED lines=10> */
[----:B------:R-:W4:Y:S04]  /*15230*/  LDSM.16.M88.4 R56, [R194+0xb000] ;  /* 0x00b00000c238783b */ /* 0x000f280000000200 */
[----:B------:R-:W-:Y:S01]  /*15240*/  LDSM.16.M88.4 R52, [R194+0xb800] ;  /* 0x00b80000c234783b */ /* 0x000fe20000000200 */
        /* <DEDUP_REMOVED lines=8> */
[----:B------:R-:W5:Y:S05]  /*152d0*/  LDSM.16.M88.4 R8, [R193+0x4800] ;  /* 0x00480000c108783b */ /* 0x000f6a0000000200 */
[----:B--2---:R-:W-:Y:S06]  /*152e0*/  HMMA.16816.F32 R48, R16, R68, R48 ;  /* 0x000000441030723c */ /* 0x004fec0000001830 */
[C---:B------:R-:W-:Y:S06]  /*152f0*/  HMMA.16816.F32 R76, R72.reuse, R86, R76 ;  /* 0x00000056484c723c */ /* 0x040fec000000184c */
[----:B------:R-:W-:Y:S01]  /*15300*/  HMMA.16816.F32 R20, R72, R84, R20 ;  /* 0x000000544814723c */ /* 0x000fe20000001814 */
[----:B------:R-:W-:Y:S04]  /*15310*/  LDSM.16.M88.4 R72, [R88+0x4000] ;  /* 0x004000005848783b */ /* 0x000fe80000000200 */
[----:B------:R-:W-:Y:S01]  /*15320*/  LDSM.16.M88.4 R84, [R193+0x5800] ;  /* 0x00580000c154783b */ /* 0x000fe20000000200 */
[C---:B------:R-:W-:Y:S03]  /*15330*/  HMMA.16816.F32 R40, R16.reuse, R70, R40 ;  /* 0x000000461028723c */ /* 0x040fe60000001828 */
[----:B------:R-:W2:Y:S03]  /*15340*/  LDSM.16.M88.4 R68, [R191+0xa000] ;  /* 0x00a00000bf44783b */ /* 0x000ea60000000200 */
[C---:B----4-:R-:W-:Y:S06]  /*15350*/  HMMA.16816.F32 R28, R16.reuse, R56, R28 ;  /* 0x00000038101c723c */ /* 0x050fec000000181c */
[C---:B------:R-:W-:Y:S01]  /*15360*/  HMMA.16816.F32 R24, R16.reuse, R58, R24 ;  /* 0x0000003a1018723c */ /* 0x040fe20000001818 */
[----:B------:R-:W-:Y:S05]  /*15370*/  LDSM.16.M88.4 R56, [R191+0xb000] ;  /* 0x00b00000bf38783b */ /* 0x000fea0000000200 */
[C---:B------:R-:W-:Y:S06]  /*15380*/  HMMA.16816.F32 R36, R16.reuse, R64, R36 ;  /* 0x000000401024723c */ /* 0x040fec0000001824 */
[----:B------:R-:W-:Y:S01]  /*15390*/  HMMA.16816.F32 R32, R16, R66, R32 ;  /* 0x000000421020723c */ /* 0x000fe20000001820 */
[----:B------:R-:W4:Y:S05]  /*153a0*/  LDSM.16.M88.4 R64, [R191+0xa800] ;  /* 0x00a80000bf40783b */ /* 0x000f2a0000000200 */
[----:B---3--:R-:W-:Y:S06]  /*153b0*/  HMMA.16816.F32 R48, R80, R12, R48 ;  /* 0x0000000c5030723c */ /* 0x008fec0000001830 */
[C---:B------:R-:W-:Y:S06]  /*153c0*/  HMMA.16816.F32 R76, R16.reuse, R54, R76 ;  /* 0x00000036104c723c */ /* 0x040fec000000184c */
        /* <DEDUP_REMOVED lines=8> */
[----:B------:R-:W-:Y:S05]  /*15450*/  LDSM.16.M88.4 R8, [R184+0x5000] ;  /* 0x00500000b808783b */ /* 0x000fea0000000200 */
[----:B------:R-:W-:Y:S01]  /*15460*/  HMMA.16816.F32 R40, R80, R14, R40 ;  /* 0x0000000e5028723c */ /* 0x000fe20000001828 */
[----:B------:R-:W3:Y:S05]  /*15470*/  LDSM.16.M88.4 R12, [R184+0x4800] ;  /* 0x00480000b80c783b */ /* 0x000eea0000000200 */
[----:B--2---:R-:W-:Y:S06]  /*15480*/  HMMA.16816.F32 R48, R72, R68, R48 ;  /* 0x000000444830723c */ /* 0x004fec0000001830 */
[C---:B------:R-:W-:Y:S06]  /*15490*/  HMMA.16816.F32 R76, R80.reuse, R86, R76 ;  /* 0x00000056504c723c */ /* 0x040fec000000184c */
[----:B------:R-:W-:Y:S06]  /*154a0*/  HMMA.16816.F32 R20, R80, R84, R20 ;  /* 0x000000545014723c */ /* 0x000fec0000001814 */
[C---:B----4-:R-:W-:Y:S06]  /*154b0*/  HMMA.16816.F32 R36, R72.reuse, R64, R36 ;  /* 0x000000404824723c */ /* 0x050fec0000001824 */
[----:B------:R-:W-:Y:S01]  /*154c0*/  HMMA.16816.F32 R64, R72, R66, R32 ;  /* 0x000000424840723c */ /* 0x000fe20000001820 */
[----:B------:R-:W2:Y:S01]  /*154d0*/  LDSM.16.M88.4 R32, [R184+0x5800] ;  /* 0x00580000b820783b */ /* 0x000ea20000000200 */
[----:B------:R-:W-:-:S04]  /*154e0*/  DEPBAR.LE SB0, 0x0 ;  /* 0x000080000000791a */ /* 0x000fc80000000000 */
[C---:B------:R-:W-:Y:S06]  /*154f0*/  HMMA.16816.F32 R28, R72.reuse, R56, R28 ;  /* 0x00000038481c723c */ /* 0x040fec000000181c */
[----:B------:R-:W-:Y:S06]  /*15500*/  HMMA.16816.F32 R40, R72, R70, R40 ;  /* 0x000000464828723c */ /* 0x000fec0000001828 */
[----:B-1----:R-:W-:Y:S06]  /*15510*/  HMMA.16816.F32 R48, R4, R16, R48 ;  /* 0x000000100430723c */ /* 0x002fec0000001830 */
[C---:B------:R-:W-:Y:S06]  /*15520*/  HMMA.16816.F32 R76, R72.reuse, R54, R76 ;  /* 0x00000036484c723c */ /* 0x040fec000000184c */
[C---:B------:R-:W-:Y:S06]  /*15530*/  HMMA.16816.F32 R24, R72.reuse, R58, R24 ;  /* 0x0000003a4818723c */ /* 0x040fec0000001818 */
[----:B------:R-:W-:Y:S06]  /*15540*/  HMMA.16816.F32 R20, R72, R52, R20 ;  /* 0x000000344814723c */ /* 0x000fec0000001814 */
[----:B---3--:R-:W-:Y:S01]  /*15550*/  HMMA.16816.F32 R36, R4, R12, R36 ;  /* 0x0000000c0424723c */ /* 0x008fe20000001824 */
[----:B------:R-:W-:-:S05]  /*15560*/  VIADD R53, R89, 0x20 ;  /* 0x0000002059357836 */ /* 0x000fca0000000000 */
[C---:B------:R-:W-:Y:S06]  /*15570*/  HMMA.16816.F32 R28, R4.reuse, R8, R28 ;  /* 0x00000008041c723c */ /* 0x040fec000000181c */
        /* <DEDUP_REMOVED lines=118> */
[----:B------:R-:W-:Y:S02]  /*15ce0*/  ISETP.GT.AND P6, PT, R210, R197, PT ;  /* 0x000000c5d200720c */ /* 0x000fe40003fc4270 */
        /* <DEDUP_REMOVED lines=76> */
.L_x_3827:
[----:B------:R-:W1:Y:S02]  /*161b0*/  LDC R6, c[0x0][0x248] ;  /* 0x00009200ff067b82 */ /* 0x000e640000000800 */
[----:B-1----:R-:W-:-:S04]  /*161c0*/  LEA R6, -R6, RZ, 0x6 ;  /* 0x000000ff06067211 */ /* 0x002fc800078e31ff */
[----:B------:R-:W-:-:S07]  /*161d0*/  SHF.R.S32.HI R27, RZ, 0x1f, R6 ;  /* 0x0000001fff1b7819 */ /* 0x000fce0000011406 */
.L_x_3828:
[C---:B------:R-:W-:Y:S02]  /*161e0*/  LOP3.LUT P2, RZ, R207.reuse, 0x2, RZ, 0xc0, !PT ;  /* 0x00000002cfff7812 */ /* 0x040fe4000784c0ff */
[C---:B------:R-:W-:Y:S02]  /*161f0*/  LOP3.LUT P1, RZ, R207.reuse, 0x4, RZ, 0xc0, !PT ;  /* 0x00000004cfff7812 */ /* 0x040fe4000782c0ff */
[C---:B------:R-:W-:Y:S02]  /*16200*/  LEA R56, P4, R6.reuse, R208, 0x1 ;  /* 0x000000d006387211 */ /* 0x040fe400078808ff */
        /* <DEDUP_REMOVED lines=36> */
[C---:B------:R-:W-:Y:S01]  /*16450*/  @P1 LEA R30, P0, R25.reuse, UR10, 0x1 ;  /* 0x0000000a191e1c11 */ /* 0x040fe2000f8008ff */
[----:B------:R-:W-:Y:S01]  /*16460*/  @!PT LDS RZ, [RZ] ;  /* 0x00000000fffff984 */ /* 0x000fe20000000800 */
[----:B------:R-:W-:Y:S01]  /*16470*/  @!PT LDS RZ, [RZ] ;  /* 0x00000000fffff984 */ /* 0x000fe20000000800 */
[----:B------:R-:W-:Y:S01]  /*16480*/  @!PT LDS RZ, [RZ] ;  /* 0x00000000fffff984 */ /* 0x000fe20000000800 */
[----:B------:R1:W-:Y:S03]  /*16490*/  @P5 LDGSTS.E.BYPASS.LTC128B.128 [R206+0x6800], desc[UR6][R52.64] ;  /* 0x0680000034ce5fae */ /* 0x0003e6000b901d46 */
[----:B------:R-:W-:Y:S01]  /*164a0*/  @P1 LEA.HI.X R31, R25, UR11, R4, 0x1, P0 ;  /* 0x0000000b191f1c11 */ /* 0x000fe200080f0c04 */
[----:B------:R-:W-:Y:S01]  /*164b0*/  IMAD.X R25, R200, 0x1, R27, P4 ;  /* 0x00000001c8197824 */ /* 0x000fe200020e061b */
[C---:B------:R-:W-:Y:S01]  /*164c0*/  @P2 IADD3 R27, P0, R6.reuse, R152, RZ ;  /* 0x00000098061b2210 */ /* 0x040fe20007f1e0ff */
[----:B------:R1:W-:Y:S01]  /*164d0*/  @!P5 STS.128 [R206+0x6800], RZ ;  /* 0x006800ffce00d388 */ /* 0x0003e20000000c00 */
[----:B------:R-:W-:-:S03]  /*164e0*/  @P5 LEA R60, P4, R6, R208, 0x1 ;  /* 0x000000d0063c5211 */ /* 0x000fc600078808ff */
[----:B------:R-:W-:Y:S01]  /*164f0*/  @P2 IMAD.X R8, R25, 0x1, R151, P0 ;  /* 0x0000000119082824 */ /* 0x000fe200000e0697 */
[CC--:B------:R-:W-:Y:S01]  /*16500*/  @P5 LEA.HI.X R61, R6.reuse, R209.reuse, R25, 0x1, P4 ;  /* 0x000000d1063d5211 */ /* 0x0c0fe200020f0c19 */
[----:B------:R-:W-:Y:S01]  /*16510*/  @!PT LDS RZ, [RZ] ;  /* 0x00000000fffff984 */ /* 0x000fe20000000800 */
[----:B------:R-:W-:Y:S01]  /*16520*/  @!PT LDS RZ, [RZ] ;  /* 0x00000000fffff984 */ /* 0x000fe20000000800 */
[----:B------:R-:W-:Y:S01]  /*16530*/  @!PT LDS RZ, [RZ] ;  /* 0x00000000fffff984 */ /* 0x000fe20000000800 */
[----:B------:R1:W-:Y:S01]  /*16540*/  @P2 LDGSTS.E.BYPASS.LTC128B.128 [R206+0x8800], desc[UR6][R38.64+0x80] ;  /* 0x0880008026ce2fae */ /* 0x0003e2000b901d46 */
[C---:B------:R-:W-:Y:S02]  /*16550*/  @P2 LEA R58, P4, R27.reuse, UR10, 0x1 ;  /* 0x0000000a1b3a2c11 */ /* 0x040fe4000f8808ff */
        /* <DEDUP_REMOVED lines=13> */
[C---:B------:R-:W-:Y:S01]  /*16630*/  @P5 LEA R62, P0, R29.reuse, R208, 0x1 ;  /* 0x000000d01d3e5211 */ /* 0x040fe200078008ff */
[----:B------:R-:W-:Y:S01]  /*16640*/  IMAD.MOV.U32 R208, RZ, RZ, R56 ;  /* 0x000000ffffd07224 */ /* 0x000fe200078e0038 */
[CC--:B------:R-:W-:Y:S01]  /*16650*/  @P2 IADD3 R4, P4, R29.reuse, R152.reuse, RZ ;  /* 0x000000981d042210 */ /* 0x0c0fe20007f9e0ff */
[----:B------:R-:W-:Y:S01]  /*16660*/  @!PT LDS RZ, [RZ] ;  /* 0x00000000fffff984 */ /* 0x000fe20000000800 */
[----:B------:R-:W-:Y:S01]  /*16670*/  @!PT LDS RZ, [RZ] ;  /* 0x00000000fffff984 */ /* 0x000fe20000000800 */
[----:B------:R-:W-:Y:S01]  /*16680*/  @!PT LDS RZ, [RZ] ;  /* 0x00000000fffff984 */ /* 0x000fe20000000800 */
[----:B------:R1:W-:Y:S01]  /*16690*/  @P5 LDGSTS.E.BYPASS.LTC128B.128 [R206+0x7000], desc[UR6][R60.64] ;  /* 0x070000003cce5fae */ /* 0x0003e2000b901d46 */
[C---:B------:R-:W-:Y:S01]  /*166a0*/  @P5 LEA.HI.X R63, R29.reuse, R209, R150, 0x1, P0 ;  /* 0x000000d11d3f5211 */ /* 0x040fe200000f0c96 */
[----:B------:R-:W-:Y:S01]  /*166b0*/  IMAD.MOV.U32 R209, RZ, RZ, R57 ;  /* 0x000000ffffd17224 */ /* 0x000fe200078e0039 */
[----:B------:R-:W-:Y:S01]  /*166c0*/  @P1 IADD3 R29, P0, R29, R152, RZ ;  /* 0x000000981d1d1210 */ /* 0x000fe20007f1e0ff */
[--C-:B------:R-:W-:Y:S01]  /*166d0*/  @P2 IMAD.X R25, R150, 0x1, R151.reuse, P4 ;  /* 0x0000000196192824 */ /* 0x100fe200020e0697 */
[----:B------:R-:W-:Y:S01]  /*166e0*/  @P2 LEA R24, P4, R4, UR10, 0x1 ;  /* 0x0000000a04182c11 */ /* 0x000fe2000f8808ff */
[----:B------:R1:W-:Y:S02]  /*166f0*/  @!P5 STS.128 [R206+0x7000], RZ ;  /* 0x007000ffce00d388 */ /* 0x0003e40000000c00 */
[----:B------:R-:W-:Y:S01]  /*16700*/  @P1 IMAD.X R150, R150, 0x1, R151, P0 ;  /* 0x0000000196961824 */ /* 0x000fe200000e0697 */
[----:B------:R-:W-:Y:S01]  /*16710*/  @P1 LEA R28, P0, R29, UR10, 0x1 ;  /* 0x0000000a1d1c1c11 */ /* 0x000fe2000f8008ff */
[----:B------:R-:W-:Y:S01]  /*16720*/  @!PT LDS RZ, [RZ] ;  /* 0x00000000fffff984 */ /* 0x000fe20000000800 */
[----:B------:R-:W-:Y:S01]  /*16730*/  @!PT LDS RZ, [RZ] ;  /* 0x00000000fffff984 */ /* 0x000fe20000000800 */
[----:B------:R-:W-:Y:S01]  /*16740*/  @!PT LDS RZ, [RZ] ;  /* 0x00000000fffff984 */ /* 0x000fe20000000800 */
[----:B------:R1:W-:Y:S01]  /*16750*/  @P2 LDGSTS.E.BYPASS.LTC128B.128 [R206+0x9000], desc[UR6][R58.64+0x80] ;  /* 0x090000803ace2fae */ /* 0x0003e2000b901d46 */
[----:B------:R-:W-:-:S02]  /*16760*/  @P2 LEA.HI.X R25, R4, UR11, R25, 0x1, P4 ;  /* 0x0000000b04192c11 */ /* 0x000fc4000a0f0c19 */
[----:B------:R-:W-:Y:S01]  /*16770*/  @P1 LEA.HI.X R29, R29, UR11, R150, 0x1, P0 ;  /* 0x0000000b1d1d1c11 */ /* 0x000fe200080f0c96 */
        /* <DEDUP_REMOVED lines=22> */
.L_x_3826:
        /* <DEDUP_REMOVED lines=370> */
.L_x_3830:
[----:B------:R-:W1:Y:S02]  /*18000*/  LDC R8, c[0x0][0x250] ;  /* 0x00009400ff087b82 */ /* 0x000e640000000800 */
[----:B-1----:R-:W-:-:S04]  /*18010*/  LEA R8, -R8, RZ, 0x6 ;  /* 0x000000ff08087211 */ /* 0x002fc800078e31ff */
[----:B------:R-:W-:-:S07]  /*18020*/  SHF.R.S32.HI R9, RZ, 0x1f, R8 ;  /* 0x0000001fff097819 */ /* 0x000fce0000011408 */
.L_x_3831:
        /* <DEDUP_REMOVED lines=13> */
[--C-:B------:R-:W-:Y:S01]  /*18100*/  @P5 IMAD.X R6, R9, 0x1, R134.reuse, P2 ;  /* 0x0000000109065824 */ /* 0x100fe200010e0686 */
        /* <DEDUP_REMOVED lines=13> */
[C---:B------:R-:W-:Y:S01]  /*181e0*/  @P1 LEA R18, P2, R6.reuse, R160, 0x1 ;  /* 0x000000a006121211 */ /* 0x040fe200078408ff */
        /* <DEDUP_REMOVED lines=12> */
[----:B------:R-:W-:Y:S01]  /*182b0*/  @P4 IMAD.X R4, R9, 0x1, R134, P0 ;  /* 0x0000000109044824 */ /* 0x000fe200000e0686 */
[C---:B------:R-:W-:Y:S01]  /*182c0*/  @P4 LEA R10, P0, R5.reuse, UR4, 0x1 ;  /* 0x00000004050a4c11 */ /* 0x040fe2000f8008ff */
[----:B------:R-:W-:Y:S01]  /*182d0*/  IMAD.X R9, R198, 0x1, R9, P2 ;  /* 0x00000001c6097824 */ /* 0x000fe200010e0609 */
[CC--:B------:R-:W-:Y:S01]  /*182e0*/  @P5 IADD3 R7, P2, R6.reuse, R138.reuse, RZ ;  /* 0x0000008a06075210 */ /* 0x0c0fe20007f5e0ff */
[----:B------:R-:W-:Y:S01]  /*182f0*/  @!PT LDS RZ, [RZ] ;  /* 0x00000000fffff984 */ /* 0x000fe20000000800 */
[----:B------:R-:W-:Y:S01]  /*18300*/  @!PT LDS RZ, [RZ] ;  /* 0x00000000fffff984 */ /* 0x000fe20000000800 */
[----:B------:R-:W-:Y:S01]  /*18310*/  @!PT LDS RZ, [RZ] ;  /* 0x00000000fffff984 */ /* 0x000fe20000000800 */
[----:B------:R-:W-:Y:S01]  /*18320*/  @P1 LDGSTS.E.BYPASS.LTC128B.128 [R206+0xc800], desc[UR6][R18.64] ;  /* 0x0c80000012ce1fae */ /* 0x000fe2000b901d46 */
[----:B------:R-:W-:Y:S02]  /*18330*/  @P4 LEA.HI.X R11, R5, UR5, R4, 0x1, P0 ;  /* 0x00000005050b4c11 */ /* 0x000fe400080f0c04 */
[C---:B------:R-:W-:Y:S01]  /*18340*/  @P4 IADD3 R5, P0, R6.reuse, R138, RZ ;  /* 0x0000008a06054210 */ /* 0x040fe20007f1e0ff */
        /* <DEDUP_REMOVED lines=11> */
[C---:B------:R-:W-:Y:S02]  /*18400*/  @P4 LEA R22, P0, R5.reuse, UR4, 0x1 ;  /* 0x0000000405164c11 */ /* 0x040fe4000f8008ff */
[--C-:B------:R-:W-:Y:S01]  /*18410*/  @P1 LEA.HI.X R25, R6, R161, R9.reuse, 0x1, P6 ;  /* 0x000000a106191211 */ /* 0x100fe200030f0c09 */
[----:B------:R-:W-:Y:S01]  /*18420*/  IMAD.X R9, R198, 0x1, R9, P2 ;  /* 0x00000001c6097824 */ /* 0x000fe200010e0609 */
[----:B------:R-:W-:Y:S01]  /*18430*/  @P4 LEA.HI.X R23, R5, UR5, R4, 0x1, P0 ;  /* 0x0000000505174c11 */ /* 0x000fe200080f0c04 */
[----:B------:R-:W-:Y:S01]  /*18440*/  @!P5 STS.128 [R206+0xe800], RZ ;  /* 0x00e800ffce00d388 */ /* 0x000fe20000000c00 */
[----:B------:R-:W-:-:S02]  /*18450*/  @P5 IADD3 R4, P2, R7, R138, RZ ;  /* 0x0000008a07045210 */ /* 0x000fc40007f5e0ff */
[C---:B------:R-:W-:Y:S01]  /*18460*/  @P1 LEA R6, P6, R7.reuse, R160, 0x1 ;  /* 0x000000a007061211 */ /* 0x040fe200078c08ff */
[----:B------:R-:W-:Y:S01]  /*18470*/  @!PT LDS RZ, [RZ] ;  /* 0x00000000fffff984 */ /* 0x000fe20000000800 */
[----:B------:R-:W-:Y:S01]  /*18480*/  @!PT LDS RZ, [RZ] ;  /* 0x00000000fffff984 */ /* 0x000fe20000000800 */
[----:B------:R-:W-:Y:S01]  /*18490*/  @!PT LDS RZ, [RZ] ;  /* 0x00000000fffff984 */ /* 0x000fe20000000800 */
[----:B------:R-:W-:Y:S01]  /*184a0*/  @P4 LDGSTS.E.BYPASS.LTC128B.128 [R206+0x10800], desc[UR6][R10.64+0x100] ;  /* 0x108001000ace4fae */ /* 0x000fe2000b901d46 */
[----:B------:R-:W-:Y:S01]  /*184b0*/  @P4 IADD3 R138, P0, R7, R138, RZ ;  /* 0x0000008a078a4210 */ /* 0x000fe20007f1e0ff */
[--C-:B------:R-:W-:Y:S01]  /*184c0*/  @P5 IMAD.X R5, R9, 0x1, R134.reuse, P2 ;  /* 0x0000000109055824 */ /* 0x100fe200010e0686 */
[----:B------:R-:W-:Y:S01]  /*184d0*/  @P1 LEA.HI.X R7, R7, R161, R9, 0x1, P6 ;  /* 0x000000a107071211 */ /* 0x000fe200030f0c09 */
[----:B------:R-:W-:Y:S01]  /*184e0*/  @!P4 STS.128 [R206+0x10800], RZ ;  /* 0x010800ffce00c388 */ /* 0x000fe20000000c00 */
[----:B------:R-:W-:Y:S01]  /*184f0*/  @P5 LEA R26, P2, R4, UR4, 0x1 ;  /* 0x00000004041a5c11 */ /* 0x000fe2000f8408ff */
[----:B------:R-:W-:Y:S01]  /*18500*/  @P4 IMAD.X R9, R9, 0x1, R134, P0 ;  /* 0x0000000109094824 */ /* 0x000fe200000e0686 */
[----:B------:R-:W-:Y:S01]  /*18510*/  @P4 LEA R28, P0, R138, UR4, 0x1 ;  /* 0x000000048a1c4c11 */ /* 0x000fe2000f8008ff */
[----:B------:R-:W1:Y:S01]  /*18520*/  S2R R134, SR_TID.X ;  /* 0x0000000000867919 */ /* 0x000e620000002100 */
[----:B------:R-:W-:-:S02]  /*18530*/  @P5 LEA.HI.X R27, R4, UR5, R5, 0x1, P2 ;  /* 0x00000005041b5c11 */ /* 0x000fc400090f0c05 */
[----:B------:R-:W-:Y:S01]  /*18540*/  @P4 LEA.HI.X R29, R138, UR5, R9, 0x1, P0 ;  /* 0x000000058a1d4c11 */ /* 0x000fe200080f0c09 */
        /* <DEDUP_REMOVED lines=19> */
[----:B------:R-:W-:Y:S01]  /*18680*/  @!P1 STS.128 [R206+0xd800], RZ ;  /* 0x00d800ffce009388 */ /* 0x000fe20000000c00 */
[----:B-1----:R-:W-:-:S03]  /*18690*/  SHF.R.S32.HI R9, RZ, 0x1f, R134 ;  /* 0x0000001fff097819 */ /* 0x002fc60000011486 */
[----:B------:R-:W-:Y:S01]  /*186a0*/  @!PT LDS RZ, [RZ] ;  /* 0x00000000fffff984 */ /* 0x000fe20000000800 */
[----:B------:R-:W-:Y:S01]  /*186b0*/  @!PT LDS RZ, [RZ] ;  /* 0x00000000fffff984 */ /* 0x000fe20000000800 */
[----:B------:R-:W-:Y:S01]  /*186c0*/  @!PT LDS RZ, [RZ] ;  /* 0x00000000fffff984 */ /* 0x000fe20000000800 */
[----:B------:R1:W-:Y:S01]  /*186d0*/  @P5 LDGSTS.E.BYPASS.LTC128B.128 [R206+0xf800], desc[UR6][R26.64+0x80] ;  /* 0x0f8000801ace5fae */ /* 0x0003e2000b901d46 */
[----:B------:R-:W-:-:S03]  /*186e0*/  LEA.HI R9, R9, R134, RZ, 0x4 ;  /* 0x0000008609097211 */ /* 0x000fc600078f20ff */
[----:B------:R-:W-:Y:S01]  /*186f0*/  @!P5 STS.128 [R206+0xf800], RZ ;  /* 0x00f800ffce00d388 */ /* 0x000fe20000000c00 */
[----:B------:R-:W-:-:S03]  /*18700*/  LOP3.LUT R9, R9, 0xfffffff0, RZ, 0xc0, !PT ;  /* 0xfffffff009097812 */ /* 0x000fc600078ec0ff */
[----:B------:R-:W-:Y:S01]  /*18710*/  @!PT LDS RZ, [RZ] ;  /* 0x00000000fffff984 */ /* 0x000fe20000000800 */
[----:B------:R-:W-:Y:S01]  /*18720*/  @!PT LDS RZ, [RZ] ;  /* 0x00000000fffff984 */ /* 0x000fe20000000800 */
[----:B------:R-:W-:Y:S01]  /*18730*/  @!PT LDS RZ, [RZ] ;  /* 0x00000000fffff984 */ /* 0x000fe20000000800 */
[----:B------:R4:W-:Y:S02]  /*18740*/  @P4 LDGSTS.E.BYPASS.LTC128B.128 [R206+0x11800], desc[UR6][R28.64+0x100] ;  /* 0x118001001cce4fae */ /* 0x0009e4000b901d46 */
[C---:B------:R-:W-:Y:S02]  /*18750*/  IMAD.IADD R9, R134.reuse, 0x1, -R9 ;  /* 0x0000000186097824 */ /* 0x040fe400078e0a09 */
[----:B------:R-:W-:Y:S01]  /*18760*/  @!P4 STS.128 [R206+0x11800], RZ ;  /* 0x011800ffce00c388 */ /* 0x000fe20000000c00 */
[----:B------:R-:W-:Y:S02]  /*18770*/  IMAD.SHL.U32 R134, R134, 0x2, RZ ;  /* 0x0000000286867824 */ /* 0x000fe400078e00ff */
[----:B------:R-:W-:Y:S01]  /*18780*/  SHF.R.S32.HI R8, RZ, 0x1f, R9 ;  /* 0x0000001fff087819 */ /* 0x000fe20000011409 */
[----:B------:R-:W-:Y:S03]  /*18790*/  LDSM.16.M88.4 R216, [R195] ;  /* 0x00000000c3d8783b */ /* 0x000fe60000000200 */
[----:B------:R-:W-:Y:S01]  /*187a0*/  LEA.HI R8, R8, R9, RZ, 0x3 ;  /* 0x0000000908087211 */ /* 0x000fe200078f18ff */
[----:B--2---:R-:W2:Y:S03]  /*187b0*/  LDSM.16.M88.4 R12, [R194+0x6000] ;  /* 0x00600000c20c783b */ /* 0x004ea60000000200 */
[----:B------:R-:W-:Y:S01]  /*187c0*/  LOP3.LUT R8, R8, 0xfffffff8, RZ, 0xc0, !PT ;  /* 0xfffffff808087812 */ /* 0x000fe200078ec0ff */
[----:B---3--:R-:W-:Y:S04]  /*187d0*/  LDSM.16.M88.4 R4, [R193] ;  /* 0x00000000c104783b */ /* 0x008fe80000000200 */
[----:B-1----:R-:W-:Y:S01]  /*187e0*/  LDSM.16.M88.4 R24, [R196] ;  /* 0x00000000c418783b */ /* 0x002fe20000000200 */
[----:B------:R-:W-:-:S03]  /*187f0*/  IMAD.IADD R8, R9, 0x1, -R8 ;  /* 0x0000000109087824 */ /* 0x000fc600078e0a08 */
[----:B------:R-:W1:Y:S02]  /*18800*/  LDSM.16.M88.4 R152, [R194+0x6800] ;  /* 0x00680000c298783b */ /* 0x000e640000000200 */
[----:B------:R-:W-:Y:S02]  /*18810*/  LOP3.LUT P0, RZ, R8, 0x4, RZ, 0xc0, !PT ;  /* 0x0000000408ff7812 */ /* 0x000fe4000780c0ff */
[----:B------:R-:W3:Y:S02]  /*18820*/  LDSM.16.M88.4 R144, [R194+0x7000] ;  /* 0x00700000c290783b */ /* 0x000ee40000000200 */
[----:B------:R-:W-:Y:S02]  /*18830*/  SEL R135, R135, 0xffffffe0, !P0 ;  /* 0xffffffe087877807 */ /* 0x000fe40004000000 */
[----:B----4-:R-:W-:Y:S03]  /*18840*/  LDSM.16.M88.4 R28, [R191+0x6000] ;  /* 0x00600000bf1c783b */ /* 0x010fe60000000200 */
[C---:B------:R-:W-:Y:S01]  /*18850*/  IMAD R211, R135.reuse, 0x2, R195 ;  /* 0x0000000287d37824 */ /* 0x040fe200078e02c3 */
[----:B------:R-:W-:Y:S01]  /*18860*/  LDSM.16.M88.4 R164, [R194+0x7800] ;  /* 0x00780000c2a4783b */ /* 0x000fe20000000200 */
[----:B------:R-:W-:-:S03]  /*18870*/  IMAD R135, R135, 0x2, R196 ;  /* 0x0000000287877824 */ /* 0x000fc600078e02c4 */
[----:B------:R-:W4:Y:S04]  /*18880*/  LDSM.16.M88.4 R160, [R211] ;  /* 0x00000000d3a0783b */ /* 0x000f280000000200 */
[----:B------:R-:W5:Y:S04]  /*18890*/  LDSM.16.M88.4 R136, [R187] ;  /* 0x00000000bb88783b */ /* 0x000f680000000200 */
[----:B------:R-:W5:Y:S01]  /*188a0*/  LDSM.16.M88.4 R32, [R186] ;  /* 0x00000000ba20783b */ /* 0x000f620000000200 */
[C---:B--2---:R-:W-:Y:S03]  /*188b0*/  HMMA.16816.F32 R16, R216.reuse, R12, RZ ;  /* 0x0000000cd810723c */ /* 0x044fe600000018ff */
[----:B------:R-:W-:Y:S04]  /*188c0*/  LDSM.16.M88.4 R172, [R135] ;  /* 0x0000000087ac783b */ /* 0x000fe80000000200 */
[----:B------:R-:W-:Y:S01]  /*188d0*/  LDSM.16.M88.4 R168, [R185] ;  /* 0x00000000b9a8783b */ /* 0x000fe20000000200 */
[C---:B------:R-:W-:Y:S03]  /*188e0*/  HMMA.16816.F32 R12, R216.reuse, R14, RZ ;  /* 0x0000000ed80c723c */ /* 0x040fe600000018ff */
[----:B------:R-:W-:Y:S03]  /*188f0*/  LDSM.16.M88.4 R20, [R191+0x6800] ;  /* 0x00680000bf14783b */ /* 0x000fe60000000200 */
[C---:B-1----:R-:W-:Y:S01]  /*18900*/  HMMA.16816.F32 R156, R216.reuse, R152, RZ ;  /* 0x00000098d89c723c */ /* 0x042fe200000018ff */
[----:B------:R-:W-:Y:S04]  /*18910*/  LDSM.16.M88.4 R8, [R191+0x7000] ;  /* 0x00700000bf08783b */ /* 0x000fe80000000200 */
[----:B------:R-:W-:Y:S01]  /*18920*/  LDSM.16.M88.4 R220, [R191+0x7800] ;  /* 0x00780000bfdc783b */ /* 0x000fe20000000200 */
[----:B------:R-:W-:Y:S03]  /*18930*/  HMMA.16816.F32 R152, R216, R154, RZ ;  /* 0x0000009ad898723c */ /* 0x000fe600000018ff */
[----:B------:R-:W-:Y:S03]  /*18940*/  LDSM.16.M88.4 R224, [R184+0x1800] ;  /* 0x00180000b8e0783b */ /* 0x000fe60000000200 */
[----:B------:R-:W-:Y:S01]  /*18950*/  HMMA.16816.F32 R16, R24, R4, R16 ;  /* 0x000000041810723c */ /* 0x000fe20000001810 */
[----:B------:R-:W0:Y:S05]  /*18960*/  LDGDEPBAR ;  /* 0x00000000000079af */ /* 0x000e2a0000000000 */
[----:B---3--:R-:W-:Y:S06]  /*18970*/  HMMA.16816.F32 R148, R216, R144, RZ ;  /* 0x00000090d894723c */ /* 0x008fec00000018ff */
[----:B------:R-:W-:Y:S01]  /*18980*/  HMMA.16816.F32 R12, R24, R6, R12 ;  /* 0x00000006180c723c */ /* 0x000fe2000000180c */
[----:B------:R-:W1:Y:S05]  /*18990*/  LDSM.16.M88.4 R4, [R184] ;  /* 0x00000000b804783b */ /* 0x000e6a0000000200 */
[----:B------:R-:W-:Y:S06]  /*189a0*/  HMMA.16816.F32 R144, R216, R146, RZ ;  /* 0x00000092d890723c */ /* 0x000fec00000018ff */
[----:B----4-:R-:W-:Y:S06]  /*189b0*/  HMMA.16816.F32 R16, R160, R28, R16 ;  /* 0x0000001ca010723c */ /* 0x010fec0000001810 */
[----:B------:R-:W-:Y:S06]  /*189c0*/  HMMA.16816.F32 R140, R216, R164, RZ ;  /* 0x000000a4d88c723c */ /* 0x000fec00000018ff */
[C---:B-----5:R-:W-:Y:S06]  /*189d0*/  HMMA.16816.F32 R156, R24.reuse, R136, R156 ;  /* 0x00000088189c723c */ /* 0x060fec000000189c */
[----:B------:R-:W-:Y:S01]  /*189e0*/  HMMA.16816.F32 R152, R24, R138, R152 ;  /* 0x0000008a1898723c */ /* 0x000fe20000001898 */
[----:B------:R-:W-:Y:S05]  /*189f0*/  LDSM.16.M88.4 R136, [R184+0x800] ;  /* 0x00080000b888783b */ /* 0x000fea0000000200 */
[----:B------:R-:W-:Y:S01]  /*18a00*/  HMMA.16816.F32 R12, R160, R30, R12 ;  /* 0x0000001ea00c723c */ /* 0x000fe2000000180c */
[----:B------:R-:W-:Y:S05]  /*18a10*/  LDSM.16.M88.4 R28, [R194+0x8000] ;  /* 0x00800000c21c783b */ /* 0x000fea0000000200 */
[----:B------:R-:W-:Y:S01]  /*18a20*/  HMMA.16816.F32 R216, R216, R166, RZ ;  /* 0x000000a6d8d8723c */ /* 0x000fe200000018ff */
[----:B------:R-:W2:Y:S05]  /*18a30*/  LDSM.16.M88.4 R164, [R195+0x2000] ;  /* 0x00200000c3a4783b */ /* 0x000eaa0000000200 */
[C---:B------:R-:W-:Y:S06]  /*18a40*/  HMMA.16816.F32 R148, R24.reuse, R32, R148 ;  /* 0x000000201894723c */ /* 0x040fec0000001894 */
[----:B------:R-:W-:Y:S01]  /*18a50*/  HMMA.16816.F32 R144, R24, R34, R144 ;  /* 0x000000221890723c */ /* 0x000fe20000001890 */
[----:B------:R-:W3:Y:S05]  /*18a60*/  LDSM.16.M88.4 R32, [R184+0x1000] ;  /* 0x00100000b820783b */ /* 0x000eea0000000200 */
[----:B-1----:R-:W-:Y:S06]  /*18a70*/  HMMA.16816.F32 R16, R172, R4, R16 ;  /* 0x00000004ac10723c */ /* 0x002fec0000001810 */
[----:B------:R-:W-:Y:S06]  /*18a80*/  HMMA.16816.F32 R140, R24, R168, R140 ;  /* 0x000000a8188c723c */ /* 0x000fec000000188c */
[C---:B------:R-:W-:Y:S06]  /*18a90*/  HMMA.16816.F32 R156, R160.reuse, R20, R156 ;  /* 0x00000014a09c723c */ /* 0x040fec000000189c */
[----:B------:R-:W-:Y:S01]  /*18aa0*/  HMMA.16816.F32 R152, R160, R22, R152 ;  /* 0x00000016a098723c */ /* 0x000fe20000001898 */
[----:B------:R-:W-:Y:S05]  /*18ab0*/  LDSM.16.M88.4 R20, [R194+0x8800] ;  /* 0x00880000c214783b */ /* 0x000fea0000000200 */
[----:B------:R-:W-:Y:S01]  /*18ac0*/  HMMA.16816.F32 R12, R172, R6, R12 ;  /* 0x00000006ac0c723c */ /* 0x000fe2000000180c */
[----:B------:R-:W-:Y:S05]  /*18ad0*/  LDSM.16.M88.4 R4, [R183] ;  /* 0x00000000b704783b */ /* 0x000fea0000000200 */
[----:B------:R-:W-:Y:S01]  /*18ae0*/  HMMA.16816.F32 R216, R24, R170, R216 ;  /* 0x000000aa18d8723c */ /* 0x000fe200000018d8 */
[----:B------:R-:W1:Y:S04]  /*18af0*/  LDSM.16.M88.4 R24, [R196+0x2000] ;  /* 0x00200000c418783b */ /* 0x000e680000000200 */
[----:B------:R-:W-:Y:S01]  /*18b00*/  LDSM.16.M88.4 R168, [R194+0x9800] ;  /* 0x00980000c2a8783b */ /* 0x000fe20000000200 */
[C---:B------:R-:W-:Y:S06]  /*18b10*/  HMMA.16816.F32 R148, R160.reuse, R8, R148 ;  /* 0x00000008a094723c */ /* 0x040fec0000001894 */
[----:B------:R-:W-:Y:S01]  /*18b20*/  HMMA.16816.F32 R144, R160, R10, R144 ;  /* 0x0000000aa090723c */ /* 0x000fe20000001890 */
[----:B------:R-:W4:Y:S05]  /*18b30*/  LDSM.16.M88.4 R8, [R194+0x9000] ;  /* 0x00900000c208783b */ /* 0x000f2a0000000200 */
[----:B--2---:R-:W-:Y:S06]  /*18b40*/  HMMA.16816.F32 R16, R164, R28, R16 ;  /* 0x0000001ca410723c */ /* 0x004fec0000001810 */
[----:B------:R-:W-:Y:S06]  /*18b50*/  HMMA.16816.F32 R140, R160, R220, R140 ;  /* 0x000000dca08c723c */ /* 0x000fec000000188c */
[C---:B------:R-:W-:Y:S06]  /*18b60*/  HMMA.16816.F32 R156, R172.reuse, R136, R156 ;  /* 0x00000088ac9c723c */ /* 0x040fec000000189c */
[----:B------:R-:W-:Y:S01]  /*18b70*/  HMMA.16816.F32 R152, R172, R138, R152 ;  /* 0x0000008aac98723c */ /* 0x000fe20000001898 */
[----:B------:R-:W-:Y:S05]  /*18b80*/  LDSM.16.M88.4 R136, [R181] ;  /* 0x00000000b588783b */ /* 0x000fea0000000200 */
[----:B------:R-:W-:Y:S01]  /*18b90*/  HMMA.16816.F32 R12, R164, R30, R12 ;  /* 0x0000001ea40c723c */ /* 0x000fe2000000180c */
[----:B------:R-:W-:Y:S05]  /*18ba0*/  LDSM.16.M88.4 R28, [R180] ;  /* 0x00000000b41c783b */ /* 0x000fea0000000200 */
[----:B------:R-:W-:Y:S01]  /*18bb0*/  HMMA.16816.F32 R216, R160, R222, R216 ;  /* 0x000000dea0d8723c */ /* 0x000fe200000018d8 */
[----:B------:R-:W-:Y:S04]  /*18bc0*/  LDSM.16.M88.4 R220, [R211+0x2000] ;  /* 0x00200000d3dc783b */ /* 0x000fe80000000200 */
[----:B------:R-:W-:Y:S01]  /*18bd0*/  LDSM.16.M88.4 R160, [R182] ;  /* 0x00000000b6a0783b */ /* 0x000fe20000000200 */
[C---:B---3--:R-:W-:Y:S06]  /*18be0*/  HMMA.16816.F32 R148, R172.reuse, R32, R148 ;  /* 0x00000020ac94723c */ /* 0x048fec0000001894 */
[----:B------:R-:W-:Y:S01]  /*18bf0*/  HMMA.16816.F32 R144, R172, R34, R144 ;  /* 0x00000022ac90723c */ /* 0x000fe20000001890 */
[----:B------:R-:W2:Y:S05]  /*18c00*/  LDSM.16.M88.4 R32, [R191+0x8000] ;  /* 0x00800000bf20783b */ /* 0x000eaa0000000200 */
[----:B-1----:R-:W-:Y:S06]  /*18c10*/  HMMA.16816.F32 R16, R24, R4, R16 ;  /* 0x000000041810723c */ /* 0x002fec0000001810 */
[----:B------:R-:W-:Y:S06]  /*18c20*/  HMMA.16816.F32 R140, R172, R224, R140 ;  /* 0x000000e0ac8c723c */ /* 0x000fec000000188c */
[C---:B------:R-:W-:Y:S06]  /*18c30*/  HMMA.16816.F32 R156, R164.reuse, R20, R156 ;  /* 0x00000014a49c723c */ /* 0x040fec000000189c */
[----:B------:R-:W-:Y:S01]  /*18c40*/  HMMA.16816.F32 R152, R164, R22, R152 ;  /* 0x00000016a498723c */ /* 0x000fe20000001898 */
[----:B------:R-:W-:Y:S05]  /*18c50*/  LDSM.16.M88.4 R20, [R191+0x8800] ;  /* 0x00880000bf14783b */ /* 0x000fea0000000200 */
[----:B------:R-:W-:Y:S01]  /*18c60*/  HMMA.16816.F32 R12, R24, R6, R12 ;  /* 0x00000006180c723c */ /* 0x000fe2000000180c */
[----:B------:R-:W-:Y:S05]  /*18c70*/  LDSM.16.M88.4 R4, [R184+0x2000] ;  /* 0x00200000b804783b */ /* 0x000fea0000000200 */
[----:B------:R-:W-:Y:S01]  /*18c80*/  HMMA.16816.F32 R216, R172, R226, R216 ;  /* 0x000000e2acd8723c */ /* 0x000fe200000018d8 */
[----:B------:R-:W1:Y:S04]  /*18c90*/  LDSM.16.M88.4 R172, [R135+0x2000] ;  /* 0x0020000087ac783b */ /* 0x000e680000000200 */
[----:B------:R-:W-:Y:S01]  /*18ca0*/  LDSM.16.M88.4 R224, [R191+0x9800] ;  /* 0x00980000bfe0783b */ /* 0x000fe20000000200 */
[C---:B----4-:R-:W-:Y:S06]  /*18cb0*/  HMMA.16816.F32 R148, R164.reuse, R8, R148 ;  /* 0x00000008a494723c */ /* 0x050fec0000001894 */
        /* <DEDUP_REMOVED lines=12> */
[----:B------:R-:W-:Y:S01]  /*18d80*/  HMMA.16816.F32 R216, R164, R170, R216 ;  /* 0x000000aaa4d8723c */ /* 0x000fe200000018d8 */
[----:B------:R-:W4:Y:S04]  /*18d90*/  LDSM.16.M88.4 R168, [R184+0x2800] ;  /* 0x00280000b8a8783b */ /* 0x000f280000000200 */
[----:B------:R-:W5:Y:S01]  /*18da0*/  LDSM.16.M88.4 R164, [R184+0x3000] ;  /* 0x00300000b8a4783b */ /* 0x000f620000000200 */
[----:B-1----:R-:W-:Y:S06]  /*18db0*/  HMMA.16816.F32 R16, R172, R4, R16 ;  /* 0x00000004ac10723c */ /* 0x002fec0000001810 */
[----:B------:R-:W-:Y:S06]  /*18dc0*/  HMMA.16816.F32 R140, R24, R28, R140 ;  /* 0x0000001c188c723c */ /* 0x000fec000000188c */
[C---:B------:R-:W-:Y:S06]  /*18dd0*/  HMMA.16816.F32 R156, R220.reuse, R20, R156 ;  /* 0x00000014dc9c723c */ /* 0x040fec000000189c */
[----:B------:R-:W-:Y:S01]  /*18de0*/  HMMA.16816.F32 R152, R220, R22, R152 ;  /* 0x00000016dc98723c */ /* 0x000fe20000001898 */
[----:B------:R-:W-:Y:S05]  /*18df0*/  LDSM.16.M88.4 R20, [R194+0xb800] ;  /* 0x00b80000c214783b */ /* 0x000fea0000000200 */
[----:B------:R-:W-:Y:S01]  /*18e00*/  HMMA.16816.F32 R12, R172, R6, R12 ;  /* 0x00000006ac0c723c */ /* 0x000fe2000000180c */
[----:B------:R-:W-:Y:S05]  /*18e10*/  LDSM.16.M88.4 R4, [R179] ;  /* 0x00000000b304783b */ /* 0x000fea0000000200 */
[C---:B---3--:R-:W-:Y:S06]  /*18e20*/  HMMA.16816.F32 R148, R220.reuse, R8, R148 ;  /* 0x00000008dc94723c */ /* 0x048fec0000001894 */
[----:B------:R-:W-:Y:S01]  /*18e30*/  HMMA.16816.F32 R144, R220, R10, R144 ;  /* 0x0000000adc90723c */ /* 0x000fe20000001890 */
[----:B------:R-:W1:Y:S05]  /*18e40*/  LDSM.16.M88.4 R8, [R196+0x4000] ;  /* 0x00400000c408783b */ /* 0x000e6a0000000200 */
[----:B------:R-:W-:Y:S01]  /*18e50*/  HMMA.16816.F32 R216, R24, R30, R216 ;  /* 0x0000001e18d8723c */ /* 0x000fe200000018d8 */
[----:B------:R-:W3:Y:S04]  /*18e60*/  LDSM.16.M88.4 R28, [R194+0xa800] ;  /* 0x00a80000c21c783b */ /* 0x000ee80000000200 */
[----:B------:R-:W3:Y:S01]  /*18e70*/  LDSM.16.M88.4 R24, [R194+0xb000] ;  /* 0x00b00000c218783b */ /* 0x000ee20000000200 */
[----:B--2---:R-:W-:Y:S06]  /*18e80*/  HMMA.16816.F32 R16, R136, R32, R16 ;  /* 0x000000208810723c */ /* 0x004fec0000001810 */
[----:B------:R-:W-:Y:S06]  /*18e90*/  HMMA.16816.F32 R140, R220, R224, R140 ;  /* 0x000000e0dc8c723c */ /* 0x000fec000000188c */
[C---:B----4-:R-:W-:Y:S06]  /*18ea0*/  HMMA.16816.F32 R156, R172.reuse, R168, R156 ;  /* 0x000000a8ac9c723c */ /* 0x050fec000000189c */
[----:B------:R-:W-:Y:S06]  /*18eb0*/  HMMA.16816.F32 R152, R172, R170, R152 ;  /* 0x000000aaac98723c */ /* 0x000fec0000001898 */
[----:B------:R-:W-:Y:S01]  /*18ec0*/  HMMA.16816.F32 R168, R136, R34, R12 ;  /* 0x0000002288a8723c */ /* 0x000fe2000000180c */
[----:B------:R-:W-:Y:S04]  /*18ed0*/  LDSM.16.M88.4 R32, [R211+0x4000] ;  /* 0x00400000d320783b */ /* 0x000fe80000000200 */
[----:B------:R-:W2:Y:S01]  /*18ee0*/  LDSM.16.M88.4 R12, [R191+0xa000] ;  /* 0x00a00000bf0c783b */ /* 0x000ea20000000200 */
[----:B------:R-:W-:Y:S03]  /*18ef0*/  HMMA.16816.F32 R216, R220, R226, R216 ;  /* 0x000000e2dcd8723c */ /* 0x000fe600000018d8 */
[----:B------:R-:W-:Y:S03]  /*18f00*/  LDSM.16.M88.4 R220, [R177] ;  /* 0x00000000b1dc783b */ /* 0x000fe60000000200 */
[C---:B-----5:R-:W-:Y:S06]  /*18f10*/  HMMA.16816.F32 R148, R172.reuse, R164, R148 ;  /* 0x000000a4ac94723c */ /* 0x060fec0000001894 */
[----:B------:R-:W-:Y:S01]  /*18f20*/  HMMA.16816.F32 R144, R172, R166, R144 ;  /* 0x000000a6ac90723c */ /* 0x000fe20000001890 */
[----:B------:R-:W4:Y:S05]  /*18f30*/  LDSM.16.M88.4 R164, [R178] ;  /* 0x00000000b2a4783b */ /* 0x000f2a0000000200 */
        /* <DEDUP_REMOVED lines=8> */
[----:B------:R-:W3:Y:S04]  /*18fc0*/  LDSM.16.M88.4 R160, [R176] ;  /* 0x00000000b0a0783b */ /* 0x000ee80000000200 */
[----:B------:R-:W-:Y:S01]  /*18fd0*/  LDSM.16.M88.4 R172, [R191+0xb000] ;  /* 0x00b00000bfac783b */ /* 0x000fe20000000200 */
[C---:B------:R-:W-:Y:S06]  /*18fe0*/  HMMA.16816.F32 R148, R136.reuse, R24, R148 ;  /* 0x000000188894723c */ /* 0x040fec0000001894 */
[----:B------:R-:W-:Y:S01]  /*18ff0*/  HMMA.16816.F32 R144, R136, R26, R144 ;  /* 0x0000001a8890723c */ /* 0x000fe20000001890 */
[----:B------:R-:W5:Y:S05]  /*19000*/  LDSM.16.M88.4 R24, [R191+0xa800] ;  /* 0x00a80000bf18783b */ /* 0x000f6a0000000200 */
[----:B--2---:R-:W-:Y:S06]  /*19010*/  HMMA.16816.F32 R16, R32, R12, R16 ;  /* 0x0000000c2010723c */ /* 0x004fec0000001810 */
[----:B------:R-:W-:Y:S01]  /*19020*/  HMMA.16816.F32 R140, R136, R20, R140 ;  /* 0x00000014888c723c */ /* 0x000fe2000000188c */
[----:B------:R-:W-:-:S05]  /*19030*/  LOP3.LUT R13, R134, 0x6, RZ, 0xc0, !PT ;  /* 0x00000006860d7812 */ /* 0x000fca00078ec0ff */
[----:B----4-:R-:W-:Y:S01]  /*19040*/  HMMA.16816.F32 R156, R8, R164, R156 ;  /* 0x000000a4089c723c */ /* 0x010fe2000000189c */
[----:B------:R-:W-:-:S05]  /*19050*/  IMAD R13, R210, 0x40, R13 ;  /* 0x00000040d20d7824 */ /* 0x000fca00078e020d */
[----:B------:R-:W-:Y:S06]  /*19060*/  HMMA.16816.F32 R168, R32, R14, R168 ;  /* 0x0000000e20a8723c */ /* 0x000fec00000018a8 */
[----:B------:R-:W-:Y:S01]  /*19070*/  HMMA.16816.F32 R216, R136, R22, R216 ;  /* 0x0000001688d8723c */ /* 0x000fe200000018d8 */
[----:B------:R-:W2:Y:S04]  /*19080*/  LDSM.16.M88.4 R20, [R191+0xb800] ;  /* 0x00b80000bf14783b */ /* 0x000ea80000000200 */
[----:B------:R-:W4:Y:S01]  /*19090*/  LDSM.16.M88.4 R136, [R184+0x4800] ;  /* 0x00480000b888783b */ /* 0x000f220000000200 */
[----:B------:R-:W-:Y:S06]  /*190a0*/  HMMA.16816.F32 R152, R8, R166, R152 ;  /* 0x000000a60898723c */ /* 0x000fec0000001898 */
[----:B-1----:R-:W-:Y:S06]  /*190b0*/  HMMA.16816.F32 R16, R28, R4, R16 ;  /* 0x000000041c10723c */ /* 0x002fec0000001810 */
[C---:B------:R-:W-:Y:S06]  /*190c0*/  HMMA.16816.F32 R148, R8.reuse, R220, R148 ;  /* 0x000000dc0894723c */ /* 0x040fec0000001894 */
[----:B---3--:R-:W-:Y:S06]  /*190d0*/  HMMA.16816.F32 R140, R8, R160, R140 ;  /* 0x000000a0088c723c */ /* 0x008fec000000188c */
[----:B-----5:R-:W-:Y:S01]  /*190e0*/  HMMA.16816.F32 R156, R32, R24, R156 ;  /* 0x00000018209c723c */ /* 0x020fe2000000189c */
[----:B------:R-:W-:-:S02]  /*190f0*/  IMAD.MOV.U32 R160, RZ, RZ, R228 ;  /* 0x000000ffffa07224 */ /* 0x000fc400078e00e4 */
[----:B------:R-:W-:-:S03]  /*19100*/  IMAD.MOV.U32 R161, RZ, RZ, R229 ;  /* 0x000000ffffa17224 */ /* 0x000fc600078e00e5 */
[----:B------:R-:W-:Y:S01]  /*19110*/  HMMA.16816.F32 R168, R28, R6, R168 ;  /* 0x000000061ca8723c */ /* 0x000fe200000018a8 */
[----:B------:R-:W1:Y:S05]  /*19120*/  LDSM.16.M88.4 R4, [R184+0x5000] ;  /* 0x00500000b804783b */ /* 0x000e6a0000000200 */
[C---:B------:R-:W-:Y:S06]  /*19130*/  HMMA.16816.F32 R144, R8.reuse, R222, R144 ;  /* 0x000000de0890723c */ /* 0x040fec0000001890 */
[----:B------:R-:W-:Y:S06]  /*19140*/  HMMA.16816.F32 R216, R8, R162, R216 ;  /* 0x000000a208d8723c */ /* 0x000fec00000018d8 */
[----:B------:R-:W-:Y:S01]  /*19150*/  HMMA.16816.F32 R152, R32, R26, R152 ;  /* 0x0000001a2098723c */ /* 0x000fe20000001898 */
[----:B------:R-:W-:-:S02]  /*19160*/  VIADD R9, R13, 0x1 ;  /* 0x000000010d097836 */ /* 0x000fc40000000000 */
[----:B------:R-:W-:-:S03]  /*19170*/  VIADD R11, R13, 0x9 ;  /* 0x000000090d0b7836 */ /* 0x000fc60000000000 */
[----:B------:R-:W-:Y:S01]  /*19180*/  I2FP.F32.S32 R8, R9 ;  /* 0x0000000900087245 */ /* 0x000fe20000201400 */
[C---:B------:R-:W-:Y:S01]  /*19190*/  HMMA.16816.F32 R148, R32.reuse, R172, R148 ;  /* 0x000000ac2094723c */ /* 0x040fe20000001894 */
[C---:B------:R-:W-:Y:S02]  /*191a0*/  ISETP.GE.AND P0, PT, R9.reuse, R0, PT ;  /* 0x000000000900720c */ /* 0x040fe40003f06270 */
[----:B------:R-:W-:Y:S01]  /*191b0*/  ISETP.GE.AND P1, PT, R9, R2, PT ;  /* 0x000000020900720c */ /* 0x000fe20003f26270 */
[----:B------:R-:W-:Y:S02]  /*191c0*/  VIADD R9, R13, 0x8 ;  /* 0x000000080d097836 */ /* 0x000fe40000000000 */
[CC--:B------:R-:W-:Y:S01]  /*191d0*/  FFMA.FTZ R12, R3.reuse, R8.reuse, R17 ;  /* 0x00000008030c7223 */ /* 0x0c0fe20000010011 */
[----:B------:R-:W-:Y:S01]  /*191e0*/  FFMA.FTZ R15, R3, R8, R19 ;  /* 0x00000008030f7223 */ /* 0x000fe20000010013 */
[----:B------:R-:W-:Y:S01]  /*191f0*/  I2FP.F32.S32 R8, R11 ;  /* 0x0000000b00087245 */ /* 0x000fe20000201400 */
[----:B--2---:R-:W-:Y:S01]  /*19200*/  HMMA.16816.F32 R140, R32, R20, R140 ;  /* 0x00000014208c723c */ /* 0x004fe2000000188c */
[----:B------:R-:W-:-:S02]  /*19210*/  ISETP.GE.AND P6, PT, R9, R0, PT ;  /* 0x000000000900720c */ /* 0x000fc40003fc6270 */
[----:B------:R-:W-:Y:S01]  /*19220*/  ISETP.GE.AND P2, PT, R9, R2, PT ;  /* 0x000000020900720c */ /* 0x000fe20003f46270 */
[CC--:B------:R-:W-:Y:S01]  /*19230*/  FFMA.FTZ R14, R3.reuse, R8.reuse, R169 ;  /* 0x00000008030e7223 */ /* 0x0c0fe200000100a9 */
[----:B------:R-:W-:Y:S01]  /*19240*/  I2FP.F32.S32 R9, R9 ;  /* 0x0000000900097245 */ /* 0x000fe20000201400 */
[----:B----4-:R-:W-:Y:S01]  /*19250*/  HMMA.16816.F32 R156, R28, R136, R156 ;  /* 0x000000881c9c723c */ /* 0x010fe2000000189c */
[----:B------:R-:W-:Y:S01]  /*19260*/  FSEL R12, R12, -INF , !P0 ;  /* 0xff8000000c0c7808 */ /* 0x000fe20004000000 */
[----:B------:R-:W-:Y:S01]  /*19270*/  FFMA.FTZ R17, R3, R8, R171 ;  /* 0x0000000803117223 */ /* 0x000fe200000100ab */
[----:B------:R-:W-:Y:S01]  /*19280*/  FSEL R15, R15, -INF , !P1 ;  /* 0xff8000000f0f7808 */ /* 0x000fe20004800000 */
[-C--:B------:R-:W-:Y:S01]  /*19290*/  FFMA.FTZ R20, R3, R9.reuse, R168 ;  /* 0x0000000903147223 */ /* 0x080fe200000100a8 */
[----:B------:R-:W-:Y:S01]  /*192a0*/  ISETP.GE.AND P0, PT, R11, R0, PT ;  /* 0x000000000b00720c */ /* 0x000fe20003f06270 */
[----:B------:R-:W-:Y:S01]  /*192b0*/  FFMA.FTZ R19, R3, R9, R170 ;  /* 0x0000000903137223 */ /* 0x000fe200000100aa */
[----:B------:R-:W-:Y:S01]  /*192c0*/  ISETP.GE.AND P1, PT, R11, R2, PT ;  /* 0x000000020b00720c */ /* 0x000fe20003f26270 */
[----:B------:R-:W-:Y:S01]  /*192d0*/  HMMA.16816.F32 R144, R32, R174, R144 ;  /* 0x000000ae2090723c */ /* 0x000fe20000001890 */
[----:B------:R-:W2:Y:S01]  /*192e0*/  LDSM.16.M88.4 R8, [R184+0x5800] ;  /* 0x00580000b808783b */ /* 0x000ea20000000200 */
[----:B------:R-:W-:Y:S01]  /*192f0*/  VIADD R21, R13, 0x10 ;  /* 0x000000100d157836 */ /* 0x000fe20000000000 */
[----:B------:R-:W-:Y:S01]  /*19300*/  FSEL R20, R20, -INF , !P6 ;  /* 0xff80000014147808 */ /* 0x000fe20007000000 */
[----:B------:R-:W-:-:S04]  /*19310*/  DEPBAR.LE SB0, 0x0 ;  /* 0x000080000000791a */ /* 0x000fc80000000000 */
[----:B------:R-:W-:Y:S01]  /*19320*/  HMMA.16816.F32 R152, R28, R138, R152 ;  /* 0x0000008a1c98723c */ /* 0x000fe20000001898 */
[----:B------:R-:W-:Y:S02]  /*19330*/  FSEL R19, R19, -INF , !P2 ;  /* 0xff80000013137808 */ /* 0x000fe40005000000 */
[C---:B------:R-:W-:Y:S01]  /*19340*/  ISETP.GE.AND P6, PT, R21.reuse, R0, PT ;  /* 0x000000001500720c */ /* 0x040fe20003fc6270 */
[----:B------:R-:W-:Y:S01]  /*19350*/  BAR.SYNC.DEFER_BLOCKING 0x0 ;  /* 0x0000000000007b1d */ /* 0x000fe20000010000 */
[----:B------:R-:W-:Y:S01]  /*19360*/  ISETP.GE.AND P2, PT, R21, R2, PT ;  /* 0x000000021500720c */ /* 0x000fe20003f46270 */
[----:B------:R-:W-:Y:S01]  /*19370*/  HMMA.16816.F32 R216, R32, R22, R216 ;  /* 0x0000001620d8723c */ /* 0x000fe200000018d8 */
[----:B------:R-:W-:Y:S02]  /*19380*/  I2FP.F32.S32 R21, R21 ;  /* 0x0000001500157245 */ /* 0x000fe40000201400 */
[----:B------:R-:W-:Y:S02]  /*19390*/  FSEL R14, R14, -INF , !P0 ;  /* 0xff8000000e0e7808 */ /* 0x000fe40004000000 */
[----:B------:R-:W-:Y:S01]  /*193a0*/  FSEL R17, R17, -INF , !P1 ;  /* 0xff80000011117808 */ /* 0x000fe20004800000 */
[----:B-1----:R-:W-:Y:S01]  /*193b0*/  HMMA.16816.F32 R148, R28, R4, R148 ;  /* 0x000000041c94723c */ /* 0x002fe20000001894 */
[----:B------:R-:W-:-:S02]  /*193c0*/  VIADD R23, R13, 0x11 ;  /* 0x000000110d177836 */ /* 0x000fc40000000000 */
[CC--:B------:R-:W-:Y:S01]  /*193d0*/  FFMA.FTZ R156, R3.reuse, R21.reuse, R156 ;  /* 0x00000015039c7223 */ /* 0x0c0fe2000001009c */
[----:B------:R-:W-:Y:S01]  /*193e0*/  FFMA.FTZ R137, R3, R21, R158 ;  /* 0x0000001503897223 */ /* 0x000fe2000001009e */
[C---:B------:R-:W-:Y:S01]  /*193f0*/  VIADD R21, R13.reuse, 0x18 ;  /* 0x000000180d157836 */ /* 0x040fe20000000000 */
[----:B------:R-:W-:Y:S01]  /*19400*/  I2FP.F32.S32 R22, R23 ;  /* 0x0000001700167245 */ /* 0x000fe20000201400 */
[----:B------:R-:W-:Y:S01]  /*19410*/  HMMA.16816.F32 R144, R28, R6, R144 ;  /* 0x000000061c90723c */ /* 0x000fe20000001890 */
[----:B------:R-:W-:Y:S02]  /*19420*/  VIADD R5, R13, 0x19 ;  /* 0x000000190d057836 */ /* 0x000fe40000000000 */
[----:B------:R-:W-:Y:S01]  /*19430*/  I2FP.F32.S32 R4, R21 ;  /* 0x0000001500047245 */ /* 0x000fe20000201400 */
[CC--:B------:R-:W-:Y:S01]  /*19440*/  FFMA.FTZ R136, R3.reuse, R22.reuse, R157 ;  /* 0x0000001603887223 */ /* 0x0c0fe2000001009d */
[----:B------:R-:W-:Y:S01]  /*19450*/  FFMA.FTZ R135, R3, R22, R159 ;  /* 0x0000001603877223 */ /* 0x000fe2000001009f */
[----:B------:R-:W-:-:S02]  /*19460*/  ISETP.GE.AND P0, PT, R23, R0, PT ;  /* 0x000000001700720c */ /* 0x000fc40003f06270 */
[----:B------:R-:W-:Y:S01]  /*19470*/  FFMA.FTZ R138, R3, R4, R152 ;  /* 0x00000004038a7223 */ /* 0x000fe20000010098 */
[----:B------:R-:W-:Y:S01]  /*19480*/  ISETP.GE.AND P1, PT, R23, R2, PT ;  /* 0x000000021700720c */ /* 0x000fe20003f26270 */
[----:B------:R-:W-:Y:S01]  /*19490*/  FFMA.FTZ R154, R3, R4, R154 ;  /* 0x00000004039a7223 */ /* 0x000fe2000001009a */
[----:B------:R-:W-:Y:S01]  /*194a0*/  FSEL R156, R156, -INF , !P6 ;  /* 0xff8000009c9c7808 */ /* 0x000fe20007000000 */
[----:B------:R-:W-:Y:S01]  /*194b0*/  VIADD R7, R13, 0x20 ;  /* 0x000000200d077836 */ /* 0x000fe20000000000 */
[----:B------:R-:W-:Y:S02]  /*194c0*/  FSEL R137, R137, -INF , !P2 ;  /* 0xff80000089897808 */ /* 0x000fe40005000000 */
[----:B------:R-:W-:Y:S01]  /*194d0*/  FSEL R136, R136, -INF , !P0 ;  /* 0xff80000088887808 */ /* 0x000fe20004000000 */
[----:B--2---:R-:W-:Y:S01]  /*194e0*/  HMMA.16816.F32 R140, R28, R8, R140 ;  /* 0x000000081c8c723c */ /* 0x004fe2000000188c */
[----:B------:R-:W-:Y:S02]  /*194f0*/  FSEL R135, R135, -INF , !P1 ;  /* 0xff80000087877808 */ /* 0x000fe40004800000 */
[----:B------:R-:W-:-:S02]  /*19500*/  I2FP.F32.S32 R22, R5 ;  /* 0x0000000500167245 */ /* 0x000fc40000201400 */
[C---:B------:R-:W-:Y:S01]  /*19510*/  ISETP.GE.AND P6, PT, R21.reuse, R0, PT ;  /* 0x000000001500720c */ /* 0x040fe20003fc6270 */
[----:B------:R-:W-:Y:S01]  /*19520*/  HMMA.16816.F32 R216, R28, R10, R216 ;  /* 0x0000000a1cd8723c */ /* 0x000fe200000018d8 */
[----:B------:R-:W-:Y:S01]  /*19530*/  ISETP.GE.AND P2, PT, R21, R2, PT ;  /* 0x000000021500720c */ /* 0x000fe20003f46270 */
[----:B------:R-:W-:Y:S01]  /*19540*/  FFMA.FTZ R134, R3, R22, R153 ;  /* 0x0000001603867223 */ /* 0x000fe20000010099 */
[----:B------:R-:W-:Y:S01]  /*19550*/  ISETP.GE.AND P0, PT, R5, R0, PT ;  /* 0x000000000500720c */ /* 0x000fe20003f06270 */
[----:B------:R-:W-:Y:S01]  /*19560*/  FFMA.FTZ R155, R3, R22, R155 ;  /* 0x00000016039b7223 */ /* 0x000fe2000001009b */
[----:B------:R-:W-:Y:S01]  /*19570*/  ISETP.GE.AND P1, PT, R5, R2, PT ;  /* 0x000000020500720c */ /* 0x000fe20003f26270 */
[----:B------:R-:W-:Y:S01]  /*19580*/  VIADD R5, R13, 0x21 ;  /* 0x000000210d057836 */ /* 0x000fe20000000000 */
[----:B------:R-:W-:Y:S02]  /*19590*/  FSEL R138, R138, -INF , !P6 ;  /* 0xff8000008a8a7808 */ /* 0x000fe40007000000 */
[----:B------:R-:W-:-:S02]  /*195a0*/  FSEL R157, R154, -INF , !P2 ;  /* 0xff8000009a9d7808 */ /* 0x000fc40005000000 */
[C---:B------:R-:W-:Y:S02]  /*195b0*/  ISETP.GE.AND P6, PT, R7.reuse, R0, PT ;  /* 0x000000000700720c */ /* 0x040fe40003fc6270 */
[----:B------:R-:W-:Y:S02]  /*195c0*/  ISETP.GE.AND P2, PT, R7, R2, PT ;  /* 0x000000020700720c */ /* 0x000fe40003f46270 */
[----:B------:R-:W-:Y:S01]  /*195d0*/  I2FP.F32.S32 R4, R7 ;  /* 0x0000000700047245 */ /* 0x000fe20000201400 */
[----:B------:R-:W-:Y:S01]  /*195e0*/  VIADD R7, R13, 0x28 ;  /* 0x000000280d077836 */ /* 0x000fe20000000000 */
[----:B------:R-:W-:Y:S02]  /*195f0*/  I2FP.F32.S32 R6, R5 ;  /* 0x0000000500067245 */ /* 0x000fe40000201400 */
[----:B------:R-:W-:Y:S01]  /*19600*/  FSEL R134, R134, -INF , !P0 ;  /* 0xff80000086867808 */ /* 0x000fe20004000000 */
[-C--:B------:R-:W-:Y:S01]  /*19610*/  FFMA.FTZ R8, R3, R4.reuse, R148 ;  /* 0x0000000403087223 */ /* 0x080fe20000010094 */
[----:B------:R-:W-:Y:S01]  /*19620*/  FSEL R155, R155, -INF , !P1 ;  /* 0xff8000009b9b7808 */ /* 0x000fe20004800000 */
[----:B------:R-:W-:Y:S01]  /*19630*/  FFMA.FTZ R153, R3, R4, R150 ;  /* 0x0000000403997223 */ /* 0x000fe20000010096 */
[----:B------:R-:W-:Y:S01]  /*19640*/  ISETP.GE.AND P0, PT, R5, R0, PT ;  /* 0x000000000500720c */ /* 0x000fe20003f06270 */
[----:B------:R-:W-:Y:S01]  /*19650*/  FFMA.FTZ R148, R3, R6, R149 ;  /* 0x0000000603947223 */ /* 0x000fe20000010095 */
[----:B------:R-:W-:Y:S01]  /*19660*/  ISETP.GE.AND P1, PT, R5, R2, PT ;  /* 0x000000020500720c */ /* 0x000fe20003f26270 */
[----:B------:R-:W-:Y:S01]  /*19670*/  FFMA.FTZ R151, R3, R6, R151 ;  /* 0x0000000603977223 */ /* 0x000fe20000010097 */
[----:B------:R-:W-:Y:S01]  /*19680*/  VIADD R5, R13, 0x29 ;  /* 0x000000290d057836 */ /* 0x000fe20000000000 */
[----:B------:R-:W-:-:S02]  /*19690*/  I2FP.F32.S32 R4, R7 ;  /* 0x0000000700047245 */ /* 0x000fc40000201400 */
[----:B------:R-:W-:Y:S02]  /*196a0*/  FSEL R148, R148, -INF , !P0 ;  /* 0xff80000094947808 */ /* 0x000fe40004000000 */
[----:B------:R-:W-:Y:S01]  /*196b0*/  FSEL R151, R151, -INF , !P1 ;  /* 0xff80000097977808 */ /* 0x000fe20004800000 */
[CC--:B------:R-:W-:Y:S01]  /*196c0*/  FFMA.FTZ R144, R3.reuse, R4.reuse, R144 ;  /* 0x0000000403907223 */ /* 0x0c0fe20000010090 */
[----:B------:R-:W-:Y:S01]  /*196d0*/  I2FP.F32.S32 R6, R5 ;  /* 0x0000000500067245 */ /* 0x000fe20000201400 */
[----:B------:R-:W-:Y:S01]  /*196e0*/  FFMA.FTZ R4, R3, R4, R146 ;  /* 0x0000000403047223 */ /* 0x000fe20000010092 */
[----:B------:R-:W-:Y:S02]  /*196f0*/  FSEL R150, R8, -INF , !P6 ;  /* 0xff80000008967808 */ /* 0x000fe40007000000 */
[----:B------:R-:W-:Y:S01]  /*19700*/  FSEL R153, R153, -INF , !P2 ;  /* 0xff80000099997808 */ /* 0x000fe20005000000 */
[----:B------:R-:W-:Y:S01]  /*19710*/  FFMA.FTZ R8, R3, R6, R145 ;  /* 0x0000000603087223 */ /* 0x000fe20000010091 */
[----:B------:R-:W-:Y:S01]  /*19720*/  ISETP.GE.AND P0, PT, R5, R0, PT ;  /* 0x000000000500720c */ /* 0x000fe20003f06270 */
[----:B------:R-:W-:Y:S01]  /*19730*/  FFMA.FTZ R147, R3, R6, R147 ;  /* 0x0000000603937223 */ /* 0x000fe20000010093 */
[----:B------:R-:W-:Y:S01]  /*19740*/  ISETP.GE.AND P1, PT, R5, R2, PT ;  /* 0x000000020500720c */ /* 0x000fe20003f26270 */
[----:B------:R-:W-:Y:S01]  /*19750*/  VIADD R5, R13, 0x30 ;  /* 0x000000300d057836 */ /* 0x000fe20000000000 */
[----:B------:R-:W-:-:S02]  /*19760*/  ISETP.GE.AND P6, PT, R7, R0, PT ;  /* 0x000000000700720c */ /* 0x000fc40003fc6270 */
[----:B------:R-:W-:Y:S01]  /*19770*/  ISETP.GE.AND P2, PT, R7, R2, PT ;  /* 0x000000020700720c */ /* 0x000fe20003f46270 */
[----:B------:R-:W-:Y:S01]  /*19780*/  VIADD R7, R13, 0x31 ;  /* 0x000000310d077836 */ /* 0x000fe20000000000 */
[----:B------:R-:W-:Y:S02]  /*19790*/  FSEL R146, R144, -INF , !P6 ;  /* 0xff80000090927808 */ /* 0x000fe40007000000 */
[----:B------:R-:W-:Y:S02]  /*197a0*/  FSEL R145, R4, -INF , !P2 ;  /* 0xff80000004917808 */ /* 0x000fe40005000000 */
[C---:B------:R-:W-:Y:S02]  /*197b0*/  ISETP.GE.AND P6, PT, R5.reuse, R0, PT ;  /* 0x000000000500720c */ /* 0x040fe40003fc6270 */
[----:B------:R-:W-:Y:S02]  /*197c0*/  ISETP.GE.AND P2, PT, R5, R2, PT ;  /* 0x000000020500720c */ /* 0x000fe40003f46270 */
[----:B------:R-:W-:-:S02]  /*197d0*/  I2FP.F32.S32 R5, R5 ;  /* 0x0000000500057245 */ /* 0x000fc40000201400 */
[----:B------:R-:W-:Y:S02]  /*197e0*/  I2FP.F32.S32 R4, R7 ;  /* 0x0000000700047245 */ /* 0x000fe40000201400 */
[----:B------:R-:W-:Y:S01]  /*197f0*/  FSEL R144, R8, -INF , !P0 ;  /* 0xff80000008907808 */ /* 0x000fe20004000000 */
[CC--:B------:R-:W-:Y:S01]  /*19800*/  FFMA.FTZ R140, R3.reuse, R5.reuse, R140 ;  /* 0x00000005038c7223 */ /* 0x0c0fe2000001008c */
[----:B------:R-:W-:Y:S01]  /*19810*/  FFMA.FTZ R142, R3, R5, R142 ;  /* 0x00000005038e7223 */ /* 0x000fe2000001008e */
[----:B------:R-:W-:Y:S02]  /*19820*/  VIADD R5, R13, 0x38 ;  /* 0x000000380d057836 */ /* 0x000fe40000000000 */
[----:B------:R-:W-:Y:S01]  /*19830*/  FFMA.FTZ R141, R3, R4, R141 ;  /* 0x00000004038d7223 */ /* 0x000fe2000001008d */
[----:B------:R-:W-:Y:S01]  /*19840*/  ISETP.GE.AND P0, PT, R7, R0, PT ;  /* 0x000000000700720c */ /* 0x000fe20003f06270 */
[----:B------:R-:W-:Y:S01]  /*19850*/  FFMA.FTZ R143, R3, R4, R143 ;  /* 0x00000004038f7223 */ /* 0x000fe2000001008f */
[----:B------:R-:W-:-:S02]  /*19860*/  FSEL R149, R147, -INF , !P1 ;  /* 0xff80000093957808 */ /* 0x000fc40004800000 */
[----:B------:R-:W-:Y:S02]  /*19870*/  ISETP.GE.AND P1, PT, R7, R2, PT ;  /* 0x000000020700720c */ /* 0x000fe40003f26270 */
[----:B------:R-:W-:Y:S02]  /*19880*/  I2FP.F32.S32 R4, R5 ;  /* 0x0000000500047245 */ /* 0x000fe40000201400 */
[----:B------:R-:W-:Y:S02]  /*19890*/  FSEL R221, R142, -INF , !P2 ;  /* 0xff8000008edd7808 */ /* 0x000fe40005000000 */
[----:B------:R-:W-:Y:S01]  /*198a0*/  FSEL R224, R141, -INF , !P0 ;  /* 0xff8000008de07808 */ /* 0x000fe20004000000 */
[CC--:B------:R-:W-:Y:S01]  /*198b0*/  FFMA.FTZ R216, R3.reuse, R4.reuse, R216 ;  /* 0x0000000403d87223 */ /* 0x0c0fe200000100d8 */
[----:B------:R-:W-:Y:S01]  /*198c0*/  FSEL R226, R140, -INF , !P6 ;  /* 0xff8000008ce27808 */ /* 0x000fe20007000000 */
[----:B------:R-:W-:Y:S01]  /*198d0*/  FFMA.FTZ R173, R3, R4, R218 ;  /* 0x0000000403ad7223 */ /* 0x000fe200000100da */
[----:B------:R-:W-:-:S02]  /*198e0*/  ISETP.GE.AND P2, PT, R5, R0, PT ;  /* 0x000000000500720c */ /* 0x000fc40003f46270 */
[----:B------:R-:W-:Y:S02]  /*198f0*/  ISETP.GE.AND P0, PT, R5, R2, PT ;  /* 0x000000020500720c */ /* 0x000fe40003f06270 */
[----:B------:R-:W-:Y:S02]  /*19900*/  FSEL R175, R143, -INF , !P1 ;  /* 0xff8000008faf7808 */ /* 0x000fe40004800000 */
[C---:B------:R-:W-:Y:S02]  /*19910*/  ISETP.GE.AND P6, PT, R13.reuse, R0, PT ;  /* 0x000000000d00720c */ /* 0x040fe40003fc6270 */
[C---:B------:R-:W-:Y:S02]  /*19920*/  ISETP.GE.AND P1, PT, R13.reuse, R2, PT ;  /* 0x000000020d00720c */ /* 0x040fe40003f26270 */
[----:B------:R-:W-:Y:S01]  /*19930*/  I2FP.F32.S32 R5, R13 ;  /* 0x0000000d00057245 */ /* 0x000fe20000201400 */
[----:B------:R-:W-:Y:S01]  /*19940*/  VIADD R13, R13, 0x39 ;  /* 0x000000390d0d7836 */ /* 0x000fe20000000000 */
[----:B------:R-:W-:-:S02]  /*19950*/  FSEL R222, R216, -INF , !P2 ;  /* 0xff800000d8de7808 */ /* 0x000fc40005000000 */
[----:B------:R-:W-:Y:S01]  /*19960*/  FSEL R173, R173, -INF , !P0 ;  /* 0xff800000adad7808 */ /* 0x000fe20004000000 */
[-C--:B------:R-:W-:Y:S01]  /*19970*/  FFMA.FTZ R9, R3, R5.reuse, R18 ;  /* 0x0000000503097223 */ /* 0x080fe20000010012 */
[----:B------:R-:W-:Y:S01]  /*19980*/  ISETP.GE.AND P2, PT, R13, R0, PT ;  /* 0x000000000d00720c */ /* 0x000fe20003f46270 */
[----:B------:R-:W-:Y:S01]  /*19990*/  FFMA.FTZ R0, R3, R5, R16 ;  /* 0x0000000503007223 */ /* 0x000fe20000010010 */
[----:B------:R-:W-:Y:S02]  /*199a0*/  I2FP.F32.S32 R4, R13 ;  /* 0x0000000d00047245 */ /* 0x000fe40000201400 */
[----:B------:R-:W-:Y:S02]  /*199b0*/  ISETP.GE.AND P0, PT, R13, R2, PT ;  /* 0x000000020d00720c */ /* 0x000fe40003f06270 */
[----:B------:R-:W-:Y:S01]  /*199c0*/  FSEL R0, R0, -INF , !P6 ;  /* 0xff80000000007808 */ /* 0x000fe20007000000 */
[CC--:B------:R-:W-:Y:S01]  /*199d0*/  FFMA.FTZ R217, R3.reuse, R4.reuse, R217 ;  /* 0x0000000403d97223 */ /* 0x0c0fe200000100d9 */
[----:B------:R-:W-:Y:S01]  /*199e0*/  ISETP.GT.AND P6, PT, R210, R197, PT ;  /* 0x000000c5d200720c */ /* 0x000fe20003fc4270 */
[----:B------:R-:W-:Y:S01]  /*199f0*/  FFMA.FTZ R172, R3, R4, R219 ;  /* 0x0000000403ac7223 */ /* 0x000fe200000100db */
[----:B------:R-:W-:-:S02]  /*19a00*/  FSEL R9, R9, -INF , !P1 ;  /* 0xff80000009097808 */ /* 0x000fc40004800000 */
[----:B------:R-:W-:Y:S02]  /*19a10*/  FSEL R220, R217, -INF , !P2 ;  /* 0xff800000d9dc7808 */ /* 0x000fe40005000000 */
[----:B------:R-:W-:-:S07]  /*19a20*/  FSEL R172, R172, -INF , !P0 ;  /* 0xff800000acac7808 */ /* 0x000fce0004000000 */
[----:B------:R-:W-:Y:S05]  /*19a30*/  @!P6 BRA `(.L_x_3832) ;  /* 0x000000080090e947 */ /* 0x000fea0003800000 */
        /* <DEDUP_REMOVED lines=13> */
[----:B-1----:R-:W-:Y:S01]  /*19b10*/  IMAD.MOV R4, RZ, RZ, -R23 ;  /* 0x000000ffff047224 */ /* 0x002fe200078e0a17 */
[----:B------:R-:W-:-:S03]  /*19b20*/  MOV R22, RZ ;  /* 0x000000ff00167202 */ /* 0x000fc60000000f00 */
[----:B------:R-:W-:-:S04]  /*19b30*/  IMAD R4, R4, R5, RZ ;  /* 0x0000000504047224 */ /* 0x000fc800078e02ff */
[----:B------:R-:W-:-:S06]  /*19b40*/  IMAD.HI.U32 R4, R23, R4, R22 ;  /* 0x0000000417047227 */ /* 0x000fcc00078e0016 */
        /* <DEDUP_REMOVED lines=14> */
[----:B------:R-:W-:-:S07]  /*19c30*/  ISETP.GE.U32.AND P0, PT, R6, R5, PT ;  /* 0x000000050600720c */ /* 0x000fce0003f06070 */
[----:B------:R-:W-:Y:S02]  /*19c40*/  @P2 IADD3 R10, R10, 0x1, RZ ;  /* 0x000000010a0a2810 */ /* 0x000fe40007ffe0ff */
[----:B------:R-:W-:Y:S02]  /*19c50*/  ISETP.GE.AND P2, PT, R7, RZ, PT ;  /* 0x000000ff0700720c */ /* 0x000fe40003f46270 */
[----:B------:R-:W1:Y:S02]  /*19c60*/  LDC.64 R6, c[0x0][0x248] ;  /* 0x00009200ff067b82 */ /* 0x000e640000000a00 */
[----:B------:R-:W-:Y:S02]  /*19c70*/  @P0 IADD3 R4, R4, 0x1, RZ ;  /* 0x0000000104040810 */ /* 0x000fe40007ffe0ff */
[----:B------:R-:W-:-:S03]  /*19c80*/  ISETP.NE.AND P0, PT, R2, RZ, PT ;  /* 0x000000ff0200720c */ /* 0x000fc60003f05270 */
[----:B------:R-:W-:Y:S01]  /*19c90*/  IMAD.MOV.U32 R5, RZ, RZ, R4 ;  /* 0x000000ffff057224 */ /* 0x000fe200078e0004 */
[----:B------:R-:W-:-:S03]  /*19ca0*/  LOP3.LUT R4, RZ, R2, RZ, 0x33, !PT ;  /* 0x00000002ff047212 */ /* 0x000fc600078e33ff */
[----:B------:R-:W-:Y:S01]  /*19cb0*/  @!P2 IADD3 R10, -R10, RZ, RZ ;  /* 0x000000ff0a0aa210 */ /* 0x000fe20007ffe1ff */
[----:B------:R-:W-:-:S03]  /*19cc0*/  @!P1 IMAD.MOV R5, RZ, RZ, -R5 ;  /* 0x000000ffff059224 */ /* 0x000fc600078e0a05 */
[C---:B------:R-:W-:Y:S02]  /*19cd0*/  SEL R13, R4.reuse, R10, !P0 ;  /* 0x0000000a040d7207 */ /* 0x040fe40004000000 */
[----:B------:R-:W-:-:S03]  /*19ce0*/  SEL R4, R4, R5, !P0 ;  /* 0x0000000504047207 */ /* 0x000fc60004000000 */
[----:B------:R-:W-:-:S04]  /*19cf0*/  IMAD.WIDE R22, R13, 0x4, R204 ;  /* 0x000000040d167825 */ /* 0x000fc800078e02cc */
[----:B------:R-:W-:Y:S01]  /*19d00*/  IMAD.WIDE R24, R4, 0x4, R204 ;  /* 0x0000000404187825 */ /* 0x000fe200078e02cc */
[----:B------:R2:W3:Y:S04]  /*19d10*/  LDG.E R11, desc[UR6][R22.64] ;  /* 0x00000006160b7981 */ /* 0x0004e8000c1e1900 */
[----:B------:R-:W3:Y:S01]  /*19d20*/  LDG.E R8, desc[UR6][R24.64] ;  /* 0x0000000618087981 */ /* 0x000ee2000c1e1900 */
[----:B------:R-:W-:Y:S02]  /*19d30*/  IADD3 R13, R13, -R4, RZ ;  /* 0x800000040d0d7210 */ /* 0x000fe40007ffe0ff */
[----:B------:R-:W4:Y:S03]  /*19d40*/  LDC.64 R4, c[0x0][0x230] ;  /* 0x00008c00ff047b82 */ /* 0x000f260000000a00 */
[----:B------:R-:W-:-:S05]  /*19d50*/  IMAD R2, R13, R2, -0x40 ;  /* 0xffffffc00d027424 */ /* 0x000fca00078e0202 */
[----:B------:R-:W-:-:S05]  /*19d60*/  SHF.R.S32.HI R13, RZ, 0x1f, R2 ;  /* 0x0000001fff0d7819 */ /* 0x000fca0000011402 */
[----:B-1----:R-:W-:-:S04]  /*19d70*/  IMAD R13, R13, R6, RZ ;  /* 0x000000060d0d7224 */ /* 0x002fc800078e02ff */
[C---:B------:R-:W-:Y:S02]  /*19d80*/  IMAD R7, R2.reuse, R7, R13 ;  /* 0x0000000702077224 */ /* 0x040fe400078e020d */
[----:B--2---:R-:W-:-:S05]  /*19d90*/  IMAD.WIDE.U32 R22, R2, R6, RZ ;  /* 0x0000000602167225 */ /* 0x004fca00078e00ff */
[----:B------:R-:W-:Y:S01]  /*19da0*/  IADD3 R23, R23, R7, RZ ;  /* 0x0000000717177210 */ /* 0x000fe20007ffe0ff */
[----:B---3--:R-:W-:-:S04]  /*19db0*/  IMAD.IADD R8, R8, 0x1, -R11 ;  /* 0x0000000108087824 */ /* 0x008fc800078e0a0b */
[----:B----4-:R-:W-:Y:S01]  /*19dc0*/  IMAD.WIDE.U32 R6, R8, R4, R22 ;  /* 0x0000000408067225 */ /* 0x010fe200078e0016 */
[----:B------:R-:W-:-:S05]  /*19dd0*/  SHF.R.S32.HI R11, RZ, 0x1f, R8 ;  /* 0x0000001fff0b7819 */ /* 0x000fca0000011408 */
[----:B------:R-:W-:-:S04]  /*19de0*/  IMAD R11, R11, R4, RZ ;  /* 0x000000040b0b7224 */ /* 0x000fc800078e02ff */
[----:B------:R-:W-:-:S04]  /*19df0*/  IMAD R11, R8, R5, R11 ;  /* 0x00000005080b7224 */ /* 0x000fc800078e020b */
[----:B------:R-:W-:Y:S01]  /*19e00*/  IMAD.IADD R11, R7, 0x1, R11 ;  /* 0x00000001070b7824 */ /* 0x000fe200078e020b */
[----:B------:R-:W-:Y:S06]  /*19e10*/  BRA `(.L_x_3834) ;  /* 0x00000000000c7947 */ /* 0x000fec0003800000 */
.L_x_3833:
[----:B------:R-:W1:Y:S02]  /*19e20*/  LDC R6, c[0x0][0x248] ;  /* 0x00009200ff067b82 */ /* 0x000e640000000800 */
[----:B-1----:R-:W-:-:S04]  /*19e30*/  LEA R6, -R6, RZ, 0x6 ;  /* 0x000000ff06067211 */ /* 0x002fc800078e31ff */
[----:B------:R-:W-:-:S07]  /*19e40*/  SHF.R.S32.HI R11, RZ, 0x1f, R6 ;  /* 0x0000001fff0b7819 */ /* 0x000fce0000011406 */
.L_x_3834:
        /* <DEDUP_REMOVED lines=28> */
[----:B------:R-:W-:Y:S01]  /*1a010*/  IMAD.X R4, R200, 0x1, R4, P1 ;  /* 0x00000001c8047824 */ /* 0x000fe200008e0604 */
[-C--:B------:R-:W-:Y:S01]  /*1a020*/  @P5 LEA R140, P1, R2, R208.reuse, 0x1 ;  /* 0x000000d0028c5211 */ /* 0x080fe200078208ff */
[----:B------:R-:W-:Y:S01]  /*1a030*/  @!P2 IMAD.X R11, R200, 0x1, R11, P0 ;  /* 0x00000001c80ba824 */ /* 0x000fe200000e060b */
[CC--:B------:R-:W-:Y:S02]  /*1a040*/  @!P2 LEA R142, P0, R2.reuse, R208.reuse, 0x1 ;  /* 0x000000d0028ea211 */ /* 0x0c0fe400078008ff */
[CCC-:B------:R-:W-:Y:S02]  /*1a050*/  @P5 LEA.HI.X R141, R2.reuse, R209.reuse, R4.reuse, 0x1, P1 ;  /* 0x000000d1028d5211 */ /* 0x1c0fe400008f0c04 */
[CC--:B------:R-:W-:Y:S02]  /*1a060*/  @!P2 LEA.HI.X R143, R2.reuse, R209.reuse, R4, 0x1, P0 ;  /* 0x000000d1028fa211 */ /* 0x0c0fe400000f0c04 */
[-C--:B------:R-:W-:Y:S02]  /*1a070*/  @P4 LEA R34, P0, R2, R208.reuse, 0x1 ;  /* 0x000000d002224211 */ /* 0x080fe400078008ff */
[----:B------:R-:W-:Y:S01]  /*1a080*/  @!P2 LEA R10, P1, R6, R208, 0x1 ;  /* 0x000000d0060aa211 */ /* 0x000fe200078208ff */
        /* <DEDUP_REMOVED lines=63> */
.L_x_3832:
        /* <DEDUP_REMOVED lines=49> */
[C---:B------:R-:W-:Y:S01]  /*1a790*/  FMUL.FTZ R174, R214.reuse, UR4 ;  /* 0x00000004d6ae7c20 */ /* 0x040fe20008410000 */
[----:B------:R-:W-:Y:S01]  /*1a7a0*/  FSEL R223, R223, RZ, P1 ;  /* 0x000000ffdfdf7208 */ /* 0x000fe20000800000 */
[----:B------:R-:W-:Y:S01]  /*1a7b0*/  FADD.FTZ R4, R133, -R4 ;  /* 0x8000000485047221 */ /* 0x000fe20000010000 */
[----:B------:R-:W-:-:S02]  /*1a7c0*/  FSEL R5, R214, RZ, P0 ;  /* 0x000000ffd6057208 */ /* 0x000fc40000000000 */
[----:B------:R-:W-:Y:S01]  /*1a7d0*/  FSEL R174, R174, RZ, P0 ;  /* 0x000000ffaeae7208 */ /* 0x000fe20000000000 */
[--C-:B------:R-:W-:Y:S01]  /*1a7e0*/  FFMA.FTZ R212, R0, UR4, -R223.reuse ;  /* 0x0000000400d47c23 */ /* 0x100fe200080108df */
[----:B------:R-:W-:Y:S01]  /*1a7f0*/  FFMA.FTZ R211, R12, UR4, -R223 ;  /* 0x000000040cd37c23 */ /* 0x000fe200080108df */
        /* <DEDUP_REMOVED lines=44> */
[----:B------:R-:W-:-:S06]  /*1aac0*/  FFMA.FTZ R243, R172, UR4, -R174 ;  /* 0x00000004acf37c23 */ /* 0x000fcc00080108ae */
        /* <DEDUP_REMOVED lines=57> */
[----:B------:R-:W2:Y:S01]  /*1ae60*/  LDSM.16.MT88.4 R124, [R189+0x10000] ;  /* 0x01000000bd7c783b */ /* 0x000ea20000004200 */
        /* <DEDUP_REMOVED lines=47> */
[----:B------:R-:W2:Y:S01]  /*1b160*/  MUFU.EX2 R228, R228 ;  /* 0x000000e400e47308 */ /* 0x000ea20000000800 */
        /* <DEDUP_REMOVED lines=11> */
[-C--:B------:R-:W-:Y:S01]  /*1b220*/  FMUL.FTZ R115, R115, R218.reuse ;  /* 0x000000da73737220 */ /* 0x080fe20000410000 */
[----:B------:R-:W-:Y:S01]  /*1b230*/  LDSM.16.MT88.4 R108, [R190+0xe800] ;  /* 0x00e80000be6c783b */ /* 0x000fe20000004200 */
[C---:B------:R-:W-:Y:S01]  /*1b240*/  HMMA.16816.F32 R56, R4.reuse, R58, R80 ;  /* 0x0000003a0438723c */ /* 0x040fe20000001850 */
[-C--:B------:R-:W-:Y:S01]  /*1b250*/  FFMA.FTZ R212, R215, R219.reuse, R212 ;  /* 0x000000dbd7d47223 */ /* 0x080fe200000100d4 */
[-C--:B------:R-:W-:Y:S01]  /*1b260*/  FFMA.FTZ R213, R213, R218.reuse, R162 ;  /* 0x000000dad5d57223 */ /* 0x080fe200000100a2 */
        /* <DEDUP_REMOVED lines=10> */
[----:B--2---:R-:W-:Y:S01]  /*1b310*/  F2FP.F16.F32.PACK_AB R100, R228, R225 ;  /* 0x000000e1e464723e */ /* 0x004fe200000000ff */
        /* <DEDUP_REMOVED lines=33> */
[----:B------:R-:W-:-:S03]  /*1b530*/  FADD.FTZ R227, R227, R228 ;  /* 0x000000e4e3e37221 */ /* 0x000fc60000010000 */
[----:B------:R-:W1:Y:S01]  /*1b540*/  MUFU.EX2 R236, R236 ;  /* 0x000000ec00ec7308 */ /* 0x000e620000000800 */
[----:B---3--:R-:W-:Y:S01]  /*1b550*/  F2FP.F16.F32.PACK_AB R103, R234, R231 ;  /* 0x000000e7ea67723e */ /* 0x008fe200000000ff */
[----:B------:R-:W-:Y:S01]  /*1b560*/  FADD.FTZ R231, R231, R232 ;  /* 0x000000e8e7e77221 */ /* 0x000fe20000010000 */
[----:B------:R-:W-:-:S03]  /*1b570*/  FADD.FTZ R230, R230, R227 ;  /* 0x000000e3e6e67221 */ /* 0x000fc60000010000 */
[----:B------:R-:W-:Y:S02]  /*1b580*/  FADD.FTZ R234, R234, R231 ;  /* 0x000000e7eaea7221 */ /* 0x000fe40000010000 */
        /* <DEDUP_REMOVED lines=35> */
[----:B--2---:R-:W-:-:S04]  /*1b7c0*/  F2FP.F16.F32.PACK_AB R172, R241, R226 ;  /* 0x000000e2f1ac723e */ /* 0x004fc800000000ff */
[----:B------:R-:W-:Y:S01]  /*1b7d0*/  HMMA.16816.F32 R24, R100, R130, R24 ;  /* 0x000000826418723c */ /* 0x000fe20000001818 */
[----:B------:R-:W2:Y:S05]  /*1b7e0*/  MUFU.EX2 R223, R223 ;  /* 0x000000df00df7308 */ /* 0x000eaa0000000800 */
[----:B------:R-:W-:Y:S01]  /*1b7f0*/  HMMA.16816.F32 R128, R104, R124, R12 ;  /* 0x0000007c6880723c */ /* 0x000fe2000000180c */
[----:B------:R-:W3:Y:S02]  /*1b800*/  LDSM.16.MT88.4 R12, [R192+0x11000] ;  /* 0x01100000c00c783b */ /* 0x000ee40000004200 */
[----:B------:R-:W-:Y:S03]  /*1b810*/  MUFU.EX2 R220, R220 ;  /* 0x000000dc00dc7308 */ /* 0x000fe60000000800 */
[C---:B------:R-:W-:Y:S05]  /*1b820*/  HMMA.16816.F32 R68, R100.reuse, R112, R68 ;  /* 0x000000706444723c */ /* 0x040fea0000001844 */
[----:B------:R-:W4:Y:S01]  /*1b830*/  MUFU.EX2 R221, R221 ;  /* 0x000000dd00dd7308 */ /* 0x000f220000000800 */
[----:B------:R-:W-:Y:S01]  /*1b840*/  HMMA.16816.F32 R64, R100, R114, R64 ;  /* 0x000000726440723c */ /* 0x000fe20000001840 */
[----:B------:R-:W3:Y:S01]  /*1b850*/  LDSM.16.MT88.4 R112, [R190+0xf000] ;  /* 0x00f00000be70783b */ /* 0x000ee20000004200 */
[----:B--2---:R-:W-:-:S04]  /*1b860*/  F2FP.F16.F32.PACK_AB R174, R223, R222 ;  /* 0x000000dedfae723e */ /* 0x004fc800000000ff */
[C---:B------:R-:W-:Y:S01]  /*1b870*/  HMMA.16816.F32 R20, R100.reuse, R132, R20 ;  /* 0x000000846414723c */ /* 0x040fe20000001814 */
[----:B------:R-:W-:Y:S05]  /*1b880*/  MUFU.EX2 R224, R224 ;  /* 0x000000e000e07308 */ /* 0x000fea0000000800 */
[----:B------:R-:W-:Y:S03]  /*1b890*/  HMMA.16816.F32 R16, R100, R134, R16 ;  /* 0x000000866410723c */ /* 0x000fe60000001810 */
[----:B------:R-:W2:Y:S01]  /*1b8a0*/  MUFU.EX2 R243, R243 ;  /* 0x000000f300f37308 */ /* 0x000ea20000000800 */
[----:B----4-:R-:W-:-:S02]  /*1b8b0*/  F2FP.F16.F32.PACK_AB R173, R221, R220 ;  /* 0x000000dcddad723e */ /* 0x010fc400000000ff */
        /* <DEDUP_REMOVED lines=47> */
[----:B------:R-:W-:-:S02]  /*1bbb0*/  MOV R132, R214 ;  /* 0x000000d600847202 */ /* 0x000fc40000000f00 */
[----:B------:R-:W-:-:S03]  /*1bbc0*/  MOV R133, R216 ;  /* 0x000000d800857202 */ /* 0x000fc60000000f00 */
        /* <DEDUP_REMOVED lines=20> */
[C---:B------:R-:W-:Y:S01]  /*1bd10*/  HMMA.16816.F32 R76, R172.reuse, R80, R32 ;  /* 0x00000050ac4c723c */ /* 0x040fe20000001820 */
[----:B------:R-:W-:Y:S02]  /*1bd20*/  FADD.FTZ R224, R224, R221 ;  /* 0x000000dde0e07221 */ /* 0x000fe40000010000 */
[----:B------:R-:W-:Y:S02]  /*1bd30*/  FADD.FTZ R215, R223, R222 ;  /* 0x000000dedfd77221 */ /* 0x000fe40000010000 */
[----:B------:R-:W-:Y:S01]  /*1bd40*/  FADD.FTZ R213, R243, R224 ;  /* 0x000000e0f3d57221 */ /* 0x000fe20000010000 */
        /* <DEDUP_REMOVED lines=13> */
.L_x_3829:
        /* <DEDUP_REMOVED lines=13> */
.L_x_3839:
        /* <DEDUP_REMOVED lines=60> */
[----:B-1----:R-:W-:Y:S04]  /*1c2b0*/  IMAD R2, R13, R6, RZ ;  /* 0x000000060d027224 */ /* 0x002fe800078e02ff */
[----:B------:R-:W-:Y:S01]  /*1c2c0*/  IMAD R2, R11, R7, R2 ;  /* 0x000000070b027224 */ /* 0x000fe200078e0202 */
[----:B--2---:R-:W-:Y:S01]  /*1c2d0*/  IADD3 R13, -R9, R8, RZ ;  /* 0x00000008090d7210 */ /* 0x004fe20007ffe1ff */
[----:B------:R-:W-:Y:S03]  /*1c2e0*/  IMAD.WIDE.U32 R8, R11, R6, RZ ;  /* 0x000000060b087225 */ /* 0x000fe600078e00ff */
[----:B------:R-:W-:Y:S01]  /*1c2f0*/  SHF.R.S32.HI R7, RZ, 0x1f, R13 ;  /* 0x0000001fff077819 */ /* 0x000fe2000001140d */
[----:B------:R-:W-:Y:S04]  /*1c300*/  IMAD.IADD R9, R9, 0x1, R2 ;  /* 0x0000000109097824 */ /* 0x000fe800078e0202 */
[-C--:B---3--:R-:W-:Y:S02]  /*1c310*/  IMAD R2, R7, R4.reuse, RZ ;  /* 0x0000000407027224 */ /* 0x088fe400078e02ff */
[C---:B------:R-:W-:Y:S04]  /*1c320*/  IMAD.WIDE.U32 R8, R13.reuse, R4, R8 ;  /* 0x000000040d087225 */ /* 0x040fe800078e0008 */
[----:B------:R-:W-:Y:S05]  /*1c330*/  IMAD R2, R13, R5, R2 ;  /* 0x000000050d027224 */ /* 0x000fea00078e0202 */
[----:B------:R-:W-:Y:S07]  /*1c340*/  IADD3 R6, R9, R2, RZ ;  /* 0x0000000209067210 */ /* 0x000fee0007ffe0ff */
.L_x_3836:
[C---:B------:R-:W-:Y:S01]  /*1c350*/  LEA R216, P0, R8.reuse, R160, 0x1 ;  /* 0x000000a008d87211 */ /* 0x040fe200078008ff */
[----:B------:R-:W1:Y:S01]  /*1c360*/  S2R R196, SR_TID.X ;  /* 0x0000000000c47919 */ /* 0x000e620000002100 */
[----:B------:R-:W-:Y:S02]  /*1c370*/  IADD3 R5, P5, R199, R8, RZ ;  /* 0x00000008c7057210 */ /* 0x000fe40007fbe0ff */
[-CC-:B------:R-:W-:Y:S02]  /*1c380*/  LEA.HI.X R217, R8, R161.reuse, R6.reuse, 0x1, P0 ;  /* 0x000000a108d97211 */ /* 0x180fe400000f0c06 */
[CC--:B------:R-:W-:Y:S01]  /*1c390*/  @P4 LEA R18, P6, R5.reuse, R160.reuse, 0x1 ;  /* 0x000000a005124211 */ /* 0x0c0fe200078c08ff */
[C---:B------:R-:W-:Y:S01]  /*1c3a0*/  IMAD.X R4, R198.reuse, 0x1, R6, P5 ;  /* 0x00000001c6047824 */ /* 0x040fe200028e0606 */
        /* <DEDUP_REMOVED lines=8> */
[--C-:B------:R-:W-:Y:S02]  /*1c430*/  @P2 LEA.HI.X R15, R5, R161, R4.reuse, 0x1, P5 ;  /* 0x000000a1050f2211 */ /* 0x100fe400028f0c04 */
[----:B------:R-:W-:Y:S01]  /*1c440*/  IADD3 R7, P6, R199, R5, RZ ;  /* 0x00000005c7077210 */ /* 0x000fe20007fde0ff */
[----:B------:R-:W-:Y:S01]  /*1c450*/  @!PT LDS RZ, [RZ] ;  /* 0x00000000fffff984 */ /* 0x000fe20000000800 */
[----:B------:R-:W-:Y:S01]  /*1c460*/  @!PT LDS RZ, [RZ] ;  /* 0x00000000fffff984 */ /* 0x000fe20000000800 */
[----:B------:R-:W-:Y:S01]  /*1c470*/  @!PT LDS RZ, [RZ] ;  /* 0x00000000fffff984 */ /* 0x000fe20000000800 */
[----:B------:R-:W-:Y:S01]  /*1c480*/  @P2 LDGSTS.E.BYPASS.LTC128B.128 [R206+0xe000], desc[UR8][R216.64+0x80] ;  /* 0x0e000080d8ce2fae */ /* 0x000fe2000b901d48 */
[-CC-:B------:R-:W-:Y:S02]  /*1c490*/  @P1 LEA.HI.X R13, R5, R161.reuse, R4.reuse, 0x1, P0 ;  /* 0x000000a1050d1211 */ /* 0x180fe400000f0c04 */
[CC--:B------:R-:W-:Y:S01]  /*1c4a0*/  @P2 LEA R10, P5, R7.reuse, R160.reuse, 0x1 ;  /* 0x000000a0070a2211 */ /* 0x0c0fe200078a08ff */
[----:B------:R-:W-:Y:S01]  /*1c4b0*/  @!P2 STS.128 [R206+0xe000], RZ ;  /* 0x00e000ffce00a388 */ /* 0x000fe20000000c00 */
[C---:B------:R-:W-:Y:S01]  /*1c4c0*/  IMAD.X R4, R198.reuse, 0x1, R4, P6 ;  /* 0x00000001c6047824 */ /* 0x040fe200030e0604 */
        /* <DEDUP_REMOVED lines=307> */
[----:B------:R-:W-:Y:S01]  /*1d800*/  IMAD R137, R134, R133, R137 ;  /* 0x0000008586897224 */ /* 0x000fe200078e0289 */
[----:B------:R-:W-:Y:S03]  /*1d810*/  MOV R134, R138 ;  /* 0x0000008a00867202 */ /* 0x000fe60000000f00 */
[----:B------:R-:W-:Y:S07]  /*1d820*/  IMAD.IADD R2, R139, 0x1, R137 ;  /* 0x000000018b027824 */ /* 0x000fee00078e0289 */
.L_x_3838:
[C---:B------:R-:W-:Y:S02]  /*1d830*/  LEA R144, P5, R134.reuse, R208, 0x1 ;  /* 0x000000d086907211 */ /* 0x040fe400078a08ff */
        /* <DEDUP_REMOVED lines=88> */
.L_x_3837:
[----:B------:R-:W-:Y:S01]  /*1ddc0*/  SHF.L.U32 R133, R196, 0x1, RZ ;  /* 0x00000001c4857819 */ /* 0x000fe200000006ff */
[----:B-1----:R-:W-:Y:S03]  /*1ddd0*/  LDSM.16.MT88.4 R144, [R189+0xc000] ;  /* 0x00c00000bd90783b */ /* 0x002fe60000004200 */
        /* <DEDUP_REMOVED lines=14> */
[C---:B------:R-:W-:Y:S01]  /*1dec0*/  FFMA.FTZ R5, R3.reuse, R134, R5 ;  /* 0x0000008603057223 */ /* 0x040fe20000010005 */
[----:B------:R-:W-:Y:S01]  /*1ded0*/  I2FP.F32.S32 R133, R133 ;  /* 0x0000008500857245 */ /* 0x000fe20000201400 */
[CC--:B------:R-:W-:Y:S01]  /*1dee0*/  FFMA.FTZ R11, R3.reuse, R132.reuse, R11 ;  /* 0x00000084030b7223 */ /* 0x0c0fe2000001000b */
[C---:B------:R-:W-:Y:S01]  /*1def0*/  IADD3 R134, R2.reuse, 0x11, RZ ;  /* 0x0000001102867810 */ /* 0x040fe20007ffe0ff */
        /* <DEDUP_REMOVED lines=13> */
[----:B------:R-:W-:Y:S01]  /*1dfd0*/  IADD3 R134, R2, 0x21, RZ ;  /* 0x0000002102867810 */ /* 0x000fe20007ffe0ff */
[CC--:B------:R-:W-:Y:S01]  /*1dfe0*/  FFMA.FTZ R19, R3.reuse, R132.reuse, R19 ;  /* 0x0000008403137223 */ /* 0x0c0fe20000010013 */
[----:B------:R-:W-:Y:S01]  /*1dff0*/  I2FP.F32.S32 R133, R133 ;  /* 0x0000008500857245 */ /* 0x000fe20000201400 */
[C---:B------:R-:W-:Y:S01]  /*1e000*/  FFMA.FTZ R17, R3.reuse, R132, R17 ;  /* 0x0000008403117223 */ /* 0x040fe20000010011 */
[----:B------:R-:W-:Y:S01]  /*1e010*/  FMNMX.FTZ R132, R4, R0, !PT ;  /* 0x0000000004847209 */ /* 0x000fe20007810000 */
[----:B------:R-:W-:Y:S01]  /*1e020*/  LDSM.16.MT88.4 R156, [R189+0xe800] ;  /* 0x00e80000bd9c783b */ /* 0x000fe20000004200 */
[----:B------:R-:W-:Y:S01]  /*1e030*/  I2FP.F32.S32 R137, R137 ;  /* 0x0000008900897245 */ /* 0x000fe20000201400 */
[C---:B------:R-:W-:Y:S01]  /*1e040*/  FFMA.FTZ R22, R3.reuse, R133, R22 ;  /* 0x0000008503167223 */ /* 0x040fe20000010016 */
[----:B------:R-:W-:Y:S01]  /*1e050*/  FMNMX.FTZ R136, R6, R135, !PT ;  /* 0x0000008706887209 */ /* 0x000fe20007810000 */
[C---:B------:R-:W-:Y:S01]  /*1e060*/  FFMA.FTZ R20, R3.reuse, R133, R20 ;  /* 0x0000008503147223 */ /* 0x040fe20000010014 */
[----:B------:R-:W-:Y:S01]  /*1e070*/  I2FP.F32.S32 R134, R134 ;  /* 0x0000008600867245 */ /* 0x000fe20000201400 */
[-C--:B------:R-:W-:Y:S01]  /*1e080*/  FFMA.FTZ R18, R3, R137.reuse, R18 ;  /* 0x0000008903127223 */ /* 0x080fe20000010012 */
[----:B------:R-:W-:Y:S01]  /*1e090*/  FMNMX.FTZ R133, R5, R132, !PT ;  /* 0x0000008405857209 */ /* 0x000fe20007810000 */
[----:B------:R-:W-:Y:S01]  /*1e0a0*/  FFMA.FTZ R16, R3, R137, R16 ;  /* 0x0000008903107223 */ /* 0x000fe20000010010 */
[----:B------:R-:W-:Y:S01]  /*1e0b0*/  FMNMX.FTZ R137, R7, R136, !PT ;  /* 0x0000008807897209 */ /* 0x000fe20007810000 */
[CC--:B------:R-:W-:Y:S01]  /*1e0c0*/  FFMA.FTZ R23, R3.reuse, R134.reuse, R23 ;  /* 0x0000008603177223 */ /* 0x0c0fe20000010017 */
[----:B------:R-:W-:Y:S01]  /*1e0d0*/  FFMA.FTZ R21, R3, R134, R21 ;  /* 0x0000008603157223 */ /* 0x000fe20000010015 */
[----:B------:R-:W-:Y:S02]  /*1e0e0*/  FMNMX.FTZ R134, R8, R133, !PT ;  /* 0x0000008508867209 */ /* 0x000fe40007810000 */
[----:B------:R-:W-:Y:S02]  /*1e0f0*/  FMNMX.FTZ R132, R10, R137, !PT ;  /* 0x000000890a847209 */ /* 0x000fe40007810000 */
[----:B------:R-:W-:Y:S02]  /*1e100*/  FMNMX.FTZ R137, R9, R134, !PT ;  /* 0x0000008609897209 */ /* 0x000fe40007810000 */
[----:B------:R-:W-:Y:S02]  /*1e110*/  FMNMX.FTZ R133, R11, R132, !PT ;  /* 0x000000840b857209 */ /* 0x000fe40007810000 */
[----:B------:R-:W-:Y:S02]  /*1e120*/  IADD3 R136, R2, 0x28, RZ ;  /* 0x0000002802887810 */ /* 0x000fe40007ffe0ff */
[----:B------:R-:W-:Y:S02]  /*1e130*/  FMNMX.FTZ R134, R12, R137, !PT ;  /* 0x000000890c867209 */ /* 0x000fe40007810000 */
[----:B------:R-:W-:Y:S02]  /*1e140*/  I2FP.F32.S32 R136, R136 ;  /* 0x0000008800887245 */ /* 0x000fe40000201400 */
[----:B------:R-:W-:Y:S02]  /*1e150*/  FMNMX.FTZ R138, R14, R133, !PT ;  /* 0x000000850e8a7209 */ /* 0x000fe40007810000 */
[----:B------:R-:W-:Y:S01]  /*1e160*/  FMNMX.FTZ R139, R13, R134, !PT ;  /* 0x000000860d8b7209 */ /* 0x000fe20007810000 */
[----:B------:R-:W-:Y:S01]  /*1e170*/  FFMA.FTZ R26, R3, R136, R26 ;  /* 0x00000088031a7223 */ /* 0x000fe2000001001a */
[----:B------:R-:W-:Y:S01]  /*1e180*/  FMNMX.FTZ R137, R15, R138, !PT ;  /* 0x0000008a0f897209 */ /* 0x000fe20007810000 */
[----:B------:R-:W-:Y:S01]  /*1e190*/  FFMA.FTZ R24, R3, R136, R24 ;  /* 0x0000008803187223 */ /* 0x000fe20000010018 */
[----:B------:R-:W-:Y:S02]  /*1e1a0*/  IADD3 R132, R2, 0x29, RZ ;  /* 0x0000002902847810 */ /* 0x000fe40007ffe0ff */
[----:B------:R-:W-:Y:S02]  /*1e1b0*/  FMNMX.FTZ R136, R16, R139, !PT ;  /* 0x0000008b10887209 */ /* 0x000fe40007810000 */
[----:B------:R-:W-:Y:S02]  /*1e1c0*/  IADD3 R133, R2, 0x30, RZ ;  /* 0x0000003002857810 */ /* 0x000fe40007ffe0ff */
[----:B------:R-:W-:Y:S02]  /*1e1d0*/  FMNMX.FTZ R134, R18, R137, !PT ;  /* 0x0000008912867209 */ /* 0x000fe40007810000 */
[----:B------:R-:W-:Y:S02]  /*1e1e0*/  I2FP.F32.S32 R132, R132 ;  /* 0x0000008400847245 */ /* 0x000fe40000201400 */
[----:B------:R-:W-:Y:S02]  /*1e1f0*/  FMNMX.FTZ R139, R17, R136, !PT ;  /* 0x00000088118b7209 */ /* 0x000fe40007810000 */
[----:B------:R-:W-:Y:S01]  /*1e200*/  I2FP.F32.S32 R133, R133 ;  /* 0x0000008500857245 */ /* 0x000fe20000201400 */
[----:B------:R-:W-:Y:S01]  /*1e210*/  FFMA.FTZ R27, R3, R132, R27 ;  /* 0x00000084031b7223 */ /* 0x000fe2000001001b */
[----:B------:R-:W-:Y:S01]  /*1e220*/  FMNMX.FTZ R137, R19, R134, !PT ;  /* 0x0000008613897209 */ /* 0x000fe20007810000 */
[C---:B------:R-:W-:Y:S01]  /*1e230*/  FFMA.FTZ R25, R3.reuse, R132, R25 ;  /* 0x0000008403197223 */ /* 0x040fe20000010019 */
[----:B------:R-:W-:Y:S01]  /*1e240*/  FMNMX.FTZ R136, R20, R139, !PT ;  /* 0x0000008b14887209 */ /* 0x000fe20007810000 */
[C---:B------:R-:W-:Y:S01]  /*1e250*/  FFMA.FTZ R30, R3.reuse, R133, R30 ;  /* 0x00000085031e7223 */ /* 0x040fe2000001001e */
[----:B------:R-:W-:Y:S01]  /*1e260*/  FMNMX.FTZ R132, R22, R137, !PT ;  /* 0x0000008916847209 */ /* 0x000fe20007810000 */
[----:B------:R-:W-:Y:S01]  /*1e270*/  FFMA.FTZ R28, R3, R133, R28 ;  /* 0x00000085031c7223 */ /* 0x000fe2000001001c */
[----:B------:R-:W-:Y:S02]  /*1e280*/  FMNMX.FTZ R133, R21, R136, !PT ;  /* 0x0000008815857209 */ /* 0x000fe40007810000 */
[----:B------:R-:W-:Y:S02]  /*1e290*/  FMNMX.FTZ R137, R23, R132, !PT ;  /* 0x0000008417897209 */ /* 0x000fe40007810000 */
[----:B------:R-:W-:Y:S02]  /*1e2a0*/  IADD3 R134, R2, 0x31, RZ ;  /* 0x0000003102867810 */ /* 0x000fe40007ffe0ff */
[----:B------:R-:W-:Y:S02]  /*1e2b0*/  FMNMX.FTZ R136, R24, R133, !PT ;  /* 0x0000008518887209 */ /* 0x000fe40007810000 */
[----:B------:R-:W-:Y:S02]  /*1e2c0*/  FMNMX.FTZ R138, R26, R137, !PT ;  /* 0x000000891a8a7209 */ /* 0x000fe40007810000 */
[----:B------:R-:W-:Y:S02]  /*1e2d0*/  I2FP.F32.S32 R134, R134 ;  /* 0x0000008600867245 */ /* 0x000fe40000201400 */
[C---:B------:R-:W-:Y:S02]  /*1e2e0*/  IADD3 R132, R2.reuse, 0x38, RZ ;  /* 0x0000003802847810 */ /* 0x040fe40007ffe0ff */
[----:B------:R-:W-:Y:S01]  /*1e2f0*/  FMNMX.FTZ R133, R25, R136, !PT ;  /* 0x0000008819857209 */ /* 0x000fe20007810000 */
[----:B------:R-:W-:Y:S01]  /*1e300*/  FFMA.FTZ R31, R3, R134, R31 ;  /* 0x00000086031f7223 */ /* 0x000fe2000001001f */
[----:B------:R-:W-:Y:S01]  /*1e310*/  FMNMX.FTZ R137, R27, R138, !PT ;  /* 0x0000008a1b897209 */ /* 0x000fe20007810000 */
[C---:B------:R-:W-:Y:S01]  /*1e320*/  FFMA.FTZ R29, R3.reuse, R134, R29 ;  /* 0x00000086031d7223 */ /* 0x040fe2000001001d */
[----:B------:R-:W-:Y:S02]  /*1e330*/  I2FP.F32.S32 R132, R132 ;  /* 0x0000008400847245 */ /* 0x000fe40000201400 */
[----:B------:R-:W-:Y:S02]  /*1e340*/  IADD3 R2, R2, 0x39, RZ ;  /* 0x0000003902027810 */ /* 0x000fe40007ffe0ff */
[----:B------:R-:W-:Y:S01]  /*1e350*/  FMNMX.FTZ R134, R28, R133, !PT ;  /* 0x000000851c867209 */ /* 0x000fe20007810000 */
[CC--:B------:R-:W-:Y:S01]  /*1e360*/  FFMA.FTZ R32, R3.reuse, R132.reuse, R32 ;  /* 0x0000008403207223 */ /* 0x0c0fe20000010020 */
[----:B------:R-:W-:Y:S01]  /*1e370*/  FMNMX.FTZ R136, R30, R137, !PT ;  /* 0x000000891e887209 */ /* 0x000fe20007810000 */
[----:B------:R-:W-:Y:S01]  /*1e380*/  FFMA.FTZ R34, R3, R132, R34 ;  /* 0x0000008403227223 */ /* 0x000fe20000010022 */
        /* <DEDUP_REMOVED lines=37> */
[--C-:B------:R-:W-:Y:S01]  /*1e5e0*/  FFMA.FTZ R164, R8, UR4, -R166.reuse ;  /* 0x0000000408a47c23 */ /* 0x100fe200080108a6 */
[--C-:B------:R-:W-:Y:S01]  /*1e5f0*/  FFMA.FTZ R218, R24, UR4, -R166.reuse ;  /* 0x0000000418da7c23 */ /* 0x100fe200080108a6 */
        /* <DEDUP_REMOVED lines=85> */
[----:B------:R-:W-:Y:S01]  /*1eb50*/  FMUL.FTZ R98, R0, R98 ;  /* 0x0000006200627220 */ /* 0x000fe20000410000 */
[C---:B------:R-:W-:Y:S01]  /*1eb60*/  HMMA.16816.F32 R8, R128.reuse, R138, R8 ;  /* 0x0000008a8008723c */ /* 0x040fe20000001808 */
[----:B------:R-:W1:Y:S04]  /*1eb70*/  LDSM.16.MT88.4 R136, [R192+0xe000] ;  /* 0x00e00000c088783b */ /* 0x000e680000004200 */
[----:B------:R-:W-:Y:S01]  /*1eb80*/  MUFU.EX2 R221, R221 ;  /* 0x000000dd00dd7308 */ /* 0x000fe20000000800 */
[----:B------:R-:W-:Y:S01]  /*1eb90*/  ISETP.GT.AND P0, PT, R210, R197, PT ;  /* 0x000000c5d200720c */ /* 0x000fe20003f04270 */
[----:B------:R-:W-:Y:S01]  /*1eba0*/  FMUL.FTZ R99, R0, R99 ;  /* 0x0000006300637220 */ /* 0x000fe20000410000 */
[C---:B------:R-:W-:Y:S03]  /*1ebb0*/  HMMA.16816.F32 R36, R128.reuse, R140, R36 ;  /* 0x0000008c8024723c */ /* 0x040fe60000001824 */
[C---:B------:R-:W-:Y:S03]  /*1ebc0*/  FMUL.FTZ R96, R2.reuse, R96 ;  /* 0x0000006002607220 */ /* 0x040fe60000410000 */
[C---:B------:R-:W-:Y:S01]  /*1ebd0*/  HMMA.16816.F32 R40, R128.reuse, R142, R40 ;  /* 0x0000008e8028723c */ /* 0x040fe20000001828 */
[----:B------:R-:W2:Y:S04]  /*1ebe0*/  LDSM.16.MT88.4 R140, [R190+0xe000] ;  /* 0x00e00000be8c783b */ /* 0x000ea80000004200 */
[----:B------:R-:W-:Y:S01]  /*1ebf0*/  FMUL.FTZ R97, R2, R97 ;  /* 0x0000006102617220 */ /* 0x000fe20000410000 */
[C---:B------:R-:W-:Y:S05]  /*1ec00*/  HMMA.16816.F32 R44, R128.reuse, R144, R44 ;  /* 0x00000090802c723c */ /* 0x040fea000000182c */
        /* <DEDUP_REMOVED lines=23> */
[--C-:B------:R-:W-:Y:S01]  /*1ed80*/  FFMA.FTZ R170, R14, UR4, -R168.reuse ;  /* 0x000000040eaa7c23 */ /* 0x100fe200080108a8 */
[C---:B------:R-:W-:Y:S01]  /*1ed90*/  FMUL.FTZ R14, R0.reuse, R122 ;  /* 0x0000007a000e7220 */ /* 0x040fe20000410000 */
[--C-:B------:R-:W-:Y:S01]  /*1eda0*/  FFMA.FTZ R171, R15, UR4, -R168.reuse ;  /* 0x000000040fab7c23 */ /* 0x100fe200080108a8 */
[----:B------:R-:W-:Y:S01]  /*1edb0*/  FMUL.FTZ R15, R0, R123 ;  /* 0x0000007b000f7220 */ /* 0x000fe20000410000 */
[--C-:B------:R-:W-:Y:S01]  /*1edc0*/  FFMA.FTZ R173, R18, UR4, -R168.reuse ;  /* 0x0000000412ad7c23 */ /* 0x100fe200080108a8 */
[C---:B---3--:R-:W-:Y:S01]  /*1edd0*/  HMMA.16816.F32 R76, R128.reuse, R124, R76 ;  /* 0x0000007c804c723c */ /* 0x048fe2000000184c */
[----:B------:R-:W-:Y:S02]  /*1ede0*/  MUFU.EX2 R170, R170 ;  /* 0x000000aa00aa7308 */ /* 0x000fe40000000800 */
[----:B------:R-:W-:Y:S01]  /*1edf0*/  FFMA.FTZ R172, R19, UR4, -R168 ;  /* 0x0000000413ac7c23 */ /* 0x000fe200080108a8 */
[--C-:B------:R-:W-:Y:S01]  /*1ee00*/  FFMA.FTZ R174, R12, UR4, -R166.reuse ;  /* 0x000000040cae7c23 */ /* 0x100fe200080108a6 */
[C---:B------:R-:W-:Y:S01]  /*1ee10*/  FMUL.FTZ R12, R2.reuse, R120 ;  /* 0x00000078020c7220 */ /* 0x040fe20000410000 */
[C---:B------:R-:W-:Y:S01]  /*1ee20*/  HMMA.16816.F32 R80, R128.reuse, R126, R80 ;  /* 0x0000007e8050723c */ /* 0x040fe20000001850 */
[----:B------:R-:W3:Y:S04]  /*1ee30*/  LDSM.16.MT88.4 R124, [R190+0x10000] ;  /* 0x01000000be7c783b */ /* 0x000ee80000004200 */
[----:B------:R-:W4:Y:S01]  /*1ee40*/  MUFU.EX2 R171, R171 ;  /* 0x000000ab00ab7308 */ /* 0x000f220000000800 */
[--C-:B------:R-:W-:Y:S01]  /*1ee50*/  FFMA.FTZ R175, R13, UR4, -R166.reuse ;  /* 0x000000040daf7c23 */ /* 0x100fe200080108a6 */
[C---:B-1----:R-:W-:Y:S04]  /*1ee60*/  HMMA.16816.F32 R84, R128.reuse, R136, R84 ;  /* 0x000000888054723c */ /* 0x042fe80000001854 */
[----:B------:R-:W-:Y:S02]  /*1ee70*/  FMUL.FTZ R13, R2, R121 ;  /* 0x00000079020d7220 */ /* 0x000fe40000410000 */
[C---:B------:R-:W-:Y:S01]  /*1ee80*/  HMMA.16816.F32 R88, R128.reuse, R138, R88 ;  /* 0x0000008a8058723c */ /* 0x040fe20000001858 */
[----:B------:R-:W1:Y:S01]  /*1ee90*/  LDSM.16.MT88.4 R136, [R189+0x10000] ;  /* 0x01000000bd88783b */ /* 0x000e620000004200 */
[----:B------:R-:W-:Y:S03]  /*1eea0*/  MUFU.EX2 R173, R173 ;  /* 0x000000ad00ad7308 */ /* 0x000fe60000000800 */
[--C-:B------:R-:W-:Y:S01]  /*1eeb0*/  FFMA.FTZ R214, R16, UR4, -R166.reuse ;  /* 0x0000000410d67c23 */ /* 0x100fe200080108a6 */
[C---:B--2---:R-:W-:Y:S03]  /*1eec0*/  HMMA.16816.F32 R92, R128.reuse, R140, R92 ;  /* 0x0000008c805c723c */ /* 0x044fe6000000185c */
[----:B------:R-:W-:Y:S03]  /*1eed0*/  LDSM.16.MT88.4 R120, [R192+0xe800] ;  /* 0x00e80000c078783b */ /* 0x000fe60000004200 */
[----:B------:R-:W2:Y:S01]  /*1eee0*/  MUFU.EX2 R172, R172 ;  /* 0x000000ac00ac7308 */ /* 0x000ea20000000800 */
[----:B------:R-:W-:Y:S01]  /*1eef0*/  FFMA.FTZ R217, R17, UR4, -R166 ;  /* 0x0000000411d97c23 */ /* 0x000fe200080108a6 */
[C---:B------:R-:W-:Y:S03]  /*1ef00*/  HMMA.16816.F32 R96, R128.reuse, R142, R96 ;  /* 0x0000008e8060723c */ /* 0x040fe60000001860 */
[----:B------:R-:W5:Y:S05]  /*1ef10*/  LDSM.16.MT88.4 R140, [R188+0x10000] ;  /* 0x01000000bc8c783b */ /* 0x000f6a0000004200 */
[----:B------:R-:W-:Y:S03]  /*1ef20*/  MUFU.EX2 R174, R174 ;  /* 0x000000ae00ae7308 */ /* 0x000fe60000000800 */
[C---:B------:R-:W-:Y:S01]  /*1ef30*/  FMUL.FTZ R18, R0.reuse, R118 ;  /* 0x0000007600127220 */ /* 0x040fe20000410000 */
[----:B------:R-:W-:Y:S01]  /*1ef40*/  FMUL.FTZ R19, R0, R119 ;  /* 0x0000007700137220 */ /* 0x000fe20000410000 */
[C---:B------:R-:W-:Y:S01]  /*1ef50*/  FMUL.FTZ R16, R2.reuse, R116 ;  /* 0x0000007402107220 */ /* 0x040fe20000410000 */
[----:B------:R-:W-:Y:S01]  /*1ef60*/  FMUL.FTZ R17, R2, R117 ;  /* 0x0000007502117220 */ /* 0x000fe20000410000 */
[----:B----4-:R-:W-:Y:S03]  /*1ef70*/  F2FP.F16.F32.PACK_AB R117, R171, R170 ;  /* 0x000000aaab75723e */ /* 0x010fe600000000ff */
[----:B------:R-:W4:Y:S01]  /*1ef80*/  MUFU.EX2 R175, R175 ;  /* 0x000000af00af7308 */ /* 0x000f220000000800 */
[----:B--2---:R-:W-:Y:S01]  /*1ef90*/  F2FP.F16.F32.PACK_AB R119, R172, R173 ;  /* 0x000000adac77723e */ /* 0x004fe200000000ff */
[C---:B------:R-:W-:Y:S01]  /*1efa0*/  FMUL.FTZ R114, R0.reuse, R114 ;  /* 0x0000007200727220 */ /* 0x040fe20000410000 */
[C---:B---3--:R-:W-:Y:S03]  /*1efb0*/  HMMA.16816.F32 R100, R128.reuse, R124, R100 ;  /* 0x0000007c8064723c */ /* 0x048fe60000001864 */
[----:B------:R-:W-:Y:S01]  /*1efc0*/  FMUL.FTZ R115, R0, R115 ;  /* 0x0000007300737220 */ /* 0x000fe20000410000 */
[C---:B------:R-:W-:Y:S03]  /*1efd0*/  FMUL.FTZ R112, R2.reuse, R112 ;  /* 0x0000007002707220 */ /* 0x040fe60000410000 */
[----:B------:R-:W-:Y:S01]  /*1efe0*/  MUFU.EX2 R214, R214 ;  /* 0x000000d600d67308 */ /* 0x000fe20000000800 */
[C---:B------:R-:W-:Y:S01]  /*1eff0*/  HMMA.16816.F32 R104, R128.reuse, R126, R104 ;  /* 0x0000007e8068723c */ /* 0x040fe20000001868 */
[----:B------:R-:W2:Y:S02]  /*1f000*/  LDSM.16.MT88.4 R124, [R192+0xc800] ;  /* 0x00c80000c07c783b */ /* 0x000ea40000004200 */
[----:B------:R-:W-:Y:S03]  /*1f010*/  FMUL.FTZ R113, R2, R113 ;  /* 0x0000007102717220 */ /* 0x000fe60000410000 */
[C---:B-1----:R-:W-:Y:S03]  /*1f020*/  HMMA.16816.F32 R108, R128.reuse, R136, R108 ;  /* 0x00000088806c723c */ /* 0x042fe6000000186c */
[----:B------:R-:W1:Y:S02]  /*1f030*/  MUFU.EX2 R217, R217 ;  /* 0x000000d900d97308 */ /* 0x000e640000000800 */
[----:B----4-:R-:W-:Y:S01]  /*1f040*/  F2FP.F16.F32.PACK_AB R116, R175, R174 ;  /* 0x000000aeaf74723e */ /* 0x010fe200000000ff */
[C---:B------:R-:W-:Y:S01]  /*1f050*/  HMMA.16816.F32 R12, R128.reuse, R138, R12 ;  /* 0x0000008a800c723c */ /* 0x040fe2000000180c */
[----:B------:R-:W3:Y:S04]  /*1f060*/  LDSM.16.MT88.4 R136, [R190+0xe800] ;  /* 0x00e80000be88783b */ /* 0x000ee80000004200 */
[----:B------:R-:W-:Y:S01]  /*1f070*/  FFMA.FTZ R216, R22, UR4, -R168 ;  /* 0x0000000416d87c23 */ /* 0x000fe200080108a8 */
[----:B------:R-:W-:Y:S01]  /*1f080*/  FFMA.FTZ R219, R21, UR4, -R166 ;  /* 0x0000000415db7c23 */ /* 0x000fe200080108a6 */
[----:B------:R-:W-:Y:S01]  /*1f090*/  F2FP.F16.F32.PACK_AB R22, R221, R218 ;  /* 0x000000dadd16723e */ /* 0x000fe200000000ff */
[----:B------:R-:W-:Y:S01]  /*1f0a0*/  FFMA.FTZ R167, R0, R213, R167 ;  /* 0x000000d500a77223 */ /* 0x000fe200000100a7 */
[C---:B-----5:R-:W-:Y:S02]  /*1f0b0*/  HMMA.16816.F32 R16, R128.reuse, R140, R16 ;  /* 0x0000008c8010723c */ /* 0x060fe40000001810 */
[----:B------:R-:W-:Y:S01]  /*1f0c0*/  MUFU.EX2 R216, R216 ;  /* 0x000000d800d87308 */ /* 0x000fe20000000800 */
[----:B-1----:R-:W-:Y:S01]  /*1f0d0*/  F2FP.F16.F32.PACK_AB R118, R217, R214 ;  /* 0x000000d6d976723e */ /* 0x002fe200000000ff */
[----:B------:R-:W-:Y:S01]  /*1f0e0*/  FFMA.FTZ R169, R2, R215, R169 ;  /* 0x000000d702a97223 */ /* 0x000fe200000100a9 */
[----:B------:R-:W-:Y:S01]  /*1f0f0*/  MOV R0, R133 ;  /* 0x0000008500007202 */ /* 0x000fe20000000f00 */
[----:B------:R-:W-:Y:S01]  /*1f100*/  HMMA.16816.F32 R112, R128, R142, R112 ;  /* 0x0000008e8070723c */ /* 0x000fe20000001870 */
[----:B------:R-:W1:Y:S05]  /*1f110*/  LDSM.16.MT88.4 R128, [R188+0xe800] ;  /* 0x00e80000bc80783b */ /* 0x000e6a0000004200 */
[----:B------:R-:W-:Y:S01]  /*1f120*/  MUFU.EX2 R219, R219 ;  /* 0x000000db00db7308 */ /* 0x000fe20000000800 */
[----:B------:R-:W-:Y:S01]  /*1f130*/  FADD.FTZ R162, R162, R167 ;  /* 0x000000a7a2a27221 */ /* 0x000fe20000010000 */
[----:B------:R-:W-:Y:S01]  /*1f140*/  FADD.FTZ R169, R165, R169 ;  /* 0x000000a9a5a97221 */ /* 0x000fe20000010000 */
[----:B------:R-:W-:Y:S02]  /*1f150*/  LDSM.16.MT88.4 R140, [R188+0x10800] ;  /* 0x01080000bc8c783b */ /* 0x000fe40000004200 */
[----:B------:R-:W-:Y:S01]  /*1f160*/  FADD.FTZ R163, R163, R162 ;  /* 0x000000a2a3a37221 */ /* 0x000fe20000010000 */
        /* <DEDUP_REMOVED lines=26> */
[C---:B---3--:R-:W-:Y:S05]  /*1f310*/  HMMA.16816.F32 R68, R116.reuse, R136, R68 ;  /* 0x000000887444723c */ /* 0x048fea0000001844 */
[----:B------:R-:W-:Y:S01]  /*1f320*/  MOV R135, R132 ;  /* 0x0000008400877202 */ /* 0x000fe20000000f00 */
[C---:B------:R-:W-:Y:S01]  /*1f330*/  HMMA.16816.F32 R72, R116.reuse, R138, R72 ;  /* 0x0000008a7448723c */ /* 0x040fe20000001848 */
[----:B------:R-:W3:Y:S05]  /*1f340*/  LDSM.16.MT88.4 R136, [R189+0x10800] ;  /* 0x01080000bd88783b */ /* 0x000eea0000004200 */
[C---:B------:R-:W-:Y:S06]  /*1f350*/  HMMA.16816.F32 R76, R116.reuse, R156, R76 ;  /* 0x0000009c744c723c */ /* 0x040fec000000184c */
[C---:B------:R-:W-:Y:S05]  /*1f360*/  HMMA.16816.F32 R80, R116.reuse, R158, R80 ;  /* 0x0000009e7450723c */ /* 0x040fea0000001850 */
[--C-:B------:R-:W-:Y:S01]  /*1f370*/  FFMA.FTZ R156, R26, UR4, -R168.reuse ;  /* 0x000000041a9c7c23 */ /* 0x100fe200080108a8 */
[C---:B-1----:R-:W-:Y:S05]  /*1f380*/  HMMA.16816.F32 R84, R116.reuse, R128, R84 ;  /* 0x000000807454723c */ /* 0x042fea0000001854 */
[--C-:B------:R-:W-:Y:S01]  /*1f390*/  FFMA.FTZ R159, R27, UR4, -R168.reuse ;  /* 0x000000041b9f7c23 */ /* 0x100fe200080108a8 */
[C---:B------:R-:W-:Y:S01]  /*1f3a0*/  HMMA.16816.F32 R88, R116.reuse, R130, R88 ;  /* 0x000000827458723c */ /* 0x040fe20000001858 */
[----:B------:R-:W1:Y:S01]  /*1f3b0*/  LDSM.16.MT88.4 R128, [R192+0xd000] ;  /* 0x00d00000c080783b */ /* 0x000e620000004200 */
[----:B------:R-:W-:Y:S03]  /*1f3c0*/  MUFU.EX2 R156, R156 ;  /* 0x0000009c009c7308 */ /* 0x000fe60000000800 */
[----:B------:R-:W-:Y:S01]  /*1f3d0*/  FFMA.FTZ R157, R23, UR4, -R168 ;  /* 0x00000004179d7c23 */ /* 0x000fe200080108a8 */
[C---:B--2---:R-:W-:Y:S03]  /*1f3e0*/  HMMA.16816.F32 R92, R116.reuse, R124, R92 ;  /* 0x0000007c745c723c */ /* 0x044fe6000000185c */
[----:B------:R-:W-:Y:S03]  /*1f3f0*/  LDSM.16.MT88.4 R24, [R192+0xf000] ;  /* 0x00f00000c018783b */ /* 0x000fe60000004200 */
[----:B------:R-:W2:Y:S01]  /*1f400*/  MUFU.EX2 R159, R159 ;  /* 0x0000009f009f7308 */ /* 0x000ea20000000800 */
[----:B------:R-:W-:Y:S01]  /*1f410*/  FFMA.FTZ R158, R20, UR4, -R166 ;  /* 0x00000004149e7c23 */ /* 0x000fe200080108a6 */
[C---:B------:R-:W-:Y:S03]  /*1f420*/  HMMA.16816.F32 R96, R116.reuse, R126, R96 ;  /* 0x0000007e7460723c */ /* 0x040fe60000001860 */
[----:B------:R-:W5:Y:S03]  /*1f430*/  LDSM.16.MT88.4 R124, [R189+0xd000] ;  /* 0x00d00000bd7c783b */ /* 0x000f660000004200 */
[C---:B----4-:R-:W-:Y:S02]  /*1f440*/  HMMA.16816.F32 R100, R116.reuse, R120, R100 ;  /* 0x000000787464723c */ /* 0x050fe40000001864 */
[----:B------:R-:W4:Y:S04]  /*1f450*/  MUFU.EX2 R157, R157 ;  /* 0x0000009d009d7308 */ /* 0x000f280000000800 */
[C---:B------:R-:W-:Y:S01]  /*1f460*/  HMMA.16816.F32 R104, R116.reuse, R122, R104 ;  /* 0x0000007a7468723c */ /* 0x040fe20000001868 */
[----:B------:R-:W5:Y:S05]  /*1f470*/  LDSM.16.MT88.4 R120, [R190+0xf000] ;  /* 0x00f00000be78783b */ /* 0x000f6a0000004200 */
[----:B------:R-:W1:Y:S01]  /*1f480*/  MUFU.EX2 R158, R158 ;  /* 0x0000009e009e7308 */ /* 0x000e620000000800 */
[----:B--2---:R-:W-:Y:S01]  /*1f490*/  F2FP.F16.F32.PACK_AB R23, R159, R156 ;  /* 0x0000009c9f17723e */ /* 0x004fe200000000ff */
[C---:B---3--:R-:W-:Y:S06]  /*1f4a0*/  HMMA.16816.F32 R108, R116.reuse, R136, R108 ;  /* 0x00000088746c723c */ /* 0x048fec000000186c */
[C---:B------:R-:W-:Y:S01]  /*1f4b0*/  HMMA.16816.F32 R12, R116.reuse, R138, R12 ;  /* 0x0000008a740c723c */ /* 0x040fe2000000180c */
[----:B------:R-:W2:Y:S04]  /*1f4c0*/  LDSM.16.MT88.4 R136, [R189+0xf000] ;  /* 0x00f00000bd88783b */ /* 0x000ea80000004200 */
[----:B----4-:R-:W-:Y:S01]  /*1f4d0*/  F2FP.F16.F32.PACK_AB R21, R157, R216 ;  /* 0x000000d89d15723e */ /* 0x010fe200000000ff */
[C---:B------:R-:W-:Y:S05]  /*1f4e0*/  HMMA.16816.F32 R16, R116.reuse, R140, R16 ;  /* 0x0000008c7410723c */ /* 0x040fea0000001810 */
[----:B-1----:R-:W-:Y:S01]  /*1f4f0*/  F2FP.F16.F32.PACK_AB R20, R219, R158 ;  /* 0x0000009edb14723e */ /* 0x002fe200000000ff */
[----:B------:R-:W-:Y:S01]  /*1f500*/  HMMA.16816.F32 R112, R116, R142, R112 ;  /* 0x0000008e7470723c */ /* 0x000fe20000001870 */
[----:B------:R-:W1:Y:S04]  /*1f510*/  LDSM.16.MT88.4 R116, [R192+0x11000] ;  /* 0x01100000c074783b */ /* 0x000e680000004200 */
        /* <DEDUP_REMOVED lines=36> */
[C---:B--2---:R-:W-:Y:S05]  /*1f760*/  HMMA.16816.F32 R76, R20.reuse, R136, R76 ;  /* 0x00000088144c723c */ /* 0x044fea000000184c */
        /* <DEDUP_REMOVED lines=8> */
[C---:B-1----:R-:W-:Y:S05]  /*1f7f0*/  HMMA.16816.F32 R92, R20.reuse, R116, R92 ;  /* 0x00000074145c723c */ /* 0x042fea000000185c */
        /* <DEDUP_REMOVED lines=56> */
.L_x_3835:
        /* <DEDUP_REMOVED lines=8> */
[----:B------:R-:W-:Y:S01]  /*1fc00*/  BAR.SYNC.DEFER_BLOCKING 0x0 ;  /* 0x0000000000007b1d */ /* 0x000fe20000010000 */
[----:B-1----:R-:W-:Y:S01]  /*1fc10*/  FADD.FTZ R9, R0, R213 ;  /* 0x000000d500097221 */ /* 0x002fe20000010000 */
[----:B--2---:R-:W-:-:S04]  /*1fc20*/  ULEA UR5, UR5, UR4, 0x18 ;  /* 0x0000000405057291 */ /* 0x004fc8000f8ec03f */
[----:B------:R-:W1:Y:S02]  /*1fc30*/  S2R R0, SR_TID.X ;  /* 0x0000000000007919 */ /* 0x000e640000002100 */
[----:B------:R-:W2:Y:S01]  /*1fc40*/  S2UR UR4, SR_CTAID.Z ;  /* 0x00000000000479c3 */ /* 0x000ea20000002700 */
[----:B---3--:R-:W-:Y:S01]  /*1fc50*/  FADD.FTZ R4, R4, R215 ;  /* 0x000000d704047221 */ /* 0x008fe20000010000 */
[----:B------:R-:W3:Y:S04]  /*1fc60*/  SHFL.BFLY PT, R2, R9, 0x1, 0x1f ;  /* 0x0c201f0009027f89 */ /* 0x000ee800000e0000 */
[----:B------:R-:W4:Y:S01]  /*1fc70*/  SHFL.BFLY PT, R3, R4, 0x1, 0x1f ;  /* 0x0c201f0004037f89 */ /* 0x000f2200000e0000 */
[----:B---3--:R-:W-:Y:S01]  /*1fc80*/  FADD.FTZ R2, R9, R2 ;  /* 0x0000000209027221 */ /* 0x008fe20000010000 */
[----:B-1----:R-:W-:Y:S01]  /*1fc90*/  SHF.R.S32.HI R7, RZ, 0x1f, R0 ;  /* 0x0000001fff077819 */ /* 0x002fe20000011400 */
[----:B----4-:R-:W-:-:S03]  /*1fca0*/  FADD.FTZ R3, R4, R3 ;  /* 0x0000000304037221 */ /* 0x010fc60000010000 */
        /* <DEDUP_REMOVED lines=13> */
[----:B------:R-:W4:Y:S01]  /*1fd80*/  @P4 MUFU.RCP R6, R3 ;  /* 0x0000000300064308 */ /* 0x000f220000001000 */
[----:B------:R-:W5:Y:S01]  /*1fd90*/  S2R R9, SR_TID.X ;  /* 0x0000000000097919 */ /* 0x000f620000002100 */
[----:B------:R-:W-:-:S02]  /*1fda0*/  LOP3.LUT R13, R11, 0xfffffff0, RZ, 0xc0, !PT ;  /* 0xfffffff00b0d7812 */ /* 0x000fc400078ec0ff */
[C---:B------:R-:W-:Y:S02]  /*1fdb0*/  SHF.L.U32 R18, R4.reuse, 0x6, RZ ;  /* 0x0000000604127819 */ /* 0x040fe400000006ff */
[----:B------:R-:W-:Y:S02]  /*1fdc0*/  SHF.R.S32.HI R11, RZ, 0x5, R7 ;  /* 0x00000005ff0b7819 */ /* 0x000fe40000011407 */
[----:B------:R-:W-:Y:S01]  /*1fdd0*/  IADD3 R16, -R15, R0, RZ ;  /* 0x000000000f107210 */ /* 0x000fe20007ffe1ff */
[C---:B-1----:R-:W-:Y:S01]  /*1fde0*/  FMUL.FTZ R131, R5.reuse, R131 ;  /* 0x0000008305837220 */ /* 0x042fe20000410000 */
[----:B------:R-:W-:Y:S01]  /*1fdf0*/  LOP3.LUT R14, R4, 0x1, RZ, 0xc0, !PT ;  /* 0x00000001040e7812 */ /* 0x000fe200078ec0ff */
[C---:B------:R-:W-:Y:S01]  /*1fe00*/  FMUL.FTZ R130, R5.reuse, R130 ;  /* 0x0000008205827220 */ /* 0x040fe20000410000 */
[----:B------:R-:W-:Y:S01]  /*1fe10*/  LOP3.LUT R18, R18, 0x1c0, RZ, 0xc0, !PT ;  /* 0x000001c012127812 */ /* 0x000fe200078ec0ff */
[C---:B------:R-:W-:Y:S01]  /*1fe20*/  FMUL.FTZ R127, R5.reuse, R127 ;  /* 0x0000007f057f7220 */ /* 0x040fe20000410000 */
[----:B------:R-:W-:Y:S01]  /*1fe30*/  ISETP.NE.U32.AND P0, PT, R14, 0x1, PT ;  /* 0x000000010e00780c */ /* 0x000fe20003f05070 */
[----:B------:R-:W-:Y:S01]  /*1fe40*/  FMUL.FTZ R126, R5, R126 ;  /* 0x0000007e057e7220 */ /* 0x000fe20000410000 */
[----:B------:R-:W-:Y:S01]  /*1fe50*/  LEA.HI R18, R18, R18, RZ, 0x1d ;  /* 0x0000001212127211 */ /* 0x000fe200078fe8ff */
[----:B----4-:R-:W-:Y:S01]  /*1fe60*/  FMUL.FTZ R128, R6, R128 ;  /* 0x0000008006807220 */ /* 0x010fe20000410000 */
        /* <DEDUP_REMOVED lines=25> */
[----:B------:R-:W-:Y:S01]  /*20000*/  IADD3 R12, -R13, R0, RZ ;  /* 0x000000000d0c7210 */ /* 0x000fe20007ffe1ff */
[C---:B------:R-:W-:Y:S01]  /*20010*/  FMUL.FTZ R69, R6.reuse, R69 ;  /* 0x0000004506457220 */ /* 0x040fe20000410000 */
[----:B------:R-:W-:Y:S01]  /*20020*/  LEA R13, R11, R16, 0x9 ;  /* 0x000000100b0d7211 */ /* 0x000fe200078e48ff */
[----:B------:R-:W-:Y:S01]  /*20030*/  FMUL.FTZ R72, R6, R72 ;  /* 0x0000004806487220 */ /* 0x000fe20000410000 */
        /* <DEDUP_REMOVED lines=88> */
[----:B------:R-:W4:Y:S01]  /*205c0*/  @P3 MUFU.LG2 R2, R2 ;  /* 0x0000000200023308 */ /* 0x000f220000000c00 */
        /* <DEDUP_REMOVED lines=11> */
[----:B------:R-:W-:Y:S02]  /*20680*/  LEA R14, R14, UR5, 0x2 ;  /* 0x000000050e0e7c11 */ /* 0x000fe4000f8e10ff */
[----:B------:R-:W-:Y:S01]  /*20690*/  LEA.HI R28, R10, R9, RZ, 0x5 ;  /* 0x000000090a1c7211 */ /* 0x000fe200078f28ff */
[----:B------:R-:W-:Y:S01]  /*206a0*/  STS.64 [R17], R40 ;  /* 0x0000002811007388 */ /* 0x000fe20000000a00 */
[----:B------:R-:W2:Y:S01]  /*206b0*/  LDC R10, c[0x0][0x270] ;  /* 0x00009c00ff0a7b82 */ /* 0x000ea20000000800 */
[----:B------:R-:W-:-:S02]  /*206c0*/  SHF.R.S32.HI R30, RZ, 0x1f, R11 ;  /* 0x0000001fff1e7819 */ /* 0x000fc4000001140b */
[----:B------:R-:W-:Y:S01]  /*206d0*/  STS.64 [R17+0x800], R42 ;  /* 0x0008002a11007388 */ /* 0x000fe20000000a00 */
[----:B------:R-:W-:Y:S02]  /*206e0*/  LOP3.LUT R28, R28, 0xffffffe0, RZ, 0xc0, !PT ;  /* 0xffffffe01c1c7812 */ /* 0x000fe400078ec0ff */
[----:B------:R-:W-:Y:S01]  /*206f0*/  LOP3.LUT R7, R7, 0xffffffe0, RZ, 0xc0, !PT ;  /* 0xffffffe007077812 */ /* 0x000fe200078ec0ff */
[----:B------:R-:W-:Y:S01]  /*20700*/  STS.64 [R4], R44 ;  /* 0x0000002c04007388 */ /* 0x000fe20000000a00 */
[----:B------:R-:W-:Y:S02]  /*20710*/  IADD3 R9, -R28, R9, RZ ;  /* 0x000000091c097210 */ /* 0x000fe40007ffe1ff */
[----:B------:R-:W5:Y:S01]  /*20720*/  @P4 LDC R28, c[0x0][0x2e8] ;  /* 0x0000ba00ff1c4b82 */ /* 0x000f620000000800 */
[----:B------:R-:W-:Y:S01]  /*20730*/  STS.64 [R4+0x800], R46 ;  /* 0x0008002e04007388 */ /* 0x000fe20000000a00 */
[----:B------:R-:W-:Y:S02]  /*20740*/  LEA.HI R30, R30, R11, RZ, 0x2 ;  /* 0x0000000b1e1e7211 */ /* 0x000fe400078f10ff */
[----:B------:R-:W-:Y:S01]  /*20750*/  IADD3 R7, -R7, R0, RZ ;  /* 0x0000000007077210 */ /* 0x000fe20007ffe1ff */
[----:B------:R-:W-:Y:S01]  /*20760*/  STS.64 [R16], R48 ;  /* 0x0000003010007388 */ /* 0x000fe20000000a00 */
[----:B------:R-:W-:-:S02]  /*20770*/  LOP3.LUT R30, R30, 0xffffffc, RZ, 0xc0, !PT ;  /* 0x0ffffffc1e1e7812 */ /* 0x000fc400078ec0ff */
[----:B------:R-:W-:Y:S01]  /*20780*/  LOP3.LUT P0, RZ, R7, 0x3, RZ, 0xc0, !PT ;  /* 0x0000000307ff7812 */ /* 0x000fe2000780c0ff */
[----:B------:R-:W-:Y:S01]  /*20790*/  STS.64 [R16+0x800], R50 ;  /* 0x0008003210007388 */ /* 0x000fe20000000a00 */
[----:B------:R-:W-:Y:S02]  /*207a0*/  IADD3 R7, -R203, RZ, RZ ;  /* 0x000000ffcb077210 */ /* 0x000fe40007ffe1ff */
[----:B------:R-:W-:Y:S01]  /*207b0*/  IADD3 R30, R11, -R30, RZ ;  /* 0x8000001e0b1e7210 */ /* 0x000fe20007ffe0ff */
[----:B------:R-:W-:Y:S01]  /*207c0*/  STS.64 [R18], R52 ;  /* 0x0000003412007388 */ /* 0x000fe20000000a00 */
[----:B------:R-:W-:Y:S01]  /*207d0*/  MOV R0, 0xff800000 ;  /* 0xff80000000007802 */ /* 0x000fe20000000f00 */
[----:B--2---:R-:W-:Y:S02]  /*207e0*/  IMAD R7, R10, R7, UR4 ;  /* 0x000000040a077e24 */ /* 0x004fe4000f8e0207 */
        /* <DEDUP_REMOVED lines=35> */
[----:B--2---:R-:W2:Y:S08]  /*20a20*/  LDC.64 R4, c[0x0][0x2c0] ;  /* 0x0000b000ff047b82 */ /* 0x004eb00000000a00 */
[----:B------:R-:W-:Y:S06]  /*20a30*/  BAR.SYNC.DEFER_BLOCKING 0x0 ;  /* 0x0000000000007b1d */ /* 0x000fec0000010000 */
[----:B------:R-:W2:Y:S01]  /*20a40*/  S2R R13, SR_CTAID.Y ;  /* 0x00000000000d7919 */ /* 0x000ea20000002600 */
[----:B------:R-:W5:Y:S01]  /*20a50*/  S2R R15, SR_CTAID.X ;  /* 0x00000000000f7919 */ /* 0x000f620000002500 */
[----:B---3--:R-:W-:Y:S01]  /*20a60*/  SHF.R.S32.HI R6, RZ, 0x1f, R9 ;  /* 0x0000001fff067819 */ /* 0x008fe20000011409 */
[----:B------:R3:W3:Y:S03]  /*20a70*/  LDS.128 R24, [R14+0x3800] ;  /* 0x003800000e187984 */ /* 0x0006e60000000c00 */
[----:B------:R-:W-:Y:S01]  /*20a80*/  LEA.HI R6, R6, R9, RZ, 0x2 ;  /* 0x0000000906067211 */ /* 0x000fe200078f10ff */
[----:B------:R3:W3:Y:S03]  /*20a90*/  LDS.128 R20, [R14+0x7800] ;  /* 0x007800000e147984 */ /* 0x0006e60000000c00 */
[----:B------:R-:W-:Y:S01]  /*20aa0*/  SHF.R.S32.HI R9, RZ, 0x2, R6 ;  /* 0x00000002ff097819 */ /* 0x000fe20000011406 */
[----:B------:R3:W3:Y:S03]  /*20ab0*/  LDS.128 R16, [R14+0xb800] ;  /* 0x00b800000e107984 */ /* 0x0006e60000000c00 */
[----:B------:R-:W-:Y:S01]  /*20ac0*/  LEA R9, R30, R9, 0x4 ;  /* 0x000000091e097211 */ /* 0x000fe200078e20ff */
[----:B-1----:R-:W-:Y:S01]  /*20ad0*/  @P4 FMUL.FTZ R30, R3, 0.69314718246459960938 ;  /* 0x3f317218031e4820 */ /* 0x002fe20000410000 */
[----:B----4-:R-:W-:Y:S01]  /*20ae0*/  @P3 FMUL.FTZ R3, R2, 0.69314718246459960938 ;  /* 0x3f31721802033820 */ /* 0x010fe20000410000 */
[----:B------:R-:W-:Y:S01]  /*20af0*/  SHF.L.U32 R2, R12, 0x2, RZ ;  /* 0x000000020c027819 */ /* 0x000fe200000006ff */
[----:B--2---:R-:W-:Y:S01]  /*20b00*/  IMAD R13, R13, R4, R203 ;  /* 0x000000040d0d7224 */ /* 0x004fe200078e02cb */
[----:B------:R-:W-:Y:S01]  /*20b10*/  MOV R4, 0xff800000 ;  /* 0xff80000000047802 */ /* 0x000fe20000000f00 */
[----:B------:R-:W-:Y:S01]  /*20b20*/  @P3 FFMA.FTZ R4, R132, R29, R3 ;  /* 0x0000001d84043223 */ /* 0x000fe20000010003 */
[----:B-----5:R-:W-:Y:S01]  /*20b30*/  @P4 FFMA.FTZ R0, R133, R28, R30 ;  /* 0x0000001c85004223 */ /* 0x020fe2000001001e */
[----:B------:R-:W-:Y:S01]  /*20b40*/  SHF.L.U32 R6, R15, 0x6, RZ ;  /* 0x000000060f067819 */ /* 0x000fe200000006ff */
[----:B------:R-:W-:Y:S01]  /*20b50*/  IMAD R7, R13, R10, R7 ;  /* 0x0000000a0d077224 */ /* 0x000fe200078e0207 */
[----:B------:R-:W-:-:S03]  /*20b60*/  SHF.R.S32.HI R3, RZ, 0x1f, R2 ;  /* 0x0000001fff037819 */ /* 0x000fc60000011402 */
        /* <DEDUP_REMOVED lines=14> */
.L_x_3841:
[----:B------:R-:W-:Y:S05]  /*20c50*/  BSYNC B0 ;  /* 0x0000000000007941 */ /* 0x000fea0003800000 */
.L_x_3840:
[----:B------:R-:W-:Y:S01]  /*20c60*/  IMAD R15, R15, -0x40, R202 ;  /* 0xffffffc00f0f7824 */ /* 0x000fe200078e02ca */
[----:B------:R-:W-:Y:S01]  /*20c70*/  ULDC UR4, c[0x0][0x2dc] ;  /* 0x0000b70000047ab9 */ /* 0x000fe20000000800 */
[C---:B-1----:R-:W-:Y:S01]  /*20c80*/  VIADD R0, R8.reuse, 0x18 ;  /* 0x0000001808007836 */ /* 0x042fe20000000000 */
[----:B------:R1:W2:Y:S01]  /*20c90*/  LDS.128 R28, [R14] ;  /* 0x000000000e1c7984 */ /* 0x0002a20000000c00 */
[----:B------:R-:W-:Y:S01]  /*20ca0*/  IMAD.WIDE R12, R8, 0xc0, R2 ;  /* 0x000000c0080c7825 */ /* 0x000fe200078e0202 */
[----:B------:R-:W-:Y:S02]  /*20cb0*/  BSSY B0, `(.L_x_3842) ;  /* 0x0000021000007945 */ /* 0x000fe40003800000 */
[----:B------:R-:W-:Y:S01]  /*20cc0*/  ISETP.GE.AND P2, PT, R0, R15, PT ;  /* 0x0000000f0000720c */ /* 0x000fe20003f46270 */
[----:B------:R-:W-:Y:S01]  /*20cd0*/  IMAD R5, R6, UR4, RZ ;  /* 0x0000000406057c24 */ /* 0x000fe2000f8e02ff */
[----:B------:R-:W-:Y:S01]  /*20ce0*/  ULDC.64 UR4, c[0x0][0x288] ;  /* 0x0000a20000047ab9 */ /* 0x000fe20000000a00 */
[----:B------:R-:W-:-:S02]  /*20cf0*/  VIADD R0, R8, 0x20 ;  /* 0x0000002008007836 */ /* 0x000fc40000000000 */
[C---:B------:R-:W-:Y:S01]  /*20d00*/  VIADD R4, R8.reuse, 0x10 ;  /* 0x0000001008047836 */ /* 0x040fe20000000000 */
[C---:B------:R-:W-:Y:S01]  /*20d10*/  IADD3 R6, P3, R5.reuse, R12, RZ ;  /* 0x0000000c05067210 */ /* 0x040fe20007f7e0ff */
[----:B------:R-:W-:Y:S01]  /*20d20*/  VIADD R10, R8, 0x8 ;  /* 0x00000008080a7836 */ /* 0x000fe20000000000 */
[-C--:B------:R-:W-:Y:S01]  /*20d30*/  ISETP.GE.AND P6, PT, R0, R15.reuse, PT ;  /* 0x0000000f0000720c */ /* 0x080fe20003fc6270 */
[----:B------:R-:W-:Y:S01]  /*20d40*/  VIADD R0, R8, 0x30 ;  /* 0x0000003008007836 */ /* 0x000fe20000000000 */
[----:B------:R-:W-:Y:S01]  /*20d50*/  ISETP.GE.AND P1, PT, R4, R15, PT ;  /* 0x0000000f0400720c */ /* 0x000fe20003f26270 */
[----:B------:R-:W-:Y:S01]  /*20d60*/  VIADD R4, R8, 0x28 ;  /* 0x0000002808047836 */ /* 0x000fe20000000000 */
[----:B------:R-:W-:Y:S01]  /*20d70*/  LEA.HI.X.SX32 R5, R5, R13, 0x1, P3 ;  /* 0x0000000d05057211 */ /* 0x000fe200018f0eff */
[----:B------:R-:W-:Y:S01]  /*20d80*/  VIADD R12, R2, 0x40 ;  /* 0x00000040020c7836 */ /* 0x000fe20000000000 */
[----:B------:R-:W-:Y:S02]  /*20d90*/  LEA R32, P3, R6, UR4, 0x2 ;  /* 0x0000000406207c11 */ /* 0x000fe4000f8610ff */
[----:B------:R-:W-:Y:S01]  /*20da0*/  ISETP.GE.AND P4, PT, R0, R15, PT ;  /* 0x0000000f0000720c */ /* 0x000fe20003f86270 */
[----:B------:R-:W-:Y:S01]  /*20db0*/  VIADD R0, R8, 0x38 ;  /* 0x0000003808007836 */ /* 0x000fe20000000000 */
[----:B------:R-:W-:-:S02]  /*20dc0*/  LEA.HI.X R33, R6, UR5, R5, 0x2, P3 ;  /* 0x0000000506217c11 */ /* 0x000fc400098f1405 */
[-C--:B------:R-:W-:Y:S02]  /*20dd0*/  ISETP.GE.AND P0, PT, R10, R15.reuse, PT ;  /* 0x0000000f0a00720c */ /* 0x080fe40003f06270 */
[-C--:B------:R-:W-:Y:S02]  /*20de0*/  ISETP.GE.AND P5, PT, R4, R15.reuse, PT ;  /* 0x0000000f0400720c */ /* 0x080fe40003fa6270 */
[----:B------:R-:W-:Y:S01]  /*20df0*/  ISETP.GE.AND P3, PT, R8, R15, PT ;  /* 0x0000000f0800720c */ /* 0x000fe20003f66270 */
[----:B------:R1:W4:Y:S04]  /*20e00*/  LDS.128 R4, [R14+0x8000] ;  /* 0x008000000e047984 */ /* 0x0003280000000c00 */
[----:B------:R1:W1:Y:S08]  /*20e10*/  LDS.128 R8, [R14+0x4000] ;  /* 0x004000000e087984 */ /* 0x0002700000000c00 */
[----:B--2---:R-:W-:Y:S05]  /*20e20*/  @P3 BRA `(.L_x_3843) ;  /* 0x0000000000243947 */ /* 0x004fea0003800000 */
[----:B------:R-:W-:Y:S01]  /*20e30*/  ULDC UR4, c[0x0][0x2d0] ;  /* 0x0000b40000047ab9 */ /* 0x000fe20000000800 */
[----:B------:R-:W-:Y:S01]  /*20e40*/  VIADD R13, R12, 0x40 ;  /* 0x000000400c0d7836 */ /* 0x000fe20000000000 */
[----:B------:R-:W-:-:S13]  /*20e50*/  ISETP.GE.AND P3, PT, R2, UR4, PT ;  /* 0x0000000402007c0c */ /* 0x000fda000bf66270 */
[----:B------:R2:W-:Y:S04]  /*20e60*/  @!P3 STG.E.64 desc[UR6][R32.64], R28 ;  /* 0x0000001c2000b986 */ /* 0x0005e8000c101b06 */
[----:B------:R2:W-:Y:S01]  /*20e70*/  @!P3 STG.E.64 desc[UR6][R32.64+0x8], R30 ;  /* 0x0000081e2000b986 */ /* 0x0005e2000c101b06 */
[----:B------:R-:W-:-:S13]  /*20e80*/  ISETP.GE.AND P3, PT, R12, UR4, PT ;  /* 0x000000040c007c0c */ /* 0x000fda000bf66270 */
[----:B-1----:R2:W-:Y:S01]  /*20e90*/  @!P3 STG.E.128 desc[UR6][R32.64+0x100], R8 ;  /* 0x000100082000b986 */ /* 0x0025e2000c101d06 */
[----:B------:R-:W-:-:S13]  /*20ea0*/  ISETP.GE.AND P3, PT, R13, UR4, PT ;  /* 0x000000040d007c0c */ /* 0x000fda000bf66270 */
[----:B----4-:R2:W-:Y:S02]  /*20eb0*/  @!P3 STG.E.128 desc[UR6][R32.64+0x200], R4 ;  /* 0x000200042000b986 */ /* 0x0105e4000c101d06 */
.L_x_3843:
[----:B------:R-:W-:Y:S05]  /*20ec0*/  BSYNC B0 ;  /* 0x0000000000007941 */ /* 0x000fea0003800000 */
.L_x_3842:
[----:B--2---:R2:W2:Y:S01]  /*20ed0*/  LDS.128 R28, [R14+0x800] ;  /* 0x000800000e1c7984 */ /* 0x0044a20000000c00 */
[----:B------:R-:W-:Y:S01]  /*20ee0*/  BSSY B0, `(.L_x_3844) ;  /* 0x000000d000007945 */ /* 0x000fe20003800000 */
[----:B------:R-:W-:Y:S02]  /*20ef0*/  ISETP.GE.AND P3, PT, R0, R15, PT ;  /* 0x0000000f0000720c */ /* 0x000fe40003f66270 */
[----:B-1----:R1:W1:Y:S04]  /*20f00*/  LDS.128 R8, [R14+0x4800] ;  /* 0x004800000e087984 */ /* 0x0022680000000c00 */
[----:B----4-:R4:W1:Y:S01]  /*20f10*/  LDS.128 R4, [R14+0x8800] ;  /* 0x008800000e047984 */ /* 0x0108620000000c00 */
        /* <DEDUP_REMOVED lines=9> */
.L_x_3845:
[----:B------:R-:W-:Y:S05]  /*20fb0*/  BSYNC B0 ;  /* 0x0000000000007941 */ /* 0x000fea0003800000 */
.L_x_3844:
        /* <DEDUP_REMOVED lines=13> */
.L_x_3847:
[----:B------:R-:W-:Y:S05]  /*21090*/  BSYNC B0 ;  /* 0x0000000000007941 */ /* 0x000fea0003800000 */
.L_x_3846:
        /* <DEDUP_REMOVED lines=13> */
.L_x_3849:
[----:B------:R-:W-:Y:S05]  /*21170*/  BSYNC B0 ;  /* 0x0000000000007941 */ /* 0x000fea0003800000 */
.L_x_3848:
        /* <DEDUP_REMOVED lines=13> */
.L_x_3851:
[----:B------:R-:W-:Y:S05]  /*21250*/  BSYNC B0 ;  /* 0x0000000000007941 */ /* 0x000fea0003800000 */
.L_x_3850:
        /* <DEDUP_REMOVED lines=13> */
.L_x_3853:
[----:B------:R-:W-:Y:S05]  /*21330*/  BSYNC B0 ;  /* 0x0000000000007941 */ /* 0x000fea0003800000 */
.L_x_3852:
        /* <DEDUP_REMOVED lines=13> */
.L_x_3855:
[----:B------:R-:W-:Y:S05]  /*21410*/  BSYNC B0 ;  /* 0x0000000000007941 */ /* 0x000fea0003800000 */
.L_x_3854:
[----:B------:R-:W-:Y:S05]  /*21420*/  @P3 EXIT ;  /* 0x000000000000394d */ /* 0x000fea0003800000 */
[----:B------:R-:W-:Y:S02]  /*21430*/  ULDC UR4, c[0x0][0x2d0] ;  /* 0x0000b40000047ab9 */ /* 0x000fe40000000800 */
[C---:B------:R-:W-:Y:S01]  /*21440*/  ISETP.GE.AND P1, PT, R12.reuse, UR4, PT ;  /* 0x000000040c007c0c */ /* 0x040fe2000bf26270 */
[----:B------:R-:W-:Y:S01]  /*21450*/  VIADD R12, R12, 0x40 ;  /* 0x000000400c0c7836 */ /* 0x000fe20000000000 */
[----:B------:R-:W-:-:S04]  /*21460*/  ISETP.GE.AND P2, PT, R2, UR4, PT ;  /* 0x0000000402007c0c */ /* 0x000fc8000bf46270 */
[----:B------:R-:W-:-:S07]  /*21470*/  ISETP.GE.AND P0, PT, R12, UR4, PT ;  /* 0x000000040c007c0c */ /* 0x000fce000bf06270 */
[----:B---3--:R3:W-:Y:S04]  /*21480*/  @!P1 STG.E.128 desc[UR6][R32.64+0xa900], R20 ;  /* 0x00a9001420009986 */ /* 0x0087e8000c101d06 */
[----:B------:R3:W-:Y:S02]  /*21490*/  @!P2 STG.E.128 desc[UR6][R32.64+0xa800], R24 ;  /* 0x00a800182000a986 */ /* 0x0007e4000c101d06 */
[----:B------:R-:W-:Y:S05]  /*214a0*/  @P0 EXIT ;  /* 0x000000000000094d */ /* 0x000fea0003800000 */
[----:B------:R-:W-:Y:S01]  /*214b0*/  STG.E.128 desc[UR6][R32.64+0xaa00], R16 ;  /* 0x00aa001020007986 */ /* 0x000fe2000c101d06 */
[----:B------:R-:W-:Y:S05]  /*214c0*/  EXIT ;  /* 0x000000000000794d */ /* 0x000fea0003800000 */
.L_x_3856:
        /* <DEDUP_REMOVED lines=11> */
.L_x_4180:


//--------------------- .text._ZN5flash24flash_fwd_splitkv_kernelI23Flash_fwd_kernel_traitsILi192ELi64ELi64ELi4ELb0ELb0EN7cutlass6half_tE19Flash_kernel_traitsILi192ELi64ELi64ELi4ES3_EELb1ELb0ELb1ELb0ELb0ELb1ELb1ELb1EEEvNS_16Flash_fwd_paramsE --------------------------
	.section	.text._ZN5flash24flash_fwd_splitkv_kernelI23Flash_fwd_kernel_traitsILi192ELi64ELi64ELi4ELb0ELb0EN7cutlass6half_tE19Flash_kernel_traitsILi192ELi64ELi64ELi4ES3_EELb1ELb0ELb1ELb0ELb0ELb1ELb1ELb1EEEvNS_16Flash_fwd_paramsE,"ax",@progbits
	.align	128
        .global         _ZN5flash24flash_fwd_splitkv_kernelI23Flash_fwd_kernel_traitsILi192ELi64ELi64ELi4ELb0ELb0EN7cutlass6half_tE19Flash_kernel_traitsILi192ELi64ELi64ELi4ES3_EELb1ELb0ELb1ELb0ELb0ELb1ELb1ELb1EEEvNS_16Flash_fwd_paramsE
        .type           _ZN5flash24flash_fwd_splitkv_kernelI23Flash_fwd_kernel_traitsILi192ELi64ELi64ELi4ELb0ELb0EN7cutlass6half_tE19Flash_kernel_traitsILi192ELi64ELi64ELi4ES3_EELb1ELb0ELb1ELb0ELb0ELb1ELb1ELb1EEEvNS_16Flash_fwd_paramsE,@function
        .size           _ZN5flash24flash_fwd_splitkv_kernelI23Flash_fwd_kernel_traitsILi192ELi64ELi64ELi4ELb0ELb0EN7cutlass6half_tE19Flash_kernel_traitsILi192ELi64ELi64ELi4ES3_EELb1ELb0ELb1ELb0ELb0ELb1ELb1ELb1EEEvNS_16Flash_fwd_paramsE,(.L_x_4181 - _ZN5flash24flash_fwd_splitkv_kernelI23Flash_fwd_kernel_traitsILi192ELi64ELi64ELi4ELb0ELb0EN7cutlass6half_tE19Flash_kernel_traitsILi192ELi64ELi64ELi4ES3_EELb1ELb0ELb1ELb0ELb0ELb1ELb1ELb1EEEvNS_16Flash_fwd_paramsE)
        .other          _ZN5flash24flash_fwd_splitkv_kernelI23Flash_fwd_kernel_traitsILi192ELi64ELi64ELi4ELb0ELb0EN7cutlass6half_tE19Flash_kernel_traitsILi192ELi64ELi64ELi4ES3_EELb1ELb0ELb1ELb0ELb0ELb1ELb1ELb1EEEvNS_16Flash_fwd_paramsE,@"STO_CUDA_ENTRY STV_DEFAULT"
_ZN5flash24flash_fwd_splitkv_kernelI23Flash_fwd_kernel_traitsILi192ELi64ELi64ELi4ELb0ELb0EN7cutlass6half_tE19Flash_kernel_traitsILi192ELi64ELi64ELi4ES3_EELb1ELb0ELb1ELb0ELb0ELb1ELb1ELb1EEEvNS_16Flash_fwd_paramsE:
.text._ZN5flash24flash_fwd_splitkv_kernelI23Flash_fwd_kernel_traitsILi192ELi64ELi64ELi4ELb0ELb0EN7cutlass6half_tE19Flash_kernel_traitsILi192ELi64ELi64ELi4ES3_EELb1ELb0ELb1ELb0ELb0ELb1ELb1ELb1EEEvNS_16Flash_fwd_paramsE:
        /* <DEDUP_REMOVED lines=59> */
.L_x_3857:
[----:B------:R-:W1:Y:S02]  /*03b0*/  LDC R14, c[0x0][0x2c8] ;  /* 0x0000b200ff0e7b82 */ /* 0x000e640000000800 */
.L_x_3858:
        /* <DEDUP_REMOVED lines=27> */
[----:B--2---:R-:W-:Y:S01]  /*0570*/  VIADD R22, R22, 0xffffffe ;  /* 0x0ffffffe16167836 */ /* 0x004fe20000000000 */
[----:B------:R-:W2:Y:S02]  /*0580*/  LDC R4, c[0x0][0x398] ;  /* 0x0000e600ff047b82 */ /* 0x000ea40000000800 */
[----:B------:R-:W-:Y:S01]  /*0590*/  ISETP.GE.AND P0, PT, R20, RZ, PT ;  /* 0x000000ff1400720c */ /* 0x000fe20003f06270 */
[----:B------:R-:W3:Y:S02]  /*05a0*/  F2I.FTZ.U32.TRUNC.NTZ R23, R22 ;  /* 0x0000001600177305 */ /* 0x000ee4000021f000 */
[----:B---3--:R-:W-:Y:S02]  /*05b0*/  IMAD.MOV R2, RZ, RZ, -R23 ;  /* 0x000000ffff027224 */ /* 0x008fe400078e0a17 */
[----:B------:R-:W-:-:S02]  /*05c0*/  IMAD.MOV.U32 R22, RZ, RZ, RZ ;  /* 0x000000ffff167224 */ /* 0x000fc400078e00ff */
[----:B------:R-:W-:-:S04]  /*05d0*/  IMAD R3, R2, R11, RZ ;  /* 0x0000000b02037224 */ /* 0x000fc800078e02ff */
[----:B------:R-:W-:-:S06]  /*05e0*/  IMAD.HI.U32 R3, R23, R3, R22 ;  /* 0x0000000317037227 */ /* 0x000fcc00078e0016 */
[----:B------:R-:W-:Y:S02]  /*05f0*/  IMAD.HI.U32 R8, R3, R18, RZ ;  /* 0x0000001203087227 */ /* 0x000fe400078e00ff */
[----:B------:R-:W3:Y:S02]  /*0600*/  @!P3 LDC.64 R2, c[0x0][0x318] ;  /* 0x0000c600ff02bb82 */ /* 0x000ee40000000a00 */
[----:B------:R-:W-:-:S05]  /*0610*/  IMAD R18, R8, R13, R18 ;  /* 0x0000000d08127224 */ /* 0x000fca00078e0212 */
[----:B------:R-:W-:-:S13]  /*0620*/  ISETP.GT.U32.AND P1, PT, R11, R18, PT ;  /* 0x000000120b00720c */ /* 0x000fda0003f24070 */
[----:B------:R-:W-:Y:S02]  /*0630*/  @!P1 IMAD.IADD R18, R18, 0x1, -R11 ;  /* 0x0000000112129824 */ /* 0x000fe400078e0a0b */
[----:B------:R-:W-:Y:S01]  /*0640*/  @!P1 VIADD R8, R8, 0x1 ;  /* 0x0000000108089836 */ /* 0x000fe20000000000 */
[----:B------:R-:W-:Y:S02]  /*0650*/  ISETP.NE.AND P1, PT, R7, RZ, PT ;  /* 0x000000ff0700720c */ /* 0x000fe40003f25270 */
[----:B---3--:R-:W-:Y:S02]  /*0660*/  @!P3 ISETP.NE.U32.AND P2, PT, R2, RZ, PT ;  /* 0x000000ff0200b20c */ /* 0x008fe40003f45070 */
[----:B------:R-:W-:Y:S02]  /*0670*/  ISETP.GE.U32.AND P4, PT, R18, R11, PT ;  /* 0x0000000b1200720c */ /* 0x000fe40003f86070 */
[----:B------:R-:W-:Y:S02]  /*0680*/  @!P3 ISETP.NE.AND.EX P2, PT, R3, RZ, PT, P2 ;  /* 0x000000ff0300b20c */ /* 0x000fe40003f45320 */
[----:B------:R-:W-:-:S02]  /*0690*/  IADD3 R3, -R209, 0x7f, R62 ;  /* 0x0000007fd1037810 */ /* 0x000fc40007ffe13e */
[----:B----4-:R-:W-:-:S05]  /*06a0*/  @!P3 SEL R6, R6, RZ, P2 ;  /* 0x000000ff0606b207 */ /* 0x010fca0001000000 */
        /* <DEDUP_REMOVED lines=61> */
.L_x_3861:
[----:B------:R-:W-:Y:S05]  /*0a80*/  BSYNC B0 ;  /* 0x0000000000007941 */ /* 0x000fea0003800000 */
.L_x_3860:
        /* <DEDUP_REMOVED lines=11> */
.L_x_3863:
[----:B------:R-:W-:Y:S05]  /*0b40*/  BSYNC B0 ;  /* 0x0000000000007941 */ /* 0x000fea0003800000 */
.L_x_3862:
        /* <DEDUP_REMOVED lines=10> */
.L_x_3865:
[----:B------:R-:W-:Y:S05]  /*0bf0*/  BSYNC B0 ;  /* 0x0000000000007941 */ /* 0x000fea0003800000 */
.L_x_3864:
        /* <DEDUP_REMOVED lines=10> */
.L_x_3867:
[----:B------:R-:W-:Y:S05]  /*0ca0*/  BSYNC B0 ;  /* 0x0000000000007941 */ /* 0x000fea0003800000 */
.L_x_3866:
        /* <DEDUP_REMOVED lines=11> */
.L_x_3869:
[----:B------:R-:W-:Y:S05]  /*0d60*/  BSYNC B0 ;  /* 0x0000000000007941 */ /* 0x000fea0003800000 */
.L_x_3868:
        /* <DEDUP_REMOVED lines=9> */
.L_x_3871:
[----:B------:R-:W-:Y:S05]  /*0e00*/  BSYNC B0 ;  /* 0x0000000000007941 */ /* 0x000fea0003800000 */
.L_x_3870:
        /* <DEDUP_REMOVED lines=9> */
.L_x_3873:
[----:B------:R-:W-:Y:S05]  /*0ea0*/  BSYNC B0 ;  /* 0x0000000000007941 */ /* 0x000fea0003800000 */
.L_x_3872:
        /* <DEDUP_REMOVED lines=9> */
.L_x_3875:
[----:B------:R-:W-:Y:S05]  /*0f40*/  BSYNC B0 ;  /* 0x0000000000007941 */ /* 0x000fea0003800000 */
.L_x_3874:
        /* <DEDUP_REMOVED lines=29> */
.L_x_3859:
        /* <DEDUP_REMOVED lines=24> */
.L_x_3876:
        /* <DEDUP_REMOVED lines=45> */
[----:B-----5:R-:W-:-:S04]  /*1570*/  IMAD.HI.U32 R8, R3, R2, RZ ;  /* 0x0000000203087227 */ /* 0x020fc800078e00ff */
        /* <DEDUP_REMOVED lines=35> */
.L_x_3877:
[----:B------:R-:W1:Y:S01]  /*17b0*/  LDC R11, c[0x0][0x278] ;  /* 0x00009e00ff0b7b82 */ /* 0x000e620000000800 */
[----:B------:R-:W-:Y:S02]  /*17c0*/  IABS R4, R156 ;  /* 0x0000009c00047213 */ /* 0x000fe40000000000 */
        /* <DEDUP_REMOVED lines=21> */
[----:B------:R-:W-:Y:S01]  /*1920*/  ISETP.GT.U32.AND P0, PT, R3, R2, PT ;  /* 0x000000020300720c */ /* 0x000fe20003f04070 */
[----:B------:R-:W-:Y:S01]  /*1930*/  @P4 IMAD.IADD R5, R15, 0x1, R5 ;  /* 0x000000010f054824 */ /* 0x000fe200078e0205 */
        /* <DEDUP_REMOVED lines=21> */
.L_x_3879:
[----:B------:R-:W-:Y:S01]  /*1a90*/  MOV R15, R5 ;  /* 0x00000005000f7202 */ /* 0x000fe20000000f00 */
[----:B------:R-:W-:Y:S01]  /*1aa0*/  IMAD R4, R17, R166, RZ ;  /* 0x000000a611047224 */ /* 0x000fe200078e02ff */
[----:B------:R-:W-:Y:S02]  /*1ab0*/  @!P0 LOP3.LUT R0, RZ, R11, RZ, 0x33, !PT ;  /* 0x0000000bff008212 */ /* 0x000fe400078e33ff */
[----:B------:R-:W-:Y:S01]  /*1ac0*/  @P4 IADD3 R11, R9, R12, RZ ;  /* 0x0000000c090b4210 */ /* 0x000fe20007ffe0ff */
[-C--:B------:R-:W-:Y:S01]  /*1ad0*/  IMAD.WIDE.U32 R14, R166, R48.reuse, R14 ;  /* 0x00000030a60e7225 */ /* 0x080fe200078e000e */
[----:B------:R-:W-:Y:S02]  /*1ae0*/  SHF.R.S32.HI R5, RZ, 0x1f, R0 ;  /* 0x0000001fff057819 */ /* 0x000fe40000011400 */
[-C--:B------:R-:W-:Y:S01]  /*1af0*/  MOV R19, R48.reuse ;  /* 0x0000003000137202 */ /* 0x080fe20000000f00 */
[----:B------:R-:W-:Y:S02]  /*1b00*/  IMAD R4, R167, R48, R4 ;  /* 0x00000030a7047224 */ /* 0x000fe400078e0204 */
[----:B------:R-:W-:-:S03]  /*1b10*/  @P4 IMAD.WIDE.U32 R12, R11, R6, RZ ;  /* 0x000000060b0c4225 */ /* 0x000fc600078e00ff */
[----:B------:R-:W-:Y:S01]  /*1b20*/  IADD3 R15, R15, R4, RZ ;  /* 0x000000040f0f7210 */ /* 0x000fe20007ffe0ff */
[----:B--2---:R-:W-:Y:S01]  /*1b30*/  IMAD R4, R5, R2, RZ ;  /* 0x0000000205047224 */ /* 0x004fe200078e02ff */
[----:B------:R-:W-:Y:S01]  /*1b40*/  @P4 MOV R6, R12 ;  /* 0x0000000c00064202 */ /* 0x000fe20000000f00 */
[----:B------:R-:W-:Y:S02]  /*1b50*/  @P4 IMAD R11, R11, R7, R13 ;  /* 0x000000070b0b4224 */ /* 0x000fe400078e020d */
[----:B------:R-:W-:-:S04]  /*1b60*/  IMAD.WIDE.U32 R14, R0, R2, R14 ;  /* 0x00000002000e7225 */ /* 0x000fc800078e000e */
[----:B------:R-:W-:Y:S01]  /*1b70*/  IMAD R3, R0, R3, R4 ;  /* 0x0000000300037224 */ /* 0x000fe200078e0204 */
[----:B------:R-:W-:-:S04]  /*1b80*/  MOV R4, R14 ;  /* 0x0000000e00047202 */ /* 0x000fc80000000f00 */
        /* <DEDUP_REMOVED lines=14> */
.L_x_3878:
        /* <DEDUP_REMOVED lines=21> */
[C---:B------:R-:W-:Y:S01]  /*1dc0*/  IMAD.SHL.U32 R14, R63.reuse, 0x8, RZ ;  /* 0x000000083f0e7824 */ /* 0x040fe200078e00ff */
[----:B-----5:R-:W4:Y:S01]  /*1dd0*/  @!P0 LDC.64 R8, c[0x0][0x228] ;  /* 0x00008a00ff088b82 */ /* 0x020f220000000a00 */
        /* <DEDUP_REMOVED lines=18> */
[----:B------:R-:W-:Y:S01]  /*1f00*/  LEA.HI R6, R21, R12, RZ, 0x3 ;  /* 0x0000000c15067211 */ /* 0x000fe200078f18ff */
        /* <DEDUP_REMOVED lines=13> */
[----:B------:R-:W-:-:S02]  /*1fe0*/  LOP3.LUT P4, RZ, R12, 0x4, RZ, 0xc0, !PT ;  /* 0x000000040cff7812 */ /* 0x000fc4000788c0ff */
[----:B------:R-:W-:Y:S01]  /*1ff0*/  LOP3.LUT R148, R148, 0x2, R21, 0xe2, !PT ;  /* 0x0000000294947812 */ /* 0x000fe200078ee215 */
[----:B------:R-:W-:Y:S01]  /*2000*/  @P0 IMAD R21, R10, R3, R23 ;  /* 0x000000030a150224 */ /* 0x000fe200078e0217 */
[----:B------:R-:W-:Y:S01]  /*2010*/  LOP3.LUT P2, RZ, R12, 0x2, RZ, 0xc0, !PT ;  /* 0x000000020cff7812 */ /* 0x000fe2000784c0ff */
[----:B------:R-:W-:Y:S01]  /*2020*/  @P0 IMAD.MOV.U32 R16, RZ, RZ, R22 ;  /* 0x000000ffff100224 */ /* 0x000fe200078e0016 */
[----:B---3--:R-:W-:Y:S01]  /*2030*/  LEA.HI R147, R147, R147, RZ, 0x1 ;  /* 0x0000009393937211 */ /* 0x008fe200078f08ff */
[C---:B------:R-:W-:Y:S01]  /*2040*/  @!P0 IMAD.WIDE.U32 R22, R211.reuse, R8, RZ ;  /* 0x00000008d3168225 */ /* 0x040fe200078e00ff */
[----:B------:R-:W-:Y:S02]  /*2050*/  SHF.R.S32.HI R157, RZ, 0x1f, R156 ;  /* 0x0000001fff9d7819 */ /* 0x000fe4000001149c */
[----:B------:R-:W-:Y:S01]  /*2060*/  SHF.R.S32.HI R145, RZ, 0x1, R147 ;  /* 0x00000001ff917819 */ /* 0x000fe20000011493 */
[----:B------:R-:W-:Y:S01]  /*2070*/  @!P0 IMAD R9, R211, R9, R18 ;  /* 0x00000009d3098224 */ /* 0x000fe200078e0212 */
[----:B------:R-:W-:Y:S01]  /*2080*/  LEA.HI R149, R149, R124, RZ, 0x5 ;  /* 0x0000007c95957211 */ /* 0x000fe200078f28ff */
[----:B------:R-:W-:Y:S01]  /*2090*/  @!P0 IMAD.MOV.U32 R16, RZ, RZ, R22 ;  /* 0x000000ffff108224 */ /* 0x000fe200078e0016 */
[----:B------:R-:W-:Y:S01]  /*20a0*/  SHF.L.U64.HI R207, R166, 0x4, R167 ;  /* 0x00000004a6cf7819 */ /* 0x000fe200000102a7 */
[----:B------:R-:W-:Y:S01]  /*20b0*/  @!P0 IMAD.IADD R21, R23, 0x1, R9 ;  /* 0x0000000117158824 */ /* 0x000fe200078e0209 */
[----:B------:R-:W-:Y:S01]  /*20c0*/  SHF.R.S32.HI R60, RZ, 0x5, R149 ;  /* 0x00000005ff3c7819 */ /* 0x000fe20000011495 */
[----:B------:R-:W-:Y:S01]  /*20d0*/  IMAD.SHL.U32 R8, R12, 0x40, RZ ;  /* 0x000000400c087824 */ /* 0x000fe200078e00ff */
[----:B------:R-:W-:Y:S01]  /*20e0*/  IADD3 R20, P0, R14, R16, RZ ;  /* 0x000000100e147210 */ /* 0x000fe20007f1e0ff */
[----:B------:R-:W-:Y:S01]  /*20f0*/  IMAD.WIDE R24, R25, 0x40, R154 ;  /* 0x0000004019187825 */ /* 0x000fe200078e029a */
[----:B------:R-:W-:-:S02]  /*2100*/  LOP3.LUT R149, R149, 0xffffffe0, RZ, 0xc0, !PT ;  /* 0xffffffe095957812 */ /* 0x000fc400078ec0ff */
[----:B------:R-:W-:Y:S01]  /*2110*/  LOP3.LUT R8, R8, 0x1c0, RZ, 0xc0, !PT ;  /* 0x000001c008087812 */ /* 0x000fe200078ec0ff */
[----:B------:R-:W-:Y:S01]  /*2120*/  IMAD.X R21, R15, 0x1, R21, P0 ;  /* 0x000000010f157824 */ /* 0x000fe200000e0615 */
[----:B------:R-:W-:Y:S01]  /*2130*/  IADD3 R19, P0, R154, R19, RZ ;  /* 0x000000139a137210 */ /* 0x000fe20007f1e0ff */
[----:B------:R-:W-:Y:S01]  /*2140*/  IMAD.SHL.U32 R27, R64, 0x8, RZ ;  /* 0x00000008401b7824 */ /* 0x000fe200078e00ff */
[----:B------:R-:W-:Y:S01]  /*2150*/  SHF.R.U32.HI R9, RZ, 0x3, R8 ;  /* 0x00000003ff097819 */ /* 0x000fe20000011608 */
[----:B------:R-:W-:Y:S01]  /*2160*/  IMAD.WIDE.U32 R158, R24, R2, R20 ;  /* 0x00000002189e7225 */ /* 0x000fe200078e0014 */
[----:B------:R-:W-:Y:S02]  /*2170*/  SHF.L.U64.HI R205, R164, 0x4, R165 ;  /* 0x00000004a4cd7819 */ /* 0x000fe400000102a5 */
[----:B------:R-:W-:Y:S01]  /*2180*/  LOP3.LUT R12, R8, 0x8, R27, 0xf8, !PT ;  /* 0x00000008080c7812 */ /* 0x000fe200078ef81b */
[----:B------:R-:W-:Y:S01]  /*2190*/  IMAD.X R17, R155, 0x1, R17, P0 ;  /* 0x000000019b117824 */ /* 0x000fe200000e0611 */
[----:B------:R-:W-:Y:S01]  /*21a0*/  IADD3 R152, P0, R14, R4, RZ ;  /* 0x000000040e987210 */ /* 0x000fe20007f1e0ff */
[----:B------:R-:W-:Y:S01]  /*21b0*/  IMAD R8, R25, R2, RZ ;  /* 0x0000000219087224 */ /* 0x000fe200078e02ff */
[----:B------:R-:W-:Y:S01]  /*21c0*/  LOP3.LUT R9, R12, R9, RZ, 0x3c, !PT ;  /* 0x000000090c097212 */ /* 0x000fe200078e3cff */
[----:B------:R-:W-:Y:S01]  /*21d0*/  IMAD R2, R17, R164, RZ ;  /* 0x000000a411027224 */ /* 0x000fe200078e02ff */
[----:B------:R-:W-:Y:S01]  /*21e0*/  SEL R46, R46, 0xfffffff0, !P2 ;  /* 0xfffffff02e2e7807 */ /* 0x000fe20005000000 */
[----:B------:R-:W-:Y:S01]  /*21f0*/  IMAD R8, R24, R3, R8 ;  /* 0x0000000318087224 */ /* 0x000fe200078e0208 */
[----:B------:R-:W-:Y:S01]  /*2200*/  SEL R45, R45, 0xffffffe0, !P4 ;  /* 0xffffffe02d2d7807 */ /* 0x000fe20006000000 */
[----:B------:R-:W-:-:S02]  /*2210*/  IMAD.SHL.U32 R6, R6, 0x40, RZ ;  /* 0x0000004006067824 */ /* 0x000fc400078e00ff */
[----:B------:R-:W-:Y:S01]  /*2220*/  IMAD R3, R19, R165, R2 ;  /* 0x000000a513037224 */ /* 0x000fe200078e0202 */
[----:B------:R-:W-:Y:S01]  /*2230*/  SHF.R.S32.HI R2, RZ, 0x1f, R65 ;  /* 0x0000001fff027819 */ /* 0x000fe20000011441 */
[----:B------:R-:W-:Y:S01]  /*2240*/  IMAD.X R153, R15, 0x1, R13, P0 ;  /* 0x000000010f997824 */ /* 0x000fe200000e060d */
[----:B------:R-:W-:Y:S01]  /*2250*/  LOP3.LUT R47, R9, 0xfffffe00, R6, 0xf8, !PT ;  /* 0xfffffe00092f7812 */ /* 0x000fe200078ef806 */
[----:B------:R-:W-:Y:S01]  /*2260*/  VIADD R10, R14, 0x80 ;  /* 0x000000800e0a7836 */ /* 0x000fe20000000000 */
[----:B------:R-:W-:Y:S01]  /*2270*/  LEA.HI R9, R2, R65, RZ, 0x6 ;  /* 0x0000004102097211 */ /* 0x000fe200078f30ff */
[----:B------:R-:W-:Y:S02]  /*2280*/  IMAD R144, R154, R145, R143 ;  /* 0x000000919a907224 */ /* 0x000fe400078e028f */
[----:B------:R-:W-:Y:S01]  /*2290*/  IMAD.MOV.U32 R136, RZ, RZ, R26 ;  /* 0x000000ffff887224 */ /* 0x000fe200078e001a */
[----:B------:R-:W-:Y:S01]  /*22a0*/  SHF.R.S32.HI R9, RZ, 0x6, R9 ;  /* 0x00000006ff097819 */ /* 0x000fe20000011409 */
[----:B------:R-:W-:Y:S01]  /*22b0*/  IMAD.IADD R159, R159, 0x1, R8 ;  /* 0x000000019f9f7824 */ /* 0x000fe200078e0208 */
[----:B------:R-:W-:Y:S01]  /*22c0*/  ISETP.GE.AND P1, PT, R10, UR5, PT ;  /* 0x000000050a007c0c */ /* 0x000fe2000bf26270 */
[----:B------:R-:W-:Y:S01]  /*22d0*/  IMAD R161, R157, UR10, RZ ;  /* 0x0000000a9da17c24 */ /* 0x000fe2000f8e02ff */
[----:B------:R-:W-:Y:S01]  /*22e0*/  VIMNMX R66, R204, R9, !PT ;  /* 0x00000009cc427248 */ /* 0x000fe20007fe0100 */
[----:B------:R-:W-:Y:S01]  /*22f0*/  IMAD R151, R155, R166, RZ ;  /* 0x000000a69b977224 */ /* 0x000fe200078e02ff */
[----:B------:R-:W-:Y:S01]  /*2300*/  SEL R23, RZ, 0x4, P1 ;  /* 0x00000004ff177807 */ /* 0x000fe20000800000 */
[----:B------:R-:W-:Y:S01]  /*2310*/  IMAD.IADD R143, R143, 0x1, R144 ;  /* 0x000000018f8f7824 */ /* 0x000fe200078e0290 */
[----:B------:R-:W-:Y:S01]  /*2320*/  ISETP.GT.AND P0, PT, R135, R66, PT ;  /* 0x000000428700720c */ /* 0x000fe20003f04270 */
[----:B------:R-:W-:Y:S01]  /*2330*/  IMAD.WIDE.U32 R136, R19, R164, R136 ;  /* 0x000000a413887225 */ /* 0x000fe200078e0088 */
[----:B------:R-:W-:-:S02]  /*2340*/  LOP3.LUT R148, R148, R23, RZ, 0xfc, !PT ;  /* 0x0000001794947212 */ /* 0x000fc400078efcff */
[----:B------:R-:W-:Y:S01]  /*2350*/  SHF.R.S32.HI R122, RZ, 0x1f, R144 ;  /* 0x0000001fff7a7819 */ /* 0x000fe20000011490 */
[C---:B------:R-:W-:Y:S01]  /*2360*/  IMAD R161, R156.reuse, UR11, R161 ;  /* 0x0000000b9ca17c24 */ /* 0x040fe2000f8e02a1 */
[----:B------:R-:W-:Y:S01]  /*2370*/  SHF.R.S32.HI R121, RZ, 0x1f, R143 ;  /* 0x0000001fff797819 */ /* 0x000fe2000001148f */
[----:B------:R-:W-:-:S04]  /*2380*/  IMAD.WIDE.U32 R158, R156, UR10, R158 ;  /* 0x0000000a9c9e7c25 */ /* 0x000fc8000f8e009e */
[C---:B------:R-:W-:Y:S02]  /*2390*/  IMAD R151, R154.reuse, R167, R151 ;  /* 0x000000a79a977224 */ /* 0x040fe400078e0297 */
        /* <DEDUP_REMOVED lines=38> */
[----:B------:R-:W-:Y:S01]  /*2600*/  LOP3.LUT R140, R138, 0x2, RZ, 0xc0, !PT ;  /* 0x000000028a8c7812 */ /* 0x000fe200078ec0ff */
[----:B------:R-:W-:Y:S01]  /*2610*/  USHF.L.U64.HI UR21, UR22, 0x1, UR21 ;  /* 0x0000000116157899 */ /* 0x000fe20008010215 */
[----:B------:R-:W-:Y:S01]  /*2620*/  IADD3 R133, R154, 0x30, RZ ;  /* 0x000000309a857810 */ /* 0x000fe20007ffe0ff */
[C---:B------:R-:W-:Y:S01]  /*2630*/  IMAD R9, R6.reuse, UR11, R9 ;  /* 0x0000000b06097c24 */ /* 0x040fe2000f8e0209 */
[----:B------:R-:W-:Y:S01]  /*2640*/  MOV R8, R16 ;  /* 0x0000001000087202 */ /* 0x000fe20000000f00 */
[----:B------:R-:W-:Y:S01]  /*2650*/  IMAD.WIDE.U32 R12, R6, UR10, R12 ;  /* 0x0000000a060c7c25 */ /* 0x000fe2000f8e000c */
        /* <DEDUP_REMOVED lines=60> */
[C---:B------:R-:W-:Y:S01]  /*2a20*/  IADD3 R85, P0, R208.reuse, 0x80, RZ ;  /* 0x00000080d0557810 */ /* 0x040fe20007f1e0ff */
[----:B------:R-:W-:Y:S01]  /*2a30*/  IMAD R5, R165, 0x60, RZ ;  /* 0x00000060a5057824 */ /* 0x000fe200078e02ff */
[----:B------:R-:W-:Y:S01]  /*2a40*/  IADD3 R77, P1, R208, 0x40, RZ ;  /* 0x00000040d04d7810 */ /* 0x000fe20007f3e0ff */
[C---:B------:R-:W-:Y:S01]  /*2a50*/  IMAD.SHL.U32 R132, R145.reuse, 0x20, RZ ;  /* 0x0000002091847824 */ /* 0x040fe200078e00ff */
[----:B------:R-:W-:Y:S01]  /*2a60*/  IADD3 R108, P4, R110, UR12, RZ ;  /* 0x0000000c6e6c7c10 */ /* 0x000fe2000ff9e0ff */
        /* <DEDUP_REMOVED lines=10> */
[C---:B------:R-:W-:Y:S01]  /*2b10*/  IMAD.X R78, R207.reuse, 0x1, R76, P1 ;  /* 0x00000001cf4e7824 */ /* 0x040fe200008e064c */
[----:B------:R-:W-:Y:S01]  /*2b20*/  IADD3 R95, P0, R208, R87, RZ ;  /* 0x00000057d05f7210 */ /* 0x000fe20007f1e0ff */
[----:B------:R-:W-:Y:S01]  /*2b30*/  IMAD.WIDE.U32 R164, R164, 0x60, RZ ;  /* 0x00000060a4a47825 */ /* 0x000fe200078e00ff */
[----:B------:R-:W-:Y:S01]  /*2b40*/  IADD3 R81, P2, R68, 0x80, RZ ;  /* 0x0000008044517810 */ /* 0x000fe20007f5e0ff */
[----:B------:R-:W-:Y:S01]  /*2b50*/  UIADD3 UR28, UR19, UR14, URZ ;  /* 0x0000000e131c7290 */ /* 0x000fe2000fffe03f */
[----:B------:R-:W-:Y:S01]  /*2b60*/  IADD3 R91, P1, R208, R79, RZ ;  /* 0x0000004fd05b7210 */ /* 0x000fe20007f3e0ff */
[C---:B------:R-:W-:Y:S01]  /*2b70*/  IMAD.X R94, R207.reuse, 0x1, R86, P0 ;  /* 0x00000001cf5e7824 */ /* 0x040fe200000e0656 */
        /* <DEDUP_REMOVED lines=33> */
.L_x_3973:
        /* <DEDUP_REMOVED lines=21> */
.L_x_3882:
[----:B------:R-:W-:Y:S05]  /*2ee0*/  BSYNC B0 ;  /* 0x0000000000007941 */ /* 0x000fea0003800000 */
.L_x_3881:
        /* <DEDUP_REMOVED lines=15> */
.L_x_3884:
[----:B------:R-:W-:Y:S05]  /*2fe0*/  BSYNC B0 ;  /* 0x0000000000007941 */ /* 0x000fea0003800000 */
.L_x_3883:
        /* <DEDUP_REMOVED lines=18> */
.L_x_3886:
[----:B------:R-:W-:Y:S05]  /*3110*/  BSYNC B0 ;  /* 0x0000000000007941 */ /* 0x000fea0003800000 */
.L_x_3885:
        /* <DEDUP_REMOVED lines=17> */
.L_x_3888:
[----:B------:R-:W-:Y:S05]  /*3230*/  BSYNC B0 ;  /* 0x0000000000007941 */ /* 0x000fea0003800000 */
.L_x_3887:
        /* <DEDUP_REMOVED lines=64> */
.L_x_3894:
[----:B------:R-:W-:Y:S05]  /*3640*/  BSYNC B0 ;  /* 0x0000000000007941 */ /* 0x000fea0003800000 */
.L_x_3893:
        /* <DEDUP_REMOVED lines=52> */
.L_x_3896:
[----:B------:R-:W-:Y:S05]  /*3990*/  BSYNC B0 ;  /* 0x0000000000007941 */ /* 0x000fea0003800000 */
.L_x_3895:
        /* <DEDUP_REMOVED lines=51> */
.L_x_3892:
[----:B------:R-:W-:Y:S05]  /*3cd0*/  BSYNC B1 ;  /* 0x0000000000017941 */ /* 0x000fea0003800000 */
.L_x_3891:
        /* <DEDUP_REMOVED lines=70> */
.L_x_3900:
[----:B------:R-:W-:Y:S05]  /*4140*/  BSYNC B0 ;  /* 0x0000000000007941 */ /* 0x000fea0003800000 */
.L_x_3899:
        /* <DEDUP_REMOVED lines=55> */
.L_x_3902:
[----:B------:R-:W-:Y:S05]  /*44c0*/  BSYNC B0 ;  /* 0x0000000000007941 */ /* 0x000fea0003800000 */
.L_x_3901:
        /* <DEDUP_REMOVED lines=54> */
.L_x_3898:
[----:B------:R-:W-:Y:S05]  /*4830*/  BSYNC B1 ;  /* 0x0000000000017941 */ /* 0x000fea0003800000 */
.L_x_3897:
        /* <DEDUP_REMOVED lines=70> */
.L_x_3906:
[----:B------:R-:W-:Y:S05]  /*4ca0*/  BSYNC B0 ;  /* 0x0000000000007941 */ /* 0x000fea0003800000 */
.L_x_3905:
        /* <DEDUP_REMOVED lines=55> */
.L_x_3908:
[----:B------:R-:W-:Y:S05]  /*5020*/  BSYNC B0 ;  /* 0x0000000000007941 */ /* 0x000fea0003800000 */
.L_x_3907:
        /* <DEDUP_REMOVED lines=54> */
.L_x_3904:
[----:B------:R-:W-:Y:S05]  /*5390*/  BSYNC B1 ;  /* 0x0000000000017941 */ /* 0x000fea0003800000 */
.L_x_3903:
        /* <DEDUP_REMOVED lines=75> */
.L_x_3912:
[----:B------:R-:W-:Y:S05]  /*5850*/  BSYNC B0 ;  /* 0x0000000000007941 */ /* 0x000fea0003800000 */
.L_x_3911:
        /* <DEDUP_REMOVED lines=55> */
.L_x_3914:
[----:B------:R-:W-:Y:S05]  /*5bd0*/  BSYNC B0 ;  /* 0x0000000000007941 */ /* 0x000fea0003800000 */
.L_x_3913:
        /* <DEDUP_REMOVED lines=54> */
.L_x_3910:
[----:B------:R-:W-:Y:S05]  /*5f40*/  BSYNC B1 ;  /* 0x0000000000017941 */ /* 0x000fea0003800000 */
.L_x_3909:
        /* <DEDUP_REMOVED lines=8> */
.L_x_3890:
        /* <DEDUP_REMOVED lines=96> */
.L_x_3921:
[----:B------:R-:W-:Y:S05]  /*65d0*/  BSYNC B0 ;  /* 0x0000000000007941 */ /* 0x000fea0003800000 */
.L_x_3920:
[----:B-----5:R4:W-:Y:S02]  /*65e0*/  STG.E.128 desc[UR6][R100.64], R52 ;  /* 0x0000003464007986 */ /* 0x0209e4000c101d06 */
.L_x_3919:
[----:B------:R-:W-:Y:S05]  /*65f0*/  BSYNC B1 ;  /* 0x0000000000017941 */ /* 0x000fea0003800000 */
.L_x_3918:
        /* <DEDUP_REMOVED lines=95> */
.L_x_3925:
[----:B------:R-:W-:Y:S05]  /*6bf0*/  BSYNC B0 ;  /* 0x0000000000007941 */ /* 0x000fea0003800000 */
.L_x_3924:
[----:B-----5:R1:W-:Y:S02]  /*6c00*/  STG.E.128 desc[UR6][R100.64+0x80], R52 ;  /* 0x0000803464007986 */ /* 0x0203e4000c101d06 */
.L_x_3923:
[----:B------:R-:W-:Y:S05]  /*6c10*/  BSYNC B1 ;  /* 0x0000000000017941 */ /* 0x000fea0003800000 */
.L_x_3922:
        /* <DEDUP_REMOVED lines=94> */
.L_x_3927:
[----:B------:R-:W-:Y:S05]  /*7200*/  BSYNC B0 ;  /* 0x0000000000007941 */ /* 0x000fea0003800000 */
.L_x_3926:
[----:B-----5:R4:W-:Y:S02]  /*7210*/  STG.E.128 desc[UR6][R100.64+0x100], R52 ;  /* 0x0001003464007986 */ /* 0x0209e4000c101d06 */
.L_x_3917:
[----:B------:R-:W-:Y:S05]  /*7220*/  BSYNC B2 ;  /* 0x0000000000027941 */ /* 0x000fea0003800000 */
.L_x_3916:
        /* <DEDUP_REMOVED lines=104> */
.L_x_3933:
[----:B------:R-:W-:Y:S05]  /*78b0*/  BSYNC B0 ;  /* 0x0000000000007941 */ /* 0x000fea0003800000 */
.L_x_3932:
[----:B-----5:R4:W-:Y:S02]  /*78c0*/  STG.E.128 desc[UR6][R176.64], R56 ;  /* 0x00000038b0007986 */ /* 0x0209e4000c101d06 */
.L_x_3931:
[----:B------:R-:W-:Y:S05]  /*78d0*/  BSYNC B1 ;  /* 0x0000000000017941 */ /* 0x000fea0003800000 */
.L_x_3930:
        /* <DEDUP_REMOVED lines=98> */
.L_x_3937:
[----:B------:R-:W-:Y:S05]  /*7f00*/  BSYNC B0 ;  /* 0x0000000000007941 */ /* 0x000fea0003800000 */
.L_x_3936:
[----:B-----5:R4:W-:Y:S02]  /*7f10*/  STG.E.128 desc[UR6][R176.64], R56 ;  /* 0x00000038b0007986 */ /* 0x0209e4000c101d06 */
.L_x_3935:
[----:B------:R-:W-:Y:S05]  /*7f20*/  BSYNC B1 ;  /* 0x0000000000017941 */ /* 0x000fea0003800000 */
.L_x_3934:
        /* <DEDUP_REMOVED lines=97> */
.L_x_3939:
[----:B------:R-:W-:Y:S05]  /*8540*/  BSYNC B0 ;  /* 0x0000000000007941 */ /* 0x000fea0003800000 */
.L_x_3938:
[----:B-----5:R1:W-:Y:S02]  /*8550*/  STG.E.128 desc[UR6][R176.64], R56 ;  /* 0x00000038b0007986 */ /* 0x0203e4000c101d06 */
.L_x_3929:
[----:B------:R-:W-:Y:S05]  /*8560*/  BSYNC B2 ;  /* 0x0000000000027941 */ /* 0x000fea0003800000 */
.L_x_3928:
        /* <DEDUP_REMOVED lines=104> */
.L_x_3945:
[----:B------:R-:W-:Y:S05]  /*8bf0*/  BSYNC B0 ;  /* 0x0000000000007941 */ /* 0x000fea0003800000 */
.L_x_3944:
[----:B-----5:R4:W-:Y:S02]  /*8c00*/  STG.E.128 desc[UR6][R176.64], R56 ;  /* 0x00000038b0007986 */ /* 0x0209e4000c101d06 */
.L_x_3943:
[----:B------:R-:W-:Y:S05]  /*8c10*/  BSYNC B1 ;  /* 0x0000000000017941 */ /* 0x000fea0003800000 */
.L_x_3942:
        /* <DEDUP_REMOVED lines=98> */
.L_x_3949:
[----:B------:R-:W-:Y:S05]  /*9240*/  BSYNC B0 ;  /* 0x0000000000007941 */ /* 0x000fea0003800000 */
.L_x_3948:
[----:B-----5:R4:W-:Y:S02]  /*9250*/  STG.E.128 desc[UR6][R176.64], R56 ;  /* 0x00000038b0007986 */ /* 0x0209e4000c101d06 */
.L_x_3947:
[----:B------:R-:W-:Y:S05]  /*9260*/  BSYNC B1 ;  /* 0x0000000000017941 */ /* 0x000fea0003800000 */
.L_x_3946:
        /* <DEDUP_REMOVED lines=97> */
.L_x_3951:
[----:B------:R-:W-:Y:S05]  /*9880*/  BSYNC B0 ;  /* 0x0000000000007941 */ /* 0x000fea0003800000 */
.L_x_3950:
[----:B-----5:R1:W-:Y:S02]  /*9890*/  STG.E.128 desc[UR6][R176.64], R56 ;  /* 0x00000038b0007986 */ /* 0x0203e4000c101d06 */
.L_x_3941:
[----:B------:R-:W-:Y:S05]  /*98a0*/  BSYNC B2 ;  /* 0x0000000000027941 */ /* 0x000fea0003800000 */
.L_x_3940:
        /* <DEDUP_REMOVED lines=109> */
.L_x_3957:
[----:B------:R-:W-:Y:S05]  /*9f80*/  BSYNC B0 ;  /* 0x0000000000007941 */ /* 0x000fea0003800000 */
.L_x_3956:
[----:B-----5:R4:W-:Y:S02]  /*9f90*/  STG.E.128 desc[UR6][R174.64], R56 ;  /* 0x00000038ae007986 */ /* 0x0209e4000c101d06 */
.L_x_3955:
[----:B------:R-:W-:Y:S05]  /*9fa0*/  BSYNC B1 ;  /* 0x0000000000017941 */ /* 0x000fea0003800000 */
.L_x_3954:
        /* <DEDUP_REMOVED lines=98> */
.L_x_3961:
[----:B------:R-:W-:Y:S05]  /*a5d0*/  BSYNC B0 ;  /* 0x0000000000007941 */ /* 0x000fea0003800000 */
.L_x_3960:
[----:B-----5:R4:W-:Y:S02]  /*a5e0*/  STG.E.128 desc[UR6][R174.64], R56 ;  /* 0x00000038ae007986 */ /* 0x0209e4000c101d06 */
.L_x_3959:
[----:B------:R-:W-:Y:S05]  /*a5f0*/  BSYNC B1 ;  /* 0x0000000000017941 */ /* 0x000fea0003800000 */
.L_x_3958:
        /* <DEDUP_REMOVED lines=97> */
.L_x_3963:
[----:B------:R-:W-:Y:S05]  /*ac10*/  BSYNC B0 ;  /* 0x0000000000007941 */ /* 0x000fea0003800000 */
.L_x_3962:
[----:B-----5:R4:W-:Y:S02]  /*ac20*/  STG.E.128 desc[UR6][R172.64], R56 ;  /* 0x00000038ac007986 */ /* 0x0209e4000c101d06 */
.L_x_3953:
[----:B------:R-:W-:Y:S05]  /*ac30*/  BSYNC B2 ;  /* 0x0000000000027941 */ /* 0x000fea0003800000 */
.L_x_3952:
        /* <DEDUP_REMOVED lines=8> */
.L_x_3889:
        /* <DEDUP_REMOVED lines=21> */
.L_x_3965:
[----:B------:R-:W-:Y:S05]  /*ae10*/  BSYNC B0 ;  /* 0x0000000000007941 */ /* 0x000fea0003800000 */
.L_x_3964:
        /* <DEDUP_REMOVED lines=24> */
.L_x_3967:
[----:B------:R-:W-:Y:S05]  /*afa0*/  BSYNC B0 ;  /* 0x0000000000007941 */ /* 0x000fea0003800000 */
.L_x_3966:
        /* <DEDUP_REMOVED lines=24> */
.L_x_3969:
[----:B------:R-:W-:Y:S05]  /*b130*/  BSYNC B0 ;  /* 0x0000000000007941 */ /* 0x000fea0003800000 */
.L_x_3968:
        /* <DEDUP_REMOVED lines=29> */
.L_x_3970:
[----:B------:R-:W-:Y:S05]  /*b310*/  BSYNC B0 ;  /* 0x0000000000007941 */ /* 0x000fea0003800000 */
.L_x_3915:
        /* <DEDUP_REMOVED lines=81> */
.L_x_3971:
        /* <DEDUP_REMOVED lines=9> */
.L_x_3972:
[----:B------:R-:W-:Y:S04]  /*b8c0*/  IADD3 R9, R9, -0x1, RZ ;  /* 0xffffffff09097810 */ /* 0x000fe80007ffe0ff */
[----:B------:R-:W-:Y:S11]  /*b8d0*/  ISETP.GT.AND P0, PT, R9, R66, PT ;  /* 0x000000420900720c */ /* 0x000ff60003f04270 */
[----:B------:R-:W-:Y:S02]  /*b8e0*/  @!UPT UIADD3 URZ, URZ, URZ, URZ ;  /* 0x0000003f3f3ff290 */ /* 0x000fe4000fffe03f */
[----:B------:R-:W-:Y:S05]  /*b8f0*/  @P0 BRA `(.L_x_3973) ;  /* 0xffffff7400240947 */ /* 0x000fea000383ffff */
.L_x_3880:
        /* <DEDUP_REMOVED lines=27> */
[C---:B------:R-:W-:Y:S02]  /*bab0*/  LEA R24, P2, R0.reuse, UR8, 0x1 ;  /* 0x0000000800187c11 */ /* 0x040fe4000f8408ff */
        /* <DEDUP_REMOVED lines=41> */
[----:B-----5:R-:W-:Y:S02]  /*bd50*/  MOV R8, R29 ;  /* 0x0000001d00087202 */ /* 0x020fe40000000f00 */
[----:B------:R-:W-:Y:S02]  /*bd60*/  MOV R29, R31 ;  /* 0x0000001f001d7202 */ /* 0x000fe40000000f00 */
[----:B------:R-:W-:Y:S01]  /*bd70*/  MOV R32, R30 ;  /* 0x0000001e00207202 */ /* 0x000fe20000000f00 */
[----:B------:R-:W-:-:S02]  /*bd80*/  HADD2.F32 R33, -RZ, R8.H0_H0 ;  /* 0x20000008ff217230 */ /* 0x000fc40000004100 */
[----:B------:R-:W-:Y:S02]  /*bd90*/  HADD2.F32 R31, -RZ, R8.H1_H1 ;  /* 0x30000008ff1f7230 */ /* 0x000fe40000004100 */
[--C-:B------:R-:W-:Y:S02]  /*bda0*/  HADD2.F32 R30, -RZ, R29.reuse.H0_H0 ;  /* 0x2000001dff1e7230 */ /* 0x100fe40000004100 */
[----:B------:R-:W-:Y:S02]  /*bdb0*/  HADD2.F32 R29, -RZ, R29.H1_H1 ;  /* 0x3000001dff1d7230 */ /* 0x000fe40000004100 */
[----:B---3--:R-:W-:Y:S02]  /*bdc0*/  HADD2.F32 R12, -RZ, R2.H1_H1 ;  /* 0x30000002ff0c7230 */ /* 0x008fe40000004100 */
[----:B------:R-:W-:Y:S02]  /*bdd0*/  HADD2.F32 R8, -RZ, R3.H1_H1 ;  /* 0x30000003ff087230 */ /* 0x000fe40000004100 */
[----:B----4-:R-:W-:-:S02]  /*bde0*/  HADD2.F32 R19, -RZ, R4.H1_H1 ;  /* 0x30000004ff137230 */ /* 0x010fc40000004100 */
[-C--:B------:R-:W-:Y:S01]  /*bdf0*/  FMUL.FTZ R16, R31, R12.reuse ;  /* 0x0000000c1f107220 */ /* 0x080fe20000410000 */
[----:B------:R-:W-:Y:S02]  /*be00*/  HADD2.F32 R18, -RZ, R5.H1_H1 ;  /* 0x30000005ff127230 */ /* 0x000fe40000004100 */
[----:B------:R-:W-:Y:S01]  /*be10*/  FMUL.FTZ R12, R33, R12 ;  /* 0x0000000c210c7220 */ /* 0x000fe20000410000 */
[-C--:B------:R-:W-:Y:S01]  /*be20*/  FMUL.FTZ R9, R29, R8.reuse ;  /* 0x000000081d097220 */ /* 0x080fe20000410000 */
[----:B------:R-:W-:Y:S01]  /*be30*/  FMUL.FTZ R8, R30, R8 ;  /* 0x000000081e087220 */ /* 0x000fe20000410000 */
[-C--:B------:R-:W-:Y:S01]  /*be40*/  FFMA.FTZ R16, R33, R19.reuse, -R16 ;  /* 0x0000001321107223 */ /* 0x080fe20000010810 */
[----:B------:R-:W-:Y:S01]  /*be50*/  FFMA.FTZ R19, R31, R19, R12 ;  /* 0x000000131f137223 */ /* 0x000fe2000001000c */
[----:B------:R-:W-:Y:S02]  /*be60*/  HADD2.F32 R2, -RZ, R2.H0_H0 ;  /* 0x20000002ff027230 */ /* 0x000fe40000004100 */
[----:B------:R-:W-:Y:S01]  /*be70*/  FFMA.FTZ R8, R29, R18, R8 ;  /* 0x000000121d087223 */ /* 0x000fe20000010008 */
[----:B------:R-:W-:-:S02]  /*be80*/  HADD2.F32 R31, -RZ, R28.H1_H1 ;  /* 0x3000001cff1f7230 */ /* 0x000fc40000004100 */
[----:B------:R-:W-:Y:S01]  /*be90*/  FFMA.FTZ R9, R30, R18, -R9 ;  /* 0x000000121e097223 */ /* 0x000fe20000010809 */
[----:B------:R-:W-:Y:S02]  /*bea0*/  HADD2.F32 R12, -RZ, R32.H0_H0 ;  /* 0x20000020ff0c7230 */ /* 0x000fe40000004100 */
[----:B------:R-:W-:Y:S02]  /*beb0*/  HADD2.F32 R3, -RZ, R3.H0_H0 ;  /* 0x20000003ff037230 */ /* 0x000fe40000004100 */
[----:B------:R-:W-:Y:S01]  /*bec0*/  FMUL.FTZ R18, R31, R2 ;  /* 0x000000021f127220 */ /* 0x000fe20000410000 */
[----:B------:R-:W-:Y:S01]  /*bed0*/  HADD2.F32 R29, -RZ, R28.H0_H0 ;  /* 0x2000001cff1d7230 */ /* 0x000fe20000004100 */
[----:B------:R-:W-:Y:S01]  /*bee0*/  F2FP.F16.F32.PACK_AB R8, R8, R9 ;  /* 0x000000090808723e */ /* 0x000fe200000000ff */
        /* <DEDUP_REMOVED lines=14> */
.L_x_3982:
[----:B------:R-:W-:Y:S05]  /*bfd0*/  BSYNC B0 ;  /* 0x0000000000007941 */ /* 0x000fea0003800000 */
.L_x_3981:
[----:B-----5:R3:W-:Y:S02]  /*bfe0*/  STS.128 [R210], R28 ;  /* 0x0000001cd2007388 */ /* 0x0207e40000000c00 */
.L_x_3980:
[----:B------:R-:W-:Y:S05]  /*bff0*/  BSYNC B1 ;  /* 0x0000000000017941 */ /* 0x000fea0003800000 */
.L_x_3979:
        /* <DEDUP_REMOVED lines=16> */
[----:B--2---:R-:W-:Y:S02]  /*c100*/  HADD2.F32 R12, -RZ, R2.H1_H1 ;  /* 0x30000002ff0c7230 */ /* 0x004fe40000004100 */
        /* <DEDUP_REMOVED lines=32> */
.L_x_3986:
[----:B------:R-:W-:Y:S05]  /*c310*/  BSYNC B0 ;  /* 0x0000000000007941 */ /* 0x000fea0003800000 */
.L_x_3985:
[----:B-----5:R1:W-:Y:S02]  /*c320*/  STS.128 [R210+0x2000], R28 ;  /* 0x0020001cd2007388 */ /* 0x0203e40000000c00 */
.L_x_3984:
[----:B------:R-:W-:Y:S05]  /*c330*/  BSYNC B1 ;  /* 0x0000000000017941 */ /* 0x000fea0003800000 */
.L_x_3983:
        /* <DEDUP_REMOVED lines=8> */
[--C-:B-12--5:R-:W-:Y:S02]  /*c3c0*/  HADD2.F32 R26, -RZ, R29.reuse.H0_H0 ;  /* 0x2000001dff1a7230 */ /* 0x126fe40000004100 */
[----:B------:R-:W-:Y:S02]  /*c3d0*/  HADD2.F32 R27, -RZ, R29.H1_H1 ;  /* 0x3000001dff1b7230 */ /* 0x000fe40000004100 */
[--C-:B------:R-:W-:Y:S02]  /*c3e0*/  HADD2.F32 R18, -RZ, R31.reuse.H0_H0 ;  /* 0x2000001fff127230 */ /* 0x100fe40000004100 */
[----:B------:R-:W-:-:S02]  /*c3f0*/  HADD2.F32 R19, -RZ, R31.H1_H1 ;  /* 0x3000001fff137230 */ /* 0x000fc40000004100 */
        /* <DEDUP_REMOVED lines=11> */
[-C--:B------:R-:W-:Y:S01]  /*c4b0*/  FFMA.FTZ R8, R27, R16.reuse, R8 ;  /* 0x000000101b087223 */ /* 0x080fe20000010008 */
[----:B------:R-:W-:Y:S02]  /*c4c0*/  HADD2.F32 R3, -RZ, R3.H0_H0 ;  /* 0x20000003ff037230 */ /* 0x000fe40000004100 */
[----:B------:R-:W-:Y:S01]  /*c4d0*/  FFMA.FTZ R9, R26, R16, -R9 ;  /* 0x000000101a097223 */ /* 0x000fe20000010809 */
[----:B------:R-:W-:Y:S01]  /*c4e0*/  HADD2.F32 R30, -RZ, R30.H1_H1 ;  /* 0x3000001eff1e7230 */ /* 0x000fe20000004100 */
[----:B------:R-:W-:Y:S01]  /*c4f0*/  F2FP.F16.F32.PACK_AB R31, R6, R7 ;  /* 0x00000007061f723e */ /* 0x000fe200000000ff */
[----:B------:R-:W-:Y:S02]  /*c500*/  HADD2.F32 R2, -RZ, R2.H0_H0 ;  /* 0x20000002ff027230 */ /* 0x000fe40000004100 */
        /* <DEDUP_REMOVED lines=16> */
.L_x_3988:
[----:B------:R-:W-:Y:S05]  /*c610*/  BSYNC B0 ;  /* 0x0000000000007941 */ /* 0x000fea0003800000 */
.L_x_3987:
[----:B-----5:R3:W-:Y:S02]  /*c620*/  STS.128 [R210+0x4000], R28 ;  /* 0x0040001cd2007388 */ /* 0x0207e40000000c00 */
.L_x_3978:
[----:B------:R-:W-:Y:S05]  /*c630*/  BSYNC B2 ;  /* 0x0000000000027941 */ /* 0x000fea0003800000 */
.L_x_3977:
        /* <DEDUP_REMOVED lines=26> */
[----:B--2--5:R-:W-:Y:S01]  /*c7e0*/  MOV R26, R31 ;  /* 0x0000001f001a7202 */ /* 0x024fe20000000f00 */
[--C-:B------:R-:W-:Y:S02]  /*c7f0*/  HADD2.F32 R33, -RZ, R29.reuse.H0_H0 ;  /* 0x2000001dff217230 */ /* 0x100fe40000004100 */
[----:B------:R-:W-:Y:S02]  /*c800*/  HADD2.F32 R31, -RZ, R29.H1_H1 ;  /* 0x3000001dff1f7230 */ /* 0x000fe40000004100 */
[----:B------:R-:W-:-:S02]  /*c810*/  HADD2.F32 R29, -RZ, R26.H0_H0 ;  /* 0x2000001aff1d7230 */ /* 0x000fc40000004100 */
[----:B------:R-:W-:Y:S02]  /*c820*/  HADD2.F32 R26, -RZ, R26.H1_H1 ;  /* 0x3000001aff1a7230 */ /* 0x000fe40000004100 */
        /* <DEDUP_REMOVED lines=34> */
.L_x_3994:
[----:B------:R-:W-:Y:S05]  /*ca50*/  BSYNC B0 ;  /* 0x0000000000007941 */ /* 0x000fea0003800000 */
.L_x_3993:
[----:B-----5:R3:W-:Y:S02]  /*ca60*/  STS.128 [R210+0x800], R28 ;  /* 0x0008001cd2007388 */ /* 0x0207e40000000c00 */
.L_x_3992:
[----:B------:R-:W-:Y:S05]  /*ca70*/  BSYNC B1 ;  /* 0x0000000000017941 */ /* 0x000fea0003800000 */
.L_x_3991:
        /* <DEDUP_REMOVED lines=48> */
.L_x_3998:
[----:B------:R-:W-:Y:S05]  /*cd80*/  BSYNC B0 ;  /* 0x0000000000007941 */ /* 0x000fea0003800000 */
.L_x_3997:
[----:B-----5:R3:W-:Y:S02]  /*cd90*/  STS.128 [R210+0x2800], R28 ;  /* 0x0028001cd2007388 */ /* 0x0207e40000000c00 */
.L_x_3996:
[----:B------:R-:W-:Y:S05]  /*cda0*/  BSYNC B1 ;  /* 0x0000000000017941 */ /* 0x000fea0003800000 */
.L_x_3995:
        /* <DEDUP_REMOVED lines=8> */
[--C-:B-1---5:R-:W-:Y:S02]  /*ce30*/  HADD2.F32 R22, -RZ, R31.reuse.H1_H1 ;  /* 0x3000001fff167230 */ /* 0x122fe40000004100 */
[----:B------:R-:W-:Y:S02]  /*ce40*/  HADD2.F32 R19, -RZ, R31.H0_H0 ;  /* 0x2000001fff137230 */ /* 0x000fe40000004100 */
[--C-:B--2---:R-:W-:Y:S02]  /*ce50*/  HADD2.F32 R26, -RZ, R29.reuse.H1_H1 ;  /* 0x3000001dff1a7230 */ /* 0x104fe40000004100 */
[----:B------:R-:W-:-:S02]  /*ce60*/  HADD2.F32 R23, -RZ, R29.H0_H0 ;  /* 0x2000001dff177230 */ /* 0x000fc40000004100 */
[----:B---3--:R-:W-:Y:S02]  /*ce70*/  HADD2.F32 R3, -RZ, R5.H1_H1 ;  /* 0x30000005ff037230 */ /* 0x008fe40000004100 */
[----:B------:R-:W-:Y:S02]  /*ce80*/  HADD2.F32 R27, -RZ, R4.H1_H1 ;  /* 0x30000004ff1b7230 */ /* 0x000fe40000004100 */
[----:B----4-:R-:W-:Y:S02]  /*ce90*/  HADD2.F32 R16, -RZ, R7.H1_H1 ;  /* 0x30000007ff107230 */ /* 0x010fe40000004100 */
[-C--:B------:R-:W-:Y:S01]  /*cea0*/  FMUL.FTZ R8, R22, R3.reuse ;  /* 0x0000000316087220 */ /* 0x080fe20000410000 */
[----:B------:R-:W-:Y:S02]  /*ceb0*/  HADD2.F32 R18, -RZ, R6.H1_H1 ;  /* 0x30000006ff127230 */ /* 0x000fe40000004100 */
[C---:B------:R-:W-:Y:S01]  /*cec0*/  FMUL.FTZ R3, R19.reuse, R3 ;  /* 0x0000000313037220 */ /* 0x040fe20000410000 */
[-C--:B------:R-:W-:Y:S01]  /*ced0*/  FMUL.FTZ R12, R26, R27.reuse ;  /* 0x0000001b1a0c7220 */ /* 0x080fe20000410000 */
[-C--:B------:R-:W-:Y:S01]  /*cee0*/  FFMA.FTZ R8, R19, R16.reuse, -R8 ;  /* 0x0000001013087223 */ /* 0x080fe20000010808 */
[C---:B------:R-:W-:Y:S01]  /*cef0*/  FMUL.FTZ R9, R23.reuse, R27 ;  /* 0x0000001b17097220 */ /* 0x040fe20000410000 */
        /* <DEDUP_REMOVED lines=23> */
.L_x_4000:
[----:B------:R-:W-:Y:S05]  /*d070*/  BSYNC B0 ;  /* 0x0000000000007941 */ /* 0x000fea0003800000 */
.L_x_3999:
[----:B-----5:R3:W-:Y:S02]  /*d080*/  STS.128 [R210+0x4800], R28 ;  /* 0x0048001cd2007388 */ /* 0x0207e40000000c00 */
.L_x_3990:
[----:B------:R-:W-:Y:S05]  /*d090*/  BSYNC B2 ;  /* 0x0000000000027941 */ /* 0x000fea0003800000 */
.L_x_3989:
        /* <DEDUP_REMOVED lines=27> */
[----:B--2--5:R-:W-:Y:S01]  /*d250*/  MOV R26, R31 ;  /* 0x0000001f001a7202 */ /* 0x024fe20000000f00 */
[--C-:B------:R-:W-:Y:S02]  /*d260*/  HADD2.F32 R31, -RZ, R29.reuse.H0_H0 ;  /* 0x2000001dff1f7230 */ /* 0x100fe40000004100 */
[----:B------:R-:W-:Y:S02]  /*d270*/  HADD2.F32 R29, -RZ, R29.H1_H1 ;  /* 0x3000001dff1d7230 */ /* 0x000fe40000004100 */
[----:B------:R-:W-:-:S02]  /*d280*/  HADD2.F32 R27, -RZ, R26.H0_H0 ;  /* 0x2000001aff1b7230 */ /* 0x000fc40000004100 */
[----:B------:R-:W-:Y:S02]  /*d290*/  HADD2.F32 R26, -RZ, R26.H1_H1 ;  /* 0x3000001aff1a7230 */ /* 0x000fe40000004100 */
[----:B----4-:R-:W-:Y:S02]  /*d2a0*/  HADD2.F32 R16, -RZ, R4.H1_H1 ;  /* 0x30000004ff107230 */ /* 0x010fe40000004100 */
        /* <DEDUP_REMOVED lines=10> */
[-C--:B------:R-:W-:Y:S01]  /*d350*/  FFMA.FTZ R12, R27, R19.reuse, -R12 ;  /* 0x000000131b0c7223 */ /* 0x080fe2000001080c */
[----:B------:R-:W-:Y:S02]  /*d360*/  HADD2.F32 R5, -RZ, R5.H0_H0 ;  /* 0x20000005ff057230 */ /* 0x000fe40000004100 */
[----:B------:R-:W-:Y:S01]  /*d370*/  FFMA.FTZ R3, R26, R19, R3 ;  /* 0x000000131a037223 */ /* 0x000fe20000010003 */
[----:B------:R-:W-:Y:S01]  /*d380*/  HADD2.F32 R30, -RZ, R30.H1_H1 ;  /* 0x3000001eff1e7230 */ /* 0x000fe20000004100 */
[----:B------:R-:W-:Y:S01]  /*d390*/  F2FP.F16.F32.PACK_AB R18, R23, R18 ;  /* 0x000000121712723e */ /* 0x000fe200000000ff */
[----:B------:R-:W-:-:S02]  /*d3a0*/  HADD2.F32 R4, -RZ, R4.H0_H0 ;  /* 0x20000004ff047230 */ /* 0x000fc40000004100 */
[--C-:B------:R-:W-:Y:S02]  /*d3b0*/  HADD2.F32 R27, -RZ, R28.reuse.H1_H1 ;  /* 0x3000001cff1b7230 */ /* 0x100fe40000004100 */
[-C--:B------:R-:W-:Y:S01]  /*d3c0*/  FMUL.FTZ R29, R30, R5.reuse ;  /* 0x000000051e1d7220 */ /* 0x080fe20000410000 */
[----:B------:R-:W-:Y:S02]  /*d3d0*/  HADD2.F32 R19, -RZ, R28.H0_H0 ;  /* 0x2000001cff137230 */ /* 0x000fe40000004100 */
[C---:B------:R-:W-:Y:S01]  /*d3e0*/  FMUL.FTZ R5, R16.reuse, R5 ;  /* 0x0000000510057220 */ /* 0x040fe20000410000 */
[----:B------:R-:W-:Y:S02]  /*d3f0*/  HADD2.F32 R7, -RZ, R7.H0_H0 ;  /* 0x20000007ff077230 */ /* 0x000fe40000004100 */
[-C--:B------:R-:W-:Y:S01]  /*d400*/  FMUL.FTZ R26, R27, R4.reuse ;  /* 0x000000041b1a7220 */ /* 0x080fe20000410000 */
[----:B------:R-:W-:Y:S02]  /*d410*/  HADD2.F32 R6, -RZ, R6.H0_H0 ;  /* 0x20000006ff067230 */ /* 0x000fe40000004100 */
[----:B------:R-:W-:Y:S01]  /*d420*/  FMUL.FTZ R4, R19, R4 ;  /* 0x0000000413047220 */ /* 0x000fe20000410000 */
        /* <DEDUP_REMOVED lines=8> */
.L_x_4006:
[----:B------:R-:W-:Y:S05]  /*d4b0*/  BSYNC B0 ;  /* 0x0000000000007941 */ /* 0x000fea0003800000 */
.L_x_4005:
[----:B-----5:R1:W-:Y:S02]  /*d4c0*/  STS.128 [R210+0x1000], R28 ;  /* 0x0010001cd2007388 */ /* 0x0203e40000000c00 */
.L_x_4004:
[----:B------:R-:W-:Y:S05]  /*d4d0*/  BSYNC B1 ;  /* 0x0000000000017941 */ /* 0x000fea0003800000 */
.L_x_4003:
        /* <DEDUP_REMOVED lines=47> */
.L_x_4010:
[----:B------:R-:W-:Y:S05]  /*d7d0*/  BSYNC B0 ;  /* 0x0000000000007941 */ /* 0x000fea0003800000 */
.L_x_4009:
[----:B-----5:R3:W-:Y:S02]  /*d7e0*/  STS.128 [R210+0x3000], R28 ;  /* 0x0030001cd2007388 */ /* 0x0207e40000000c00 */
.L_x_4008:
[----:B------:R-:W-:Y:S05]  /*d7f0*/  BSYNC B1 ;  /* 0x0000000000017941 */ /* 0x000fea0003800000 */
.L_x_4007:
        /* <DEDUP_REMOVED lines=17> */
[----:B---3--:R-:W-:-:S02]  /*d910*/  HADD2.F32 R18, -RZ, R6.H1_H1 ;  /* 0x30000006ff127230 */ /* 0x008fc40000004100 */
[-C--:B------:R-:W-:Y:S01]  /*d920*/  FMUL.FTZ R12, R28, R27.reuse ;  /* 0x0000001b1c0c7220 */ /* 0x080fe20000410000 */
[----:B------:R-:W-:Y:S02]  /*d930*/  HADD2.F32 R16, -RZ, R7.H1_H1 ;  /* 0x30000007ff107230 */ /* 0x000fe40000004100 */
[----:B------:R-:W-:Y:S01]  /*d940*/  FMUL.FTZ R9, R25, R27 ;  /* 0x0000001b19097220 */ /* 0x000fe20000410000 */
[-C--:B------:R-:W-:Y:S01]  /*d950*/  FMUL.FTZ R8, R26, R3.reuse ;  /* 0x000000031a087220 */ /* 0x080fe20000410000 */
[----:B------:R-:W-:Y:S01]  /*d960*/  FMUL.FTZ R3, R19, R3 ;  /* 0x0000000313037220 */ /* 0x000fe20000410000 */
[-C--:B------:R-:W-:Y:S01]  /*d970*/  FFMA.FTZ R12, R25, R18.reuse, -R12 ;  /* 0x00000012190c7223 */ /* 0x080fe2000001080c */
[----:B------:R-:W-:Y:S01]  /*d980*/  FFMA.FTZ R9, R28, R18, R9 ;  /* 0x000000121c097223 */ /* 0x000fe20000010009 */
[-C--:B------:R-:W-:Y:S01]  /*d990*/  FFMA.FTZ R8, R19, R16.reuse, -R8 ;  /* 0x0000001013087223 */ /* 0x080fe20000010808 */
[----:B------:R-:W-:Y:S02]  /*d9a0*/  HADD2.F32 R4, -RZ, R4.H0_H0 ;  /* 0x20000004ff047230 */ /* 0x000fe40000004100 */
[----:B------:R-:W-:Y:S01]  /*d9b0*/  FFMA.FTZ R3, R26, R16, R3 ;  /* 0x000000101a037223 */ /* 0x000fe20000010003 */
[----:B------:R-:W-:Y:S01]  /*d9c0*/  HADD2.F32 R25, -RZ, R24.H1_H1 ;  /* 0x30000018ff197230 */ /* 0x000fe20000004100 */
[----:B------:R-:W-:Y:S01]  /*d9d0*/  F2FP.F16.F32.PACK_AB R9, R9, R12 ;  /* 0x0000000c0909723e */ /* 0x000fe200000000ff */
[----:B------:R-:W-:-:S02]  /*d9e0*/  HADD2.F32 R5, -RZ, R5.H0_H0 ;  /* 0x20000005ff057230 */ /* 0x000fc40000004100 */
[----:B------:R-:W-:Y:S02]  /*d9f0*/  HADD2.F32 R19, -RZ, R24.H0_H0 ;  /* 0x20000018ff137230 */ /* 0x000fe40000004100 */
[----:B------:R-:W-:Y:S01]  /*da00*/  FMUL.FTZ R24, R25, R4 ;  /* 0x0000000419187220 */ /* 0x000fe20000410000 */
[--C-:B------:R-:W-:Y:S01]  /*da10*/  HADD2.F32 R18, -RZ, R23.reuse.H1_H1 ;  /* 0x30000017ff127230 */ /* 0x100fe20000004100 */
[----:B------:R-:W-:Y:S01]  /*da20*/  F2FP.F16.F32.PACK_AB R27, R3, R8 ;  /* 0x00000008031b723e */ /* 0x000fe200000000ff */
[----:B------:R-:W-:Y:S02]  /*da30*/  HADD2.F32 R16, -RZ, R23.H0_H0 ;  /* 0x20000017ff107230 */ /* 0x000fe40000004100 */
[----:B------:R-:W-:Y:S01]  /*da40*/  FMUL.FTZ R4, R19, R4 ;  /* 0x0000000413047220 */ /* 0x000fe20000410000 */
[----:B------:R-:W-:Y:S02]  /*da50*/  HADD2.F32 R6, -RZ, R6.H0_H0 ;  /* 0x20000006ff067230 */ /* 0x000fe40000004100 */
[----:B------:R-:W-:Y:S01]  /*da60*/  FMUL.FTZ R23, R18, R5 ;  /* 0x0000000512177220 */ /* 0x000fe20000410000 */
[----:B------:R-:W-:-:S02]  /*da70*/  HADD2.F32 R7, -RZ, R7.H0_H0 ;  /* 0x20000007ff077230 */ /* 0x000fc40000004100 */
        /* <DEDUP_REMOVED lines=8> */
.L_x_4012:
[----:B------:R-:W-:Y:S05]  /*db00*/  BSYNC B0 ;  /* 0x0000000000007941 */ /* 0x000fea0003800000 */
.L_x_4011:
[----:B-----5:R1:W-:Y:S02]  /*db10*/  STS.128 [R210+0x5000], R24 ;  /* 0x00500018d2007388 */ /* 0x0203e40000000c00 */
.L_x_4002:
[----:B------:R-:W-:Y:S05]  /*db20*/  BSYNC B2 ;  /* 0x0000000000027941 */ /* 0x000fea0003800000 */
.L_x_4001:
[----:B-1-3--:R-:W-:-:S05]  /*db30*/  VIADD R28, R154, 0x30 ;  /* 0x000000309a1c7836 */ /* 0x00afca0000000000 */
        /* <DEDUP_REMOVED lines=25> */
[----:B-----5:R-:W-:Y:S02]  /*dcd0*/  MOV R0, R17 ;  /* 0x0000001100007202 */ /* 0x020fe40000000f00 */
[----:B------:R-:W-:Y:S02]  /*dce0*/  MOV R17, R19 ;  /* 0x0000001300117202 */ /* 0x000fe40000000f00 */
[----:B------:R-:W-:Y:S01]  /*dcf0*/  MOV R23, R18 ;  /* 0x0000001200177202 */ /* 0x000fe20000000f00 */
[----:B--2---:R-:W-:-:S02]  /*dd00*/  HADD2.F32 R26, -RZ, R0.H0_H0 ;  /* 0x20000000ff1a7230 */ /* 0x004fc40000004100 */
[----:B------:R-:W-:Y:S02]  /*dd10*/  HADD2.F32 R19, -RZ, R0.H1_H1 ;  /* 0x30000000ff137230 */ /* 0x000fe40000004100 */
[--C-:B------:R-:W-:Y:S02]  /*dd20*/  HADD2.F32 R18, -RZ, R17.reuse.H0_H0 ;  /* 0x20000011ff127230 */ /* 0x100fe40000004100 */
[----:B------:R-:W-:Y:S02]  /*dd30*/  HADD2.F32 R17, -RZ, R17.H1_H1 ;  /* 0x30000011ff117230 */ /* 0x000fe40000004100 */
[----:B----4-:R-:W-:Y:S02]  /*dd40*/  HADD2.F32 R0, -RZ, R5.H1_H1 ;  /* 0x30000005ff007230 */ /* 0x010fe40000004100 */
[----:B------:R-:W-:Y:S02]  /*dd50*/  HADD2.F32 R12, -RZ, R4.H1_H1 ;  /* 0x30000004ff0c7230 */ /* 0x000fe40000004100 */
[----:B---3--:R-:W-:-:S02]  /*dd60*/  HADD2.F32 R14, -RZ, R7.H1_H1 ;  /* 0x30000007ff0e7230 */ /* 0x008fc40000004100 */
[----:B------:R-:W-:Y:S01]  /*dd70*/  FMUL.FTZ R3, R17, R0 ;  /* 0x0000000011037220 */ /* 0x000fe20000410000 */
[----:B------:R-:W-:Y:S02]  /*dd80*/  HADD2.F32 R15, -RZ, R6.H1_H1 ;  /* 0x30000006ff0f7230 */ /* 0x000fe40000004100 */
[----:B------:R-:W-:Y:S01]  /*dd90*/  FMUL.FTZ R13, R19, R12 ;  /* 0x0000000c130d7220 */ /* 0x000fe20000410000 */
[----:B------:R-:W-:Y:S01]  /*dda0*/  FMUL.FTZ R0, R18, R0 ;  /* 0x0000000012007220 */ /* 0x000fe20000410000 */
[C---:B------:R-:W-:Y:S01]  /*ddb0*/  FMUL.FTZ R12, R26.reuse, R12 ;  /* 0x0000000c1a0c7220 */ /* 0x040fe20000410000 */
[----:B------:R-:W-:Y:S02]  /*ddc0*/  HADD2.F32 R4, -RZ, R4.H0_H0 ;  /* 0x20000004ff047230 */ /* 0x000fe40000004100 */
[-C--:B------:R-:W-:Y:S01]  /*ddd0*/  FFMA.FTZ R13, R26, R15.reuse, -R13 ;  /* 0x0000000f1a0d7223 */ /* 0x080fe2000001080d */
[----:B------:R-:W-:Y:S01]  /*dde0*/  FFMA.FTZ R0, R17, R14, R0 ;  /* 0x0000000e11007223 */ /* 0x000fe20000010000 */
[----:B------:R-:W-:Y:S01]  /*ddf0*/  FFMA.FTZ R12, R19, R15, R12 ;  /* 0x0000000f130c7223 */ /* 0x000fe2000001000c */
[----:B------:R-:W-:-:S02]  /*de00*/  HADD2.F32 R17, -RZ, R16.H1_H1 ;  /* 0x30000010ff117230 */ /* 0x000fc40000004100 */
[----:B------:R-:W-:Y:S01]  /*de10*/  FFMA.FTZ R3, R18, R14, -R3 ;  /* 0x0000000e12037223 */ /* 0x000fe20000010803 */
        /* <DEDUP_REMOVED lines=19> */
[----:B------:R-:W-:Y:S02]  /*df50*/  MOV R17, R12 ;  /* 0x0000000c00117202 */ /* 0x000fe40000000f00 */
[----:B------:R-:W-:Y:S02]  /*df60*/  MOV R19, R0 ;  /* 0x0000000000137202 */ /* 0x000fe40000000f00 */
.L_x_4017:
[----:B------:R-:W-:Y:S05]  /*df70*/  BSYNC B0 ;  /* 0x0000000000007941 */ /* 0x000fea0003800000 */
.L_x_4016:
[----:B-----5:R1:W-:Y:S02]  /*df80*/  STS.128 [R210+0x1800], R16 ;  /* 0x00180010d2007388 */ /* 0x0203e40000000c00 */
.L_x_4015:
[----:B------:R-:W-:Y:S05]  /*df90*/  BSYNC B1 ;  /* 0x0000000000017941 */ /* 0x000fea0003800000 */
.L_x_4014:
[----:B------:R1:W-:Y:S01]  /*dfa0*/  @P1 STS.128 [R210+0x3800], RZ ;  /* 0x003800ffd2001388 */ /* 0x0003e20000000c00 */
[----:B------:R-:W-:Y:S04]  /*dfb0*/  BSSY B1, `(.L_x_4018) ;  /* 0x0000030000017945 */ /* 0x000fe80003800000 */
[----:B------:R-:W-:Y:S05]  /*dfc0*/  @P1 BRA `(.L_x_4019) ;  /* 0x0000000000b81947 */ /* 0x000fea0003800000 */
[----:B------:R1:W5:Y:S01]  /*dfd0*/  LDG.E.128 R12, desc[UR6][R20.64+0x80] ;  /* 0x00008006140c7981 */ /* 0x000362000c1e1d00 */
[----:B------:R-:W-:Y:S01]  /*dfe0*/  ISETP.GE.AND P1, PT, R11, UR12, PT ;  /* 0x0000000c0b007c0c */ /* 0x000fe2000bf26270 */
[----:B------:R-:W-:-:S12]  /*dff0*/  BSSY B0, `(.L_x_4020) ;  /* 0x000002a000007945 */ /* 0x000fd80003800000 */
[----:B------:R-:W-:Y:S05]  /*e000*/  @P1 BRA `(.L_x_4021) ;  /* 0x0000000000a01947 */ /* 0x000fea0003800000 */
[----:B------:R-:W3:Y:S04]  /*e010*/  LDG.E.64 R4, desc[UR6][R24.64+0x40] ;  /* 0x0000400618047981 */ /* 0x000ee8000c1e1b00 */
[----:B------:R-:W4:Y:S01]  /*e020*/  LDG.E.64 R6, desc[UR6][R8.64+0x40] ;  /* 0x0000400608067981 */ /* 0x000f22000c1e1b00 */
[--C-:B-1---5:R-:W-:Y:S01]  /*e030*/  HADD2.F32 R18, -RZ, R15.reuse.H0_H0 ;  /* 0x2000000fff127230 */ /* 0x122fe20000004100 */
[----:B------:R-:W-:Y:S01]  /*e040*/  MOV R17, R14 ;  /* 0x0000000e00117202 */ /* 0x000fe20000000f00 */
[----:B------:R-:W-:Y:S02]  /*e050*/  HADD2.F32 R15, -RZ, R15.H1_H1 ;  /* 0x3000000fff0f7230 */ /* 0x000fe40000004100 */
[--C-:B--2---:R-:W-:Y:S02]  /*e060*/  HADD2.F32 R26, -RZ, R13.reuse.H1_H1 ;  /* 0x3000000dff1a7230 */ /* 0x104fe40000004100 */
[----:B------:R-:W-:-:S02]  /*e070*/  HADD2.F32 R30, -RZ, R13.H0_H0 ;  /* 0x2000000dff1e7230 */ /* 0x000fc40000004100 */
        /* <DEDUP_REMOVED lines=9> */
[----:B------:R-:W-:Y:S01]  /*e110*/  FFMA.FTZ R13, R30, R16, -R13 ;  /* 0x000000101e0d7223 */ /* 0x000fe2000001080d */
[----:B------:R-:W-:Y:S01]  /*e120*/  FFMA.FTZ R0, R15, R14, R0 ;  /* 0x0000000e0f007223 */ /* 0x000fe20000010000 */
[----:B------:R-:W-:Y:S01]  /*e130*/  FFMA.FTZ R16, R26, R16, R11 ;  /* 0x000000101a107223 */ /* 0x000fe2000001000b */
[----:B------:R-:W-:Y:S01]  /*e140*/  FFMA.FTZ R3, R18, R14, -R3 ;  /* 0x0000000e12037223 */ /* 0x000fe20000010803 */
[--C-:B------:R-:W-:Y:S02]  /*e150*/  HADD2.F32 R15, -RZ, R12.reuse.H1_H1 ;  /* 0x3000000cff0f7230 */ /* 0x100fe40000004100 */
[----:B------:R-:W-:Y:S01]  /*e160*/  HADD2.F32 R5, -RZ, R5.H0_H0 ;  /* 0x20000005ff057230 */ /* 0x000fe20000004100 */
[----:B------:R-:W-:Y:S01]  /*e170*/  F2FP.F16.F32.PACK_AB R13, R16, R13 ;  /* 0x0000000d100d723e */ /* 0x000fe200000000ff */
[----:B------:R-:W-:Y:S02]  /*e180*/  HADD2.F32 R11, -RZ, R12.H0_H0 ;  /* 0x2000000cff0b7230 */ /* 0x000fe40000004100 */
[----:B------:R-:W-:Y:S01]  /*e190*/  FMUL.FTZ R18, R15, R4 ;  /* 0x000000040f127220 */ /* 0x000fe20000410000 */
[--C-:B------:R-:W-:Y:S01]  /*e1a0*/  HADD2.F32 R14, -RZ, R17.reuse.H1_H1 ;  /* 0x30000011ff0e7230 */ /* 0x100fe20000004100 */
[----:B------:R-:W-:Y:S01]  /*e1b0*/  F2FP.F16.F32.PACK_AB R0, R0, R3 ;  /* 0x000000030000723e */ /* 0x000fe200000000ff */
[----:B------:R-:W-:-:S02]  /*e1c0*/  HADD2.F32 R12, -RZ, R17.H0_H0 ;  /* 0x20000011ff0c7230 */ /* 0x000fc40000004100 */
[C---:B------:R-:W-:Y:S01]  /*e1d0*/  FMUL.FTZ R4, R11.reuse, R4 ;  /* 0x000000040b047220 */ /* 0x040fe20000410000 */
[----:B------:R-:W-:Y:S02]  /*e1e0*/  HADD2.F32 R6, -RZ, R6.H0_H0 ;  /* 0x20000006ff067230 */ /* 0x000fe40000004100 */
[-C--:B------:R-:W-:Y:S01]  /*e1f0*/  FMUL.FTZ R17, R14, R5.reuse ;  /* 0x000000050e117220 */ /* 0x080fe20000410000 */
[----:B------:R-:W-:Y:S02]  /*e200*/  HADD2.F32 R7, -RZ, R7.H0_H0 ;  /* 0x20000007ff077230 */ /* 0x000fe40000004100 */
        /* <DEDUP_REMOVED lines=8> */
.L_x_4021:
[----:B------:R-:W-:Y:S05]  /*e290*/  BSYNC B0 ;  /* 0x0000000000007941 */ /* 0x000fea0003800000 */
.L_x_4020:
[----:B-----5:R1:W-:Y:S02]  /*e2a0*/  STS.128 [R210+0x3800], R12 ;  /* 0x0038000cd2007388 */ /* 0x0203e40000000c00 */
.L_x_4019:
[----:B------:R-:W-:Y:S05]  /*e2b0*/  BSYNC B1 ;  /* 0x0000000000017941 */ /* 0x000fea0003800000 */
.L_x_4018:
        /* <DEDUP_REMOVED lines=19> */
[----:B------:R-:W-:Y:S01]  /*e3f0*/  FMUL.FTZ R8, R18, R3 ;  /* 0x0000000312087220 */ /* 0x000fe20000410000 */
[CC--:B------:R-:W-:Y:S01]  /*e400*/  FMUL.FTZ R3, R13.reuse, R0.reuse ;  /* 0x000000000d037220 */ /* 0x0c0fe20000410000 */
[C---:B------:R-:W-:Y:S01]  /*e410*/  FMUL.FTZ R0, R14.reuse, R0 ;  /* 0x000000000e007220 */ /* 0x040fe20000410000 */
[----:B------:R-:W-:Y:S02]  /*e420*/  HADD2.F32 R11, -RZ, R6.H1_H1 ;  /* 0x30000006ff0b7230 */ /* 0x000fe40000004100 */
        /* <DEDUP_REMOVED lines=26> */
.L_x_4023:
[----:B------:R-:W-:Y:S05]  /*e5d0*/  BSYNC B0 ;  /* 0x0000000000007941 */ /* 0x000fea0003800000 */
.L_x_4022:
[----:B-----5:R1:W-:Y:S01]  /*e5e0*/  STS.128 [R210+0x5800], R12 ;  /* 0x0058000cd2007388 */ /* 0x0203e20000000c00 */
[----:B------:R-:W-:Y:S05]  /*e5f0*/  BRA `(.L_x_4013) ;  /* 0x00000050002c7947 */ /* 0x000fea0003800000 */
.L_x_3976:
        /* <DEDUP_REMOVED lines=93> */
.L_x_4029:
[----:B------:R-:W-:Y:S05]  /*ebd0*/  BSYNC B0 ;  /* 0x0000000000007941 */ /* 0x000fea0003800000 */
.L_x_4028:
[----:B-----5:R3:W-:Y:S02]  /*ebe0*/  STS.128 [R210], R32 ;  /* 0x00000020d2007388 */ /* 0x0207e40000000c00 */
.L_x_4027:
[----:B------:R-:W-:Y:S05]  /*ebf0*/  BSYNC B1 ;  /* 0x0000000000017941 */ /* 0x000fea0003800000 */
.L_x_4026:
        /* <DEDUP_REMOVED lines=89> */
.L_x_4033:
[----:B------:R-:W-:Y:S05]  /*f190*/  BSYNC B0 ;  /* 0x0000000000007941 */ /* 0x000fea0003800000 */
.L_x_4032:
[----:B-----5:R1:W-:Y:S02]  /*f1a0*/  STS.128 [R210+0x2000], R32 ;  /* 0x00200020d2007388 */ /* 0x0203e40000000c00 */
.L_x_4031:
[----:B------:R-:W-:Y:S05]  /*f1b0*/  BSYNC B1 ;  /* 0x0000000000017941 */ /* 0x000fea0003800000 */
.L_x_4030:
        /* <DEDUP_REMOVED lines=88> */
.L_x_4035:
[----:B------:R-:W-:Y:S05]  /*f740*/  BSYNC B0 ;  /* 0x0000000000007941 */ /* 0x000fea0003800000 */
.L_x_4034:
[----:B-----5:R3:W-:Y:S02]  /*f750*/  STS.128 [R210+0x4000], R32 ;  /* 0x00400020d2007388 */ /* 0x0207e40000000c00 */
.L_x_4025:
[----:B------:R-:W-:Y:S05]  /*f760*/  BSYNC B2 ;  /* 0x0000000000027941 */ /* 0x000fea0003800000 */
.L_x_4024:
        /* <DEDUP_REMOVED lines=98> */
.L_x_4041:
[----:B------:R-:W-:Y:S05]  /*fd90*/  BSYNC B0 ;  /* 0x0000000000007941 */ /* 0x000fea0003800000 */
.L_x_4040:
[----:B-----5:R3:W-:Y:S02]  /*fda0*/  STS.128 [R210+0x800], R32 ;  /* 0x00080020d2007388 */ /* 0x0207e40000000c00 */
.L_x_4039:
[----:B------:R-:W-:Y:S05]  /*fdb0*/  BSYNC B1 ;  /* 0x0000000000017941 */ /* 0x000fea0003800000 */
.L_x_4038:
        /* <DEDUP_REMOVED lines=92> */
.L_x_4045:
[----:B------:R-:W-:Y:S05]  /*10380*/  BSYNC B0 ;  /* 0x0000000000007941 */ /* 0x000fea0003800000 */
.L_x_4044:
[----:B-----5:R3:W-:Y:S02]  /*10390*/  STS.128 [R210+0x2800], R32 ;  /* 0x00280020d2007388 */ /* 0x0207e40000000c00 */
.L_x_4043:
[----:B------:R-:W-:Y:S05]  /*103a0*/  BSYNC B1 ;  /* 0x0000000000017941 */ /* 0x000fea0003800000 */
.L_x_4042:
        /* <DEDUP_REMOVED lines=91> */
.L_x_4047:
[----:B------:R-:W-:Y:S05]  /*10960*/  BSYNC B0 ;  /* 0x0000000000007941 */ /* 0x000fea0003800000 */
.L_x_4046:
[----:B-----5:R1:W-:Y:S02]  /*10970*/  STS.128 [R210+0x4800], R28 ;  /* 0x0048001cd2007388 */ /* 0x0203e40000000c00 */
.L_x_4037:
[----:B------:R-:W-:Y:S05]  /*10980*/  BSYNC B2 ;  /* 0x0000000000027941 */ /* 0x000fea0003800000 */
.L_x_4036:
        /* <DEDUP_REMOVED lines=99> */
.L_x_4053:
[----:B------:R-:W-:Y:S05]  /*10fc0*/  BSYNC B0 ;  /* 0x0000000000007941 */ /* 0x000fea0003800000 */
.L_x_4052:
[----:B-----5:R1:W-:Y:S02]  /*10fd0*/  STS.128 [R210+0x1000], R32 ;  /* 0x00100020d2007388 */ /* 0x0203e40000000c00 */
.L_x_4051:
[----:B------:R-:W-:Y:S05]  /*10fe0*/  BSYNC B1 ;  /* 0x0000000000017941 */ /* 0x000fea0003800000 */
.L_x_4050:
        /* <DEDUP_REMOVED lines=92> */
.L_x_4057:
[----:B------:R-:W-:Y:S05]  /*115b0*/  BSYNC B0 ;  /* 0x0000000000007941 */ /* 0x000fea0003800000 */
.L_x_4056:
[----:B-----5:R3:W-:Y:S02]  /*115c0*/  STS.128 [R210+0x3000], R32 ;  /* 0x00300020d2007388 */ /* 0x0207e40000000c00 */
.L_x_4055:
[----:B------:R-:W-:Y:S05]  /*115d0*/  BSYNC B1 ;  /* 0x0000000000017941 */ /* 0x000fea0003800000 */
.L_x_4054:
        /* <DEDUP_REMOVED lines=91> */
.L_x_4059:
[----:B------:R-:W-:Y:S05]  /*11b90*/  BSYNC B0 ;  /* 0x0000000000007941 */ /* 0x000fea0003800000 */
.L_x_4058:
[----:B-----5:R1:W-:Y:S02]  /*11ba0*/  STS.128 [R210+0x5000], R28 ;  /* 0x0050001cd2007388 */ /* 0x0203e40000000c00 */
.L_x_4049:
[----:B------:R-:W-:Y:S05]  /*11bb0*/  BSYNC B2 ;  /* 0x0000000000027941 */ /* 0x000fea0003800000 */
.L_x_4048:
        /* <DEDUP_REMOVED lines=98> */
.L_x_4063:
[----:B------:R-:W-:Y:S05]  /*121e0*/  BSYNC B0 ;  /* 0x0000000000007941 */ /* 0x000fea0003800000 */
.L_x_4062:
[----:B-----5:R1:W-:Y:S02]  /*121f0*/  STS.128 [R210+0x1800], R16 ;  /* 0x00180010d2007388 */ /* 0x0203e40000000c00 */
.L_x_4061:
[----:B------:R-:W-:Y:S05]  /*12200*/  BSYNC B1 ;  /* 0x0000000000017941 */ /* 0x000fea0003800000 */
.L_x_4060:
        /* <DEDUP_REMOVED lines=93> */
.L_x_4067:
[----:B------:R-:W-:Y:S05]  /*127e0*/  BSYNC B0 ;  /* 0x0000000000007941 */ /* 0x000fea0003800000 */
.L_x_4066:
[----:B-----5:R1:W-:Y:S02]  /*127f0*/  STS.128 [R210+0x3800], R16 ;  /* 0x00380010d2007388 */ /* 0x0203e40000000c00 */
.L_x_4065:
[----:B------:R-:W-:Y:S05]  /*12800*/  BSYNC B1 ;  /* 0x0000000000017941 */ /* 0x000fea0003800000 */
.L_x_4064:
        /* <DEDUP_REMOVED lines=96> */
.L_x_4069:
[----:B------:R-:W-:Y:S05]  /*12e10*/  BSYNC B0 ;  /* 0x0000000000007941 */ /* 0x000fea0003800000 */
.L_x_4068:
[----:B-----5:R1:W-:Y:S01]  /*12e20*/  STS.128 [R210+0x5800], R12 ;  /* 0x0058000cd2007388 */ /* 0x0203e20000000c00 */
[----:B------:R-:W-:Y:S05]  /*12e30*/  BRA `(.L_x_4013) ;  /* 0x00000008001c7947 */ /* 0x000fea0003800000 */
.L_x_3975:
        /* <DEDUP_REMOVED lines=36> */
.L_x_4071:
[----:B------:R-:W-:Y:S05]  /*13080*/  BSYNC B0 ;  /* 0x0000000000007941 */ /* 0x000fea0003800000 */
.L_x_4070:
        /* <DEDUP_REMOVED lines=32> */
.L_x_4073:
[----:B------:R-:W-:Y:S05]  /*13290*/  BSYNC B0 ;  /* 0x0000000000007941 */ /* 0x000fea0003800000 */
.L_x_4072:
        /* <DEDUP_REMOVED lines=31> */
.L_x_4075:
[----:B------:R-:W-:Y:S05]  /*13490*/  BSYNC B0 ;  /* 0x0000000000007941 */ /* 0x000fea0003800000 */
.L_x_4074:
        /* <DEDUP_REMOVED lines=27> */
[----:B------:R-:W-:-:S04]  /*13650*/  LEA R4, P0, R10, UR8, 0x1 ;  /* 0x000000080a047c11 */ /* 0x000fc8000f8008ff */
[----:B------:R-:W-:-:S05]  /*13660*/  LEA.HI.X R5, R10, UR9, R0, 0x1, P0 ;  /* 0x000000090a057c11 */ /* 0x000fca00080f0c00 */
[----:B------:R-:W-:Y:S01]  /*13670*/  @!PT LDS RZ, [RZ] ;  /* 0x00000000fffff984 */ /* 0x000fe20000000800 */
[----:B------:R-:W-:Y:S01]  /*13680*/  @!PT LDS RZ, [RZ] ;  /* 0x00000000fffff984 */ /* 0x000fe20000000800 */
[----:B------:R-:W-:Y:S01]  /*13690*/  @!PT LDS RZ, [RZ] ;  /* 0x00000000fffff984 */ /* 0x000fe20000000800 */
[----:B------:R1:W-:Y:S04]  /*136a0*/  LDGSTS.E.BYPASS.LTC128B.128 [R210+0x5800], desc[UR6][R4.64+0x100] ;  /* 0x0580010004d27fae */ /* 0x0003e8000b901d46 */
.L_x_4013:
[----:B------:R-:W-:Y:S05]  /*136b0*/  BSYNC B3 ;  /* 0x0000000000037941 */ /* 0x000fea0003800000 */
.L_x_3974:
        /* <DEDUP_REMOVED lines=13> */
[----:B-1----:R-:W-:Y:S02]  /*13790*/  @P1 IMAD.MOV.U32 R4, RZ, RZ, R214 ;  /* 0x000000ffff041224 */ /* 0x002fe400078e00d6 */
[----:B--2---:R-:W-:Y:S01]  /*137a0*/  @!P0 MOV R6, R214 ;  /* 0x000000d600068202 */ /* 0x004fe20000000f00 */
        /* <DEDUP_REMOVED lines=20> */
.L_x_4078:
[----:B------:R3:W-:Y:S02]  /*138f0*/  STS.128 [R210+0xa000], RZ ;  /* 0x00a000ffd2007388 */ /* 0x0007e40000000c00 */
.L_x_4077:
[----:B------:R-:W-:Y:S05]  /*13900*/  BSYNC B0 ;  /* 0x0000000000007941 */ /* 0x000fea0003800000 */
.L_x_4076:
[----:B------:R-:W-:Y:S01]  /*13910*/  ISETP.GE.AND P0, PT, R2, R9, PT ;  /* 0x000000090200720c */ /* 0x000fe20003f06270 */
[----:B------:R-:W-:-:S12]  /*13920*/  BSSY B0, `(.L_x_4079) ;  /* 0x000001f000007945 */ /* 0x000fd80003800000 */
[----:B------:R-:W-:Y:S05]  /*13930*/  @P0 BRA `(.L_x_4080) ;  /* 0x0000000000740947 */ /* 0x000fea0003800000 */
[C---:B------:R-:W-:Y:S02]  /*13940*/  LOP3.LUT R0, R216.reuse, 0x1, RZ, 0xc0, !PT ;  /* 0x00000001d8007812 */ /* 0x040fe400078ec0ff */
[----:B------:R-:W-:Y:S02]  /*13950*/  LOP3.LUT P0, RZ, R216, 0x2, RZ, 0xc0, !PT ;  /* 0x00000002d8ff7812 */ /* 0x000fe4000780c0ff */
[----:B------:R-:W-:Y:S02]  /*13960*/  ISETP.NE.U32.AND P1, PT, R0, 0x1, PT ;  /* 0x000000010000780c */ /* 0x000fe40003f25070 */
[----:B------:R-:W-:-:S05]  /*13970*/  IADD3 R3, P2, R208, R152, RZ ;  /* 0x00000098d0037210 */ /* 0x000fca0007f5e0ff */
[----:B------:R-:W-:-:S04]  /*13980*/  IMAD.X R0, R207, 0x1, R151, P2 ;  /* 0x00000001cf007824 */ /* 0x000fc800010e0697 */
[C---:B-1--4-:R-:W-:Y:S02]  /*13990*/  @P0 LEA R4, P2, R3.reuse, UR10, 0x1 ;  /* 0x0000000a03040c11 */ /* 0x052fe4000f8408ff */
[C---:B--2---:R-:W-:Y:S02]  /*139a0*/  @!P1 LEA R6, P4, R208.reuse, R214, 0x1 ;  /* 0x000000d6d0069211 */ /* 0x044fe400078808ff */
        /* <DEDUP_REMOVED lines=21> */
.L_x_4081:
[----:B------:R2:W-:Y:S02]  /*13b00*/  STS.128 [R210+0xa800], RZ ;  /* 0x00a800ffd2007388 */ /* 0x0005e40000000c00 */
.L_x_4080:
[----:B------:R-:W-:Y:S05]  /*13b10*/  BSYNC B0 ;  /* 0x0000000000007941 */ /* 0x000fea0003800000 */
.L_x_4079:
[----:B------:R-:W-:Y:S01]  /*13b20*/  ISETP.GE.AND P0, PT, R22, R9, PT ;  /* 0x000000091600720c */ /* 0x000fe20003f06270 */
[----:B------:R-:W-:-:S12]  /*13b30*/  BSSY B0, `(.L_x_4082) ;  /* 0x0000022000007945 */ /* 0x000fd80003800000 */
[----:B------:R-:W-:Y:S05]  /*13b40*/  @P0 BRA `(.L_x_4083) ;  /* 0x0000000000800947 */ /* 0x000fea0003800000 */
[----:B-1--4-:R-:W1:Y:S01]  /*13b50*/  LDC.64 R4, c[0x0][0x248] ;  /* 0x00009200ff047b82 */ /* 0x012e620000000a00 */
        /* <DEDUP_REMOVED lines=8> */
[----:B--2---:R-:W-:Y:S02]  /*13be0*/  @P0 LEA R6, P2, R5, UR10, 0x1 ;  /* 0x0000000a05060c11 */ /* 0x004fe4000f8408ff */
        /* <DEDUP_REMOVED lines=21> */
.L_x_4084:
[----:B------:R2:W-:Y:S02]  /*13d40*/  STS.128 [R210+0xb000], RZ ;  /* 0x00b000ffd2007388 */ /* 0x0005e40000000c00 */
.L_x_4083:
[----:B------:R-:W-:Y:S05]  /*13d50*/  BSYNC B0 ;  /* 0x0000000000007941 */ /* 0x000fea0003800000 */
.L_x_4082:
[----:B-12---:R-:W1:Y:S01]  /*13d60*/  LDC.64 R6, c[0x0][0x3c8] ;  /* 0x0000f200ff067b82 */ /* 0x006e620000000a00 */
[----:B------:R-:W-:Y:S01]  /*13d70*/  ISETP.GE.AND P0, PT, R28, R9, PT ;  /* 0x000000091c00720c */ /* 0x000fe20003f06270 */
[----:B------:R-:W-:-:S12]  /*13d80*/  BSSY B0, `(.L_x_4085) ;  /* 0x0000023000007945 */ /* 0x000fd80003800000 */
[----:B------:R-:W-:Y:S05]  /*13d90*/  @P0 BRA `(.L_x_4086) ;  /* 0x0000000000840947 */ /* 0x000fea0003800000 */
[----:B----4-:R-:W2:Y:S01]  /*13da0*/  LDC.64 R4, c[0x0][0x248] ;  /* 0x00009200ff047b82 */ /* 0x010ea20000000a00 */
        /* <DEDUP_REMOVED lines=32> */
.L_x_4086:
[----:B------:R-:W-:Y:S05]  /*13fb0*/  BSYNC B0 ;  /* 0x0000000000007941 */ /* 0x000fea0003800000 */
.L_x_4085:
        /* <DEDUP_REMOVED lines=10> */
[----:B------:R-:W-:-:S05]  /*14060*/  LEA.HI.X R7, R156, R7, R0, 0x2, P0 ;  /* 0x000000079c077211 */ /* 0x000fca00000f1400 */
[----:B----4-:R-:W4:Y:S01]  /*14070*/  LDG.E R5, desc[UR6][R6.64] ;  /* 0x0000000606057981 */ /* 0x010f22000c1e1900 */
[----:B------:R-:W4:Y:S01]  /*14080*/  MUFU.RCP R0, UR5 ;  /* 0x0000000500007d08 */ /* 0x000f220008001000 */
[----:B------:R-:W-:Y:S01]  /*14090*/  SHF.R.S32.HI R4, RZ, 0x1f, R149 ;  /* 0x0000001fff047819 */ /* 0x000fe20000011495 */
[----:B------:R-:W-:-:S04]  /*140a0*/  DEPBAR.LE SB0, 0x0 ;  /* 0x000080000000791a */ /* 0x000fc80000000000 */
[----:B------:R-:W-:Y:S01]  /*140b0*/  BAR.SYNC.DEFER_BLOCKING 0x0 ;  /* 0x0000000000007b1d */ /* 0x000fe20000010000 */
[----:B------:R-:W-:Y:S01]  /*140c0*/  LEA R156, P0, R136, UR8, 0x1 ;  /* 0x00000008889c7c11 */ /* 0x000fe2000f8008ff */
[----:B------:R-:W-:Y:S01]  /*140d0*/  IMAD.SHL.U32 R109, R124, 0x2, RZ ;  /* 0x000000027c6d7824 */ /* 0x000fe200078e00ff */
[----:B------:R-:W-:Y:S02]  /*140e0*/  LEA.HI R3, R4, R149, RZ, 0x2 ;  /* 0x0000009504037211 */ /* 0x000fe400078f10ff */
[----:B------:R-:W-:Y:S01]  /*140f0*/  LEA.HI.X R157, R136, UR9, R134, 0x1, P0 ;  /* 0x00000009889d7c11 */ /* 0x000fe200080f0c86 */
[----:B------:R-:W-:Y:S01]  /*14100*/  BSSY B0, `(.L_x_4087) ;  /* 0x000001e000007945 */ /* 0x000fe20003800000 */
[----:B------:R-:W-:Y:S02]  /*14110*/  LOP3.LUT R109, R109, 0x6, RZ, 0xc0, !PT ;  /* 0x000000066d6d7812 */ /* 0x000fe400078ec0ff */
[----:B------:R-:W-:Y:S01]  /*14120*/  SHF.R.S32.HI R3, RZ, 0x2, R3 ;  /* 0x00000002ff037819 */ /* 0x000fe20000011403 */
[----:B------:R1:W-:Y:S04]  /*14130*/  @P1 STS.128 [R210+0xc000], RZ ;  /* 0x00c000ffd2001388 */ /* 0x0003e80000000c00 */
[----:B------:R1:W-:Y:S04]  /*14140*/  @P1 STS.128 [R210+0xe000], RZ ;  /* 0x00e000ffd2001388 */ /* 0x0003e80000000c00 */
[----:B------:R1:W-:Y:S01]  /*14150*/  @P1 STS.128 [R210+0x10000], RZ ;  /* 0x010000ffd2001388 */ /* 0x0003e20000000c00 */
[----:B----4-:R-:W-:Y:S01]  /*14160*/  FMUL.FTZ R0, R5, R0 ;  /* 0x0000000005007220 */ /* 0x010fe20000410000 */
        /* <DEDUP_REMOVED lines=22> */
.L_x_4089:
[----:B------:R4:W-:Y:S02]  /*142d0*/  STS.128 [R210+0x10000], RZ ;  /* 0x010000ffd2007388 */ /* 0x0009e40000000c00 */
.L_x_4088:
[----:B------:R-:W-:Y:S05]  /*142e0*/  BSYNC B0 ;  /* 0x0000000000007941 */ /* 0x000fea0003800000 */
.L_x_4087:
        /* <DEDUP_REMOVED lines=32> */
.L_x_4092:
[----:B------:R1:W-:Y:S02]  /*144f0*/  STS.128 [R210+0x10800], RZ ;  /* 0x010800ffd2007388 */ /* 0x0003e40000000c00 */
.L_x_4091:
[----:B------:R-:W-:Y:S05]  /*14500*/  BSYNC B0 ;  /* 0x0000000000007941 */ /* 0x000fea0003800000 */
.L_x_4090:
        /* <DEDUP_REMOVED lines=35> */
.L_x_4095:
[----:B------:R1:W-:Y:S02]  /*14740*/  STS.128 [R210+0x11000], RZ ;  /* 0x011000ffd2007388 */ /* 0x0003e40000000c00 */
.L_x_4094:
[----:B------:R-:W-:Y:S05]  /*14750*/  BSYNC B0 ;  /* 0x0000000000007941 */ /* 0x000fea0003800000 */
.L_x_4093:
        /* <DEDUP_REMOVED lines=38> */
.L_x_4098:
[----:B------:R1:W-:Y:S02]  /*149c0*/  STS.128 [R210+0x11800], RZ ;  /* 0x011800ffd2007388 */ /* 0x0003e40000000c00 */
.L_x_4097:
[----:B------:R-:W-:Y:S05]  /*149d0*/  BSYNC B0 ;  /* 0x0000000000007941 */ /* 0x000fea0003800000 */
.L_x_4096:
        /* <DEDUP_REMOVED lines=16> */
[----:B------:R-:W-:Y:S02]  /*14ae0*/  IMAD R198, R64, 0x200, R5 ;  /* 0x0000020040c67824 */ /* 0x000fe400078e0205 */
[C---:B------:R-:W-:Y:S01]  /*14af0*/  IMAD R108, R45.reuse, 0x2, R199 ;  /* 0x000000022d6c7824 */ /* 0x040fe200078e02c7 */
[----:B------:R-:W-:Y:S01]  /*14b00*/  LDSM.16.M88.4 R20, [R222] ;  /* 0x00000000de14783b */ /* 0x000fe20000000200 */
[----:B------:R-:W-:Y:S01]  /*14b10*/  IMAD R63, R45, 0x2, R222 ;  /* 0x000000022d3f7824 */ /* 0x000fe200078e02de */
[----:B------:R-:W-:-:S02]  /*14b20*/  LEA R198, R198, UR4, 0x1 ;  /* 0x00000004c6c67c11 */ /* 0x000fc4000f8e08ff */
[----:B------:R-:W-:Y:S02]  /*14b30*/  LDSM.16.M88.4 R72, [R108] ;  /* 0x000000006c48783b */ /* 0x000fe40000000200 */
[C---:B------:R-:W-:Y:S01]  /*14b40*/  IADD3 R197, R198.reuse, 0x6020, RZ ;  /* 0x00006020c6c57810 */ /* 0x040fe20007ffe0ff */
[----:B------:R-:W-:Y:S01]  /*14b50*/  VIADD R2, R198, 0x6000 ;  /* 0x00006000c6027836 */ /* 0x000fe20000000000 */
[----:B--2---:R-:W1:Y:S03]  /*14b60*/  LDSM.16.M88.4 R16, [R198+0x6000] ;  /* 0x00600000c610783b */ /* 0x004e660000000200 */
[----:B------:R-:W-:Y:S01]  /*14b70*/  @P1 VIADD R197, R2, 0xffffffe0 ;  /* 0xffffffe002c51836 */ /* 0x000fe20000000000 */
[----:B------:R-:W2:Y:S01]  /*14b80*/  LDSM.16.M88.4 R52, [R198+0x6800] ;  /* 0x00680000c634783b */ /* 0x000ea20000000200 */
        /* <DEDUP_REMOVED lines=10> */
[----:B------:R-:W3:Y:S01]  /*14c30*/  LDSM.16.M88.4 R32, [R198+0x7800] ;  /* 0x00780000c620783b */ /* 0x000ee20000000200 */
        /* <DEDUP_REMOVED lines=17> */
[C---:B--2---:R-:W-:Y:S01]  /*14d50*/  HMMA.16816.F32 R28, R24.reuse, R52, RZ ;  /* 0x00000034181c723c */ /* 0x044fe200000018ff */
        /* <DEDUP_REMOVED lines=8> */
[C---:B---3--:R-:W-:Y:S06]  /*14de0*/  HMMA.16816.F32 R76, R24.reuse, R32, RZ ;  /* 0x00000020184c723c */ /* 0x048fec00000018ff */
        /* <DEDUP_REMOVED lines=28> */
[----:B---3--:R-:W-:Y:S06]  /*14fb0*/  HMMA.16816.F32 R4, R12, R68, R4 ;  /* 0x000000440c04723c */ /* 0x008fec0000001804 */
[C---:B------:R-:W-:Y:S01]  /*14fc0*/  HMMA.16816.F32 R16, R32.reuse, R66, R16 ;  /* 0x000000422010723c */ /* 0x040fe20000001810 */
[----:B------:R-:W-:Y:S05]  /*14fd0*/  LDSM.16.M88.4 R64, [R198+0x9000] ;  /* 0x00900000c640783b */ /* 0x000fea0000000200 */
        /* <DEDUP_REMOVED lines=10> */
[----:B-1----:R-:W-:Y:S06]  /*15080*/  HMMA.16816.F32 R4, R24, R36, R4 ;  /* 0x000000241804723c */ /* 0x002fec0000001804 */
[C---:B------:R-:W-:Y:S01]  /*15090*/  HMMA.16816.F32 R16, R12.reuse, R70, R16 ;  /* 0x000000460c10723c */ /* 0x040fe20000001810 */
[----:B------:R-:W-:Y:S05]  /*150a0*/  LDSM.16.M88.4 R68, [R199+0x4000] ;  /* 0x00400000c744783b */ /* 0x000fea0000000200 */
[C---:B------:R-:W-:Y:S06]  /*150b0*/  HMMA.16816.F32 R28, R12.reuse, R8, R28 ;  /* 0x000000080c1c723c */ /* 0x040fec000000181c */
[----:B------:R-:W-:Y:S01]  /*150c0*/  HMMA.16816.F32 R52, R12, R10, R52 ;  /* 0x0000000a0c34723c */ /* 0x000fe20000001834 */
[----:B------:R-:W1:Y:S05]  /*150d0*/  LDSM.16.M88.4 R8, [R197+0x3000] ;  /* 0x00300000c508783b */ /* 0x000e6a0000000200 */
[----:B--2---:R-:W-:Y:S06]  /*150e0*/  HMMA.16816.F32 R4, R20, R40, R4 ;  /* 0x000000281404723c */ /* 0x004fec0000001804 */
[----:B------:R-:W-:Y:S01]  /*150f0*/  HMMA.16816.F32 R16, R24, R38, R16 ;  /* 0x000000261810723c */ /* 0x000fe20000001810 */
[----:B------:R-:W-:Y:S05]  /*15100*/  LDSM.16.M88.4 R36, [R195+0x8800] ;  /* 0x00880000c324783b */ /* 0x000fea0000000200 */
[C---:B------:R-:W-:Y:S06]  /*15110*/  HMMA.16816.F32 R48, R12.reuse, R64, R48 ;  /* 0x000000400c30723c */ /* 0x040fec0000001830 */
[C---:B------:R-:W-:Y:S01]  /*15120*/  HMMA.16816.F32 R80, R12.reuse, R66, R80 ;  /* 0x000000420c50723c */ /* 0x040fe20000001850 */
[----:B------:R-:W-:Y:S05]  /*15130*/  LDSM.16.M88.4 R64, [R197+0x3800] ;  /* 0x00380000c540783b */ /* 0x000fea0000000200 */
[C---:B---3--:R-:W-:Y:S06]  /*15140*/  HMMA.16816.F32 R76, R12.reuse, R56, R76 ;  /* 0x000000380c4c723c */ /* 0x048fec000000184c */
[----:B------:R-:W-:Y:S01]  /*15150*/  HMMA.16816.F32 R72, R12, R58, R72 ;  /* 0x0000003a0c48723c */ /* 0x000fe20000001848 */
[----:B------:R-:W2:Y:S04]  /*15160*/  LDSM.16.M88.4 R12, [R198+0xa000] ;  /* 0x00a00000c60c783b */ /* 0x000ea80000000200 */
[----:B------:R-:W-:Y:S01]  /*15170*/  LDSM.16.M88.4 R56, [R195+0x9800] ;  /* 0x00980000c338783b */ /* 0x000fe20000000200 */
[----:B------:R-:W-:Y:S06]  /*15180*/  HMMA.16816.F32 R4, R88, R84, R4 ;  /* 0x000000545804723c */ /* 0x000fec0000001804 */
[----:B------:R-:W-:Y:S01]  /*15190*/  HMMA.16816.F32 R16, R20, R42, R16 ;  /* 0x0000002a1410723c */ /* 0x000fe20000001810 */
[----:B------:R-:W-:Y:S05]  /*151a0*/  LDSM.16.M88.4 R40, [R222+0x4000] ;  /* 0x00400000de28783b */ /* 0x000fea0000000200 */
[C---:B----4-:R-:W-:Y:S06]  /*151b0*/  HMMA.16816.F32 R28, R24.reuse, R32, R28 ;  /* 0x00000020181c723c */ /* 0x050fec000000181c */
[C---:B------:R-:W-:Y:S01]  /*151c0*/  HMMA.16816.F32 R52, R24.reuse, R34, R52 ;  /* 0x000000221834723c */ /* 0x040fe20000001834 */
[----:B------:R-:W-:Y:S05]  /*151d0*/  LDSM.16.M88.4 R32, [R197+0x4000] ;  /* 0x00400000c520783b */ /* 0x000fea0000000200 */
[C---:B-1----:R-:W-:Y:S06]  /*151e0*/  HMMA.16816.F32 R48, R24.reuse, R8, R48 ;  /* 0x000000081830723c */ /* 0x042fec0000001830 */
[----:B------:R-:W-:Y:S01]  /*151f0*/  HMMA.16816.F32 R80, R24, R10, R80 ;  /* 0x0000000a1850723c */ /* 0x000fe20000001850 */
[----:B------:R-:W1:Y:S05]  /*15200*/  LDSM.16.M88.4 R8, [R195+0x9000] ;  /* 0x00900000c308783b */ /* 0x000e6a0000000200 */
[----:B--2---:R-:W-:Y:S06]  /*15210*/  HMMA.16816.F32 R4, R68, R12, R4 ;  /* 0x0000000c4404723c */ /* 0x004fec0000001804 */
[----:B------:R-:W-:Y:S01]  /*15220*/  HMMA.16816.F32 R16, R88, R86, R16 ;  /* 0x000000565810723c */ /* 0x000fe20000001810 */
[----:B------:R-:W-:Y:S05]  /*15230*/  LDSM.16.M88.4 R84, [R188+0x3800] ;  /* 0x00380000bc54783b */ /* 0x000fea0000000200 */
[C---:B------:R-:W-:Y:S06]  /*15240*/  HMMA.16816.F32 R28, R20.reuse, R36, R28 ;  /* 0x00000024141c723c */ /* 0x040fec000000181c */
[----:B------:R-:W-:Y:S01]  /*15250*/  HMMA.16816.F32 R52, R20, R38, R52 ;  /* 0x000000261434723c */ /* 0x000fe20000001834 */
[----:B------:R-:W-:Y:S05]  /*15260*/  LDSM.16.M88.4 R36, [R197+0x4800] ;  /* 0x00480000c524783b */ /* 0x000fea0000000200 */
[C---:B------:R-:W-:Y:S06]  /*15270*/  HMMA.16816.F32 R76, R24.reuse, R64, R76 ;  /* 0x00000040184c723c */ /* 0x040fec000000184c */
[----:B------:R-:W-:Y:S01]  /*15280*/  HMMA.16816.F32 R72, R24, R66, R72 ;  /* 0x000000421848723c */ /* 0x000fe20000001848 */
[----:B------:R-:W2:Y:S04]  /*15290*/  LDSM.16.M88.4 R24, [R108+0x4000] ;  /* 0x004000006c18783b */ /* 0x000ea80000000200 */
[----:B------:R-:W3:Y:S01]  /*152a0*/  LDSM.16.M88.4 R64, [R198+0xb000] ;  /* 0x00b00000c640783b */ /* 0x000ee20000000200 */
[----:B-1----:R-:W-:Y:S06]  /*152b0*/  HMMA.16816.F32 R48, R20, R8, R48 ;  /* 0x000000081430723c */ /* 0x002fec0000001830 */
[----:B------:R-:W-:Y:S06]  /*152c0*/  HMMA.16816.F32 R4, R40, R32, R4 ;  /* 0x000000202804723c */ /* 0x000fec0000001804 */
[----:B------:R-:W-:Y:S01]  /*152d0*/  HMMA.16816.F32 R16, R68, R14, R16 ;  /* 0x0000000e4410723c */ /* 0x000fe20000001810 */
[----:B------:R-:W-:Y:S05]  /*152e0*/  LDSM.16.M88.4 R12, [R63+0x4000] ;  /* 0x004000003f0c783b */ /* 0x000fea0000000200 */
        /* <DEDUP_REMOVED lines=8> */
[----:B------:R-:W-:Y:S06]  /*15370*/  HMMA.16816.F32 R48, R88, R100, R48 ;  /* 0x000000645830723c */ /* 0x000fec0000001830 */
[----:B--2---:R-:W-:Y:S06]  /*15380*/  HMMA.16816.F32 R4, R24, R92, R4 ;  /* 0x0000005c1804723c */ /* 0x004fec0000001804 */
[----:B------:R-:W-:Y:S01]  /*15390*/  HMMA.16816.F32 R16, R40, R34, R16 ;  /* 0x000000222810723c */ /* 0x000fe20000001810 */
[----:B------:R-:W2:Y:S05]  /*153a0*/  LDSM.16.M88.4 R32, [R197+0x5000] ;  /* 0x00500000c520783b */ /* 0x000eaa0000000200 */
[----:B------:R-:W-:Y:S06]  /*153b0*/  HMMA.16816.F32 R80, R88, R102, R80 ;  /* 0x000000665850723c */ /* 0x000fec0000001850 */
[C---:B------:R-:W-:Y:S06]  /*153c0*/  HMMA.16816.F32 R28, R68.reuse, R96, R28 ;  /* 0x00000060441c723c */ /* 0x040fec000000181c */
[----:B------:R-:W-:Y:S06]  /*153d0*/  HMMA.16816.F32 R52, R68, R98, R52 ;  /* 0x000000624434723c */ /* 0x000fec0000001834 */
[C---:B------:R-:W-:Y:S06]  /*153e0*/  HMMA.16816.F32 R76, R88.reuse, R84, R76 ;  /* 0x00000054584c723c */ /* 0x040fec000000184c */
[----:B------:R-:W-:Y:S01]  /*153f0*/  HMMA.16816.F32 R72, R88, R86, R72 ;  /* 0x000000565848723c */ /* 0x000fe20000001848 */
[----:B------:R-:W5:Y:S05]  /*15400*/  LDSM.16.M88.4 R84, [R197+0x5800] ;  /* 0x00580000c554783b */ /* 0x000f6a0000000200 */
[----:B---3--:R-:W-:Y:S06]  /*15410*/  HMMA.16816.F32 R48, R68, R64, R48 ;  /* 0x000000404430723c */ /* 0x008fec0000001830 */
[----:B-1----:R-:W-:Y:S06]  /*15420*/  HMMA.16816.F32 R4, R12, R8, R4 ;  /* 0x000000080c04723c */ /* 0x002fec0000001804 */
[----:B------:R-:W-:Y:S06]  /*15430*/  HMMA.16816.F32 R16, R24, R94, R16 ;  /* 0x0000005e1810723c */ /* 0x000fec0000001810 */
[----:B------:R-:W-:Y:S01]  /*15440*/  HMMA.16816.F32 R80, R68, R66, R80 ;  /* 0x000000424450723c */ /* 0x000fe20000001850 */
[----:B------:R-:W-:Y:S05]  /*15450*/  LDSM.16.M88.4 R64, [R188+0x4800] ;  /* 0x00480000bc40783b */ /* 0x000fea0000000200 */
[C---:B------:R-:W-:Y:S06]  /*15460*/  HMMA.16816.F32 R28, R40.reuse, R36, R28 ;  /* 0x00000024281c723c */ /* 0x040fec000000181c */
[----:B------:R-:W-:Y:S01]  /*15470*/  HMMA.16816.F32 R52, R40, R38, R52 ;  /* 0x000000262834723c */ /* 0x000fe20000001834 */
[----:B------:R-:W1:Y:S01]  /*15480*/  LDSM.16.M88.4 R36, [R195+0xb000] ;  /* 0x00b00000c324783b */ /* 0x000e620000000200 */
[----:B------:R-:W-:-:S04]  /*15490*/  FMUL.FTZ R4, R4, UR9 ;  /* 0x0000000904047c20 */ /* 0x000fc80008410000 */
[C---:B----4-:R-:W-:Y:S06]  /*154a0*/  HMMA.16816.F32 R76, R68.reuse, R56, R76 ;  /* 0x00000038444c723c */ /* 0x050fec000000184c */
[----:B------:R-:W-:Y:S01]  /*154b0*/  HMMA.16816.F32 R72, R68, R58, R72 ;  /* 0x0000003a4448723c */ /* 0x000fe20000001848 */
[----:B------:R-:W-:-:S05]  /*154c0*/  FMUL.FTZ R57, R5, UR9 ;  /* 0x0000000905397c20 */ /* 0x000fca0008410000 */
[----:B--2---:R-:W-:Y:S01]  /*154d0*/  HMMA.16816.F32 R48, R40, R32, R48 ;  /* 0x000000202830723c */ /* 0x004fe20000001830 */
[----:B------:R2:W-:Y:S01]  /*154e0*/  MUFU.TANH R33, R4 ;  /* 0x0000000400217308 */ /* 0x0005e20000002400 */
[----:B------:R-:W-:-:S04]  /*154f0*/  FMUL.FTZ R59, R7, UR9 ;  /* 0x00000009073b7c20 */ /* 0x000fc80008410000 */
[----:B------:R-:W-:Y:S01]  /*15500*/  HMMA.16816.F32 R16, R12, R10, R16 ;  /* 0x0000000a0c10723c */ /* 0x000fe20000001810 */
[----:B------:R-:W3:Y:S02]  /*15510*/  LDSM.16.M88.4 R8, [R195+0xb800] ;  /* 0x00b80000c308783b */ /* 0x000ee40000000200 */
[----:B------:R-:W4:Y:S03]  /*15520*/  MUFU.TANH R57, R57 ;  /* 0x0000003900397308 */ /* 0x000f260000002400 */
[----:B------:R-:W-:Y:S05]  /*15530*/  HMMA.16816.F32 R80, R40, R34, R80 ;  /* 0x000000222850723c */ /* 0x000fea0000001850 */
[----:B------:R-:W4:Y:S01]  /*15540*/  MUFU.TANH R59, R59 ;  /* 0x0000003b003b7308 */ /* 0x000f220000002400 */
[----:B------:R-:W-:Y:S01]  /*15550*/  HMMA.16816.F32 R28, R24, R20, R28 ;  /* 0x00000014181c723c */ /* 0x000fe2000000181c */
[----:B------:R-:W-:-:S02]  /*15560*/  FMUL.FTZ R35, R6, UR9 ;  /* 0x0000000906237c20 */ /* 0x000fc40008410000 */
[----:B--2---:R-:W2:Y:S03]  /*15570*/  LDSM.16.M88.4 R4, [R188+0x5000] ;  /* 0x00500000bc04783b */ /* 0x004ea60000000200 */
[C---:B-----5:R-:W-:Y:S01]  /*15580*/  HMMA.16816.F32 R76, R40.reuse, R84, R76 ;  /* 0x00000054284c723c */ /* 0x060fe2000000184c */
[----:B------:R-:W-:Y:S05]  /*15590*/  MUFU.TANH R35, R35 ;  /* 0x0000002300237308 */ /* 0x000fea0000002400 */
[----:B------:R-:W-:Y:S01]  /*155a0*/  HMMA.16816.F32 R72, R40, R86, R72 ;  /* 0x000000562848723c */ /* 0x000fe20000001848 */
[----:B------:R-:W-:Y:S01]  /*155b0*/  FMUL.FTZ R16, R16, UR9 ;  /* 0x0000000910107c20 */ /* 0x000fe20008410000 */
[----:B------:R-:W-:Y:S01]  /*155c0*/  FMUL.FTZ R17, R17, UR9 ;  /* 0x0000000911117c20 */ /* 0x000fe20008410000 */
[----:B------:R-:W-:Y:S01]  /*155d0*/  FMUL.FTZ R19, R19, UR9 ;  /* 0x0000000913137c20 */ /* 0x000fe20008410000 */
[----:B------:R-:W-:Y:S01]  /*155e0*/  FMUL.FTZ R18, R18, UR9 ;  /* 0x0000000912127c20 */ /* 0x000fe20008410000 */
[----:B------:R-:W5:Y:S01]  /*155f0*/  MUFU.TANH R63, R16 ;  /* 0x00000010003f7308 */ /* 0x000f620000002400 */
[----:B------:R-:W-:Y:S01]  /*15600*/  HMMA.16816.F32 R52, R24, R22, R52 ;  /* 0x000000161834723c */ /* 0x000fe20000001834 */
[----:B------:R-:W4:Y:S01]  /*15610*/  LDSM.16.M88.4 R20, [R188+0x5800] ;  /* 0x00580000bc14783b */ /* 0x000f220000000200 */
[----:B------:R-:W-:-:S04]  /*15620*/  DEPBAR.LE SB0, 0x0 ;  /* 0x000080000000791a */ /* 0x000fc80000000000 */
[----:B-1----:R-:W-:Y:S01]  /*15630*/  HMMA.16816.F32 R48, R24, R36, R48 ;  /* 0x000000241830723c */ /* 0x002fe20000001830 */
[----:B------:R1:W5:Y:S05]  /*15640*/  MUFU.TANH R37, R18 ;  /* 0x0000001200257308 */ /* 0x00036a0000002400 */
[----:B------:R-:W-:Y:S03]  /*15650*/  HMMA.16816.F32 R28, R12, R64, R28 ;  /* 0x000000400c1c723c */ /* 0x000fe6000000181c */
[----:B------:R-:W5:Y:S03]  /*15660*/  MUFU.TANH R17, R17 ;  /* 0x0000001100117308 */ /* 0x000f660000002400 */
[C---:B------:R-:W-:Y:S05]  /*15670*/  HMMA.16816.F32 R80, R24.reuse, R38, R80 ;  /* 0x000000261850723c */ /* 0x040fea0000001850 */
[----:B------:R-:W5:Y:S01]  /*15680*/  MUFU.TANH R19, R19 ;  /* 0x0000001300137308 */ /* 0x000f620000002400 */
[----:B---3--:R-:W-:Y:S01]  /*15690*/  HMMA.16816.F32 R76, R24, R8, R76 ;  /* 0x00000008184c723c */ /* 0x008fe2000000184c */
[----:B-1----:R-:W-:-:S05]  /*156a0*/  VIADD R18, R109, 0x19 ;  /* 0x000000196d127836 */ /* 0x002fca0000000000 */
[----:B------:R-:W-:Y:S06]  /*156b0*/  HMMA.16816.F32 R72, R24, R10, R72 ;  /* 0x0000000a1848723c */ /* 0x000fec0000001848 */
[----:B------:R-:W-:Y:S01]  /*156c0*/  HMMA.16816.F32 R52, R12, R66, R52 ;  /* 0x000000420c34723c */ /* 0x000fe20000001834 */
[----:B------:R-:W-:Y:S01]  /*156d0*/  FMUL.FTZ R11, R30, UR9 ;  /* 0x000000091e0b7c20 */ /* 0x000fe20008410000 */
[----:B------:R-:W-:Y:S01]  /*156e0*/  FMUL.FTZ R28, R28, UR9 ;  /* 0x000000091c1c7c20 */ /* 0x000fe20008410000 */
[----:B------:R-:W-:-:S03]  /*156f0*/  FMUL.FTZ R9, R29, UR9 ;  /* 0x000000091d097c20 */ /* 0x000fc60008410000 */
[C---:B--2---:R-:W-:Y:S01]  /*15700*/  HMMA.16816.F32 R48, R12.reuse, R4, R48 ;  /* 0x000000040c30723c */ /* 0x044fe20000001830 */
[----:B------:R-:W1:Y:S05]  /*15710*/  MUFU.TANH R39, R28 ;  /* 0x0000001c00277308 */ /* 0x000e6a0000002400 */
[C---:B------:R-:W-:Y:S01]  /*15720*/  HMMA.16816.F32 R80, R12.reuse, R6, R80 ;  /* 0x000000060c50723c */ /* 0x040fe20000001850 */
[----:B------:R-:W-:Y:S01]  /*15730*/  IADD3 R4, R61, R60, -R209 ;  /* 0x0000003c3d047210 */ /* 0x000fe20007ffe8d1 */
[----:B------:R-:W-:Y:S01]  /*15740*/  FMUL.FTZ R5, R31, UR9 ;  /* 0x000000091f057c20 */ /* 0x000fe20008410000 */
[----:B------:R-:W2:Y:S03]  /*15750*/  MUFU.TANH R11, R11 ;  /* 0x0000000b000b7308 */ /* 0x000ea60000002400 */
[----:B------:R-:W-:Y:S01]  /*15760*/  VIADD R4, R4, UR8 ;  /* 0x0000000804047c36 */ /* 0x000fe20008000000 */
[----:B----4-:R-:W-:Y:S01]  /*15770*/  HMMA.16816.F32 R76, R12, R20, R76 ;  /* 0x000000140c4c723c */ /* 0x010fe2000000184c */
[----:B------:R-:W-:-:S03]  /*15780*/  VIADD R6, R109, 0x9 ;  /* 0x000000096d067836 */ /* 0x000fc60000000000 */
[----:B------:R-:W-:Y:S01]  /*15790*/  VIMNMX R2, R4, R61, PT ;  /* 0x0000003d04027248 */ /* 0x000fe20003fe0100 */
[----:B------:R-:W-:Y:S01]  /*157a0*/  FMUL.FTZ R7, R52, UR9 ;  /* 0x0000000934077c20 */ /* 0x000fe20008410000 */
[----:B------:R-:W-:Y:S01]  /*157b0*/  VIADDMNMX R3, R4, 0x8, R61, PT ;  /* 0x0000000804037846 */ /* 0x000fe2000380013d */
[----:B------:R-:W-:Y:S01]  /*157c0*/  VIADD R4, R109, 0x1 ;  /* 0x000000016d047836 */ /* 0x000fe20000000000 */
[----:B------:R-:W-:Y:S01]  /*157d0*/  HMMA.16816.F32 R72, R12, R22, R72 ;  /* 0x000000160c48723c */ /* 0x000fe20000001848 */
[----:B------:R-:W-:Y:S01]  /*157e0*/  FMUL.FTZ R25, R53, UR9 ;  /* 0x0000000935197c20 */ /* 0x000fe20008410000 */
[----:B------:R-:W-:Y:S01]  /*157f0*/  FMUL.FTZ R29, R55, UR9 ;  /* 0x00000009371d7c20 */ /* 0x000fe20008410000 */
[----:B------:R-:W3:Y:S01]  /*15800*/  MUFU.TANH R9, R9 ;  /* 0x0000000900097308 */ /* 0x000ee20000002400 */
[C---:B------:R-:W-:Y:S01]  /*15810*/  ISETP.GE.AND P4, PT, R4.reuse, R2, PT ;  /* 0x000000020400720c */ /* 0x040fe20003f86270 */
[----:B------:R-:W-:Y:S01]  /*15820*/  FMUL.FTZ R49, R49, UR9 ;  /* 0x0000000931317c20 */ /* 0x000fe20008410000 */
[-C--:B------:R-:W-:Y:S01]  /*15830*/  ISETP.GE.AND P0, PT, R4, R3.reuse, PT ;  /* 0x000000030400720c */ /* 0x080fe20003f06270 */
[----:B------:R-:W-:Y:S01]  /*15840*/  VIADD R15, R109, 0x8 ;  /* 0x000000086d0f7836 */ /* 0x000fe20000000000 */
[----:B------:R-:W-:Y:S01]  /*15850*/  I2FP.F32.S32 R4, R4 ;  /* 0x0000000400047245 */ /* 0x000fe20000201400 */
[----:B------:R-:W-:Y:S01]  /*15860*/  FMUL.FTZ R23, R54, UR9 ;  /* 0x0000000936177c20 */ /* 0x000fe20008410000 */
[-C--:B------:R-:W-:Y:S01]  /*15870*/  ISETP.GE.AND P6, PT, R6, R2.reuse, PT ;  /* 0x000000020600720c */ /* 0x080fe20003fc6270 */
[----:B------:R-:W4:Y:S01]  /*15880*/  MUFU.TANH R5, R5 ;  /* 0x0000000500057308 */ /* 0x000f220000002400 */
[----:B------:R-:W-:Y:S01]  /*15890*/  ISETP.GE.AND P5, PT, R15, R2, PT ;  /* 0x000000020f00720c */ /* 0x000fe20003fa6270 */
[CC--:B------:R-:W-:Y:S01]  /*158a0*/  FFMA.FTZ R12, R0.reuse, R4.reuse, R57 ;  /* 0x00000004000c7223 */ /* 0x0c0fe20000010039 */
[----:B------:R-:W-:Y:S01]  /*158b0*/  FFMA.FTZ R21, R0, R4, R59 ;  /* 0x0000000400157223 */ /* 0x000fe2000001003b */
[----:B------:R-:W-:Y:S01]  /*158c0*/  VIADD R4, R109, 0x10 ;  /* 0x000000106d047836 */ /* 0x000fe20000000000 */
[----:B------:R-:W-:Y:S01]  /*158d0*/  ISETP.GE.AND P2, PT, R15, R3, PT ;  /* 0x000000030f00720c */ /* 0x000fe20003f46270 */
[----:B------:R-:W-:Y:S01]  /*158e0*/  FMUL.FTZ R51, R51, UR9 ;  /* 0x0000000933337c20 */ /* 0x000fe20008410000 */
[----:B------:R-:W-:Y:S01]  /*158f0*/  I2FP.F32.S32 R15, R15 ;  /* 0x0000000f000f7245 */ /* 0x000fe20000201400 */
[----:B------:R-:W4:Y:S01]  /*15900*/  MUFU.TANH R7, R7 ;  /* 0x0000000700077308 */ /* 0x000f220000002400 */
[----:B------:R-:W-:Y:S01]  /*15910*/  ISETP.GE.AND P1, PT, R6, R3, PT ;  /* 0x000000030600720c */ /* 0x000fe20003f26270 */
[----:B------:R-:W-:Y:S01]  /*15920*/  FMUL.FTZ R80, R80, UR9 ;  /* 0x0000000950507c20 */ /* 0x000fe20008410000 */
[----:B------:R-:W-:Y:S01]  /*15930*/  FSEL R12, R12, -INF , !P4 ;  /* 0xff8000000c0c7808 */ /* 0x000fe20006000000 */
[CC--:B-----5:R-:W-:Y:S01]  /*15940*/  FFMA.FTZ R16, R0.reuse, R15.reuse, R63 ;  /* 0x0000000f00107223 */ /* 0x0e0fe2000001003f */
[----:B------:R-:W-:Y:S01]  /*15950*/  FSEL R21, R21, -INF , !P0 ;  /* 0xff80000015157808 */ /* 0x000fe20004000000 */
[----:B------:R-:W-:Y:S01]  /*15960*/  FFMA.FTZ R15, R0, R15, R37 ;  /* 0x0000000f000f7223 */ /* 0x000fe20000010025 */
[----:B------:R-:W-:Y:S01]  /*15970*/  I2FP.F32.S32 R6, R6 ;  /* 0x0000000600067245 */ /* 0x000fe20000201400 */
[----:B------:R-:W5:Y:S01]  /*15980*/  MUFU.TANH R23, R23 ;  /* 0x0000001700177308 */ /* 0x000f620000002400 */
[----:B------:R-:W-:Y:S01]  /*15990*/  ISETP.GE.AND P4, PT, R4, R2, PT ;  /* 0x000000020400720c */ /* 0x000fe20003f86270 */
[----:B------:R-:W-:Y:S01]  /*159a0*/  FMUL.FTZ R82, R82, UR9 ;  /* 0x0000000952527c20 */ /* 0x000fe20008410000 */
[-C--:B------:R-:W-:Y:S01]  /*159b0*/  ISETP.GE.AND P0, PT, R4, R3.reuse, PT ;  /* 0x000000030400720c */ /* 0x080fe20003f06270 */
[C---:B------:R-:W-:Y:S01]  /*159c0*/  FFMA.FTZ R14, R0.reuse, R6, R17 ;  /* 0x00000006000e7223 */ /* 0x040fe20000010011 */
[----:B------:R-:W-:Y:S01]  /*159d0*/  I2FP.F32.S32 R4, R4 ;  /* 0x0000000400047245 */ /* 0x000fe20000201400 */
[----:B------:R-:W-:Y:S01]  /*159e0*/  FFMA.FTZ R13, R0, R6, R19 ;  /* 0x00000006000d7223 */ /* 0x000fe20000010013 */
[C---:B------:R-:W-:Y:S01]  /*159f0*/  IADD3 R6, R109.reuse, 0x11, RZ ;  /* 0x000000116d067810 */ /* 0x040fe20007ffe0ff */
[----:B------:R-:W5:Y:S01]  /*15a00*/  MUFU.TANH R25, R25 ;  /* 0x0000001900197308 */ /* 0x000f620000002400 */
[----:B------:R-:W-:Y:S01]  /*15a10*/  FSEL R16, R16, -INF , !P5 ;  /* 0xff80000010107808 */ /* 0x000fe20006800000 */
[CC--:B-1----:R-:W-:Y:S01]  /*15a20*/  FFMA.FTZ R10, R0.reuse, R4.reuse, R39 ;  /* 0x00000004000a7223 */ /* 0x0c2fe20000010027 */
[----:B--2---:R-:W-:Y:S01]  /*15a30*/  FFMA.FTZ R11, R0, R4, R11 ;  /* 0x00000004000b7223 */ /* 0x004fe2000001000b */
[----:B------:R-:W-:Y:S01]  /*15a40*/  VIADD R4, R109, 0x18 ;  /* 0x000000186d047836 */ /* 0x000fe20000000000 */
[----:B------:R-:W-:Y:S01]  /*15a50*/  FSEL R15, R15, -INF , !P2 ;  /* 0xff8000000f0f7808 */ /* 0x000fe20005000000 */
[----:B------:R-:W-:Y:S01]  /*15a60*/  FMUL.FTZ R27, R48, UR9 ;  /* 0x00000009301b7c20 */ /* 0x000fe20008410000 */
[C---:B------:R-:W-:Y:S01]  /*15a70*/  ISETP.GE.AND P5, PT, R6.reuse, R2, PT ;  /* 0x000000020600720c */ /* 0x040fe20003fa6270 */
[----:B------:R-:W1:Y:S01]  /*15a80*/  MUFU.TANH R29, R29 ;  /* 0x0000001d001d7308 */ /* 0x000e620000002400 */
[-C--:B------:R-:W-:Y:S01]  /*15a90*/  ISETP.GE.AND P2, PT, R6, R3.reuse, PT ;  /* 0x000000030600720c */ /* 0x080fe20003f46270 */
[----:B------:R-:W-:Y:S01]  /*15aa0*/  FMUL.FTZ R50, R50, UR9 ;  /* 0x0000000932327c20 */ /* 0x000fe20008410000 */
[----:B------:R-:W-:Y:S01]  /*15ab0*/  I2FP.F32.S32 R6, R6 ;  /* 0x0000000600067245 */ /* 0x000fe20000201400 */
[----:B------:R-:W-:Y:S01]  /*15ac0*/  FMUL.FTZ R77, R77, UR9 ;  /* 0x000000094d4d7c20 */ /* 0x000fe20008410000 */
[----:B------:R-:W-:Y:S01]  /*15ad0*/  FSEL R14, R14, -INF , !P6 ;  /* 0xff8000000e0e7808 */ /* 0x000fe20007000000 */
[----:B------:R-:W-:Y:S01]  /*15ae0*/  FMUL.FTZ R79, R79, UR9 ;  /* 0x000000094f4f7c20 */ /* 0x000fe20008410000 */
[----:B------:R-:W-:Y:S01]  /*15af0*/  FSEL R13, R13, -INF , !P1 ;  /* 0xff8000000d0d7808 */ /* 0x000fe20004800000 */
[----:B------:R-:W2:Y:S01]  /*15b00*/  MUFU.TANH R49, R49 ;  /* 0x0000003100317308 */ /* 0x000ea20000002400 */
[----:B------:R-:W-:Y:S01]  /*15b10*/  ISETP.GE.AND P6, PT, R4, R2, PT ;  /* 0x000000020400720c */ /* 0x000fe20003fc6270 */
[-C--:B---3--:R-:W-:Y:S01]  /*15b20*/  FFMA.FTZ R8, R0, R6.reuse, R9 ;  /* 0x0000000600087223 */ /* 0x088fe20000010009 */
[-C--:B------:R-:W-:Y:S01]  /*15b30*/  ISETP.GE.AND P1, PT, R4, R3.reuse, PT ;  /* 0x000000030400720c */ /* 0x080fe20003f26270 */
[----:B----4-:R-:W-:Y:S01]  /*15b40*/  FFMA.FTZ R9, R0, R6, R5 ;  /* 0x0000000600097223 */ /* 0x010fe20000010005 */
[----:B------:R-:W-:Y:S01]  /*15b50*/  I2FP.F32.S32 R4, R4 ;  /* 0x0000000400047245 */ /* 0x000fe20000201400 */
[----:B------:R-:W-:Y:S01]  /*15b60*/  VIADD R20, R109, 0x21 ;  /* 0x000000216d147836 */ /* 0x000fe20000000000 */
[----:B------:R-:W-:Y:S01]  /*15b70*/  FSEL R10, R10, -INF , !P4 ;  /* 0xff8000000a0a7808 */ /* 0x000fe20006000000 */
[----:B------:R-:W3:Y:S01]  /*15b80*/  MUFU.TANH R51, R51 ;  /* 0x0000003300337308 */ /* 0x000ee20000002400 */
[----:B------:R-:W-:Y:S01]  /*15b90*/  FSEL R11, R11, -INF , !P0 ;  /* 0xff8000000b0b7808 */ /* 0x000fe20004000000 */
[----:B------:R-:W-:Y:S01]  /*15ba0*/  FFMA.FTZ R6, R0, R4, R7 ;  /* 0x0000000400067223 */ /* 0x000fe20000010007 */
[----:B------:R-:W-:Y:S01]  /*15bb0*/  ISETP.GE.AND P4, PT, R18, R2, PT ;  /* 0x000000021200720c */ /* 0x000fe20003f86270 */
[----:B-----5:R-:W-:Y:S01]  /*15bc0*/  FFMA.FTZ R7, R0, R4, R23 ;  /* 0x0000000400077223 */ /* 0x020fe20000010017 */
[-C--:B------:R-:W-:Y:S01]  /*15bd0*/  ISETP.GE.AND P0, PT, R18, R3.reuse, PT ;  /* 0x000000031200720c */ /* 0x080fe20003f06270 */
[----:B------:R-:W-:Y:S01]  /*15be0*/  FMUL.FTZ R76, R76, UR9 ;  /* 0x000000094c4c7c20 */ /* 0x000fe20008410000 */
[----:B------:R-:W-:Y:S01]  /*15bf0*/  I2FP.F32.S32 R18, R18 ;  /* 0x0000001200127245 */ /* 0x000fe20000201400 */
[----:B------:R-:W4:Y:S01]  /*15c00*/  MUFU.TANH R17, R80 ;  /* 0x0000005000117308 */ /* 0x000f220000002400 */
[----:B------:R-:W-:Y:S01]  /*15c10*/  FMUL.FTZ R78, R78, UR9 ;  /* 0x000000094e4e7c20 */ /* 0x000fe20008410000 */
[----:B------:R-:W-:Y:S01]  /*15c20*/  FSEL R6, R6, -INF , !P6 ;  /* 0xff80000006067808 */ /* 0x000fe20007000000 */
[----:B------:R-:W-:Y:S01]  /*15c30*/  FMUL.FTZ R81, R81, UR9 ;  /* 0x0000000951517c20 */ /* 0x000fe20008410000 */
[CC--:B------:R-:W-:Y:S01]  /*15c40*/  FFMA.FTZ R4, R0.reuse, R18.reuse, R25 ;  /* 0x0000001200047223 */ /* 0x0c0fe20000010019 */
[----:B-1----:R-:W-:Y:S01]  /*15c50*/  FFMA.FTZ R5, R0, R18, R29 ;  /* 0x0000001200057223 */ /* 0x002fe2000001001d */
[----:B------:R-:W-:Y:S01]  /*15c60*/  IADD3 R18, R109, 0x28, RZ ;  /* 0x000000286d127810 */ /* 0x000fe20007ffe0ff */
[----:B------:R-:W-:Y:S01]  /*15c70*/  FMUL.FTZ R83, R83, UR9 ;  /* 0x0000000953537c20 */ /* 0x000fe20008410000 */
[----:B------:R-:W1:Y:S01]  /*15c80*/  MUFU.TANH R19, R82 ;  /* 0x0000005200137308 */ /* 0x000e620000002400 */
[----:B------:R-:W-:Y:S01]  /*15c90*/  FSEL R7, R7, -INF , !P1 ;  /* 0xff80000007077808 */ /* 0x000fe20004800000 */
[----:B------:R-:W-:Y:S01]  /*15ca0*/  VIADD R22, R109, 0x20 ;  /* 0x000000206d167836 */ /* 0x000fe20000000000 */
[----:B------:R-:W-:Y:S01]  /*15cb0*/  FSEL R4, R4, -INF , !P4 ;  /* 0xff80000004047808 */ /* 0x000fe20006000000 */
[----:B------:R-:W-:Y:S01]  /*15cc0*/  FMUL.FTZ R72, R72, UR9 ;  /* 0x0000000948487c20 */ /* 0x000fe20008410000 */
[----:B------:R-:W-:Y:S01]  /*15cd0*/  FSEL R5, R5, -INF , !P0 ;  /* 0xff80000005057808 */ /* 0x000fe20004000000 */
[----:B------:R-:W-:Y:S01]  /*15ce0*/  FMUL.FTZ R73, R73, UR9 ;  /* 0x0000000949497c20 */ /* 0x000fe20008410000 */
[CC--:B------:R-:W-:Y:S01]  /*15cf0*/  ISETP.GE.AND P6, PT, R20.reuse, R2.reuse, PT ;  /* 0x000000021400720c */ /* 0x0c0fe20003fc6270 */
[----:B------:R-:W5:Y:S01]  /*15d00*/  MUFU.TANH R27, R27 ;  /* 0x0000001b001b7308 */ /* 0x000f620000002400 */
[-C--:B------:R-:W-:Y:S01]  /*15d10*/  ISETP.GE.AND P1, PT, R20, R3.reuse, PT ;  /* 0x000000031400720c */ /* 0x080fe20003f26270 */
[----:B------:R-:W-:Y:S01]  /*15d20*/  FMUL.FTZ R75, R75, UR9 ;  /* 0x000000094b4b7c20 */ /* 0x000fe20008410000 */
[----:B------:R-:W-:Y:S01]  /*15d30*/  ISETP.GE.AND P4, PT, R18, R2, PT ;  /* 0x000000021200720c */ /* 0x000fe20003f86270 */
[----:B------:R-:W-:Y:S01]  /*15d40*/  FMUL.FTZ R74, R74, UR9 ;  /* 0x000000094a4a7c20 */ /* 0x000fe20008410000 */
[----:B------:R-:W-:-:S02]  /*15d50*/  ISETP.GE.AND P0, PT, R18, R3, PT ;  /* 0x000000031200720c */ /* 0x000fc40003f06270 */
[----:B------:R-:W-:Y:S01]  /*15d60*/  I2FP.F32.S32 R20, R20 ;  /* 0x0000001400147245 */ /* 0x000fe20000201400 */
[----:B------:R-:W5:Y:S01]  /*15d70*/  MUFU.TANH R31, R50 ;  /* 0x00000032001f7308 */ /* 0x000f620000002400 */
[----:B------:R-:W-:Y:S02]  /*15d80*/  I2FP.F32.S32 R18, R18 ;  /* 0x0000001200127245 */ /* 0x000fe40000201400 */
[----:B------:R-:W-:Y:S01]  /*15d90*/  FSEL R8, R8, -INF , !P5 ;  /* 0xff80000008087808 */ /* 0x000fe20006800000 */
[CC--:B--2---:R-:W-:Y:S01]  /*15da0*/  FFMA.FTZ R49, R0.reuse, R20.reuse, R49 ;  /* 0x0000001400317223 */ /* 0x0c4fe20000010031 */
[C---:B---3--:R-:W-:Y:S01]  /*15db0*/  FFMA.FTZ R51, R0.reuse, R20, R51 ;  /* 0x0000001400337223 */ /* 0x048fe20000010033 */
[CC--:B----4-:R-:W-:Y:S01]  /*15dc0*/  FFMA.FTZ R166, R0.reuse, R18.reuse, R17 ;  /* 0x0000001200a67223 */ /* 0x0d0fe20000010011 */
[----:B-1----:R-:W-:Y:S01]  /*15dd0*/  FFMA.FTZ R201, R0, R18, R19 ;  /* 0x0000001200c97223 */ /* 0x002fe20000010013 */
[----:B------:R-:W1:Y:S01]  /*15de0*/  MUFU.TANH R23, R76 ;  /* 0x0000004c00177308 */ /* 0x000e620000002400 */
[----:B------:R-:W-:Y:S01]  /*15df0*/  VIADD R20, R109, 0x30 ;  /* 0x000000306d147836 */ /* 0x000fe20000000000 */
[----:B------:R-:W-:Y:S01]  /*15e00*/  FSEL R9, R9, -INF , !P2 ;  /* 0xff80000009097808 */ /* 0x000fe20005000000 */
[C---:B------:R-:W-:Y:S01]  /*15e10*/  VIADD R18, R109.reuse, 0x31 ;  /* 0x000000316d127836 */ /* 0x040fe20000000000 */
[C---:B------:R-:W-:Y:S01]  /*15e20*/  ISETP.GE.AND P5, PT, R22.reuse, R2, PT ;  /* 0x000000021600720c */ /* 0x040fe20003fa6270 */
[----:B------:R-:W-:Y:S01]  /*15e30*/  VIADD R19, R109, 0x29 ;  /* 0x000000296d137836 */ /* 0x000fe20000000000 */
[----:B------:R-:W-:-:S02]  /*15e40*/  ISETP.GE.AND P2, PT, R22, R3, PT ;  /* 0x000000031600720c */ /* 0x000fc40003f46270 */
[----:B------:R-:W-:Y:S01]  /*15e50*/  MUFU.TANH R77, R77 ;  /* 0x0000004d004d7308 */ /* 0x000fe20000002400 */
[----:B------:R-:W-:Y:S02]  /*15e60*/  I2FP.F32.S32 R22, R22 ;  /* 0x0000001600167245 */ /* 0x000fe40000201400 */
[----:B------:R-:W-:Y:S02]  /*15e70*/  FSEL R174, R49, -INF , !P6 ;  /* 0xff80000031ae7808 */ /* 0x000fe40007000000 */
[----:B------:R-:W-:Y:S01]  /*15e80*/  FSEL R171, R51, -INF , !P1 ;  /* 0xff80000033ab7808 */ /* 0x000fe20004800000 */
[-C--:B-----5:R-:W-:Y:S01]  /*15e90*/  FFMA.FTZ R27, R0, R22.reuse, R27 ;  /* 0x00000016001b7223 */ /* 0x0a0fe2000001001b */
[----:B------:R-:W-:Y:S01]  /*15ea0*/  FSEL R166, R166, -INF , !P4 ;  /* 0xff800000a6a67808 */ /* 0x000fe20006000000 */
[----:B------:R-:W2:Y:S01]  /*15eb0*/  MUFU.TANH R25, R78 ;  /* 0x0000004e00197308 */ /* 0x000ea20000002400 */
[----:B------:R-:W-:Y:S01]  /*15ec0*/  FSEL R201, R201, -INF , !P0 ;  /* 0xff800000c9c97808 */ /* 0x000fe20004000000 */
[----:B------:R-:W-:Y:S01]  /*15ed0*/  FFMA.FTZ R31, R0, R22, R31 ;  /* 0x00000016001f7223 */ /* 0x000fe2000001001f */
[----:B------:R-:W-:-:S02]  /*15ee0*/  ISETP.GE.AND P6, PT, R20, R2, PT ;  /* 0x000000021400720c */ /* 0x000fc40003fc6270 */
[-C--:B------:R-:W-:Y:S02]  /*15ef0*/  ISETP.GE.AND P1, PT, R20, R3.reuse, PT ;  /* 0x000000031400720c */ /* 0x080fe40003f26270 */
[C---:B------:R-:W-:Y:S01]  /*15f00*/  ISETP.GE.AND P4, PT, R18.reuse, R2, PT ;  /* 0x000000021200720c */ /* 0x040fe20003f86270 */
[----:B------:R-:W3:Y:S01]  /*15f10*/  MUFU.TANH R79, R79 ;  /* 0x0000004f004f7308 */ /* 0x000ee20000002400 */
[----:B------:R-:W-:Y:S02]  /*15f20*/  ISETP.GE.AND P0, PT, R18, R3, PT ;  /* 0x000000031200720c */ /* 0x000fe40003f06270 */
[----:B------:R-:W-:Y:S02]  /*15f30*/  I2FP.F32.S32 R20, R20 ;  /* 0x0000001400147245 */ /* 0x000fe40000201400 */
[----:B------:R-:W-:Y:S02]  /*15f40*/  I2FP.F32.S32 R18, R18 ;  /* 0x0000001200127245 */ /* 0x000fe40000201400 */
[----:B------:R-:W-:Y:S01]  /*15f50*/  FSEL R164, R27, -INF , !P5 ;  /* 0xff8000001ba47808 */ /* 0x000fe20006800000 */
[----:B------:R-:W4:Y:S01]  /*15f60*/  MUFU.TANH R81, R81 ;  /* 0x0000005100517308 */ /* 0x000f220000002400 */
[CC--:B-1----:R-:W-:Y:S01]  /*15f70*/  FFMA.FTZ R23, R0.reuse, R20.reuse, R23 ;  /* 0x0000001400177223 */ /* 0x0c2fe20000010017 */
[C---:B--2---:R-:W-:Y:S01]  /*15f80*/  FFMA.FTZ R25, R0.reuse, R20, R25 ;  /* 0x0000001400197223 */ /* 0x044fe20000010019 */
[----:B------:R-:W-:Y:S01]  /*15f90*/  FFMA.FTZ R77, R0, R18, R77 ;  /* 0x00000012004d7223 */ /* 0x000fe2000001004d */
[----:B------:R-:W-:-:S02]  /*15fa0*/  FSEL R203, R31, -INF , !P2 ;  /* 0xff8000001fcb7808 */ /* 0x000fc40005000000 */
[----:B------:R-:W-:Y:S02]  /*15fb0*/  ISETP.GE.AND P5, PT, R19, R2, PT ;  /* 0x000000021300720c */ /* 0x000fe40003fa6270 */
[----:B------:R-:W1:Y:S01]  /*15fc0*/  MUFU.TANH R83, R83 ;  /* 0x0000005300537308 */ /* 0x000e620000002400 */
[C---:B---3--:R-:W-:Y:S01]  /*15fd0*/  FFMA.FTZ R79, R0.reuse, R18, R79 ;  /* 0x00000012004f7223 */ /* 0x048fe2000001004f */
[----:B------:R-:W-:Y:S01]  /*15fe0*/  VIADD R18, R109, 0x38 ;  /* 0x000000386d127836 */ /* 0x000fe20000000000 */
[----:B------:R-:W-:Y:S02]  /*15ff0*/  ISETP.GE.AND P2, PT, R19, R3, PT ;  /* 0x000000031300720c */ /* 0x000fe40003f46270 */
[----:B------:R-:W-:Y:S02]  /*16000*/  I2FP.F32.S32 R19, R19 ;  /* 0x0000001300137245 */ /* 0x000fe40000201400 */
[----:B------:R-:W-:Y:S01]  /*16010*/  FSEL R202, R23, -INF , !P6 ;  /* 0xff80000017ca7808 */ /* 0x000fe20007000000 */
[----:B------:R-:W2:Y:S01]  /*16020*/  MUFU.TANH R17, R72 ;  /* 0x0000004800117308 */ /* 0x000ea20000002400 */
[----:B------:R-:W-:Y:S01]  /*16030*/  FSEL R177, R25, -INF , !P1 ;  /* 0xff80000019b17808 */ /* 0x000fe20004800000 */
[----:B----4-:R-:W-:Y:S01]  /*16040*/  FFMA.FTZ R81, R0, R19, R81 ;  /* 0x0000001300517223 */ /* 0x010fe20000010051 */
[----:B------:R-:W-:-:S02]  /*16050*/  ISETP.GE.AND P6, PT, R18, R2, PT ;  /* 0x000000021200720c */ /* 0x000fc40003fc6270 */
[----:B------:R-:W-:Y:S02]  /*16060*/  ISETP.GE.AND P1, PT, R18, R3, PT ;  /* 0x000000031200720c */ /* 0x000fe40003f26270 */
[----:B------:R-:W-:Y:S01]  /*16070*/  I2FP.F32.S32 R18, R18 ;  /* 0x0000001200127245 */ /* 0x000fe20000201400 */
[----:B------:R-:W-:Y:S01]  /*16080*/  MUFU.TANH R73, R73 ;  /* 0x0000004900497308 */ /* 0x000fe20000002400 */
[C---:B-1----:R-:W-:Y:S01]  /*16090*/  FFMA.FTZ R83, R0.reuse, R19, R83 ;  /* 0x0000001300537223 */ /* 0x042fe20000010053 */
[----:B------:R-:W-:Y:S02]  /*160a0*/  FSEL R168, R81, -INF , !P5 ;  /* 0xff80000051a87808 */ /* 0x000fe40006800000 */
[----:B------:R-:W-:Y:S02]  /*160b0*/  I2FP.F32.S32 R20, R109 ;  /* 0x0000006d00147245 */ /* 0x000fe40000201400 */
[----:B------:R-:W-:Y:S02]  /*160c0*/  FSEL R175, R83, -INF , !P2 ;  /* 0xff80000053af7808 */ /* 0x000fe40005000000 */
[----:B------:R-:W1:Y:S01]  /*160d0*/  MUFU.TANH R19, R74 ;  /* 0x0000004a00137308 */ /* 0x000e620000002400 */
[C---:B--2---:R-:W-:Y:S01]  /*160e0*/  FFMA.FTZ R178, R0.reuse, R18, R17 ;  /* 0x0000001200b27223 */ /* 0x044fe20000010011 */
[C---:B------:R-:W-:Y:S01]  /*160f0*/  ISETP.GE.AND P5, PT, R109.reuse, R2, PT ;  /* 0x000000026d00720c */ /* 0x040fe20003fa6270 */
[----:B------:R-:W-:Y:S01]  /*16100*/  FFMA.FTZ R17, R0, R20, R35 ;  /* 0x0000001400117223 */ /* 0x000fe20000010023 */
[----:B------:R-:W-:Y:S01]  /*16110*/  BAR.SYNC.DEFER_BLOCKING 0x0 ;  /* 0x0000000000007b1d */ /* 0x000fe20000010000 */
[----:B------:R-:W-:-:S02]  /*16120*/  ISETP.GE.AND P2, PT, R109, R3, PT ;  /* 0x000000036d00720c */ /* 0x000fc40003f46270 */
[----:B------:R-:W-:Y:S02]  /*16130*/  FSEL R178, R178, -INF , !P6 ;  /* 0xff800000b2b27808 */ /* 0x000fe40007000000 */
[----:B------:R-:W-:Y:S01]  /*16140*/  ISETP.GT.AND P6, PT, R215, R204, PT ;  /* 0x000000ccd700720c */ /* 0x000fe20003fc4270 */
[----:B------:R-:W2:Y:S01]  /*16150*/  MUFU.TANH R75, R75 ;  /* 0x0000004b004b7308 */ /* 0x000ea20000002400 */
[----:B------:R-:W-:Y:S02]  /*16160*/  IADD3 R109, R109, 0x39, RZ ;  /* 0x000000396d6d7810 */ /* 0x000fe40007ffe0ff */
[----:B------:R-:W-:Y:S02]  /*16170*/  FSEL R200, R77, -INF , !P4 ;  /* 0xff8000004dc87808 */ /* 0x000fe40006000000 */
[----:B------:R-:W-:Y:S01]  /*16180*/  I2FP.F32.S32 R22, R109 ;  /* 0x0000006d00167245 */ /* 0x000fe20000201400 */
[C---:B-1----:R-:W-:Y:S01]  /*16190*/  FFMA.FTZ R170, R0.reuse, R18, R19 ;  /* 0x0000001200aa7223 */ /* 0x042fe20000010013 */
[----:B------:R-:W-:Y:S01]  /*161a0*/  FSEL R173, R79, -INF , !P0 ;  /* 0xff8000004fad7808 */ /* 0x000fe20004000000 */
[----:B------:R-:W-:-:S02]  /*161b0*/  FFMA.FTZ R18, R0, R20, R33 ;  /* 0x0000001400127223 */ /* 0x000fc40000010021 */
[----:B------:R-:W-:Y:S01]  /*161c0*/  FFMA.FTZ R176, R0, R22, R73 ;  /* 0x0000001600b07223 */ /* 0x000fe20000010049 */
[C---:B------:R-:W-:Y:S02]  /*161d0*/  ISETP.GE.AND P4, PT, R109.reuse, R2, PT ;  /* 0x000000026d00720c */ /* 0x040fe40003f86270 */
[----:B------:R-:W-:Y:S02]  /*161e0*/  ISETP.GE.AND P0, PT, R109, R3, PT ;  /* 0x000000036d00720c */ /* 0x000fe40003f06270 */
[----:B------:R-:W-:Y:S01]  /*161f0*/  FSEL R170, R170, -INF , !P1 ;  /* 0xff800000aaaa7808 */ /* 0x000fe20004800000 */
[----:B--2---:R-:W-:Y:S01]  /*16200*/  FFMA.FTZ R169, R0, R22, R75 ;  /* 0x0000001600a97223 */ /* 0x004fe2000001004b */
[----:B------:R-:W-:Y:S02]  /*16210*/  FSEL R18, R18, -INF , !P5 ;  /* 0xff80000012127808 */ /* 0x000fe40006800000 */
[----:B------:R-:W-:Y:S02]  /*16220*/  FSEL R17, R17, -INF , !P2 ;  /* 0xff80000011117808 */ /* 0x000fe40005000000 */
[----:B------:R-:W-:-:S02]  /*16230*/  FSEL R176, R176, -INF , !P4 ;  /* 0xff800000b0b07808 */ /* 0x000fc40006000000 */
        /* <DEDUP_REMOVED lines=63> */
.L_x_4100:
[----:B------:R-:W1:Y:S02]  /*16630*/  LDC R23, c[0x0][0x248] ;  /* 0x00009200ff177b82 */ /* 0x000e640000000800 */
[----:B-1----:R-:W-:-:S04]  /*16640*/  LEA R23, -R23, RZ, 0x6 ;  /* 0x000000ff17177211 */ /* 0x002fc800078e31ff */
[----:B------:R-:W-:-:S07]  /*16650*/  SHF.R.S32.HI R22, RZ, 0x1f, R23 ;  /* 0x0000001fff167819 */ /* 0x000fce0000011417 */
.L_x_4101:
        /* <DEDUP_REMOVED lines=15> */
[----:B------:R-:W-:Y:S01]  /*16750*/  IADD3 R23, P4, R208, R23, RZ ;  /* 0x00000017d0177210 */ /* 0x000fe20007f9e0ff */
[----:B------:R1:W-:Y:S01]  /*16760*/  @!P5 STS.128 [R210+0x6000], RZ ;  /* 0x006000ffd200d388 */ /* 0x0003e20000000c00 */
[----:B------:R-:W-:-:S03]  /*16770*/  @P1 LEA R28, P0, R20, UR10, 0x1 ;  /* 0x0000000a141c1c11 */ /* 0x000fc6000f8008ff */
[----:B------:R-:W-:Y:S01]  /*16780*/  IMAD.X R150, R207, 0x1, R22, P4 ;  /* 0x00000001cf967824 */ /* 0x000fe200020e0616 */
[----:B------:R-:W-:Y:S01]  /*16790*/  @P1 LEA.HI.X R29, R20, UR11, R19, 0x1, P0 ;  /* 0x0000000b141d1c11 */ /* 0x000fe200080f0c13 */
[----:B------:R-:W-:Y:S01]  /*167a0*/  @!PT LDS RZ, [RZ] ;  /* 0x00000000fffff984 */ /* 0x000fe20000000800 */
[----:B------:R-:W-:Y:S01]  /*167b0*/  @!PT LDS RZ, [RZ] ;  /* 0x00000000fffff984 */ /* 0x000fe20000000800 */
[----:B------:R-:W-:Y:S01]  /*167c0*/  @!PT LDS RZ, [RZ] ;  /* 0x00000000fffff984 */ /* 0x000fe20000000800 */
[----:B------:R1:W-:Y:S01]  /*167d0*/  @P2 LDGSTS.E.BYPASS.LTC128B.128 [R210+0x8000], desc[UR6][R34.64+0x80] ;  /* 0x0800008022d22fae */ /* 0x0003e2000b901d46 */
[C---:B------:R-:W-:Y:S02]  /*167e0*/  @P2 IADD3 R22, P0, R23.reuse, R152, RZ ;  /* 0x0000009817162210 */ /* 0x040fe40007f1e0ff */
        /* <DEDUP_REMOVED lines=40> */
[----:B------:R-:W-:Y:S01]  /*16a70*/  @P1 LEA R40, P0, R19, UR10, 0x1 ;  /* 0x0000000a13281c11 */ /* 0x000fe2000f8008ff */
        /* <DEDUP_REMOVED lines=46> */
.L_x_4099:
        /* <DEDUP_REMOVED lines=371> */
.L_x_4103:
[----:B------:R-:W1:Y:S02]  /*18490*/  LDC R7, c[0x0][0x250] ;  /* 0x00009400ff077b82 */ /* 0x000e640000000800 */
[----:B-1----:R-:W-:-:S04]  /*184a0*/  LEA R7, -R7, RZ, 0x6 ;  /* 0x000000ff07077211 */ /* 0x002fc800078e31ff */
[----:B------:R-:W-:-:S07]  /*184b0*/  SHF.R.S32.HI R6, RZ, 0x1f, R7 ;  /* 0x0000001fff067819 */ /* 0x000fce0000011407 */
.L_x_4104:
        /* <DEDUP_REMOVED lines=72> */
[C---:B------:R-:W-:Y:S01]  /*18940*/  @P4 IADD3 R136, P0, R7.reuse, R136, RZ ;  /* 0x0000008807884210 */ /* 0x040fe20007f1e0ff */
[----:B------:R-:W-:Y:S01]  /*18950*/  @P5 IMAD.X R5, R6, 0x1, R134, P2 ;  /* 0x0000000106055824 */ /* 0x000fe200010e0686 */
[----:B------:R-:W-:Y:S01]  /*18960*/  @P1 LEA.HI.X R25, R7, R157, R6, 0x1, P6 ;  /* 0x0000009d07191211 */ /* 0x000fe200030f0c06 */
[----:B------:R-:W-:Y:S01]  /*18970*/  @!P4 STS.128 [R210+0x10800], RZ ;  /* 0x010800ffd200c388 */ /* 0x000fe20000000c00 */
[----:B------:R-:W-:Y:S01]  /*18980*/  @P5 LEA R26, P2, R4, UR4, 0x1 ;  /* 0x00000004041a5c11 */ /* 0x000fe2000f8408ff */
[----:B------:R-:W-:Y:S01]  /*18990*/  @P4 IMAD.X R7, R6, 0x1, R134, P0 ;  /* 0x0000000106074824 */ /* 0x000fe200000e0686 */
[----:B------:R-:W-:Y:S01]  /*189a0*/  @P4 LEA R6, P0, R136, UR4, 0x1 ;  /* 0x0000000488064c11 */ /* 0x000fe2000f8008ff */
[----:B------:R-:W2:Y:S01]  /*189b0*/  S2R R134, SR_TID.X ;  /* 0x0000000000867919 */ /* 0x000ea20000002100 */
[----:B------:R-:W-:Y:S01]  /*189c0*/  @P5 LEA.HI.X R27, R4, UR5, R5, 0x1, P2 ;  /* 0x00000005041b5c11 */ /* 0x000fe200090f0c05 */
[----:B------:R-:W-:Y:S01]  /*189d0*/  ULDC UR4, c[0x0][0x39c] ;  /* 0x0000e70000047ab9 */ /* 0x000fe20000000800 */
        /* <DEDUP_REMOVED lines=20> */
[----:B------:R-:W-:Y:S01]  /*18b20*/  @!P1 STS.128 [R210+0xd800], RZ ;  /* 0x00d800ffd2009388 */ /* 0x000fe20000000c00 */
[----:B--2---:R-:W-:-:S03]  /*18b30*/  SHF.R.S32.HI R5, RZ, 0x1f, R134 ;  /* 0x0000001fff057819 */ /* 0x004fc60000011486 */
        /* <DEDUP_REMOVED lines=11> */
[----:B------:R-:W-:Y:S02]  /*18bf0*/  IMAD.IADD R5, R134, 0x1, -R5 ;  /* 0x0000000186057824 */ /* 0x000fe400078e0a05 */
[----:B------:R-:W-:Y:S03]  /*18c00*/  @!P4 STS.128 [R210+0x11800], RZ ;  /* 0x011800ffd200c388 */ /* 0x000fe60000000c00 */
[----:B------:R-:W-:Y:S01]  /*18c10*/  SHF.R.S32.HI R4, RZ, 0x1f, R5 ;  /* 0x0000001fff047819 */ /* 0x000fe20000011405 */
[----:B------:R-:W-:Y:S03]  /*18c20*/  LDSM.16.M88.4 R164, [R199] ;  /* 0x00000000c7a4783b */ /* 0x000fe60000000200 */
[----:B------:R-:W-:Y:S01]  /*18c30*/  LEA.HI R4, R4, R5, RZ, 0x3 ;  /* 0x0000000504047211 */ /* 0x000fe200078f18ff */
[----:B-1----:R-:W4:Y:S03]  /*18c40*/  LDSM.16.M88.4 R16, [R198+0x6000] ;  /* 0x00600000c610783b */ /* 0x002f260000000200 */
[----:B------:R-:W-:Y:S01]  /*18c50*/  LOP3.LUT R4, R4, 0xfffffff8, RZ, 0xc0, !PT ;  /* 0xfffffff804047812 */ /* 0x000fe200078ec0ff */
[----:B---3--:R-:W-:Y:S04]  /*18c60*/  LDSM.16.M88.4 R20, [R222] ;  /* 0x00000000de14783b */ /* 0x008fe80000000200 */
[----:B------:R-:W-:Y:S01]  /*18c70*/  LDSM.16.M88.4 R8, [R197] ;  /* 0x00000000c508783b */ /* 0x000fe20000000200 */
[----:B------:R-:W-:-:S03]  /*18c80*/  IMAD.IADD R4, R5, 0x1, -R4 ;  /* 0x0000000105047824 */ /* 0x000fc600078e0a04 */
[----:B------:R-:W1:Y:S02]  /*18c90*/  LDSM.16.M88.4 R148, [R198+0x6800] ;  /* 0x00680000c694783b */ /* 0x000e640000000200 */
[----:B------:R-:W-:Y:S02]  /*18ca0*/  LOP3.LUT P0, RZ, R4, 0x4, RZ, 0xc0, !PT ;  /* 0x0000000404ff7812 */ /* 0x000fe4000780c0ff */
[----:B------:R-:W3:Y:S02]  /*18cb0*/  LDSM.16.M88.4 R172, [R198+0x7000] ;  /* 0x00700000c6ac783b */ /* 0x000ee40000000200 */
[----:B------:R-:W-:Y:S02]  /*18cc0*/  SEL R135, R135, 0xffffffe0, !P0 ;  /* 0xffffffe087877807 */ /* 0x000fe40004000000 */
[----:B------:R-:W5:Y:S03]  /*18cd0*/  LDSM.16.M88.4 R32, [R198+0x7800] ;  /* 0x00780000c620783b */ /* 0x000f660000000200 */
[C---:B------:R-:W-:Y:S01]  /*18ce0*/  IMAD R223, R135.reuse, 0x2, R199 ;  /* 0x0000000287df7824 */ /* 0x040fe200078e02c7 */
[----:B------:R-:W-:Y:S01]  /*18cf0*/  LDSM.16.M88.4 R12, [R195+0x6000] ;  /* 0x00600000c30c783b */ /* 0x000fe20000000200 */
[----:B------:R-:W-:-:S03]  /*18d00*/  IMAD R135, R135, 0x2, R222 ;  /* 0x0000000287877824 */ /* 0x000fc600078e02de */
[----:B--2---:R-:W2:Y:S04]  /*18d10*/  LDSM.16.M88.4 R24, [R223] ;  /* 0x00000000df18783b */ /* 0x004ea80000000200 */
[----:B------:R-:W2:Y:S04]  /*18d20*/  LDSM.16.M88.4 R160, [R191] ;  /* 0x00000000bfa0783b */ /* 0x000ea80000000200 */
[----:B------:R-:W2:Y:S01]  /*18d30*/  LDSM.16.M88.4 R152, [R190] ;  /* 0x00000000be98783b */ /* 0x000ea20000000200 */
[C---:B----4-:R-:W-:Y:S03]  /*18d40*/  HMMA.16816.F32 R4, R164.reuse, R16, RZ ;  /* 0x00000010a404723c */ /* 0x050fe600000018ff */
[----:B------:R-:W4:Y:S04]  /*18d50*/  LDSM.16.M88.4 R140, [R189] ;  /* 0x00000000bd8c783b */ /* 0x000f280000000200 */
[----:B------:R-:W-:Y:S01]  /*18d60*/  LDSM.16.M88.4 R156, [R188] ;  /* 0x00000000bc9c783b */ /* 0x000fe20000000200 */
[C---:B------:R-:W-:Y:S03]  /*18d70*/  HMMA.16816.F32 R16, R164.reuse, R18, RZ ;  /* 0x00000012a410723c */ /* 0x040fe600000018ff */
[----:B------:R-:W-:Y:S03]  /*18d80*/  LDSM.16.M88.4 R176, [R195+0x6800] ;  /* 0x00680000c3b0783b */ /* 0x000fe60000000200 */
[C---:B-1----:R-:W-:Y:S01]  /*18d90*/  HMMA.16816.F32 R28, R164.reuse, R148, RZ ;  /* 0x00000094a41c723c */ /* 0x042fe200000018ff */
[----:B------:R-:W-:Y:S04]  /*18da0*/  LDSM.16.M88.4 R136, [R195+0x7800] ;  /* 0x00780000c388783b */ /* 0x000fe80000000200 */
[----:B------:R-:W-:Y:S01]  /*18db0*/  LDSM.16.M88.4 R200, [R135+0x2000] ;  /* 0x0020000087c8783b */ /* 0x000fe20000000200 */
[----:B---3--:R-:W-:Y:S03]  /*18dc0*/  HMMA.16816.F32 R144, R164, R172, RZ ;  /* 0x000000aca490723c */ /* 0x008fe600000018ff */
[----:B------:R-:W-:Y:S03]  /*18dd0*/  LDSM.16.M88.4 R236, [R188+0x2800] ;  /* 0x00280000bcec783b */ /* 0x000fe60000000200 */
[----:B------:R-:W-:Y:S01]  /*18de0*/  HMMA.16816.F32 R4, R20, R8, R4 ;  /* 0x000000081404723c */ /* 0x000fe20000001804 */
[----:B------:R-:W-:Y:S04]  /*18df0*/  LDSM.16.M88.4 R232, [R188+0x3000] ;  /* 0x00300000bce8783b */ /* 0x000fe80000000200 */
[----:B------:R-:W-:Y:S01]  /*18e00*/  LDSM.16.M88.4 R224, [R195+0xa000] ;  /* 0x00a00000c3e0783b */ /* 0x000fe20000000200 */
[C---:B------:R-:W-:Y:S03]  /*18e10*/  HMMA.16816.F32 R148, R164.reuse, R150, RZ ;  /* 0x00000096a494723c */ /* 0x040fe600000018ff */
[----:B------:R-:W-:Y:S03]  /*18e20*/  LDSM.16.M88.4 R228, [R198+0xa800] ;  /* 0x00a80000c6e4783b */ /* 0x000fe60000000200 */
[C---:B------:R-:W-:Y:S01]  /*18e30*/  HMMA.16816.F32 R172, R164.reuse, R174, RZ ;  /* 0x000000aea4ac723c */ /* 0x040fe200000018ff */
[----:B------:R-:W0:Y:S05]  /*18e40*/  LDGDEPBAR ;  /* 0x00000000000079af */ /* 0x000e2a0000000000 */
[C---:B-----5:R-:W-:Y:S06]  /*18e50*/  HMMA.16816.F32 R168, R164.reuse, R32, RZ ;  /* 0x00000020a4a8723c */ /* 0x060fec00000018ff */
[----:B------:R-:W-:Y:S01]  /*18e60*/  HMMA.16816.F32 R164, R164, R34, RZ ;  /* 0x00000022a4a4723c */ /* 0x000fe200000018ff */
[----:B------:R-:W1:Y:S05]  /*18e70*/  LDSM.16.M88.4 R32, [R135] ;  /* 0x000000008720783b */ /* 0x000e6a0000000200 */
[----:B------:R-:W-:Y:S01]  /*18e80*/  HMMA.16816.F32 R16, R20, R10, R16 ;  /* 0x0000000a1410723c */ /* 0x000fe20000001810 */
[----:B------:R-:W3:Y:S05]  /*18e90*/  LDSM.16.M88.4 R8, [R195+0x7000] ;  /* 0x00700000c308783b */ /* 0x000eea0000000200 */
[----:B--2---:R-:W-:Y:S06]  /*18ea0*/  HMMA.16816.F32 R4, R24, R12, R4 ;  /* 0x0000000c1804723c */ /* 0x004fec0000001804 */
[C---:B------:R-:W-:Y:S06]  /*18eb0*/  HMMA.16816.F32 R28, R20.reuse, R160, R28 ;  /* 0x000000a0141c723c */ /* 0x040fec000000181c */
[C---:B------:R-:W-:Y:S01]  /*18ec0*/  HMMA.16816.F32 R148, R20.reuse, R162, R148 ;  /* 0x000000a21494723c */ /* 0x040fe20000001894 */
[----:B------:R-:W-:Y:S05]  /*18ed0*/  LDSM.16.M88.4 R160, [R198+0x8000] ;  /* 0x00800000c6a0783b */ /* 0x000fea0000000200 */
[C---:B------:R-:W-:Y:S06]  /*18ee0*/  HMMA.16816.F32 R144, R20.reuse, R152, R144 ;  /* 0x000000981490723c */ /* 0x040fec0000001890 */
[C---:B------:R-:W-:Y:S01]  /*18ef0*/  HMMA.16816.F32 R172, R20.reuse, R154, R172 ;  /* 0x0000009a14ac723c */ /* 0x040fe200000018ac */
[----:B------:R-:W-:Y:S05]  /*18f00*/  LDSM.16.M88.4 R152, [R188+0x1800] ;  /* 0x00180000bc98783b */ /* 0x000fea0000000200 */
[C---:B----4-:R-:W-:Y:S06]  /*18f10*/  HMMA.16816.F32 R168, R20.reuse, R140, R168 ;  /* 0x0000008c14a8723c */ /* 0x050fec00000018a8 */
[----:B------:R-:W-:Y:S01]  /*18f20*/  HMMA.16816.F32 R164, R20, R142, R164 ;  /* 0x0000008e14a4723c */ /* 0x000fe200000018a4 */
[----:B------:R-:W-:Y:S04]  /*18f30*/  LDSM.16.M88.4 R140, [R188+0x800] ;  /* 0x00080000bc8c783b */ /* 0x000fe80000000200 */
[----:B------:R-:W-:Y:S01]  /*18f40*/  LDSM.16.M88.4 R20, [R188+0x1000] ;  /* 0x00100000bc14783b */ /* 0x000fe20000000200 */
[----:B------:R-:W-:Y:S03]  /*18f50*/  HMMA.16816.F32 R16, R24, R14, R16 ;  /* 0x0000000e1810723c */ /* 0x000fe60000001810 */
[----:B------:R-:W2:Y:S03]  /*18f60*/  LDSM.16.M88.4 R12, [R199+0x2000] ;  /* 0x00200000c70c783b */ /* 0x000ea60000000200 */
[----:B-1----:R-:W-:Y:S06]  /*18f70*/  HMMA.16816.F32 R4, R32, R156, R4 ;  /* 0x0000009c2004723c */ /* 0x002fec0000001804 */
[C---:B------:R-:W-:Y:S06]  /*18f80*/  HMMA.16816.F32 R28, R24.reuse, R176, R28 ;  /* 0x000000b0181c723c */ /* 0x040fec000000181c */
[C---:B------:R-:W-:Y:S01]  /*18f90*/  HMMA.16816.F32 R148, R24.reuse, R178, R148 ;  /* 0x000000b21894723c */ /* 0x040fe20000001894 */
[----:B------:R-:W-:Y:S05]  /*18fa0*/  LDSM.16.M88.4 R176, [R188+0x2000] ;  /* 0x00200000bcb0783b */ /* 0x000fea0000000200 */
[C---:B---3--:R-:W-:Y:S06]  /*18fb0*/  HMMA.16816.F32 R144, R24.reuse, R8, R144 ;  /* 0x000000081890723c */ /* 0x048fec0000001890 */
[C---:B------:R-:W-:Y:S01]  /*18fc0*/  HMMA.16816.F32 R172, R24.reuse, R10, R172 ;  /* 0x0000000a18ac723c */ /* 0x040fe200000018ac */
[----:B------:R-:W-:Y:S05]  /*18fd0*/  LDSM.16.M88.4 R8, [R198+0x8800] ;  /* 0x00880000c608783b */ /* 0x000fea0000000200 */
[C---:B------:R-:W-:Y:S06]  /*18fe0*/  HMMA.16816.F32 R168, R24.reuse, R136, R168 ;  /* 0x0000008818a8723c */ /* 0x040fec00000018a8 */
[----:B------:R-:W-:Y:S01]  /*18ff0*/  HMMA.16816.F32 R164, R24, R138, R164 ;  /* 0x0000008a18a4723c */ /* 0x000fe200000018a4 */
[----:B------:R-:W-:Y:S04]  /*19000*/  LDSM.16.M88.4 R24, [R222+0x2000] ;  /* 0x00200000de18783b */ /* 0x000fe80000000200 */
[----:B------:R-:W1:Y:S01]  /*19010*/  LDSM.16.M88.4 R136, [R187] ;  /* 0x00000000bb88783b */ /* 0x000e620000000200 */
[----:B--2---:R-:W-:Y:S06]  /*19020*/  HMMA.16816.F32 R4, R12, R160, R4 ;  /* 0x000000a00c04723c */ /* 0x004fec0000001804 */
        /* <DEDUP_REMOVED lines=11> */
[----:B------:R-:W4:Y:S01]  /*190e0*/  LDSM.16.M88.4 R32, [R186] ;  /* 0x00000000ba20783b */ /* 0x000f220000000200 */
[----:B-1----:R-:W-:Y:S06]  /*190f0*/  HMMA.16816.F32 R4, R24, R136, R4 ;  /* 0x000000881804723c */ /* 0x002fec0000001804 */
[C---:B------:R-:W-:Y:S01]  /*19100*/  HMMA.16816.F32 R16, R12.reuse, R162, R16 ;  /* 0x000000a20c10723c */ /* 0x040fe20000001810 */
[----:B------:R-:W-:Y:S05]  /*19110*/  LDSM.16.M88.4 R160, [R199+0x4000] ;  /* 0x00400000c7a0783b */ /* 0x000fea0000000200 */
[C---:B------:R-:W-:Y:S06]  /*19120*/  HMMA.16816.F32 R28, R12.reuse, R8, R28 ;  /* 0x000000080c1c723c */ /* 0x040fec000000181c */
[----:B------:R-:W-:Y:S01]  /*19130*/  HMMA.16816.F32 R148, R12, R10, R148 ;  /* 0x0000000a0c94723c */ /* 0x000fe20000001894 */
[----:B------:R-:W1:Y:S05]  /*19140*/  LDSM.16.M88.4 R8, [R185] ;  /* 0x00000000b908783b */ /* 0x000e6a0000000200 */
[----:B--2---:R-:W-:Y:S06]  /*19150*/  HMMA.16816.F32 R4, R20, R140, R4 ;  /* 0x0000008c1404723c */ /* 0x004fec0000001804 */
[C---:B------:R-:W-:Y:S06]  /*19160*/  HMMA.16816.F32 R144, R12.reuse, R156, R144 ;  /* 0x0000009c0c90723c */ /* 0x040fec0000001890 */
[----:B------:R-:W-:Y:S01]  /*19170*/  HMMA.16816.F32 R172, R12, R158, R172 ;  /* 0x0000009e0cac723c */ /* 0x000fe200000018ac */
[----:B------:R-:W-:Y:S05]  /*19180*/  LDSM.16.M88.4 R156, [R184] ;  /* 0x00000000b89c783b */ /* 0x000fea0000000200 */
[----:B------:R-:W-:Y:S01]  /*19190*/  HMMA.16816.F32 R16, R24, R138, R16 ;  /* 0x0000008a1810723c */ /* 0x000fe20000001810 */
[----:B------:R-:W-:Y:S05]  /*191a0*/  LDSM.16.M88.4 R136, [R195+0x8800] ;  /* 0x00880000c388783b */ /* 0x000fea0000000200 */
[C---:B---3--:R-:W-:Y:S06]  /*191b0*/  HMMA.16816.F32 R168, R12.reuse, R152, R168 ;  /* 0x000000980ca8723c */ /* 0x048fec00000018a8 */
[----:B------:R-:W-:Y:S01]  /*191c0*/  HMMA.16816.F32 R164, R12, R154, R164 ;  /* 0x0000009a0ca4723c */ /* 0x000fe200000018a4 */
[----:B------:R-:W2:Y:S04]  /*191d0*/  LDSM.16.M88.4 R12, [R198+0xa000] ;  /* 0x00a00000c60c783b */ /* 0x000ea80000000200 */
[----:B------:R-:W-:Y:S01]  /*191e0*/  LDSM.16.M88.4 R152, [R195+0x9800] ;  /* 0x00980000c398783b */ /* 0x000fe20000000200 */
[----:B------:R-:W-:Y:S06]  /*191f0*/  HMMA.16816.F32 R4, R200, R176, R4 ;  /* 0x000000b0c804723c */ /* 0x000fec0000001804 */
[C---:B----4-:R-:W-:Y:S06]  /*19200*/  HMMA.16816.F32 R28, R24.reuse, R32, R28 ;  /* 0x00000020181c723c */ /* 0x050fec000000181c */
[C---:B------:R-:W-:Y:S01]  /*19210*/  HMMA.16816.F32 R148, R24.reuse, R34, R148 ;  /* 0x000000221894723c */ /* 0x040fe20000001894 */
[----:B------:R-:W-:Y:S05]  /*19220*/  LDSM.16.M88.4 R32, [R183] ;  /* 0x00000000b720783b */ /* 0x000fea0000000200 */
[C---:B-1----:R-:W-:Y:S06]  /*19230*/  HMMA.16816.F32 R144, R24.reuse, R8, R144 ;  /* 0x000000081890723c */ /* 0x042fec0000001890 */
[----:B------:R-:W-:Y:S01]  /*19240*/  HMMA.16816.F32 R172, R24, R10, R172 ;  /* 0x0000000a18ac723c */ /* 0x000fe200000018ac */
[----:B------:R-:W1:Y:S05]  /*19250*/  LDSM.16.M88.4 R8, [R195+0x9000] ;  /* 0x00900000c308783b */ /* 0x000e6a0000000200 */
[----:B------:R-:W-:Y:S01]  /*19260*/  HMMA.16816.F32 R16, R20, R142, R16 ;  /* 0x0000008e1410723c */ /* 0x000fe20000001810 */
[----:B------:R-:W3:Y:S05]  /*19270*/  LDSM.16.M88.4 R140, [R222+0x4000] ;  /* 0x00400000de8c783b */ /* 0x000eea0000000200 */
[----:B--2---:R-:W-:Y:S06]  /*19280*/  HMMA.16816.F32 R4, R160, R12, R4 ;  /* 0x0000000ca004723c */ /* 0x004fec0000001804 */
[C---:B------:R-:W-:Y:S06]  /*19290*/  HMMA.16816.F32 R28, R20.reuse, R136, R28 ;  /* 0x00000088141c723c */ /* 0x040fec000000181c */
[----:B------:R-:W-:Y:S01]  /*192a0*/  HMMA.16816.F32 R148, R20, R138, R148 ;  /* 0x0000008a1494723c */ /* 0x000fe20000001894 */
[----:B------:R-:W-:Y:S05]  /*192b0*/  LDSM.16.M88.4 R136, [R182] ;  /* 0x00000000b688783b */ /* 0x000fea0000000200 */
[----:B------:R-:W-:Y:S01]  /*192c0*/  HMMA.16816.F32 R16, R200, R178, R16 ;  /* 0x000000b2c810723c */ /* 0x000fe20000001810 */
[----:B------:R-:W-:Y:S05]  /*192d0*/  LDSM.16.M88.4 R176, [R188+0x3800] ;  /* 0x00380000bcb0783b */ /* 0x000fea0000000200 */
[C---:B------:R-:W-:Y:S06]  /*192e0*/  HMMA.16816.F32 R168, R24.reuse, R156, R168 ;  /* 0x0000009c18a8723c */ /* 0x040fec00000018a8 */
[----:B------:R-:W-:Y:S01]  /*192f0*/  HMMA.16816.F32 R164, R24, R158, R164 ;  /* 0x0000009e18a4723c */ /* 0x000fe200000018a4 */
[----:B------:R-:W2:Y:S04]  /*19300*/  LDSM.16.M88.4 R24, [R223+0x4000] ;  /* 0x00400000df18783b */ /* 0x000ea80000000200 */
[----:B------:R-:W4:Y:S01]  /*19310*/  LDSM.16.M88.4 R156, [R198+0xb000] ;  /* 0x00b00000c69c783b */ /* 0x000f220000000200 */
[----:B-1----:R-:W-:Y:S06]  /*19320*/  HMMA.16816.F32 R144, R20, R8, R144 ;  /* 0x000000081490723c */ /* 0x002fec0000001890 */
[----:B---3--:R-:W-:Y:S06]  /*19330*/  HMMA.16816.F32 R4, R140, R32, R4 ;  /* 0x000000208c04723c */ /* 0x008fec0000001804 */
[----:B------:R-:W-:Y:S01]  /*19340*/  HMMA.16816.F32 R172, R20, R10, R172 ;  /* 0x0000000a14ac723c */ /* 0x000fe200000018ac */
[----:B------:R-:W-:Y:S05]  /*19350*/  LDSM.16.M88.4 R8, [R188+0x4000] ;  /* 0x00400000bc08783b */ /* 0x000fea0000000200 */
[----:B------:R-:W-:Y:S06]  /*19360*/  HMMA.16816.F32 R28, R200, R236, R28 ;  /* 0x000000ecc81c723c */ /* 0x000fec000000181c */
[----:B------:R-:W-:Y:S01]  /*19370*/  HMMA.16816.F32 R16, R160, R14, R16 ;  /* 0x0000000ea010723c */ /* 0x000fe20000001810 */
[----:B------:R-:W1:Y:S05]  /*19380*/  LDSM.16.M88.4 R12, [R135+0x4000] ;  /* 0x00400000870c783b */ /* 0x000e6a0000000200 */
[C---:B------:R-:W-:Y:S06]  /*19390*/  HMMA.16816.F32 R148, R200.reuse, R238, R148 ;  /* 0x000000eec894723c */ /* 0x040fec0000001894 */
[----:B------:R-:W-:Y:S06]  /*193a0*/  HMMA.16816.F32 R144, R200, R232, R144 ;  /* 0x000000e8c890723c */ /* 0x000fec0000001890 */
[C---:B------:R-:W-:Y:S06]  /*193b0*/  HMMA.16816.F32 R168, R20.reuse, R152, R168 ;  /* 0x0000009814a8723c */ /* 0x040fec00000018a8 */
[----:B------:R-:W-:Y:S01]  /*193c0*/  HMMA.16816.F32 R164, R20, R154, R164 ;  /* 0x0000009a14a4723c */ /* 0x000fe200000018a4 */
[----:B------:R-:W-:Y:S04]  /*193d0*/  LDSM.16.M88.4 R152, [R198+0xb800] ;  /* 0x00b80000c698783b */ /* 0x000fe80000000200 */
[----:B------:R-:W-:Y:S01]  /*193e0*/  LDSM.16.M88.4 R20, [R195+0xa800] ;  /* 0x00a80000c314783b */ /* 0x000fe20000000200 */
[----:B--2---:R-:W-:Y:S06]  /*193f0*/  HMMA.16816.F32 R4, R24, R224, R4 ;  /* 0x000000e01804723c */ /* 0x004fec0000001804 */
[----:B------:R-:W-:Y:S06]  /*19400*/  HMMA.16816.F32 R172, R200, R234, R172 ;  /* 0x000000eac8ac723c */ /* 0x000fec00000018ac */
[----:B------:R-:W-:Y:S06]  /*19410*/  HMMA.16816.F32 R28, R160, R228, R28 ;  /* 0x000000e4a01c723c */ /* 0x000fec000000181c */
[----:B------:R-:W-:Y:S01]  /*19420*/  HMMA.16816.F32 R16, R140, R34, R16 ;  /* 0x000000228c10723c */ /* 0x000fe20000001810 */
[----:B------:R-:W2:Y:S05]  /*19430*/  LDSM.16.M88.4 R32, [R181] ;  /* 0x00000000b520783b */ /* 0x000eaa0000000200 */
[C---:B------:R-:W-:Y:S06]  /*19440*/  HMMA.16816.F32 R148, R160.reuse, R230, R148 ;  /* 0x000000e6a094723c */ /* 0x040fec0000001894 */
[----:B----4-:R-:W-:Y:S06]  /*19450*/  HMMA.16816.F32 R144, R160, R156, R144 ;  /* 0x0000009ca090723c */ /* 0x010fec0000001890 */
[C---:B------:R-:W-:Y:S06]  /*19460*/  HMMA.16816.F32 R168, R200.reuse, R176, R168 ;  /* 0x000000b0c8a8723c */ /* 0x040fec00000018a8 */
[----:B------:R-:W-:Y:S01]  /*19470*/  HMMA.16816.F32 R164, R200, R178, R164 ;  /* 0x000000b2c8a4723c */ /* 0x000fe200000018a4 */
[----:B------:R-:W-:Y:S05]  /*19480*/  LDSM.16.M88.4 R176, [R180] ;  /* 0x00000000b4b0783b */ /* 0x000fea0000000200 */
[----:B-1----:R-:W-:Y:S06]  /*19490*/  HMMA.16816.F32 R4, R12, R8, R4 ;  /* 0x000000080c04723c */ /* 0x002fec0000001804 */
[----:B------:R-:W-:Y:S01]  /*194a0*/  HMMA.16816.F32 R172, R160, R158, R172 ;  /* 0x0000009ea0ac723c */ /* 0x000fe200000018ac */
[----:B------:R-:W-:Y:S05]  /*194b0*/  LDSM.16.M88.4 R156, [R188+0x4800] ;  /* 0x00480000bc9c783b */ /* 0x000fea0000000200 */
[C---:B------:R-:W-:Y:S06]  /*194c0*/  HMMA.16816.F32 R28, R140.reuse, R136, R28 ;  /* 0x000000888c1c723c */ /* 0x040fec000000181c */
[----:B------:R-:W-:Y:S01]  /*194d0*/  HMMA.16816.F32 R148, R140, R138, R148 ;  /* 0x0000008a8c94723c */ /* 0x000fe20000001894 */
[----:B------:R-:W1:Y:S05]  /*194e0*/  LDSM.16.M88.4 R136, [R195+0xb000] ;  /* 0x00b00000c388783b */ /* 0x000e6a0000000200 */
[----:B------:R-:W-:Y:S01]  /*194f0*/  HMMA.16816.F32 R16, R24, R226, R16 ;  /* 0x000000e21810723c */ /* 0x000fe20000001810 */
[----:B------:R-:W-:Y:S01]  /*19500*/  FMUL.FTZ R4, R4, UR4 ;  /* 0x0000000404047c20 */ /* 0x000fe20008410000 */
[----:B------:R-:W-:-:S04]  /*19510*/  FMUL.FTZ R135, R5, UR4 ;  /* 0x0000000405877c20 */ /* 0x000fc80008410000 */
[----:B--2---:R-:W-:Y:S01]  /*19520*/  HMMA.16816.F32 R144, R140, R32, R144 ;  /* 0x000000208c90723c */ /* 0x004fe20000001890 */
[----:B------:R2:W-:Y:S05]  /*19530*/  MUFU.TANH R33, R4 ;  /* 0x0000000400217308 */ /* 0x0005ea0000002400 */
[C---:B------:R-:W-:Y:S03]  /*19540*/  HMMA.16816.F32 R168, R160.reuse, R152, R168 ;  /* 0x00000098a0a8723c */ /* 0x040fe600000018a8 */
[----:B------:R-:W-:Y:S03]  /*19550*/  MUFU.TANH R135, R135 ;  /* 0x0000008700877308 */ /* 0x000fe60000002400 */
[----:B------:R-:W-:Y:S01]  /*19560*/  HMMA.16816.F32 R164, R160, R154, R164 ;  /* 0x0000009aa0a4723c */ /* 0x000fe200000018a4 */
[----:B------:R-:W-:-:S05]  /*19570*/  FMUL.FTZ R153, R7, UR4 ;  /* 0x0000000407997c20 */ /* 0x000fca0008410000 */
[----:B------:R-:W-:Y:S01]  /*19580*/  HMMA.16816.F32 R172, R140, R34, R172 ;  /* 0x000000228cac723c */ /* 0x000fe200000018ac */
[----:B------:R-:W-:Y:S05]  /*19590*/  MUFU.TANH R153, R153 ;  /* 0x0000009900997308 */ /* 0x000fea0000002400 */
[----:B------:R-:W-:Y:S01]  /*195a0*/  HMMA.16816.F32 R16, R12, R10, R16 ;  /* 0x0000000a0c10723c */ /* 0x000fe20000001810 */
[----:B------:R-:W-:Y:S01]  /*195b0*/  FMUL.FTZ R35, R6, UR4 ;  /* 0x0000000406237c20 */ /* 0x000fe20008410000 */
[----:B------:R-:W3:Y:S04]  /*195c0*/  LDSM.16.M88.4 R8, [R195+0xb800] ;  /* 0x00b80000c308783b */ /* 0x000ee80000000200 */
[----:B--2---:R-:W2:Y:S01]  /*195d0*/  LDSM.16.M88.4 R4, [R188+0x5000] ;  /* 0x00500000bc04783b */ /* 0x004ea20000000200 */
[----:B-1----:R-:W-:Y:S01]  /*195e0*/  HMMA.16816.F32 R144, R24, R136, R144 ;  /* 0x000000881890723c */ /* 0x002fe20000001890 */
[----:B------:R-:W-:Y:S05]  /*195f0*/  MUFU.TANH R35, R35 ;  /* 0x0000002300237308 */ /* 0x000fea0000002400 */
[C---:B------:R-:W-:Y:S06]  /*19600*/  HMMA.16816.F32 R168, R140.reuse, R176, R168 ;  /* 0x000000b08ca8723c */ /* 0x040fec00000018a8 */
[----:B------:R-:W-:Y:S05]  /*19610*/  HMMA.16816.F32 R164, R140, R178, R164 ;  /* 0x000000b28ca4723c */ /* 0x000fea00000018a4 */
[----:B------:R-:W-:Y:S01]  /*19620*/  FMUL.FTZ R16, R16, UR4 ;  /* 0x0000000410107c20 */ /* 0x000fe20008410000 */
[C---:B------:R-:W-:Y:S01]  /*19630*/  HMMA.16816.F32 R28, R24.reuse, R20, R28 ;  /* 0x00000014181c723c */ /* 0x040fe2000000181c */
[----:B------:R-:W-:Y:S01]  /*19640*/  FMUL.FTZ R17, R17, UR4 ;  /* 0x0000000411117c20 */ /* 0x000fe20008410000 */
[----:B------:R-:W-:Y:S01]  /*19650*/  FMUL.FTZ R18, R18, UR4 ;  /* 0x0000000412127c20 */ /* 0x000fe20008410000 */
[----:B------:R-:W-:Y:S01]  /*19660*/  FMUL.FTZ R19, R19, UR4 ;  /* 0x0000000413137c20 */ /* 0x000fe20008410000 */
[----:B------:R-:W1:Y:S02]  /*19670*/  MUFU.TANH R155, R16 ;  /* 0x00000010009b7308 */ /* 0x000e640000002400 */
[----:B------:R-:W-:Y:S01]  /*19680*/  HMMA.16816.F32 R148, R24, R22, R148 ;  /* 0x000000161894723c */ /* 0x000fe20000001894 */
[----:B------:R-:W4:Y:S01]  /*19690*/  LDSM.16.M88.4 R20, [R188+0x5800] ;  /* 0x00580000bc14783b */ /* 0x000f220000000200 */
[----:B------:R-:W-:-:S04]  /*196a0*/  DEPBAR.LE SB0, 0x0 ;  /* 0x000080000000791a */ /* 0x000fc80000000000 */
[C---:B------:R-:W-:Y:S01]  /*196b0*/  HMMA.16816.F32 R172, R24.reuse, R138, R172 ;  /* 0x0000008a18ac723c */ /* 0x040fe200000018ac */
[----:B------:R-:W5:Y:S05]  /*196c0*/  MUFU.TANH R137, R18 ;  /* 0x0000001200897308 */ /* 0x000f6a0000002400 */
[----:B---3--:R-:W-:Y:S03]  /*196d0*/  HMMA.16816.F32 R168, R24, R8, R168 ;  /* 0x0000000818a8723c */ /* 0x008fe600000018a8 */
[----:B------:R-:W3:Y:S03]  /*196e0*/  MUFU.TANH R17, R17 ;  /* 0x0000001100117308 */ /* 0x000ee60000002400 */
[----:B--2---:R-:W-:Y:S05]  /*196f0*/  HMMA.16816.F32 R144, R12, R4, R144 ;  /* 0x000000040c90723c */ /* 0x004fea0000001890 */
[----:B------:R-:W2:Y:S01]  /*19700*/  MUFU.TANH R19, R19 ;  /* 0x0000001300137308 */ /* 0x000ea20000002400 */
[----:B------:R-:W-:Y:S01]  /*19710*/  HMMA.16816.F32 R164, R24, R10, R164 ;  /* 0x0000000a18a4723c */ /* 0x000fe200000018a4 */
[----:B------:R-:W-:-:S05]  /*19720*/  IMAD.SHL.U32 R4, R134, 0x2, RZ ;  /* 0x0000000286047824 */ /* 0x000fca00078e00ff */
[----:B------:R-:W-:Y:S01]  /*19730*/  HMMA.16816.F32 R28, R12, R156, R28 ;  /* 0x0000009c0c1c723c */ /* 0x000fe2000000181c */
[----:B------:R-:W-:-:S05]  /*19740*/  LOP3.LUT R4, R4, 0x6, RZ, 0xc0, !PT ;  /* 0x0000000604047812 */ /* 0x000fca00078ec0ff */
[----:B------:R-:W-:Y:S01]  /*19750*/  IMAD R4, R215, 0x40, R4 ;  /* 0x00000040d7047824 */ /* 0x000fe200078e0204 */
[C---:B------:R-:W-:Y:S01]  /*19760*/  HMMA.16816.F32 R148, R12.reuse, R158, R148 ;  /* 0x0000009e0c94723c */ /* 0x040fe20000001894 */
[----:B------:R-:W-:Y:S02]  /*19770*/  IMAD.MOV.U32 R156, RZ, RZ, R218 ;  /* 0x000000ffff9c7224 */ /* 0x000fe400078e00da */
[C---:B------:R-:W-:Y:S02]  /*19780*/  VIADD R10, R4.reuse, 0x8 ;  /* 0x00000008040a7836 */ /* 0x040fe40000000000 */
[C---:B------:R-:W-:Y:S01]  /*19790*/  VIADD R178, R4.reuse, 0x10 ;  /* 0x0000001004b27836 */ /* 0x040fe20000000000 */
[C---:B------:R-:W-:Y:S01]  /*197a0*/  HMMA.16816.F32 R172, R12.reuse, R6, R172 ;  /* 0x000000060cac723c */ /* 0x040fe200000018ac */
[----:B------:R-:W-:Y:S01]  /*197b0*/  VIADD R134, R4, 0x11 ;  /* 0x0000001104867836 */ /* 0x000fe20000000000 */
[----:B------:R-:W-:Y:S01]  /*197c0*/  ISETP.GE.AND P6, PT, R10, R2, PT ;  /* 0x000000020a00720c */ /* 0x000fe20003fc6270 */
[----:B------:R-:W-:Y:S01]  /*197d0*/  FMUL.FTZ R27, R144, UR4 ;  /* 0x00000004901b7c20 */ /* 0x000fe20008410000 */
[-C--:B------:R-:W-:Y:S01]  /*197e0*/  ISETP.GE.AND P2, PT, R10, R3.reuse, PT ;  /* 0x000000030a00720c */ /* 0x080fe20003f46270 */
[----:B------:R-:W-:Y:S01]  /*197f0*/  FMUL.FTZ R146, R146, UR4 ;  /* 0x0000000492927c20 */ /* 0x000fe20008410000 */
[C---:B----4-:R-:W-:Y:S01]  /*19800*/  HMMA.16816.F32 R168, R12.reuse, R20, R168 ;  /* 0x000000140ca8723c */ /* 0x050fe200000018a8 */
[----:B------:R-:W-:Y:S01]  /*19810*/  VIADD R6, R4, 0x1 ;  /* 0x0000000104067836 */ /* 0x000fe20000000000 */
[----:B------:R-:W-:Y:S01]  /*19820*/  I2FP.F32.S32 R10, R10 ;  /* 0x0000000a000a7245 */ /* 0x000fe20000201400 */
[----:B------:R-:W-:Y:S01]  /*19830*/  FMUL.FTZ R147, R147, UR4 ;  /* 0x0000000493937c20 */ /* 0x000fe20008410000 */
[----:B------:R-:W-:Y:S01]  /*19840*/  MUFU.TANH R27, R27 ;  /* 0x0000001b001b7308 */ /* 0x000fe20000002400 */
[----:B------:R-:W-:Y:S01]  /*19850*/  FMUL.FTZ R11, R30, UR4 ;  /* 0x000000041e0b7c20 */ /* 0x000fe20008410000 */
[C---:B------:R-:W-:Y:S01]  /*19860*/  ISETP.GE.AND P0, PT, R6.reuse, R2, PT ;  /* 0x000000020600720c */ /* 0x040fe20003f06270 */
[----:B------:R-:W-:Y:S01]  /*19870*/  HMMA.16816.F32 R164, R12, R22, R164 ;  /* 0x000000160ca4723c */ /* 0x000fe200000018a4 */
[----:B------:R-:W-:Y:S01]  /*19880*/  ISETP.GE.AND P1, PT, R6, R3, PT ;  /* 0x000000030600720c */ /* 0x000fe20003f26270 */
[----:B------:R-:W-:Y:S01]  /*19890*/  FMUL.FTZ R28, R28, UR4 ;  /* 0x000000041c1c7c20 */ /* 0x000fe20008410000 */
[----:B------:R-:W-:Y:S01]  /*198a0*/  I2FP.F32.S32 R6, R6 ;  /* 0x0000000600067245 */ /* 0x000fe20000201400 */
[----:B------:R-:W-:Y:S01]  /*198b0*/  FMUL.FTZ R9, R29, UR4 ;  /* 0x000000041d097c20 */ /* 0x000fe20008410000 */
[----:B------:R-:W-:Y:S01]  /*198c0*/  FMUL.FTZ R5, R31, UR4 ;  /* 0x000000041f057c20 */ /* 0x000fe20008410000 */
[----:B------:R-:W4:Y:S01]  /*198d0*/  MUFU.TANH R139, R28 ;  /* 0x0000001c008b7308 */ /* 0x000f220000002400 */
[C---:B-1----:R-:W-:Y:S01]  /*198e0*/  FFMA.FTZ R155, R0.reuse, R10, R155 ;  /* 0x0000000a009b7223 */ /* 0x042fe2000001009b */
[CC--:B------:R-:W-:Y:S01]  /*198f0*/  FFMA.FTZ R13, R0.reuse, R6.reuse, R135 ;  /* 0x00000006000d7223 */ /* 0x0c0fe20000010087 */
[----:B------:R-:W-:Y:S01]  /*19900*/  FFMA.FTZ R8, R0, R6, R153 ;  /* 0x0000000600087223 */ /* 0x000fe20000010099 */
[----:B------:R-:W-:-:S02]  /*19910*/  VIADD R6, R4, 0x9 ;  /* 0x0000000904067836 */ /* 0x000fc40000000000 */
[----:B-----5:R-:W-:Y:S01]  /*19920*/  FFMA.FTZ R10, R0, R10, R137 ;  /* 0x0000000a000a7223 */ /* 0x020fe20000010089 */
[----:B------:R-:W-:Y:S01]  /*19930*/  FMUL.FTZ R7, R148, UR4 ;  /* 0x0000000494077c20 */ /* 0x000fe20008410000 */
[----:B------:R-:W-:Y:S01]  /*19940*/  FSEL R13, R13, -INF , !P0 ;  /* 0xff8000000d0d7808 */ /* 0x000fe20004000000 */
[----:B------:R-:W1:Y:S01]  /*19950*/  MUFU.TANH R11, R11 ;  /* 0x0000000b000b7308 */ /* 0x000e620000002400 */
[----:B------:R-:W-:Y:S01]  /*19960*/  FSEL R8, R8, -INF , !P1 ;  /* 0xff80000008087808 */ /* 0x000fe20004800000 */
[----:B------:R-:W-:Y:S01]  /*19970*/  FMUL.FTZ R23, R150, UR4 ;  /* 0x0000000496177c20 */ /* 0x000fe20008410000 */
[C---:B------:R-:W-:Y:S01]  /*19980*/  ISETP.GE.AND P0, PT, R6.reuse, R2, PT ;  /* 0x000000020600720c */ /* 0x040fe20003f06270 */
[----:B------:R-:W-:Y:S01]  /*19990*/  FMUL.FTZ R21, R149, UR4 ;  /* 0x0000000495157c20 */ /* 0x000fe20008410000 */
[-C--:B------:R-:W-:Y:S01]  /*199a0*/  ISETP.GE.AND P1, PT, R6, R3.reuse, PT ;  /* 0x000000030600720c */ /* 0x080fe20003f26270 */
[----:B------:R-:W-:Y:S01]  /*199b0*/  FMUL.FTZ R25, R151, UR4 ;  /* 0x0000000497197c20 */ /* 0x000fe20008410000 */
[----:B------:R-:W-:Y:S01]  /*199c0*/  I2FP.F32.S32 R6, R6 ;  /* 0x0000000600067245 */ /* 0x000fe20000201400 */
[----:B------:R-:W5:Y:S01]  /*199d0*/  MUFU.TANH R9, R9 ;  /* 0x0000000900097308 */ /* 0x000f620000002400 */
[----:B------:R-:W-:Y:S01]  /*199e0*/  FSEL R10, R10, -INF , !P2 ;  /* 0xff8000000a0a7808 */ /* 0x000fe20005000000 */
[----:B------:R-:W-:Y:S01]  /*199f0*/  FMUL.FTZ R29, R145, UR4 ;  /* 0x00000004911d7c20 */ /* 0x000fe20008410000 */
[-C--:B------:R-:W-:Y:S01]  /*19a00*/  ISETP.GE.AND P2, PT, R178, R3.reuse, PT ;  /* 0x00000003b200720c */ /* 0x080fe20003f46270 */
[CC--:B---3--:R-:W-:Y:S01]  /*19a10*/  FFMA.FTZ R15, R0.reuse, R6.reuse, R17 ;  /* 0x00000006000f7223 */ /* 0x0c8fe20000010011 */
[----:B--2---:R-:W-:Y:S01]  /*19a20*/  FFMA.FTZ R6, R0, R6, R19 ;  /* 0x0000000600067223 */ /* 0x004fe20000010013 */
[----:B------:R-:W-:Y:S01]  /*19a30*/  FSEL R17, R155, -INF , !P6 ;  /* 0xff8000009b117808 */ /* 0x000fe20007000000 */
[----:B------:R-:W-:Y:S01]  /*19a40*/  VIADD R12, R4, 0x19 ;  /* 0x00000019040c7836 */ /* 0x000fe20000000000 */
[----:B------:R-:W2:Y:S01]  /*19a50*/  MUFU.TANH R5, R5 ;  /* 0x0000000500057308 */ /* 0x000ea20000002400 */
[----:B------:R-:W-:Y:S01]  /*19a60*/  ISETP.GE.AND P6, PT, R178, R2, PT ;  /* 0x00000002b200720c */ /* 0x000fe20003fc6270 */
[----:B------:R-:W-:Y:S01]  /*19a70*/  FMUL.FTZ R172, R172, UR4 ;  /* 0x00000004acac7c20 */ /* 0x000fe20008410000 */
[----:B------:R-:W-:Y:S01]  /*19a80*/  I2FP.F32.S32 R178, R178 ;  /* 0x000000b200b27245 */ /* 0x000fe20000201400 */
[----:B------:R-:W-:Y:S01]  /*19a90*/  FMUL.FTZ R174, R174, UR4 ;  /* 0x00000004aeae7c20 */ /* 0x000fe20008410000 */
[----:B------:R-:W-:Y:S01]  /*19aa0*/  FSEL R15, R15, -INF , !P0 ;  /* 0xff8000000f0f7808 */ /* 0x000fe20004000000 */
[----:B------:R-:W-:Y:S01]  /*19ab0*/  VIADD R144, R4, 0x21 ;  /* 0x0000002104907836 */ /* 0x000fe20000000000 */
[----:B------:R-:W-:Y:S01]  /*19ac0*/  FSEL R6, R6, -INF , !P1 ;  /* 0xff80000006067808 */ /* 0x000fe20004800000 */
[----:B------:R-:W3:Y:S01]  /*19ad0*/  MUFU.TANH R7, R7 ;  /* 0x0000000700077308 */ /* 0x000ee20000002400 */
[----:B------:R-:W-:Y:S01]  /*19ae0*/  ISETP.GE.AND P0, PT, R134, R2, PT ;  /* 0x000000028600720c */ /* 0x000fe20003f06270 */
[-C--:B----4-:R-:W-:Y:S01]  /*19af0*/  FFMA.FTZ R149, R0, R178.reuse, R139 ;  /* 0x000000b200957223 */ /* 0x090fe2000001008b */
[----:B------:R-:W-:Y:S01]  /*19b00*/  ISETP.GE.AND P1, PT, R134, R3, PT ;  /* 0x000000038600720c */ /* 0x000fe20003f26270 */
[----:B-1----:R-:W-:Y:S01]  /*19b10*/  FFMA.FTZ R178, R0, R178, R11 ;  /* 0x000000b200b27223 */ /* 0x002fe2000001000b */
[----:B------:R-:W-:Y:S01]  /*19b20*/  I2FP.F32.S32 R134, R134 ;  /* 0x0000008600867245 */ /* 0x000fe20000201400 */
[----:B------:R-:W-:Y:S01]  /*19b30*/  VIADD R11, R4, 0x18 ;  /* 0x00000018040b7836 */ /* 0x000fe20000000000 */
[----:B------:R-:W-:Y:S01]  /*19b40*/  FSEL R149, R149, -INF , !P6 ;  /* 0xff80000095957808 */ /* 0x000fe20007000000 */
[----:B------:R-:W1:Y:S01]  /*19b50*/  MUFU.TANH R23, R23 ;  /* 0x0000001700177308 */ /* 0x000e620000002400 */
[----:B------:R-:W-:Y:S01]  /*19b60*/  FSEL R178, R178, -INF , !P2 ;  /* 0xff800000b2b27808 */ /* 0x000fe20005000000 */
[CC--:B-----5:R-:W-:Y:S01]  /*19b70*/  FFMA.FTZ R139, R0.reuse, R134.reuse, R9 ;  /* 0x00000086008b7223 */ /* 0x0e0fe20000010009 */
[C---:B--2---:R-:W-:Y:S01]  /*19b80*/  FFMA.FTZ R134, R0.reuse, R134, R5 ;  /* 0x0000008600867223 */ /* 0x044fe20000010005 */
[----:B------:R-:W-:Y:S01]  /*19b90*/  I2FP.F32.S32 R9, R11 ;  /* 0x0000000b00097245 */ /* 0x000fe20000201400 */
[----:B------:R-:W-:Y:S01]  /*19ba0*/  FMUL.FTZ R173, R173, UR4 ;  /* 0x00000004adad7c20 */ /* 0x000fe20008410000 */
[-C--:B------:R-:W-:Y:S01]  /*19bb0*/  ISETP.GE.AND P6, PT, R11, R2.reuse, PT ;  /* 0x000000020b00720c */ /* 0x080fe20003fc6270 */
[----:B------:R-:W-:Y:S01]  /*19bc0*/  FMUL.FTZ R175, R175, UR4 ;  /* 0x00000004afaf7c20 */ /* 0x000fe20008410000 */
[----:B------:R-:W2:Y:S01]  /*19bd0*/  MUFU.TANH R21, R21 ;  /* 0x0000001500157308 */ /* 0x000ea20000002400 */
[----:B------:R-:W-:Y:S01]  /*19be0*/  FSEL R139, R139, -INF , !P0 ;  /* 0xff8000008b8b7808 */ /* 0x000fe20004000000 */
[----:B---3--:R-:W-:Y:S01]  /*19bf0*/  FFMA.FTZ R7, R0, R9, R7 ;  /* 0x0000000900077223 */ /* 0x008fe20000010007 */
[----:B------:R-:W-:Y:S01]  /*19c00*/  FSEL R134, R134, -INF , !P1 ;  /* 0xff80000086867808 */ /* 0x000fe20004800000 */
[----:B------:R-:W-:Y:S01]  /*19c10*/  VIADD R142, R4, 0x28 ;  /* 0x00000028048e7836 */ /* 0x000fe20000000000 */
[----:B------:R-:W-:Y:S01]  /*19c20*/  ISETP.GE.AND P0, PT, R12, R2, PT ;  /* 0x000000020c00720c */ /* 0x000fe20003f06270 */
[----:B------:R-:W-:Y:S01]  /*19c30*/  FMUL.FTZ R168, R168, UR4 ;  /* 0x00000004a8a87c20 */ /* 0x000fe20008410000 */
[----:B------:R-:W-:Y:S01]  /*19c40*/  ISETP.GE.AND P1, PT, R12, R3, PT ;  /* 0x000000030c00720c */ /* 0x000fe20003f26270 */
[----:B------:R-:W3:Y:S01]  /*19c50*/  MUFU.TANH R25, R25 ;  /* 0x0000001900197308 */ /* 0x000ee20000002400 */
[----:B------:R-:W-:Y:S01]  /*19c60*/  I2FP.F32.S32 R12, R12 ;  /* 0x0000000c000c7245 */ /* 0x000fe20000201400 */
[----:B-1----:R-:W-:Y:S01]  /*19c70*/  FFMA.FTZ R23, R0, R9, R23 ;  /* 0x0000000900177223 */ /* 0x002fe20000010017 */
[-C--:B------:R-:W-:Y:S01]  /*19c80*/  ISETP.GE.AND P2, PT, R11, R3.reuse, PT ;  /* 0x000000030b00720c */ /* 0x080fe20003f46270 */
[----:B------:R-:W-:Y:S01]  /*19c90*/  VIADD R9, R4, 0x20 ;  /* 0x0000002004097836 */ /* 0x000fe20000000000 */
[----:B------:R-:W-:Y:S01]  /*19ca0*/  FSEL R137, R7, -INF , !P6 ;  /* 0xff80000007897808 */ /* 0x000fe20007000000 */
[----:B------:R-:W-:Y:S01]  /*19cb0*/  FMUL.FTZ R169, R169, UR4 ;  /* 0x00000004a9a97c20 */ /* 0x000fe20008410000 */
[----:B------:R-:W-:Y:S01]  /*19cc0*/  FSEL R150, R23, -INF , !P2 ;  /* 0xff80000017967808 */ /* 0x000fe20005000000 */
[----:B------:R-:W1:Y:S01]  /*19cd0*/  MUFU.TANH R31, R146 ;  /* 0x00000092001f7308 */ /* 0x000e620000002400 */
[----:B--2---:R-:W-:Y:S01]  /*19ce0*/  FFMA.FTZ R21, R0, R12, R21 ;  /* 0x0000000c00157223 */ /* 0x004fe20000010015 */
[C---:B------:R-:W-:Y:S01]  /*19cf0*/  ISETP.GE.AND P6, PT, R9.reuse, R2, PT ;  /* 0x000000020900720c */ /* 0x040fe20003fc6270 */
[----:B------:R-:W-:Y:S01]  /*19d00*/  FMUL.FTZ R170, R170, UR4 ;  /* 0x00000004aaaa7c20 */ /* 0x000fe20008410000 */
[----:B------:R-:W-:Y:S01]  /*19d10*/  ISETP.GE.AND P2, PT, R9, R3, PT ;  /* 0x000000030900720c */ /* 0x000fe20003f46270 */
[----:B------:R-:W-:Y:S01]  /*19d20*/  FMUL.FTZ R171, R171, UR4 ;  /* 0x00000004abab7c20 */ /* 0x000fe20008410000 */
[----:B------:R-:W-:Y:S01]  /*19d30*/  I2FP.F32.S32 R9, R9 ;  /* 0x0000000900097245 */ /* 0x000fe20000201400 */
[----:B------:R-:W-:Y:S01]  /*19d40*/  VIADD R140, R4, 0x29 ;  /* 0x00000029048c7836 */ /* 0x000fe20000000000 */
[----:B------:R-:W2:Y:S01]  /*19d50*/  MUFU.TANH R29, R29 ;  /* 0x0000001d001d7308 */ /* 0x000ea20000002400 */
[C---:B---3--:R-:W-:Y:S01]  /*19d60*/  FFMA.FTZ R25, R0.reuse, R12, R25 ;  /* 0x0000000c00197223 */ /* 0x048fe20000010019 */
[----:B------:R-:W-:Y:S01]  /*19d70*/  FSEL R135, R21, -INF , !P0 ;  /* 0xff80000015877808 */ /* 0x000fe20004000000 */
[----:B------:R-:W-:Y:S01]  /*19d80*/  FFMA.FTZ R27, R0, R9, R27 ;  /* 0x00000009001b7223 */ /* 0x000fe2000001001b */
[----:B------:R-:W-:Y:S01]  /*19d90*/  ISETP.GE.AND P0, PT, R144, R2, PT ;  /* 0x000000029000720c */ /* 0x000fe20003f06270 */
[----:B------:R-:W-:Y:S01]  /*19da0*/  VIADD R11, R4, 0x31 ;  /* 0x00000031040b7836 */ /* 0x000fe20000000000 */
[----:B------:R-:W-:Y:S01]  /*19db0*/  FSEL R148, R25, -INF , !P1 ;  /* 0xff80000019947808 */ /* 0x000fe20004800000 */
[----:B------:R-:W-:Y:S01]  /*19dc0*/  FMUL.FTZ R166, R166, UR4 ;  /* 0x00000004a6a67c20 */ /* 0x000fe20008410000 */
[----:B------:R-:W3:Y:S01]  /*19dd0*/  MUFU.TANH R147, R147 ;  /* 0x0000009300937308 */ /* 0x000ee20000002400 */
[----:B------:R-:W-:Y:S01]  /*19de0*/  ISETP.GE.AND P1, PT, R144, R3, PT ;  /* 0x000000039000720c */ /* 0x000fe20003f26270 */
[----:B-1----:R-:W-:Y:S01]  /*19df0*/  FFMA.FTZ R31, R0, R9, R31 ;  /* 0x00000009001f7223 */ /* 0x002fe2000001001f */
[----:B------:R-:W-:Y:S01]  /*19e00*/  I2FP.F32.S32 R144, R144 ;  /* 0x0000009000907245 */ /* 0x000fe20000201400 */
[----:B------:R-:W-:Y:S01]  /*19e10*/  FMUL.FTZ R164, R164, UR4 ;  /* 0x00000004a4a47c20 */ /* 0x000fe20008410000 */
[----:B------:R-:W-:Y:S01]  /*19e20*/  I2FP.F32.S32 R14, R11 ;  /* 0x0000000b000e7245 */ /* 0x000fe20000201400 */
[----:B------:R-:W-:Y:S01]  /*19e30*/  FMUL.FTZ R165, R165, UR4 ;  /* 0x00000004a5a57c20 */ /* 0x000fe20008410000 */
[----:B------:R-:W-:Y:S01]  /*19e40*/  FSEL R146, R31, -INF , !P2 ;  /* 0xff8000001f927808 */ /* 0x000fe20005000000 */
[----:B------:R-:W1:Y:S01]  /*19e50*/  MUFU.TANH R19, R172 ;  /* 0x000000ac00137308 */ /* 0x000e620000002400 */
[----:B--2---:R-:W-:Y:S01]  /*19e60*/  FFMA.FTZ R29, R0, R144, R29 ;  /* 0x00000090001d7223 */ /* 0x004fe2000001001d */
[----:B------:R-:W-:Y:S01]  /*19e70*/  ISETP.GE.AND P2, PT, R142, R3, PT ;  /* 0x000000038e00720c */ /* 0x000fe20003f46270 */
[----:B------:R-:W-:Y:S01]  /*19e80*/  FMUL.FTZ R167, R167, UR4 ;  /* 0x00000004a7a77c20 */ /* 0x000fe20008410000 */
[----:B------:R-:W-:-:S02]  /*19e90*/  IMAD.MOV.U32 R157, RZ, RZ, R219 ;  /* 0x000000ffff9d7224 */ /* 0x000fc400078e00db */
[----:B------:R-:W-:Y:S02]  /*19ea0*/  FSEL R145, R29, -INF , !P0 ;  /* 0xff8000001d917808 */ /* 0x000fe40004000000 */
[----:B------:R-:W2:Y:S01]  /*19eb0*/  MUFU.TANH R5, R174 ;  /* 0x000000ae00057308 */ /* 0x000ea20000002400 */
[----:B---3--:R-:W-:Y:S01]  /*19ec0*/  FFMA.FTZ R144, R0, R144, R147 ;  /* 0x0000009000907223 */ /* 0x008fe20000010093 */
[----:B------:R-:W-:Y:S02]  /*19ed0*/  FSEL R147, R27, -INF , !P6 ;  /* 0xff8000001b937808 */ /* 0x000fe40007000000 */
[----:B------:R-:W-:Y:S02]  /*19ee0*/  ISETP.GE.AND P6, PT, R142, R2, PT ;  /* 0x000000028e00720c */ /* 0x000fe40003fc6270 */
[----:B------:R-:W-:Y:S02]  /*19ef0*/  I2FP.F32.S32 R142, R142 ;  /* 0x0000008e008e7245 */ /* 0x000fe40000201400 */
[----:B------:R-:W3:Y:S01]  /*19f00*/  MUFU.TANH R173, R173 ;  /* 0x000000ad00ad7308 */ /* 0x000ee20000002400 */
[----:B------:R-:W-:-:S02]  /*19f10*/  FSEL R144, R144, -INF , !P1 ;  /* 0xff80000090907808 */ /* 0x000fc40004800000 */
[----:B-1----:R-:W-:Y:S01]  /*19f20*/  FFMA.FTZ R19, R0, R142, R19 ;  /* 0x0000008e00137223 */ /* 0x002fe20000010013 */
[C---:B------:R-:W-:Y:S02]  /*19f30*/  ISETP.GE.AND P0, PT, R140.reuse, R2, PT ;  /* 0x000000028c00720c */ /* 0x040fe40003f06270 */
[----:B------:R-:W-:Y:S02]  /*19f40*/  ISETP.GE.AND P1, PT, R140, R3, PT ;  /* 0x000000038c00720c */ /* 0x000fe40003f26270 */
[----:B------:R-:W1:Y:S01]  /*19f50*/  MUFU.TANH R175, R175 ;  /* 0x000000af00af7308 */ /* 0x000e620000002400 */
[----:B--2---:R-:W-:Y:S01]  /*19f60*/  FFMA.FTZ R142, R0, R142, R5 ;  /* 0x0000008e008e7223 */ /* 0x004fe20000010005 */
[----:B------:R-:W-:Y:S01]  /*19f70*/  VIADD R5, R4, 0x30 ;  /* 0x0000003004057836 */ /* 0x000fe20000000000 */
[----:B------:R-:W-:Y:S02]  /*19f80*/  I2FP.F32.S32 R140, R140 ;  /* 0x0000008c008c7245 */ /* 0x000fe40000201400 */
[----:B------:R-:W-:-:S02]  /*19f90*/  FSEL R143, R19, -INF , !P6 ;  /* 0xff800000138f7808 */ /* 0x000fc40007000000 */
[----:B------:R-:W-:Y:S01]  /*19fa0*/  I2FP.F32.S32 R12, R5 ;  /* 0x00000005000c7245 */ /* 0x000fe20000201400 */
[----:B------:R-:W2:Y:S01]  /*19fb0*/  MUFU.TANH R7, R168 ;  /* 0x000000a800077308 */ /* 0x000ea20000002400 */
[----:B---3--:R-:W-:Y:S01]  /*19fc0*/  FFMA.FTZ R141, R0, R140, R173 ;  /* 0x0000008c008d7223 */ /* 0x008fe200000100ad */
[----:B------:R-:W-:Y:S02]  /*19fd0*/  FSEL R142, R142, -INF , !P2 ;  /* 0xff8000008e8e7808 */ /* 0x000fe40005000000 */
[C---:B------:R-:W-:Y:S02]  /*19fe0*/  ISETP.GE.AND P6, PT, R5.reuse, R2, PT ;  /* 0x000000020500720c */ /* 0x040fe40003fc6270 */
[----:B------:R-:W-:Y:S02]  /*19ff0*/  ISETP.GE.AND P2, PT, R5, R3, PT ;  /* 0x000000030500720c */ /* 0x000fe40003f46270 */
[----:B------:R-:W3:Y:S01]  /*1a000*/  MUFU.TANH R169, R169 ;  /* 0x000000a900a97308 */ /* 0x000ee20000002400 */
[----:B-1----:R-:W-:Y:S01]  /*1a010*/  FFMA.FTZ R140, R0, R140, R175 ;  /* 0x0000008c008c7223 */ /* 0x002fe200000100af */
[----:B------:R-:W-:-:S02]  /*1a020*/  FSEL R141, R141, -INF , !P0 ;  /* 0xff8000008d8d7808 */ /* 0x000fc40004000000 */
[C---:B------:R-:W-:Y:S02]  /*1a030*/  ISETP.GE.AND P0, PT, R11.reuse, R2, PT ;  /* 0x000000020b00720c */ /* 0x040fe40003f06270 */
[----:B------:R-:W-:Y:S02]  /*1a040*/  FSEL R140, R140, -INF , !P1 ;  /* 0xff8000008c8c7808 */ /* 0x000fe40004800000 */
[----:B------:R-:W1:Y:S01]  /*1a050*/  MUFU.TANH R9, R170 ;  /* 0x000000aa00097308 */ /* 0x000e620000002400 */
[----:B--2---:R-:W-:Y:S01]  /*1a060*/  FFMA.FTZ R175, R0, R12, R7 ;  /* 0x0000000c00af7223 */ /* 0x004fe20000010007 */
[----:B------:R-:W-:Y:S01]  /*1a070*/  ISETP.GE.AND P1, PT, R11, R3, PT ;  /* 0x000000030b00720c */ /* 0x000fe20003f26270 */
[----:B------:R-:W-:-:S03]  /*1a080*/  VIADD R11, R4, 0x38 ;  /* 0x00000038040b7836 */ /* 0x000fc60000000000 */
[----:B------:R-:W-:Y:S02]  /*1a090*/  FSEL R175, R175, -INF , !P6 ;  /* 0xff800000afaf7808 */ /* 0x000fe40007000000 */
[----:B------:R-:W2:Y:S01]  /*1a0a0*/  MUFU.TANH R171, R171 ;  /* 0x000000ab00ab7308 */ /* 0x000ea20000002400 */
[----:B---3--:R-:W-:Y:S01]  /*1a0b0*/  FFMA.FTZ R169, R0, R14, R169 ;  /* 0x0000000e00a97223 */ /* 0x008fe200000100a9 */
[----:B------:R-:W-:Y:S01]  /*1a0c0*/  BAR.SYNC.DEFER_BLOCKING 0x0 ;  /* 0x0000000000007b1d */ /* 0x000fe20000010000 */
[----:B------:R-:W-:-:S05]  /*1a0d0*/  ISETP.GE.AND P6, PT, R4, R2, PT ;  /* 0x000000020400720c */ /* 0x000fca0003fc6270 */
[----:B------:R-:W3:Y:S01]  /*1a0e0*/  MUFU.TANH R7, R166 ;  /* 0x000000a600077308 */ /* 0x000ee20000002400 */
[----:B-1----:R-:W-:Y:S01]  /*1a0f0*/  FFMA.FTZ R9, R0, R12, R9 ;  /* 0x0000000c00097223 */ /* 0x002fe20000010009 */
[----:B------:R-:W-:-:S04]  /*1a100*/  I2FP.F32.S32 R12, R4 ;  /* 0x00000004000c7245 */ /* 0x000fc80000201400 */
[----:B------:R-:W-:Y:S01]  /*1a110*/  FSEL R170, R9, -INF , !P2 ;  /* 0xff80000009aa7808 */ /* 0x000fe20005000000 */
[C---:B------:R-:W-:Y:S01]  /*1a120*/  FFMA.FTZ R33, R0.reuse, R12, R33 ;  /* 0x0000000c00217223 */ /* 0x040fe20000010021 */
[----:B------:R-:W1:Y:S01]  /*1a130*/  MUFU.TANH R5, R164 ;  /* 0x000000a400057308 */ /* 0x000e620000002400 */
[C---:B--2---:R-:W-:Y:S01]  /*1a140*/  FFMA.FTZ R168, R0.reuse, R14, R171 ;  /* 0x0000000e00a87223 */ /* 0x044fe200000100ab */
[----:B------:R-:W-:Y:S01]  /*1a150*/  FSEL R171, R169, -INF , !P0 ;  /* 0xff800000a9ab7808 */ /* 0x000fe20004000000 */
[----:B------:R-:W-:Y:S01]  /*1a160*/  FFMA.FTZ R12, R0, R12, R35 ;  /* 0x0000000c000c7223 */ /* 0x000fe20000010023 */
[C---:B------:R-:W-:Y:S02]  /*1a170*/  ISETP.GE.AND P2, PT, R11.reuse, R2, PT ;  /* 0x000000020b00720c */ /* 0x040fe40003f46270 */
[----:B------:R-:W-:Y:S02]  /*1a180*/  ISETP.GE.AND P0, PT, R11, R3, PT ;  /* 0x000000030b00720c */ /* 0x000fe40003f06270 */
[----:B------:R-:W-:Y:S01]  /*1a190*/  I2FP.F32.S32 R11, R11 ;  /* 0x0000000b000b7245 */ /* 0x000fe20000201400 */
[----:B------:R-:W2:Y:S01]  /*1a1a0*/  MUFU.TANH R165, R165 ;  /* 0x000000a500a57308 */ /* 0x000ea20000002400 */
[----:B------:R-:W-:-:S02]  /*1a1b0*/  FSEL R168, R168, -INF , !P1 ;  /* 0xff800000a8a87808 */ /* 0x000fc40004800000 */
[----:B------:R-:W-:Y:S01]  /*1a1c0*/  ISETP.GE.AND P1, PT, R4, R3, PT ;  /* 0x000000030400720c */ /* 0x000fe20003f26270 */
[-C--:B---3--:R-:W-:Y:S01]  /*1a1d0*/  FFMA.FTZ R7, R0, R11.reuse, R7 ;  /* 0x0000000b00077223 */ /* 0x088fe20000010007 */
[----:B------:R-:W-:Y:S02]  /*1a1e0*/  VIADD R4, R4, 0x39 ;  /* 0x0000003904047836 */ /* 0x000fe40000000000 */
[----:B------:R-:W-:Y:S01]  /*1a1f0*/  FSEL R12, R12, -INF , !P1 ;  /* 0xff8000000c0c7808 */ /* 0x000fe20004800000 */
[----:B------:R-:W3:Y:S01]  /*1a200*/  MUFU.TANH R167, R167 ;  /* 0x000000a700a77308 */ /* 0x000ee20000002400 */
[----:B-1----:R-:W-:Y:S01]  /*1a210*/  FFMA.FTZ R5, R0, R11, R5 ;  /* 0x0000000b00057223 */ /* 0x002fe20000010005 */
[----:B------:R-:W-:Y:S02]  /*1a220*/  FSEL R166, R7, -INF , !P0 ;  /* 0xff80000007a67808 */ /* 0x000fe40004000000 */
[----:B------:R-:W-:Y:S02]  /*1a230*/  FSEL R7, R33, -INF , !P6 ;  /* 0xff80000021077808 */ /* 0x000fe40007000000 */
[----:B------:R-:W-:-:S02]  /*1a240*/  ISETP.GT.AND P6, PT, R215, R204, PT ;  /* 0x000000ccd700720c */ /* 0x000fc40003fc4270 */
[----:B------:R-:W-:Y:S02]  /*1a250*/  FSEL R169, R5, -INF , !P2 ;  /* 0xff80000005a97808 */ /* 0x000fe40005000000 */
[C---:B------:R-:W-:Y:S02]  /*1a260*/  ISETP.GE.AND P2, PT, R4.reuse, R2, PT ;  /* 0x000000020400720c */ /* 0x040fe40003f46270 */
[----:B------:R-:W-:Y:S02]  /*1a270*/  I2FP.F32.S32 R2, R4 ;  /* 0x0000000400027245 */ /* 0x000fe40000201400 */
[----:B------:R-:W-:-:S03]  /*1a280*/  ISETP.GE.AND P0, PT, R4, R3, PT ;  /* 0x000000030400720c */ /* 0x000fc60003f06270 */
[CC--:B--2---:R-:W-:Y:S01]  /*1a290*/  FFMA.FTZ R165, R0.reuse, R2.reuse, R165 ;  /* 0x0000000200a57223 */ /* 0x0c4fe200000100a5 */
[----:B---3--:R-:W-:-:S04]  /*1a2a0*/  FFMA.FTZ R164, R0, R2, R167 ;  /* 0x0000000200a47223 */ /* 0x008fc800000100a7 */
        /* <DEDUP_REMOVED lines=37> */
[----:B------:R-:W-:Y:S02]  /*1a500*/  ISETP.GE.AND P2, PT, R4, RZ, PT ;  /* 0x000000ff0400720c */ /* 0x000fe40003f46270 */
[----:B------:R-:W1:Y:S02]  /*1a510*/  LDC.64 R4, c[0x0][0x248] ;  /* 0x00009200ff047b82 */ /* 0x000e640000000a00 */
[----:B------:R-:W-:Y:S02]  /*1a520*/  @P0 IADD3 R2, R2, 0x1, RZ ;  /* 0x0000000102020810 */ /* 0x000fe40007ffe0ff */
[----:B------:R-:W-:Y:S02]  /*1a530*/  ISETP.NE.AND P0, PT, R9, RZ, PT ;  /* 0x000000ff0900720c */ /* 0x000fe40003f05270 */
[----:B------:R-:W-:-:S05]  /*1a540*/  @!P1 IADD3 R2, -R2, RZ, RZ ;  /* 0x000000ff02029210 */ /* 0x000fca0007ffe1ff */
[----:B------:R-:W-:-:S05]  /*1a550*/  @!P2 IMAD.MOV R18, RZ, RZ, -R18 ;  /* 0x000000ffff12a224 */ /* 0x000fca00078e0a12 */
        /* <DEDUP_REMOVED lines=17> */
[----:B------:R-:W-:Y:S02]  /*1a670*/  IMAD R4, R19, R2, RZ ;  /* 0x0000000213047224 */ /* 0x000fe400078e02ff */
[----:B------:R-:W-:Y:S02]  /*1a680*/  IMAD.MOV.U32 R9, RZ, RZ, R20 ;  /* 0x000000ffff097224 */ /* 0x000fe400078e0014 */
[----:B------:R-:W-:-:S05]  /*1a690*/  IMAD R3, R11, R3, R4 ;  /* 0x000000030b037224 */ /* 0x000fca00078e0204 */
[----:B------:R-:W-:Y:S01]  /*1a6a0*/  IADD3 R14, R21, R3, RZ ;  /* 0x00000003150e7210 */ /* 0x000fe20007ffe0ff */
[----:B------:R-:W-:Y:S06]  /*1a6b0*/  BRA `(.L_x_4107) ;  /* 0x00000000000c7947 */ /* 0x000fec0003800000 */
.L_x_4106:
[----:B------:R-:W1:Y:S02]  /*1a6c0*/  LDC R9, c[0x0][0x248] ;  /* 0x00009200ff097b82 */ /* 0x000e640000000800 */
[----:B-1----:R-:W-:-:S04]  /*1a6d0*/  LEA R9, -R9, RZ, 0x6 ;  /* 0x000000ff09097211 */ /* 0x002fc800078e31ff */
[----:B------:R-:W-:-:S07]  /*1a6e0*/  SHF.R.S32.HI R14, RZ, 0x1f, R9 ;  /* 0x0000001fff0e7819 */ /* 0x000fce0000011409 */
.L_x_4107:
        /* <DEDUP_REMOVED lines=99> */
.L_x_4105:
        /* <DEDUP_REMOVED lines=52> */
[----:B------:R-:W1:Y:S01]  /*1b060*/  LDSM.16.MT88.4 R16, [R194+0xc000] ;  /* 0x00c00000c210783b */ /* 0x000e620000004200 */
        /* <DEDUP_REMOVED lines=16> */
[----:B------:R-:W3:Y:S01]  /*1b170*/  LDSM.16.MT88.4 R136, [R192+0x10000] ;  /* 0x01000000c088783b */ /* 0x000ee20000004200 */
[--C-:B------:R-:W-:Y:S01]  /*1b180*/  FFMA.FTZ R177, R135, UR4, -R172.reuse ;  /* 0x0000000487b17c23 */ /* 0x100fe200080108ac */
        /* <DEDUP_REMOVED lines=21> */
[----:B------:R-:W-:-:S04]  /*1b2e0*/  FFMA.FTZ R166, R166, UR4, -R165 ;  /* 0x00000004a6a67c23 */ /* 0x000fc800080108a5 */
        /* <DEDUP_REMOVED lines=9> */
[----:B------:R-:W5:Y:S01]  /*1b380*/  MUFU.EX2 R173, R173 ;  /* 0x000000ad00ad7308 */ /* 0x000f620000000800 */
        /* <DEDUP_REMOVED lines=61> */
[C---:B------:R-:W-:Y:S01]  /*1b760*/  HMMA.16816.F32 R32, R4.reuse, R34, R104 ;  /* 0x000000220420723c */ /* 0x040fe20000001868 */
[-C--:B------:R-:W-:Y:S01]  /*1b770*/  FMUL.FTZ R97, R97, R163.reuse ;  /* 0x000000a361617220 */ /* 0x080fe20000410000 */
[-C--:B------:R-:W-:Y:S01]  /*1b780*/  FMUL.FTZ R98, R98, R162.reuse ;  /* 0x000000a262627220 */ /* 0x080fe20000410000 */
[-C--:B------:R-:W-:Y:S01]  /*1b790*/  FMUL.FTZ R99, R99, R162.reuse ;  /* 0x000000a263637220 */ /* 0x080fe20000410000 */
[-C--:B------:R-:W-:Y:S01]  /*1b7a0*/  FFMA.FTZ R220, R220, R163.reuse, R159 ;  /* 0x000000a3dcdc7223 */ /* 0x080fe2000001009f */
[-C--:B------:R-:W-:Y:S01]  /*1b7b0*/  FFMA.FTZ R152, R221, R162.reuse, R152 ;  /* 0x000000a2dd987223 */ /* 0x080fe20000010098 */
        /* <DEDUP_REMOVED lines=9> */
[----:B------:R-:W2:Y:S01]  /*1b850*/  MUFU.EX2 R201, R201 ;  /* 0x000000c900c97308 */ /* 0x000ea20000000800 */
[----:B---3--:R-:W-:Y:S01]  /*1b860*/  HMMA.16816.F32 R92, R4, R136, R92 ;  /* 0x00000088045c723c */ /* 0x008fe2000000185c */
[----:B------:R-:W-:Y:S01]  /*1b870*/  FADD.FTZ R155, R155, R220 ;  /* 0x000000dc9b9b7221 */ /* 0x000fe20000010000 */
[----:B------:R-:W-:-:S03]  /*1b880*/  FADD.FTZ R3, R3, R152 ;  /* 0x0000009803037221 */ /* 0x000fc60000010000 */
[----:B------:R-:W-:Y:S01]  /*1b890*/  FADD.FTZ R154, R154, R155 ;  /* 0x0000009b9a9a7221 */ /* 0x000fe20000010000 */
[C---:B-1----:R-:W-:Y:S01]  /*1b8a0*/  HMMA.16816.F32 R40, R4.reuse, R116, R104 ;  /* 0x000000740428723c */ /* 0x042fe20000001868 */
[----:B------:R-:W1:Y:S01]  /*1b8b0*/  LDSM.16.MT88.4 R104, [R192+0xe000] ;  /* 0x00e00000c068783b */ /* 0x000e620000004200 */
[----:B------:R-:W-:Y:S01]  /*1b8c0*/  MUFU.EX2 R179, R179 ;  /* 0x000000b300b37308 */ /* 0x000fe20000000800 */
[----:B------:R-:W-:Y:S01]  /*1b8d0*/  FADD.FTZ R2, R2, R3 ;  /* 0x0000000302027221 */ /* 0x000fe20000010000 */
[----:B------:R-:W-:Y:S02]  /*1b8e0*/  FADD.FTZ R154, R153, R154 ;  /* 0x0000009a999a7221 */ /* 0x000fe40000010000 */
[C---:B------:R-:W-:Y:S01]  /*1b8f0*/  HMMA.16816.F32 R36, R4.reuse, R118, R36 ;  /* 0x000000760424723c */ /* 0x040fe20000001824 */
[-C--:B------:R-:W-:Y:S01]  /*1b900*/  FMUL.FTZ R116, R44, R163.reuse ;  /* 0x000000a32c747220 */ /* 0x080fe20000410000 */
[-C--:B------:R-:W-:Y:S01]  /*1b910*/  FMUL.FTZ R117, R45, R163.reuse ;  /* 0x000000a32d757220 */ /* 0x080fe20000410000 */
[-C--:B------:R-:W-:Y:S01]  /*1b920*/  FMUL.FTZ R44, R48, R163.reuse ;  /* 0x000000a3302c7220 */ /* 0x080fe20000410000 */
[----:B------:R-:W-:Y:S01]  /*1b930*/  FMUL.FTZ R45, R49, R163 ;  /* 0x000000a3312d7220 */ /* 0x000fe20000410000 */
[----:B------:R-:W3:Y:S01]  /*1b940*/  MUFU.EX2 R200, R200 ;  /* 0x000000c800c87308 */ /* 0x000ee20000000800 */
[----:B------:R-:W-:Y:S01]  /*1b950*/  FADD.FTZ R161, R161, R2 ;  /* 0x00000002a1a17221 */ /* 0x000fe20000010000 */
[-C--:B------:R-:W-:Y:S01]  /*1b960*/  FMUL.FTZ R118, R46, R162.reuse ;  /* 0x000000a22e767220 */ /* 0x080fe20000410000 */
[-C--:B------:R-:W-:Y:S01]  /*1b970*/  FMUL.FTZ R119, R47, R162.reuse ;  /* 0x000000a22f777220 */ /* 0x080fe20000410000 */
[-C--:B------:R-:W-:Y:S01]  /*1b980*/  FMUL.FTZ R46, R50, R162.reuse ;  /* 0x000000a2322e7220 */ /* 0x080fe20000410000 */
[----:B------:R-:W-:Y:S01]  /*1b990*/  FMUL.FTZ R47, R51, R162 ;  /* 0x000000a2332f7220 */ /* 0x000fe20000410000 */
[----:B-----5:R-:W-:Y:S01]  /*1b9a0*/  FADD.FTZ R3, R173, R154 ;  /* 0x0000009aad037221 */ /* 0x020fe20000010000 */
[----:B----4-:R-:W-:Y:S01]  /*1b9b0*/  FADD.FTZ R2, R178, R161 ;  /* 0x000000a1b2027221 */ /* 0x010fe20000010000 */
[----:B------:R-:W-:Y:S02]  /*1b9c0*/  MUFU.EX2 R202, R202 ;  /* 0x000000ca00ca7308 */ /* 0x000fe40000000800 */
[----:B------:R-:W-:Y:S01]  /*1b9d0*/  HMMA.16816.F32 R48, R4, R112, R116 ;  /* 0x000000700430723c */ /* 0x000fe20000001874 */
[----:B------:R-:W-:Y:S01]  /*1b9e0*/  FADD.FTZ R3, R176, R3 ;  /* 0x00000003b0037221 */ /* 0x000fe20000010000 */
[----:B--2---:R-:W-:-:S04]  /*1b9f0*/  FADD.FTZ R2, R201, R2 ;  /* 0x00000002c9027221 */ /* 0x004fc80000010000 */
        /* <DEDUP_REMOVED lines=11> */
[C---:B------:R-:W-:Y:S06]  /*1bab0*/  HMMA.16816.F32 R56, R4.reuse, R108, R116 ;  /* 0x0000006c0438723c */ /* 0x040fec0000001874 */
[C---:B------:R-:W-:Y:S01]  /*1bac0*/  HMMA.16816.F32 R52, R4.reuse, R110, R52 ;  /* 0x0000006e0434723c */ /* 0x040fe20000001834 */
[----:B------:R-:W5:Y:S01]  /*1bad0*/  LDSM.16.MT88.4 R108, [R194+0x10000] ;  /* 0x01000000c26c783b */ /* 0x000f620000004200 */
        /* <DEDUP_REMOVED lines=29> */
[----:B-----5:R-:W-:Y:S01]  /*1bcb0*/  HMMA.16816.F32 R76, R4, R108, R76 ;  /* 0x0000006c044c723c */ /* 0x020fe2000000184c */
[-C--:B------:R-:W-:Y:S01]  /*1bcc0*/  FMUL.FTZ R114, R82, R162.reuse ;  /* 0x000000a252727220 */ /* 0x080fe20000410000 */
[-C--:B------:R-:W-:Y:S01]  /*1bcd0*/  FMUL.FTZ R115, R83, R162.reuse ;  /* 0x000000a253737220 */ /* 0x080fe20000410000 */
[-C--:B------:R-:W-:Y:S01]  /*1bce0*/  FMUL.FTZ R82, R86, R162.reuse ;  /* 0x000000a256527220 */ /* 0x080fe20000410000 */
[----:B------:R-:W-:-:S03]  /*1bcf0*/  FMUL.FTZ R83, R87, R162 ;  /* 0x000000a257537220 */ /* 0x000fc60000410000 */
[----:B------:R-:W5:Y:S02]  /*1bd00*/  MUFU.EX2 R223, R223 ;  /* 0x000000df00df7308 */ /* 0x000f640000000800 */
[C---:B------:R-:W-:Y:S01]  /*1bd10*/  HMMA.16816.F32 R84, R4.reuse, R110, R112 ;  /* 0x0000006e0454723c */ /* 0x040fe20000001870 */
[----:B------:R-:W4:Y:S04]  /*1bd20*/  LDSM.16.MT88.4 R112, [R194+0xe800] ;  /* 0x00e80000c270783b */ /* 0x000f280000004200 */
[----:B------:R-:W5:Y:S01]  /*1bd30*/  LDSM.16.MT88.4 R108, [R193+0xe800] ;  /* 0x00e80000c16c783b */ /* 0x000f620000004200 */
[----:B------:R-:W-:Y:S01]  /*1bd40*/  MUFU.EX2 R224, R224 ;  /* 0x000000e000e07308 */ /* 0x000fe20000000800 */
[C---:B-1----:R-:W-:Y:S07]  /*1bd50*/  HMMA.16816.F32 R80, R4.reuse, R104, R80 ;  /* 0x000000680450723c */ /* 0x042fee0000001850 */
[----:B------:R-:W1:Y:S01]  /*1bd60*/  MUFU.EX2 R225, R225 ;  /* 0x000000e100e17308 */ /* 0x000e620000000800 */
[----:B------:R-:W-:Y:S01]  /*1bd70*/  HMMA.16816.F32 R88, R4, R106, R88 ;  /* 0x0000006a0458723c */ /* 0x000fe20000001858 */
[----:B------:R-:W-:-:S02]  /*1bd80*/  F2FP.F16.F32.PACK_AB R104, R176, R173 ;  /* 0x000000adb068723e */ /* 0x000fc400000000ff */
[----:B------:R-:W-:-:S04]  /*1bd90*/  F2FP.F16.F32.PACK_AB R105, R201, R178 ;  /* 0x000000b2c969723e */ /* 0x000fc800000000ff */
[----:B------:R-:W-:Y:S01]  /*1bda0*/  MUFU.EX2 R168, R168 ;  /* 0x000000a800a87308 */ /* 0x000fe20000000800 */
        /* <DEDUP_REMOVED lines=136> */
[----:B------:R-:W-:Y:S01]  /*1c630*/  HMMA.16816.F32 R72, R96, R134, R72 ;  /* 0x000000866048723c */ /* 0x000fe20000001848 */
[----:B------:R-:W-:-:S02]  /*1c640*/  MOV R132, R158 ;  /* 0x0000009e00847202 */ /* 0x000fc40000000f00 */
[----:B------:R-:W-:-:S03]  /*1c650*/  MOV R133, R160 ;  /* 0x000000a000857202 */ /* 0x000fc60000000f00 */
[C---:B------:R-:W-:Y:S06]  /*1c660*/  HMMA.16816.F32 R80, R96.reuse, R82, R8 ;  /* 0x000000526050723c */ /* 0x040fec0000001808 */
[C---:B-1----:R-:W-:Y:S06]  /*1c670*/  HMMA.16816.F32 R84, R96.reuse, R136, R84 ;  /* 0x000000886054723c */ /* 0x042fec0000001854 */
[C---:B------:R-:W-:Y:S06]  /*1c680*/  HMMA.16816.F32 R88, R96.reuse, R138, R88 ;  /* 0x0000008a6058723c */ /* 0x040fec0000001858 */
[C---:B---3--:R-:W-:Y:S06]  /*1c690*/  HMMA.16816.F32 R92, R96.reuse, R16, R92 ;  /* 0x00000010605c723c */ /* 0x048fec000000185c */
[----:B------:R-:W-:-:S15]  /*1c6a0*/  HMMA.16816.F32 R96, R96, R18, R4 ;  /* 0x000000126060723c */ /* 0x000fde0000001804 */
[----:B------:R-:W-:-:S09]  /*1c6b0*/  NOP ;  /* 0x0000000000007918 */ /* 0x000fd20000000000 */
.L_x_4102:
        /* <DEDUP_REMOVED lines=14> */
.L_x_4112:
        /* <DEDUP_REMOVED lines=70> */
.L_x_4109:
[----:B------:R-:W-:Y:S01]  /*1cc00*/  LEA R222, P5, R12, R156, 0x1 ;  /* 0x0000009c0cde7211 */ /* 0x000fe200078a08ff */
[----:B------:R-:W1:Y:S01]  /*1cc10*/  S2R R200, SR_TID.X ;  /* 0x0000000000c87919 */ /* 0x000e620000002100 */
[----:B------:R-:W-:Y:S01]  /*1cc20*/  IADD3 R5, P0, R206, R12, RZ ;  /* 0x0000000cce057210 */ /* 0x000fe20007f1e0ff */
        /* <DEDUP_REMOVED lines=29> */
[C-C-:B------:R-:W-:Y:S01]  /*1ce00*/  @P2 LEA.HI.X R11, R7.reuse, R157, R4.reuse, 0x1, P5 ;  /* 0x0000009d070b2211 */ /* 0x140fe200028f0c04 */
        /* <DEDUP_REMOVED lines=19> */
[----:B-1----:R-:W-:Y:S02]  /*1cf40*/  SHF.R.S32.HI R133, RZ, 0x1f, R200 ;  /* 0x0000001fff857819 */ /* 0x002fe400000114c8 */
        /* <DEDUP_REMOVED lines=54> */
[----:B------:R-:W-:Y:S02]  /*1d2b0*/  ISETP.GT.AND P0, PT, R215, R204, PT ;  /* 0x000000ccd700720c */ /* 0x000fe40003f04270 */
        /* <DEDUP_REMOVED lines=144> */
[C---:B------:R-:W-:Y:S05]  /*1dbc0*/  HMMA.16816.F32 R4, R164.reuse, R168, R4 ;  /* 0x000000a8a404723c */ /* 0x040fea0000001804 */
[----:B------:R-:W-:Y:S01]  /*1dbd0*/  MOV R156, R222 ;  /* 0x000000de009c7202 */ /* 0x000fe20000000f00 */
[C---:B------:R-:W-:Y:S05]  /*1dbe0*/  HMMA.16816.F32 R8, R164.reuse, R170, R8 ;  /* 0x000000aaa408723c */ /* 0x040fea0000001808 */
[----:B------:R-:W-:Y:S01]  /*1dbf0*/  IMAD.MOV.U32 R157, RZ, RZ, R223 ;  /* 0x000000ffff9d7224 */ /* 0x000fe200078e00df */
        /* <DEDUP_REMOVED lines=78> */
[----:B------:R-:W-:Y:S01]  /*1e0e0*/  IMAD.MOV.U32 R10, RZ, RZ, RZ ;  /* 0x000000ffff0a7224 */ /* 0x000fe200078e00ff */
[----:B------:R-:W2:Y:S01]  /*1e0f0*/  LDC R8, c[0x0][0x380] ;  /* 0x0000e000ff087b82 */ /* 0x000ea20000000800 */
[----:B------:R-:W-:Y:S05]  /*1e100*/  SHF.L.U32 R7, R215, 0x6, RZ ;  /* 0x00000006d7077819 */ /* 0x000fea00000006ff */
[----:B---3--:R-:W-:Y:S05]  /*1e110*/  VIADD R15, R7, 0xffffffc0 ;  /* 0xffffffc0070f7836 */ /* 0x008fea0000000000 */
        /* <DEDUP_REMOVED lines=58> */
.L_x_4111:
[CC--:B---3--:R-:W-:Y:S02]  /*1e4c0*/  LEA R18, P5, R9.reuse, R214.reuse, 0x1 ;  /* 0x000000d609127211 */ /* 0x0c8fe400078a08ff */
        /* <DEDUP_REMOVED lines=88> */
.L_x_4110:
[----:B------:R-:W-:Y:S01]  /*1ea50*/  SHF.L.U32 R4, R200, 0x1, RZ ;  /* 0x00000001c8047819 */ /* 0x000fe200000006ff */
[----:B--23--:R-:W-:Y:S03]  /*1ea60*/  LDSM.16.MT88.4 R20, [R194+0xc000] ;  /* 0x00c00000c214783b */ /* 0x00cfe60000004200 */
[----:B------:R-:W-:Y:S04]  /*1ea70*/  LOP3.LUT R4, R4, 0x6, RZ, 0xc0, !PT ;  /* 0x0000000604047812 */ /* 0x000fe800078ec0ff */
[----:B------:R-:W-:Y:S01]  /*1ea80*/  LEA R4, R215, R4, 0x6 ;  /* 0x00000004d7047211 */ /* 0x000fe200078e30ff */
[----:B------:R-:W-:Y:S03]  /*1ea90*/  LDSM.16.MT88.4 R28, [R193+0xc000] ;  /* 0x00c00000c11c783b */ /* 0x000fe60000004200 */
[C---:B------:R-:W-:Y:S02]  /*1eaa0*/  IADD3 R8, R4.reuse, 0x1, RZ ;  /* 0x0000000104087810 */ /* 0x040fe40007ffe0ff */
[C---:B------:R-:W-:Y:S02]  /*1eab0*/  IADD3 R6, R4.reuse, 0x8, RZ ;  /* 0x0000000804067810 */ /* 0x040fe40007ffe0ff */
[----:B------:R-:W-:Y:S02]  /*1eac0*/  IADD3 R10, R4, 0x9, RZ ;  /* 0x00000009040a7810 */ /* 0x000fe40007ffe0ff */
[----:B------:R-:W-:Y:S02]  /*1ead0*/  I2FP.F32.S32 R8, R8 ;  /* 0x0000000800087245 */ /* 0x000fe40000201400 */
[----:B------:R-:W-:Y:S02]  /*1eae0*/  I2FP.F32.S32 R6, R6 ;  /* 0x0000000600067245 */ /* 0x000fe40000201400 */
[----:B------:R-:W-:Y:S01]  /*1eaf0*/  I2FP.F32.S32 R10, R10 ;  /* 0x0000000a000a7245 */ /* 0x000fe20000201400 */
[CC--:B-1----:R-:W-:Y:S01]  /*1eb00*/  FFMA.FTZ R227, R0.reuse, R8.reuse, R227 ;  /* 0x0000000800e37223 */ /* 0x0c2fe200000100e3 */
[----:B------:R-:W-:Y:S01]  /*1eb10*/  FFMA.FTZ R161, R0, R8, R161 ;  /* 0x0000000800a17223 */ /* 0x000fe200000100a1 */
[----:B------:R-:W-:Y:S01]  /*1eb20*/  IADD3 R8, R4, 0x10, RZ ;  /* 0x0000001004087810 */ /* 0x000fe20007ffe0ff */
[CC--:B------:R-:W-:Y:S01]  /*1eb30*/  FFMA.FTZ R233, R0.reuse, R6.reuse, R233 ;  /* 0x0000000600e97223 */ /* 0x0c0fe200000100e9 */
[----:B------:R-:W-:Y:S01]  /*1eb40*/  FFMA.FTZ R229, R0, R6, R229 ;  /* 0x0000000600e57223 */ /* 0x000fe200000100e5 */
[----:B------:R-:W-:Y:S01]  /*1eb50*/  IADD3 R6, R4, 0x11, RZ ;  /* 0x0000001104067810 */ /* 0x000fe20007ffe0ff */
[CC--:B------:R-:W-:Y:S01]  /*1eb60*/  FFMA.FTZ R235, R0.reuse, R10.reuse, R235 ;  /* 0x0000000a00eb7223 */ /* 0x0c0fe200000100eb */
[----:B------:R-:W-:Y:S01]  /*1eb70*/  FFMA.FTZ R231, R0, R10, R231 ;  /* 0x0000000a00e77223 */ /* 0x000fe200000100e7 */
[----:B------:R-:W-:Y:S02]  /*1eb80*/  I2FP.F32.S32 R8, R8 ;  /* 0x0000000800087245 */ /* 0x000fe40000201400 */
[----:B------:R-:W-:Y:S02]  /*1eb90*/  I2FP.F32.S32 R11, R4 ;  /* 0x00000004000b7245 */ /* 0x000fe40000201400 */
[----:B------:R-:W-:Y:S01]  /*1eba0*/  IADD3 R10, R4, 0x18, RZ ;  /* 0x00000018040a7810 */ /* 0x000fe20007ffe0ff */
[C---:B------:R-:W-:Y:S01]  /*1ebb0*/  FFMA.FTZ R143, R0.reuse, R8, R143 ;  /* 0x00000008008f7223 */ /* 0x040fe2000001008f */
[----:B------:R-:W-:Y:S01]  /*1ebc0*/  I2FP.F32.S32 R6, R6 ;  /* 0x0000000600067245 */ /* 0x000fe20000201400 */
[C---:B------:R-:W-:Y:S01]  /*1ebd0*/  FFMA.FTZ R175, R0.reuse, R8, R175 ;  /* 0x0000000800af7223 */ /* 0x040fe200000100af */
[----:B------:R-:W-:Y:S01]  /*1ebe0*/  I2FP.F32.S32 R10, R10 ;  /* 0x0000000a000a7245 */ /* 0x000fe20000201400 */
[-C--:B------:R-:W-:Y:S01]  /*1ebf0*/  FFMA.FTZ R163, R0, R11.reuse, R163 ;  /* 0x0000000b00a37223 */ /* 0x080fe200000100a3 */
[----:B------:R-:W-:Y:S01]  /*1ec00*/  IADD3 R8, R4, 0x19, RZ ;  /* 0x0000001904087810 */ /* 0x000fe20007ffe0ff */
[CC--:B------:R-:W-:Y:S01]  /*1ec10*/  FFMA.FTZ R141, R0.reuse, R6.reuse, R141 ;  /* 0x00000006008d7223 */ /* 0x0c0fe2000001008d */
[C---:B------:R-:W-:Y:S01]  /*1ec20*/  FFMA.FTZ R169, R0.reuse, R6, R169 ;  /* 0x0000000600a97223 */ /* 0x040fe200000100a9 */
[----:B------:R-:W-:Y:S01]  /*1ec30*/  FFMA.FTZ R11, R0, R11, R159 ;  /* 0x0000000b000b7223 */ /* 0x000fe2000001009f */
[----:B------:R-:W-:Y:S01]  /*1ec40*/  IADD3 R6, R4, 0x20, RZ ;  /* 0x0000002004067810 */ /* 0x000fe20007ffe0ff */
[CC--:B------:R-:W-:Y:S01]  /*1ec50*/  FFMA.FTZ R139, R0.reuse, R10.reuse, R139 ;  /* 0x0000000a008b7223 */ /* 0x0c0fe2000001008b */
[----:B------:R-:W-:Y:S01]  /*1ec60*/  FFMA.FTZ R171, R0, R10, R171 ;  /* 0x0000000a00ab7223 */ /* 0x000fe200000100ab */
[----:B------:R-:W-:Y:S02]  /*1ec70*/  I2FP.F32.S32 R8, R8 ;  /* 0x0000000800087245 */ /* 0x000fe40000201400 */
[----:B------:R-:W-:Y:S02]  /*1ec80*/  FMNMX.FTZ R10, R163, R3, !PT ;  /* 0x00000003a30a7209 */ /* 0x000fe40007810000 */
[----:B------:R-:W-:Y:S01]  /*1ec90*/  IADD3 R5, R4, 0x21, RZ ;  /* 0x0000002104057810 */ /* 0x000fe20007ffe0ff */
[C---:B------:R-:W-:Y:S01]  /*1eca0*/  FFMA.FTZ R137, R0.reuse, R8, R137 ;  /* 0x0000000800897223 */ /* 0x040fe20000010089 */
[----:B------:R-:W-:Y:S01]  /*1ecb0*/  I2FP.F32.S32 R6, R6 ;  /* 0x0000000600067245 */ /* 0x000fe20000201400 */
[C---:B------:R-:W-:Y:S01]  /*1ecc0*/  FFMA.FTZ R173, R0.reuse, R8, R173 ;  /* 0x0000000800ad7223 */ /* 0x040fe200000100ad */
[----:B------:R-:W-:Y:S02]  /*1ecd0*/  FMNMX.FTZ R12, R11, R2, !PT ;  /* 0x000000020b0c7209 */ /* 0x000fe40007810000 */
[----:B------:R-:W-:Y:S01]  /*1ece0*/  FMNMX.FTZ R10, R227, R10, !PT ;  /* 0x0000000ae30a7209 */ /* 0x000fe20007810000 */
[CC--:B------:R-:W-:Y:S01]  /*1ecf0*/  FFMA.FTZ R225, R0.reuse, R6.reuse, R225 ;  /* 0x0000000600e17223 */ /* 0x0c0fe200000100e1 */
[----:B------:R-:W-:Y:S01]  /*1ed00*/  I2FP.F32.S32 R8, R5 ;  /* 0x0000000500087245 */ /* 0x000fe20000201400 */
[C---:B------:R-:W-:Y:S01]  /*1ed10*/  FFMA.FTZ R179, R0.reuse, R6, R179 ;  /* 0x0000000600b37223 */ /* 0x040fe200000100b3 */
[----:B------:R-:W-:Y:S02]  /*1ed20*/  FMNMX.FTZ R12, R161, R12, !PT ;  /* 0x0000000ca10c7209 */ /* 0x000fe40007810000 */
[----:B------:R-:W-:Y:S01]  /*1ed30*/  FMNMX.FTZ R6, R233, R10, !PT ;  /* 0x0000000ae9067209 */ /* 0x000fe20007810000 */
[C---:B------:R-:W-:Y:S01]  /*1ed40*/  FFMA.FTZ R223, R0.reuse, R8, R13 ;  /* 0x0000000800df7223 */ /* 0x040fe2000001000d */
[----:B------:R-:W-:Y:S01]  /*1ed50*/  FMNMX.FTZ R10, R229, R12, !PT ;  /* 0x0000000ce50a7209 */ /* 0x000fe20007810000 */
[----:B------:R-:W-:Y:S01]  /*1ed60*/  FFMA.FTZ R177, R0, R8, R177 ;  /* 0x0000000800b17223 */ /* 0x000fe200000100b1 */
        /* <DEDUP_REMOVED lines=9> */
[----:B------:R-:W-:Y:S02]  /*1ee00*/  FMNMX.FTZ R8, R173, R8, !PT ;  /* 0x00000008ad087209 */ /* 0x000fe40007810000 */
[----:B------:R-:W-:Y:S02]  /*1ee10*/  I2FP.F32.S32 R7, R7 ;  /* 0x0000000700077245 */ /* 0x000fe40000201400 */
[----:B------:R-:W-:Y:S02]  /*1ee20*/  IADD3 R5, R4, 0x29, RZ ;  /* 0x0000002904057810 */ /* 0x000fe40007ffe0ff */
[----:B------:R-:W-:Y:S01]  /*1ee30*/  FMNMX.FTZ R12, R137, R10, !PT ;  /* 0x0000000a890c7209 */ /* 0x000fe20007810000 */
[CC--:B------:R-:W-:Y:S01]  /*1ee40*/  FFMA.FTZ R203, R0.reuse, R7.reuse, R203 ;  /* 0x0000000700cb7223 */ /* 0x0c0fe200000100cb */
[----:B------:R-:W-:Y:S01]  /*1ee50*/  FMNMX.FTZ R10, R225, R8, !PT ;  /* 0x00000008e10a7209 */ /* 0x000fe20007810000 */
[----:B------:R-:W-:Y:S01]  /*1ee60*/  FFMA.FTZ R147, R0, R7, R147 ;  /* 0x0000000700937223 */ /* 0x000fe20000010093 */
[----:B------:R-:W-:Y:S02]  /*1ee70*/  IADD3 R6, R4, 0x30, RZ ;  /* 0x0000003004067810 */ /* 0x000fe40007ffe0ff */
        /* <DEDUP_REMOVED lines=11> */
[----:B------:R-:W-:Y:S02]  /*1ef30*/  I2FP.F32.S32 R7, R7 ;  /* 0x0000000700077245 */ /* 0x000fe40000201400 */
[C---:B------:R-:W-:Y:S02]  /*1ef40*/  IADD3 R6, R4.reuse, 0x38, RZ ;  /* 0x0000003804067810 */ /* 0x040fe40007ffe0ff */
[----:B------:R-:W-:Y:S01]  /*1ef50*/  IADD3 R5, R4, 0x39, RZ ;  /* 0x0000003904057810 */ /* 0x000fe20007ffe0ff */
[CC--:B------:R-:W-:Y:S01]  /*1ef60*/  FFMA.FTZ R155, R0.reuse, R7.reuse, R155 ;  /* 0x00000007009b7223 */ /* 0x0c0fe2000001009b */
[----:B------:R-:W-:Y:S01]  /*1ef70*/  FMNMX.FTZ R4, R201, R10, !PT ;  /* 0x0000000ac9047209 */ /* 0x000fe20007810000 */
[C---:B------:R-:W-:Y:S01]  /*1ef80*/  FFMA.FTZ R151, R0.reuse, R7, R151 ;  /* 0x0000000700977223 */ /* 0x040fe20000010097 */
[----:B------:R-:W-:Y:S02]  /*1ef90*/  FMNMX.FTZ R8, R147, R8, !PT ;  /* 0x0000000893087209 */ /* 0x000fe40007810000 */
        /* <DEDUP_REMOVED lines=24> */
[C---:B------:R-:W-:Y:S01]  /*1f120*/  FMUL.FTZ R152, R132.reuse, UR4 ;  /* 0x0000000484987c20 */ /* 0x040fe20008410000 */
[C---:B------:R-:W-:Y:S01]  /*1f130*/  FSETP.NEU.FTZ.AND P0, PT, R132.reuse, -INF , PT ;  /* 0xff8000008400780b */ /* 0x040fe20003f1d000 */
[----:B------:R-:W-:Y:S01]  /*1f140*/  FADD.FTZ R3, -R132, R3 ;  /* 0x0000000384037221 */ /* 0x000fe20000010100 */
[C---:B------:R-:W-:Y:S02]  /*1f150*/  FMUL.FTZ R150, R133.reuse, UR4 ;  /* 0x0000000485967c20 */ /* 0x040fe40008410000 */
        /* <DEDUP_REMOVED lines=8> */
[----:B------:R-:W-:Y:S01]  /*1f1e0*/  FFMA.FTZ R158, R235, UR4, -R152 ;  /* 0x00000004eb9e7c23 */ /* 0x000fe20008010898 */
        /* <DEDUP_REMOVED lines=8> */
[----:B------:R-:W-:Y:S01]  /*1f270*/  FFMA.FTZ R202, R145, UR4, -R150 ;  /* 0x0000000491ca7c23 */ /* 0x000fe20008010896 */
[----:B------:R-:W-:Y:S01]  /*1f280*/  FFMA.FTZ R222, R155, UR4, -R152 ;  /* 0x000000049bde7c23 */ /* 0x000fe20008010898 */
[----:B------:R-:W-:Y:S01]  /*1f290*/  FFMA.FTZ R224, R151, UR4, -R150 ;  /* 0x0000000497e07c23 */ /* 0x000fe20008010896 */
[----:B------:R-:W-:Y:S01]  /*1f2a0*/  FFMA.FTZ R166, R175, UR4, -R152 ;  /* 0x00000004afa67c23 */ /* 0x000fe20008010898 */
[----:B------:R-:W-:Y:S03]  /*1f2b0*/  FFMA.FTZ R175, R137, UR4, -R150 ;  /* 0x0000000489af7c23 */ /* 0x000fe60008010896 */
[----:B------:R-:W2:Y:S01]  /*1f2c0*/  MUFU.EX2 R3, R5 ;  /* 0x0000000500037308 */ /* 0x000ea20000000800 */
[----:B------:R-:W-:Y:S01]  /*1f2d0*/  LDSM.16.MT88.4 R136, [R194+0xe800] ;  /* 0x00e80000c288783b */ /* 0x000fe20000004200 */
[----:B------:R-:W-:Y:S01]  /*1f2e0*/  FFMA.FTZ R168, R173, UR4, -R152 ;  /* 0x00000004ada87c23 */ /* 0x000fe20008010898 */
[----:B------:R-:W-:Y:S01]  /*1f2f0*/  FFMA.FTZ R173, R141, UR4, -R150 ;  /* 0x000000048dad7c23 */ /* 0x000fe20008010896 */
[--C-:B------:R-:W-:Y:S01]  /*1f300*/  FFMA.FTZ R169, R169, UR4, -R152.reuse ;  /* 0x00000004a9a97c23 */ /* 0x100fe20008010898 */
[----:B------:R-:W-:Y:S01]  /*1f310*/  FFMA.FTZ R171, R171, UR4, -R152 ;  /* 0x00000004abab7c23 */ /* 0x000fe20008010898 */
[--C-:B------:R-:W-:Y:S01]  /*1f320*/  FFMA.FTZ R178, R179, UR4, -R150.reuse ;  /* 0x00000004b3b27c23 */ /* 0x100fe20008010896 */
[----:B------:R-:W-:Y:S03]  /*1f330*/  FFMA.FTZ R179, R147, UR4, -R150 ;  /* 0x0000000493b37c23 */ /* 0x000fe60008010896 */
[----:B------:R-:W-:Y:S01]  /*1f340*/  MUFU.EX2 R165, R165 ;  /* 0x000000a500a57308 */ /* 0x000fe20000000800 */
[C---:B-1----:R-:W-:Y:S01]  /*1f350*/  FMUL.FTZ R6, R2.reuse, R130 ;  /* 0x0000008202067220 */ /* 0x042fe20000410000 */
[C---:B------:R-:W-:Y:S01]  /*1f360*/  FMUL.FTZ R7, R2.reuse, R131 ;  /* 0x0000008302077220 */ /* 0x040fe20000410000 */
[C---:B------:R-:W-:Y:S01]  /*1f370*/  FMUL.FTZ R10, R2.reuse, R126 ;  /* 0x0000007e020a7220 */ /* 0x040fe20000410000 */
[C---:B------:R-:W-:Y:S01]  /*1f380*/  FMUL.FTZ R11, R2.reuse, R127 ;  /* 0x0000007f020b7220 */ /* 0x040fe20000410000 */
[C---:B------:R-:W-:Y:S01]  /*1f390*/  FMUL.FTZ R18, R2.reuse, R118 ;  /* 0x0000007602127220 */ /* 0x040fe20000410000 */
[C---:B------:R-:W-:Y:S01]  /*1f3a0*/  FMUL.FTZ R19, R2.reuse, R119 ;  /* 0x0000007702137220 */ /* 0x040fe20000410000 */
[C---:B------:R-:W-:Y:S03]  /*1f3b0*/  FMUL.FTZ R26, R2.reuse, R110 ;  /* 0x0000006e021a7220 */ /* 0x040fe60000410000 */
        /* <DEDUP_REMOVED lines=13> */
[----:B------:R-:W-:Y:S01]  /*1f490*/  FMUL.FTZ R35, R2, R103 ;  /* 0x0000006702237220 */ /* 0x000fe20000410000 */
[C---:B------:R-:W-:Y:S01]  /*1f4a0*/  FMUL.FTZ R32, R3.reuse, R100 ;  /* 0x0000006403207220 */ /* 0x040fe20000410000 */
[----:B------:R-:W3:Y:S03]  /*1f4b0*/  LDSM.16.MT88.4 R116, [R196+0xe000] ;  /* 0x00e00000c474783b */ /* 0x000ee60000004200 */
[----:B------:R-:W4:Y:S01]  /*1f4c0*/  MUFU.EX2 R158, R158 ;  /* 0x0000009e009e7308 */ /* 0x000f220000000800 */
[----:B-1----:R-:W-:Y:S01]  /*1f4d0*/  F2FP.F16.F32.PACK_AB R129, R160, R165 ;  /* 0x000000a5a081723e */ /* 0x002fe200000000ff */
[C---:B------:R-:W-:Y:S01]  /*1f4e0*/  FMUL.FTZ R33, R3.reuse, R101 ;  /* 0x0000006503217220 */ /* 0x040fe20000410000 */
[C---:B------:R-:W-:Y:S01]  /*1f4f0*/  FMUL.FTZ R38, R2.reuse, R38 ;  /* 0x0000002602267220 */ /* 0x040fe20000410000 */
[C---:B------:R-:W-:Y:S01]  /*1f500*/  FMUL.FTZ R39, R2.reuse, R39 ;  /* 0x0000002702277220 */ /* 0x040fe20000410000 */
[C---:B------:R-:W-:Y:S01]  /*1f510*/  FMUL.FTZ R36, R3.reuse, R36 ;  /* 0x0000002403247220 */ /* 0x040fe20000410000 */
[C---:B------:R-:W-:Y:S01]  /*1f520*/  FMUL.FTZ R37, R3.reuse, R37 ;  /* 0x0000002503257220 */ /* 0x040fe20000410000 */
[----:B------:R-:W1:Y:S03]  /*1f530*/  LDSM.16.MT88.4 R108, [R194+0xe000] ;  /* 0x00e00000c26c783b */ /* 0x000e660000004200 */
[----:B------:R-:W-:Y:S01]  /*1f540*/  MUFU.EX2 R164, R164 ;  /* 0x000000a400a47308 */ /* 0x000fe20000000800 */
[C---:B------:R-:W-:Y:S01]  /*1f550*/  FMUL.FTZ R42, R2.reuse, R42 ;  /* 0x0000002a022a7220 */ /* 0x040fe20000410000 */
[C---:B------:R-:W-:Y:S01]  /*1f560*/  FMUL.FTZ R43, R2.reuse, R43 ;  /* 0x0000002b022b7220 */ /* 0x040fe20000410000 */
[C---:B------:R-:W-:Y:S01]  /*1f570*/  FMUL.FTZ R40, R3.reuse, R40 ;  /* 0x0000002803287220 */ /* 0x040fe20000410000 */
[C---:B------:R-:W-:Y:S01]  /*1f580*/  FMUL.FTZ R41, R3.reuse, R41 ;  /* 0x0000002903297220 */ /* 0x040fe20000410000 */
[C---:B------:R-:W-:Y:S01]  /*1f590*/  FMUL.FTZ R46, R2.reuse, R46 ;  /* 0x0000002e022e7220 */ /* 0x040fe20000410000 */
[----:B------:R-:W-:Y:S01]  /*1f5a0*/  FMUL.FTZ R47, R2, R47 ;  /* 0x0000002f022f7220 */ /* 0x000fe20000410000 */
[----:B------:R-:W5:Y:S03]  /*1f5b0*/  LDSM.16.MT88.4 R100, [R193+0xe000] ;  /* 0x00e00000c164783b */ /* 0x000f660000004200 */
[----:B------:R-:W2:Y:S01]  /*1f5c0*/  MUFU.EX2 R163, R163 ;  /* 0x000000a300a37308 */ /* 0x000ea20000000800 */
[----:B----4-:R-:W-:Y:S01]  /*1f5d0*/  F2FP.F16.F32.PACK_AB R131, R158, R159 ;  /* 0x0000009f9e83723e */ /* 0x010fe200000000ff */
[C---:B------:R-:W-:Y:S01]  /*1f5e0*/  FMUL.FTZ R44, R3.reuse, R44 ;  /* 0x0000002c032c7220 */ /* 0x040fe20000410000 */
[C---:B------:R-:W-:Y:S01]  /*1f5f0*/  FMUL.FTZ R45, R3.reuse, R45 ;  /* 0x0000002d032d7220 */ /* 0x040fe20000410000 */
[C---:B------:R-:W-:Y:S01]  /*1f600*/  FMUL.FTZ R50, R2.reuse, R50 ;  /* 0x0000003202327220 */ /* 0x040fe20000410000 */
[C---:B------:R-:W-:Y:S01]  /*1f610*/  FMUL.FTZ R51, R2.reuse, R51 ;  /* 0x0000003302337220 */ /* 0x040fe20000410000 */
[C---:B------:R-:W-:Y:S01]  /*1f620*/  FMUL.FTZ R48, R3.reuse, R48 ;  /* 0x0000003003307220 */ /* 0x040fe20000410000 */
[----:B------:R-:W-:Y:S03]  /*1f630*/  LDSM.16.MT88.4 R140, [R193+0xe800] ;  /* 0x00e80000c18c783b */ /* 0x000fe60000004200 */
[----:B------:R-:W-:Y:S01]  /*1f640*/  MUFU.EX2 R162, R162 ;  /* 0x000000a200a27308 */ /* 0x000fe20000000800 */
[C---:B------:R-:W-:Y:S01]  /*1f650*/  FMUL.FTZ R49, R3.reuse, R49 ;  /* 0x0000003103317220 */ /* 0x040fe20000410000 */
[C---:B------:R-:W-:Y:S01]  /*1f660*/  FMUL.FTZ R54, R2.reuse, R54 ;  /* 0x0000003602367220 */ /* 0x040fe20000410000 */
[C---:B------:R-:W-:Y:S01]  /*1f670*/  FMUL.FTZ R55, R2.reuse, R55 ;  /* 0x0000003702377220 */ /* 0x040fe20000410000 */
[C---:B------:R-:W-:Y:S01]  /*1f680*/  FMUL.FTZ R52, R3.reuse, R52 ;  /* 0x0000003403347220 */ /* 0x040fe20000410000 */
[----:B------:R-:W-:Y:S01]  /*1f690*/  FMUL.FTZ R53, R3, R53 ;  /* 0x0000003503357220 */ /* 0x000fe20000410000 */
[C---:B------:R-:W-:Y:S01]  /*1f6a0*/  FMUL.FTZ R58, R2.reuse, R58 ;  /* 0x0000003a023a7220 */ /* 0x040fe20000410000 */
[----:B------:R-:W-:Y:S03]  /*1f6b0*/  LDSM.16.MT88.4 R144, [R192+0xf000] ;  /* 0x00f00000c090783b */ /* 0x000fe60000004200 */
[----:B------:R-:W4:Y:S01]  /*1f6c0*/  MUFU.EX2 R161, R161 ;  /* 0x000000a100a17308 */ /* 0x000f220000000800 */
[----:B--2---:R-:W-:Y:S01]  /*1f6d0*/  F2FP.F16.F32.PACK_AB R128, R163, R164 ;  /* 0x000000a4a380723e */ /* 0x004fe200000000ff */
        /* <DEDUP_REMOVED lines=29> */
[C---:B------:R-:W-:Y:S03]  /*1f8b0*/  FMUL.FTZ R13, R3.reuse, R121 ;  /* 0x00000079030d7220 */ /* 0x040fe60000410000 */
[C---:B------:R-:W-:Y:S01]  /*1f8c0*/  FMUL.FTZ R14, R2.reuse, R122 ;  /* 0x0000007a020e7220 */ /* 0x040fe20000410000 */
[C---:B------:R-:W-:Y:S02]  /*1f8d0*/  FMUL.FTZ R15, R2.reuse, R123 ;  /* 0x0000007b020f7220 */ /* 0x040fe40000410000 */
[----:B------:R-:W-:Y:S01]  /*1f8e0*/  LDSM.16.MT88.4 R120, [R193+0xc800] ;  /* 0x00c80000c178783b */ /* 0x000fe20000004200 */
[C---:B------:R-:W-:Y:S01]  /*1f8f0*/  FMUL.FTZ R77, R3.reuse, R77 ;  /* 0x0000004d034d7220 */ /* 0x040fe20000410000 */
[C---:B------:R-:W-:Y:S01]  /*1f900*/  FMUL.FTZ R82, R2.reuse, R82 ;  /* 0x0000005202527220 */ /* 0x040fe20000410000 */
[C---:B------:R-:W-:Y:S01]  /*1f910*/  FMUL.FTZ R83, R2.reuse, R83 ;  /* 0x0000005302537220 */ /* 0x040fe20000410000 */
[C---:B------:R-:W-:Y:S01]  /*1f920*/  FMUL.FTZ R80, R3.reuse, R80 ;  /* 0x0000005003507220 */ /* 0x040fe20000410000 */
[C---:B------:R-:W-:Y:S01]  /*1f930*/  HMMA.16816.F32 R12, R128.reuse, R20, R12 ;  /* 0x00000014800c723c */ /* 0x040fe2000000180c */
[----:B------:R-:W-:Y:S02]  /*1f940*/  MUFU.EX2 R171, R171 ;  /* 0x000000ab00ab7308 */ /* 0x000fe40000000800 */
[C---:B------:R-:W-:Y:S01]  /*1f950*/  FMUL.FTZ R81, R3.reuse, R81 ;  /* 0x0000005103517220 */ /* 0x040fe20000410000 */
[C---:B------:R-:W-:Y:S01]  /*1f960*/  FMUL.FTZ R86, R2.reuse, R86 ;  /* 0x0000005602567220 */ /* 0x040fe20000410000 */
[C---:B------:R-:W-:Y:S01]  /*1f970*/  FMUL.FTZ R87, R2.reuse, R87 ;  /* 0x0000005702577220 */ /* 0x040fe20000410000 */
[C---:B------:R-:W-:Y:S05]  /*1f980*/  HMMA.16816.F32 R16, R128.reuse, R22, R16 ;  /* 0x000000168010723c */ /* 0x040fea0000001810 */
[----:B------:R-:W4:Y:S01]  /*1f990*/  MUFU.EX2 R168, R168 ;  /* 0x000000a800a87308 */ /* 0x000f220000000800 */
[C---:B------:R-:W-:Y:S01]  /*1f9a0*/  FMUL.FTZ R20, R3.reuse, R112 ;  /* 0x0000007003147220 */ /* 0x040fe20000410000 */
[C---:B------:R-:W-:Y:S01]  /*1f9b0*/  FMUL.FTZ R21, R3.reuse, R113 ;  /* 0x0000007103157220 */ /* 0x040fe20000410000 */
[C---:B------:R-:W-:Y:S03]  /*1f9c0*/  FMUL.FTZ R22, R2.reuse, R114 ;  /* 0x0000007202167220 */ /* 0x040fe60000410000 */
        /* <DEDUP_REMOVED lines=17> */
[----:B------:R-:W2:Y:S02]  /*1fae0*/  LDSM.16.MT88.4 R104, [R192+0xe000] ;  /* 0x00e00000c068783b */ /* 0x000ea40000004200 */
[----:B------:R-:W-:Y:S01]  /*1faf0*/  MUFU.EX2 R172, R172 ;  /* 0x000000ac00ac7308 */ /* 0x000fe20000000800 */
[C---:B------:R-:W-:Y:S01]  /*1fb00*/  FMUL.FTZ R95, R2.reuse, R95 ;  /* 0x0000005f025f7220 */ /* 0x040fe20000410000 */
[C---:B------:R-:W-:Y:S01]  /*1fb10*/  FMUL.FTZ R92, R3.reuse, R92 ;  /* 0x0000005c035c7220 */ /* 0x040fe20000410000 */
[C---:B------:R-:W-:Y:S01]  /*1fb20*/  FMUL.FTZ R93, R3.reuse, R93 ;  /* 0x0000005d035d7220 */ /* 0x040fe20000410000 */
[C---:B------:R-:W-:Y:S03]  /*1fb30*/  HMMA.16816.F32 R28, R128.reuse, R124, R28 ;  /* 0x0000007c801c723c */ /* 0x040fe6000000181c */
[C---:B------:R-:W-:Y:S03]  /*1fb40*/  FMUL.FTZ R98, R2.reuse, R98 ;  /* 0x0000006202627220 */ /* 0x040fe60000410000 */
[----:B------:R-:W4:Y:S01]  /*1fb50*/  MUFU.EX2 R175, R175 ;  /* 0x000000af00af7308 */ /* 0x000f220000000800 */
        /* <DEDUP_REMOVED lines=8> */
[----:B------:R-:W-:Y:S05]  /*1fbe0*/  LDSM.16.MT88.4 R116, [R194+0xc800] ;  /* 0x00c80000c274783b */ /* 0x000fea0000004200 */
[----:B------:R-:W-:Y:S01]  /*1fbf0*/  MUFU.EX2 R179, R179 ;  /* 0x000000b300b37308 */ /* 0x000fe20000000800 */
[----:B------:R-:W-:Y:S01]  /*1fc00*/  FFMA.FTZ R174, R225, UR4, -R152 ;  /* 0x00000004e1ae7c23 */ /* 0x000fe20008010898 */
[C---:B-1----:R-:W-:Y:S03]  /*1fc10*/  HMMA.16816.F32 R44, R128.reuse, R108, R44 ;  /* 0x0000006c802c723c */ /* 0x042fe6000000182c */
[----:B------:R-:W-:Y:S03]  /*1fc20*/  FFMA.FTZ R225, R149, UR4, -R150 ;  /* 0x0000000495e17c23 */ /* 0x000fe60008010896 */
[C---:B------:R-:W-:Y:S01]  /*1fc30*/  HMMA.16816.F32 R48, R128.reuse, R110, R48 ;  /* 0x0000006e8030723c */ /* 0x040fe20000001830 */
[----:B------:R-:W1:Y:S01]  /*1fc40*/  LDSM.16.MT88.4 R108, [R196+0x10000] ;  /* 0x01000000c46c783b */ /* 0x000e620000004200 */
[----:B------:R-:W-:Y:S03]  /*1fc50*/  MUFU.EX2 R174, R174 ;  /* 0x000000ae00ae7308 */ /* 0x000fe60000000800 */
[--C-:B------:R-:W-:Y:S01]  /*1fc60*/  FFMA.FTZ R223, R223, UR4, -R152.reuse ;  /* 0x00000004dfdf7c23 */ /* 0x100fe20008010898 */
[C---:B-----5:R-:W-:Y:S06]  /*1fc70*/  HMMA.16816.F32 R52, R128.reuse, R100, R52 ;  /* 0x000000648034723c */ /* 0x060fec0000001834 */
[----:B------:R-:W-:Y:S01]  /*1fc80*/  MUFU.EX2 R202, R202 ;  /* 0x000000ca00ca7308 */ /* 0x000fe20000000800 */
[----:B------:R-:W-:Y:S01]  /*1fc90*/  FFMA.FTZ R176, R203, UR4, -R152 ;  /* 0x00000004cbb07c23 */ /* 0x000fe20008010898 */
[C---:B------:R-:W-:Y:S01]  /*1fca0*/  HMMA.16816.F32 R56, R128.reuse, R102, R56 ;  /* 0x000000668038723c */ /* 0x040fe20000001838 */
[----:B------:R-:W3:Y:S02]  /*1fcb0*/  LDSM.16.MT88.4 R100, [R194+0x10000] ;  /* 0x01000000c264783b */ /* 0x000ee40000004200 */
[----:B------:R-:W-:Y:S03]  /*1fcc0*/  FFMA.FTZ R203, R153, UR4, -R150 ;  /* 0x0000000499cb7c23 */ /* 0x000fe60008010896 */
[C---:B--2---:R-:W-:Y:S02]  /*1fcd0*/  HMMA.16816.F32 R60, R128.reuse, R104, R60 ;  /* 0x00000068803c723c */ /* 0x044fe4000000183c */
[----:B------:R-:W2:Y:S03]  /*1fce0*/  MUFU.EX2 R223, R223 ;  /* 0x000000df00df7308 */ /* 0x000ea60000000800 */
[----:B------:R-:W-:Y:S01]  /*1fcf0*/  FFMA.FTZ R201, R201, UR4, -R152 ;  /* 0x00000004c9c97c23 */ /* 0x000fe20008010898 */
[C---:B------:R-:W-:Y:S01]  /*1fd00*/  HMMA.16816.F32 R64, R128.reuse, R106, R64 ;  /* 0x0000006a8040723c */ /* 0x040fe20000001840 */
[----:B------:R-:W5:Y:S05]  /*1fd10*/  LDSM.16.MT88.4 R104, [R193+0x10000] ;  /* 0x01000000c168783b */ /* 0x000f6a0000004200 */
[----:B------:R-:W-:Y:S01]  /*1fd20*/  MUFU.EX2 R176, R176 ;  /* 0x000000b000b07308 */ /* 0x000fe20000000800 */
[--C-:B------:R-:W-:Y:S01]  /*1fd30*/  FFMA.FTZ R177, R177, UR4, -R150.reuse ;  /* 0x00000004b1b17c23 */ /* 0x100fe20008010896 */
[----:B------:R-:W-:Y:S03]  /*1fd40*/  FFMA.FTZ R150, R148, UR4, -R150 ;  /* 0x0000000494967c23 */ /* 0x000fe60008010896 */
[--C-:B------:R-:W-:Y:S01]  /*1fd50*/  FFMA.FTZ R167, R167, UR4, -R152.reuse ;  /* 0x00000004a7a77c23 */ /* 0x100fe20008010898 */
[--C-:B------:R-:W-:Y:S01]  /*1fd60*/  FFMA.FTZ R135, R135, UR4, -R152.reuse ;  /* 0x0000000487877c23 */ /* 0x100fe20008010898 */
[----:B------:R-:W-:Y:S03]  /*1fd70*/  FFMA.FTZ R152, R134, UR4, -R152 ;  /* 0x0000000486987c23 */ /* 0x000fe60008010898 */
[----:B------:R4:W-:Y:S01]  /*1fd80*/  MUFU.EX2 R226, R150 ;  /* 0x0000009600e27308 */ /* 0x0009e20000000800 */
[----:B------:R-:W-:Y:S01]  /*1fd90*/  FFMA.FTZ R165, R2, R221, R165 ;  /* 0x000000dd02a57223 */ /* 0x000fe200000100a5 */
[----:B------:R-:W-:Y:S01]  /*1fda0*/  FFMA.FTZ R164, R3, R220, R164 ;  /* 0x000000dc03a47223 */ /* 0x000fe200000100a4 */
[----:B------:R-:W-:Y:S01]  /*1fdb0*/  MOV R3, R132 ;  /* 0x0000008400037202 */ /* 0x000fe20000000f00 */
[C---:B-1----:R-:W-:Y:S06]  /*1fdc0*/  HMMA.16816.F32 R68, R128.reuse, R108, R68 ;  /* 0x0000006c8044723c */ /* 0x042fec0000001844 */
[----:B------:R1:W-:Y:S01]  /*1fdd0*/  MUFU.EX2 R134, R152 ;  /* 0x0000009800867308 */ /* 0x0003e20000000800 */
[----:B------:R-:W-:Y:S01]  /*1fde0*/  FADD.FTZ R160, R160, R165 ;  /* 0x000000a5a0a07221 */ /* 0x000fe20000010000 */
[----:B------:R-:W-:Y:S01]  /*1fdf0*/  FADD.FTZ R163, R163, R164 ;  /* 0x000000a4a3a37221 */ /* 0x000fe20000010000 */
[C---:B------:R-:W-:Y:S01]  /*1fe00*/  HMMA.16816.F32 R72, R128.reuse, R110, R72 ;  /* 0x0000006e8048723c */ /* 0x040fe20000001848 */
[----:B------:R-:W2:Y:S06]  /*1fe10*/  LDSM.16.MT88.4 R108, [R192+0x10000] ;  /* 0x01000000c06c783b */ /* 0x000eac0000004200 */
[----:B------:R-:W2:Y:S01]  /*1fe20*/  MUFU.EX2 R201, R201 ;  /* 0x000000c900c97308 */ /* 0x000ea20000000800 */
[C---:B---3--:R-:W-:Y:S01]  /*1fe30*/  HMMA.16816.F32 R76, R128.reuse, R100, R76 ;  /* 0x00000064804c723c */ /* 0x048fe2000000184c */
[----:B----4-:R-:W-:Y:S02]  /*1fe40*/  LDSM.16.MT88.4 R148, [R196+0xf800] ;  /* 0x00f80000c494783b */ /* 0x010fe40000004200 */
[----:B------:R-:W-:Y:S03]  /*1fe50*/  FADD.FTZ R159, R159, R160 ;  /* 0x000000a09f9f7221 */ /* 0x000fe60000010000 */
[C---:B------:R-:W-:Y:S03]  /*1fe60*/  HMMA.16816.F32 R80, R128.reuse, R102, R80 ;  /* 0x000000668050723c */ /* 0x040fe60000001850 */
[----:B------:R-:W3:Y:S01]  /*1fe70*/  MUFU.EX2 R177, R177 ;  /* 0x000000b100b17308 */ /* 0x000ee20000000800 */
[----:B-1----:R-:W-:Y:S02]  /*1fe80*/  LDSM.16.MT88.4 R152, [R194+0xf800] ;  /* 0x00f80000c298783b */ /* 0x002fe40000004200 */
[C---:B-----5:R-:W-:Y:S07]  /*1fe90*/  HMMA.16816.F32 R84, R128.reuse, R104, R84 ;  /* 0x000000688054723c */ /* 0x060fee0000001854 */
[----:B------:R-:W-:Y:S01]  /*1fea0*/  MUFU.EX2 R167, R167 ;  /* 0x000000a700a77308 */ /* 0x000fe20000000800 */
[----:B------:R-:W-:Y:S01]  /*1feb0*/  F2FP.F16.F32.PACK_AB R101, R169, R166 ;  /* 0x000000a6a965723e */ /* 0x000fe200000000ff */
[C---:B------:R-:W-:Y:S01]  /*1fec0*/  HMMA.16816.F32 R88, R128.reuse, R106, R88 ;  /* 0x0000006a8058723c */ /* 0x040fe20000001858 */
[----:B------:R-:W1:Y:S02]  /*1fed0*/  LDSM.16.MT88.4 R104, [R196+0xe800] ;  /* 0x00e80000c468783b */ /* 0x000e640000004200 */
[----:B------:R-:W-:Y:S05]  /*1fee0*/  F2FP.F16.F32.PACK_AB R103, R168, R171 ;  /* 0x000000aba867723e */ /* 0x000fea00000000ff */
[----:B------:R-:W4:Y:S03]  /*1fef0*/  MUFU.EX2 R222, R222 ;  /* 0x000000de00de7308 */ /* 0x000f260000000800 */
[----:B------:R-:W-:Y:S01]  /*1ff00*/  F2FP.F16.F32.PACK_AB R100, R173, R170 ;  /* 0x000000aaad64723e */ /* 0x000fe200000000ff */
[----:B------:R-:W-:Y:S01]  /*1ff10*/  FADD.FTZ R162, R162, R163 ;  /* 0x000000a3a2a27221 */ /* 0x000fe20000010000 */
[----:B------:R-:W-:Y:S01]  /*1ff20*/  F2FP.F16.F32.PACK_AB R102, R175, R172 ;  /* 0x000000acaf66723e */ /* 0x000fe200000000ff */
[----:B------:R-:W-:Y:S01]  /*1ff30*/  FADD.FTZ R159, R158, R159 ;  /* 0x0000009f9e9f7221 */ /* 0x000fe20000010000 */
[----:B------:R-:W-:Y:S03]  /*1ff40*/  MOV R2, R133 ;  /* 0x0000008500027202 */ /* 0x000fe60000000f00 */
[----:B------:R-:W5:Y:S01]  /*1ff50*/  MUFU.EX2 R135, R135 ;  /* 0x0000008700877308 */ /* 0x000f620000000800 */
[----:B------:R-:W-:Y:S01]  /*1ff60*/  FADD.FTZ R161, R161, R162 ;  /* 0x000000a2a1a17221 */ /* 0x000fe20000010000 */
[----:B------:R-:W-:Y:S01]  /*1ff70*/  FADD.FTZ R166, R166, R159 ;  /* 0x0000009fa6a67221 */ /* 0x000fe20000010000 */
[C---:B--2---:R-:W-:Y:S03]  /*1ff80*/  HMMA.16816.F32 R92, R128.reuse, R108, R92 ;  /* 0x0000006c805c723c */ /* 0x044fe6000000185c */
[----:B------:R-:W-:Y:S01]  /*1ff90*/  FADD.FTZ R170, R170, R161 ;  /* 0x000000a1aaaa7221 */ /* 0x000fe20000010000 */
[----:B------:R-:W-:Y:S03]  /*1ffa0*/  FADD.FTZ R166, R169, R166 ;  /* 0x000000a6a9a67221 */ /* 0x000fe60000010000 */
[----:B------:R-:W-:Y:S01]  /*1ffb0*/  MUFU.EX2 R203, R203 ;  /* 0x000000cb00cb7308 */ /* 0x000fe20000000800 */
[----:B------:R-:W-:Y:S01]  /*1ffc0*/  HMMA.16816.F32 R96, R128, R110, R96 ;  /* 0x0000006e8060723c */ /* 0x000fe20000001860 */
[----:B------:R-:W2:Y:S02]  /*1ffd0*/  LDSM.16.MT88.4 R108, [R192+0xe800] ;  /* 0x00e80000c06c783b */ /* 0x000ea40000004200 */
[----:B------:R-:W-:Y:S03]  /*1ffe0*/  FADD.FTZ R173, R173, R170 ;  /* 0x000000aaadad7221 */ /* 0x000fe60000010000 */
[C---:B------:R-:W-:Y:S03]  /*1fff0*/  HMMA.16816.F32 R4, R100.reuse, R112, R4 ;  /* 0x000000706404723c */ /* 0x040fe60000001804 */
[----:B------:R-:W5:Y:S01]  /*20000*/  MUFU.EX2 R224, R224 ;  /* 0x000000e000e07308 */ /* 0x000f620000000800 */
[----:B------:R-:W-:Y:S01]  /*20010*/  LDSM.16.MT88.4 R128, [R192+0xd000] ;  /* 0x00d00000c080783b */ /* 0x000fe20000004200 */
[----:B------:R-:W-:Y:S01]  /*20020*/  FADD.FTZ R171, R171, R166 ;  /* 0x000000a6abab7221 */ /* 0x000fe20000010000 */
[C---:B------:R-:W-:Y:S07]  /*20030*/  HMMA.16816.F32 R8, R100.reuse, R114, R8 ;  /* 0x000000726408723c */ /* 0x040fee0000001808 */
[----:B------:R-:W5:Y:S01]  /*20040*/  MUFU.EX2 R225, R225 ;  /* 0x000000e100e17308 */ /* 0x000f620000000800 */
[----:B------:R-:W3:Y:S01]  /*20050*/  LDSM.16.MT88.4 R112, [R196+0x10800] ;  /* 0x01080000c470783b */ /* 0x000ee20000004200 */
[C---:B------:R-:W-:Y:S03]  /*20060*/  HMMA.16816.F32 R12, R100.reuse, R116, R12 ;  /* 0x00000074640c723c */ /* 0x040fe6000000180c */
[----:B------:R-:W-:Y:S03]  /*20070*/  FADD.FTZ R172, R172, R173 ;  /* 0x000000adacac7221 */ /* 0x000fe60000010000 */
[C---:B------:R-:W-:Y:S01]  /*20080*/  HMMA.16816.F32 R16, R100.reuse, R118, R16 ;  /* 0x000000766410723c */ /* 0x040fe20000001810 */
[----:B------:R-:W-:Y:S04]  /*20090*/  LDSM.16.MT88.4 R116, [R193+0x10800] ;  /* 0x01080000c174783b */ /* 0x000fe80000004200 */
        /* <DEDUP_REMOVED lines=21> */
[C---:B------:R-:W-:Y:S01]  /*201f0*/  HMMA.16816.F32 R72, R100.reuse, R114, R72 ;  /* 0x000000726448723c */ /* 0x040fe20000001848 */
[----:B------:R-:W3:Y:S05]  /*20200*/  LDSM.16.MT88.4 R112, [R193+0xd000] ;  /* 0x00d00000c170783b */ /* 0x000eea0000004200 */
[C---:B-1----:R-:W-:Y:S06]  /*20210*/  HMMA.16816.F32 R76, R100.reuse, R104, R76 ;  /* 0x00000068644c723c */ /* 0x042fec000000184c */
[C---:B------:R-:W-:Y:S05]  /*20220*/  HMMA.16816.F32 R80, R100.reuse, R106, R80 ;  /* 0x0000006a6450723c */ /* 0x040fea0000001850 */
[----:B------:R-:W-:Y:S01]  /*20230*/  F2FP.F16.F32.PACK_AB R105, R223, R174 ;  /* 0x000000aedf69723e */ /* 0x000fe200000000ff */
[C---:B------:R-:W-:Y:S05]  /*20240*/  HMMA.16816.F32 R84, R100.reuse, R116, R84 ;  /* 0x000000746454723c */ /* 0x040fea0000001854 */
[----:B------:R-:W-:Y:S01]  /*20250*/  F2FP.F16.F32.PACK_AB R107, R201, R176 ;  /* 0x000000b0c96b723e */ /* 0x000fe200000000ff */
[C---:B------:R-:W-:Y:S01]  /*20260*/  HMMA.16816.F32 R88, R100.reuse, R118, R88 ;  /* 0x000000766458723c */ /* 0x040fe20000001858 */
[----:B------:R-:W1:Y:S04]  /*20270*/  LDSM.16.MT88.4 R116, [R193+0xf000] ;  /* 0x00f00000c174783b */ /* 0x000e680000004200 */
[----:B------:R-:W-:Y:S01]  /*20280*/  F2FP.F16.F32.PACK_AB R104, R177, R178 ;  /* 0x000000b2b168723e */ /* 0x000fe200000000ff */
[C---:B------:R-:W-:Y:S05]  /*20290*/  HMMA.16816.F32 R92, R100.reuse, R120, R92 ;  /* 0x00000078645c723c */ /* 0x040fea000000185c */
[----:B------:R-:W-:Y:S01]  /*202a0*/  F2FP.F16.F32.PACK_AB R106, R202, R179 ;  /* 0x000000b3ca6a723e */ /* 0x000fe200000000ff */
[----:B------:R-:W-:Y:S01]  /*202b0*/  HMMA.16816.F32 R96, R100, R122, R96 ;  /* 0x0000007a6460723c */ /* 0x000fe20000001860 */
        /* <DEDUP_REMOVED lines=24> */
[----:B-----5:R-:W-:Y:S01]  /*20440*/  F2FP.F16.F32.PACK_AB R139, R134, R135 ;  /* 0x00000087868b723e */ /* 0x020fe200000000ff */
        /* <DEDUP_REMOVED lines=60> */
.L_x_4108:
        /* <DEDUP_REMOVED lines=14> */
[----:B---3--:R-:W-:Y:S01]  /*208f0*/  FADD.FTZ R4, R3, R220 ;  /* 0x000000dc03047221 */ /* 0x008fe20000010000 */
[----:B------:R-:W3:Y:S04]  /*20900*/  SHFL.BFLY PT, R2, R9, 0x1, 0x1f ;  /* 0x0c201f0009027f89 */ /* 0x000ee800000e0000 */
[----:B------:R-:W5:Y:S01]  /*20910*/  SHFL.BFLY PT, R3, R4, 0x1, 0x1f ;  /* 0x0c201f0004037f89 */ /* 0x000f6200000e0000 */
[----:B---3--:R-:W-:Y:S01]  /*20920*/  FADD.FTZ R2, R9, R2 ;  /* 0x0000000209027221 */ /* 0x008fe20000010000 */
[----:B-1----:R-:W-:Y:S01]  /*20930*/  SHF.R.S32.HI R7, RZ, 0x1f, R0 ;  /* 0x0000001fff077819 */ /* 0x002fe20000011400 */
[----:B-----5:R-:W-:-:S03]  /*20940*/  FADD.FTZ R3, R4, R3 ;  /* 0x0000000304037221 */ /* 0x020fc60000010000 */
        /* <DEDUP_REMOVED lines=8> */
[----:B------:R-:W-:Y:S02]  /*209d0*/  LEA.HI R7, R7, R0, RZ, 0x5 ;  /* 0x0000000007077211 */ /* 0x000fe400078f28ff */
[----:B------:R-:W-:Y:S02]  /*209e0*/  LOP3.LUT R4, R4, 0xfffffff8, RZ, 0xc0, !PT ;  /* 0xfffffff804047812 */ /* 0x000fe400078ec0ff */
[----:B------:R-:W-:Y:S02]  /*209f0*/  LOP3.LUT R15, R8, 0x1ffffffc, RZ, 0xc0, !PT ;  /* 0x1ffffffc080f7812 */ /* 0x000fe400078ec0ff */
[----:B------:R-:W-:Y:S01]  /*20a00*/  IADD3 R4, R9, -R4, RZ ;  /* 0x8000000409047210 */ /* 0x000fe20007ffe0ff */
[----:B------:R-:W3:Y:S01]  /*20a10*/  @P4 MUFU.RCP R6, R3 ;  /* 0x0000000300064308 */ /* 0x000ee20000001000 */
        /* <DEDUP_REMOVED lines=13> */
[----:B---3--:R-:W-:Y:S01]  /*20af0*/  FMUL.FTZ R128, R6, R128 ;  /* 0x0000008006807220 */ /* 0x008fe20000410000 */
        /* <DEDUP_REMOVED lines=133> */
[----:B------:R-:W-:-:S02]  /*21350*/  LOP3.LUT R7, R7, 0xffffffe0, RZ, 0xc0, !PT ;  /* 0xffffffe007077812 */ /* 0x000fc400078ec0ff */
[----:B------:R-:W-:Y:S01]  /*21360*/  STS.64 [R17+0x800], R118 ;  /* 0x0008007611007388 */ /* 0x000fe20000000a00 */
[----:B------:R-:W-:Y:S02]  /*21370*/  LOP3.LUT R30, R30, 0xffffffe0, RZ, 0xc0, !PT ;  /* 0xffffffe01e1e7812 */ /* 0x000fe400078ec0ff */
[----:B------:R-:W-:Y:S01]  /*21380*/  IADD3 R7, -R7, R0, RZ ;  /* 0x0000000007077210 */ /* 0x000fe20007ffe1ff */
[----:B------:R-:W-:Y:S01]  /*21390*/  STS.64 [R4], R112 ;  /* 0x0000007004007388 */ /* 0x000fe20000000a00 */
[----:B------:R-:W-:Y:S02]  /*213a0*/  IADD3 R9, -R30, R9, RZ ;  /* 0x000000091e097210 */ /* 0x000fe40007ffe1ff */
[----:B------:R-:W5:Y:S01]  /*213b0*/  @P4 LDC R30, c[0x0][0x2e8] ;  /* 0x0000ba00ff1e4b82 */ /* 0x000f620000000800 */
[----:B------:R-:W-:Y:S01]  /*213c0*/  STS.64 [R4+0x800], R114 ;  /* 0x0008007204007388 */ /* 0x000fe20000000a00 */
[----:B------:R-:W-:Y:S02]  /*213d0*/  LOP3.LUT P0, RZ, R7, 0x3, RZ, 0xc0, !PT ;  /* 0x0000000307ff7812 */ /* 0x000fe4000780c0ff */
[----:B------:R-:W-:Y:S01]  /*213e0*/  IADD3 R7, -R211, RZ, RZ ;  /* 0x000000ffd3077210 */ /* 0x000fe20007ffe1ff */
[----:B------:R-:W-:Y:S01]  /*213f0*/  STS.64 [R16], R108 ;  /* 0x0000006c10007388 */ /* 0x000fe20000000a00 */
[----:B------:R-:W-:-:S03]  /*21400*/  MOV R0, 0xff800000 ;  /* 0xff80000000007802 */ /* 0x000fc60000000f00 */
[----:B------:R-:W-:Y:S04]  /*21410*/  STS.64 [R16+0x800], R110 ;  /* 0x0008006e10007388 */ /* 0x000fe80000000a00 */
[----:B------:R-:W-:Y:S01]  /*21420*/  STS.64 [R18], R104 ;  /* 0x0000006812007388 */ /* 0x000fe20000000a00 */
[----:B--2---:R-:W-:-:S03]  /*21430*/  IMAD R7, R10, R7, UR4 ;  /* 0x000000040a077e24 */ /* 0x004fc6000f8e0207 */
        /* <DEDUP_REMOVED lines=28> */
[----:B------:R4:W-:Y:S04]  /*21600*/  STS.64 [R4+0x8800], R86 ;  /* 0x0088005604007388 */ /* 0x0009e80000000a00 */
[----:B------:R-:W-:Y:S04]  /*21610*/  STS.64 [R16+0x8000], R88 ;  /* 0x0080005810007388 */ /* 0x000fe80000000a00 */
[----:B------:R-:W-:Y:S01]  /*21620*/  STS.64 [R16+0x8800], R90 ;  /* 0x0088005a10007388 */ /* 0x000fe20000000a00 */
[----:B--2---:R-:W2:Y:S03]  /*21630*/  @P3 LDC R15, c[0x0][0x2e8] ;  /* 0x0000ba00ff0f3b82 */ /* 0x004ea60000000800 */
[----:B------:R-:W-:Y:S04]  /*21640*/  STS.64 [R18+0x8000], R92 ;  /* 0x0080005c12007388 */ /* 0x000fe80000000a00 */
[----:B------:R-:W-:Y:S04]  /*21650*/  STS.64 [R18+0x8800], R94 ;  /* 0x0088005e12007388 */ /* 0x000fe80000000a00 */
[----:B------:R-:W-:Y:S04]  /*21660*/  STS.64 [R6+0x8000], R96 ;  /* 0x0080006006007388 */ /* 0x000fe80000000a00 */
[----:B------:R1:W-:Y:S01]  /*21670*/  STS.64 [R6+0x8800], R98 ;  /* 0x0088006206007388 */ /* 0x0003e20000000a00 */
[----:B----4-:R-:W4:Y:S08]  /*21680*/  LDC.64 R4, c[0x0][0x2c0] ;  /* 0x0000b000ff047b82 */ /* 0x010f300000000a00 */
[----:B------:R-:W-:Y:S06]  /*21690*/  BAR.SYNC.DEFER_BLOCKING 0x0 ;  /* 0x0000000000007b1d */ /* 0x000fec0000010000 */
[----:B------:R-:W4:Y:S01]  /*216a0*/  S2R R13, SR_CTAID.Y ;  /* 0x00000000000d7919 */ /* 0x000f220000002600 */
[----:B-1----:R-:W-:Y:S01]  /*216b0*/  SHF.R.S32.HI R6, RZ, 0x1f, R11 ;  /* 0x0000001fff067819 */ /* 0x002fe2000001140b */
[----:B------:R1:W1:Y:S03]  /*216c0*/  LDS.128 R24, [R14+0x3800] ;  /* 0x003800000e187984 */ /* 0x0002660000000c00 */
[----:B------:R-:W-:Y:S01]  /*216d0*/  LEA.HI R29, R6, R11, RZ, 0x2 ;  /* 0x0000000b061d7211 */ /* 0x000fe200078f10ff */
[----:B------:R1:W1:Y:S01]  /*216e0*/  LDS.128 R20, [R14+0x7800] ;  /* 0x007800000e147984 */ /* 0x0002620000000c00 */
[----:B------:R-:W-:-:S02]  /*216f0*/  SHF.R.S32.HI R6, RZ, 0x1f, R9 ;  /* 0x0000001fff067819 */ /* 0x000fc40000011409 */
[----:B------:R-:W-:Y:S01]  /*21700*/  LOP3.LUT R32, R29, 0xffffffc, RZ, 0xc0, !PT ;  /* 0x0ffffffc1d207812 */ /* 0x000fe200078ec0ff */
[----:B------:R1:W1:Y:S01]  /*21710*/  LDS.128 R16, [R14+0xb800] ;  /* 0x00b800000e107984 */ /* 0x0002620000000c00 */
[----:B------:R-:W-:Y:S02]  /*21720*/  LEA.HI R6, R6, R9, RZ, 0x2 ;  /* 0x0000000906067211 */ /* 0x000fe400078f10ff */
[----:B------:R-:W-:Y:S02]  /*21730*/  IADD3 R32, R11, -R32, RZ ;  /* 0x800000200b207210 */ /* 0x000fe40007ffe0ff */
[----:B------:R-:W-:Y:S02]  /*21740*/  SHF.R.S32.HI R9, RZ, 0x2, R6 ;  /* 0x00000002ff097819 */ /* 0x000fe40000011406 */
[----:B------:R-:W-:Y:S01]  /*21750*/  SHF.L.U32 R6, R28, 0x6, RZ ;  /* 0x000000061c067819 */ /* 0x000fe200000006ff */
[----:B----4-:R-:W-:Y:S01]  /*21760*/  IMAD R13, R13, R4, R211 ;  /* 0x000000040d0d7224 */ /* 0x010fe200078e02d3 */
[----:B------:R-:W-:Y:S01]  /*21770*/  LEA R9, R32, R9, 0x4 ;  /* 0x0000000920097211 */ /* 0x000fe200078e20ff */
[----:B------:R-:W-:Y:S01]  /*21780*/  @P4 FMUL.FTZ R32, R3, 0.69314718246459960938 ;  /* 0x3f31721803204820 */ /* 0x000fe20000410000 */
[----:B---3--:R-:W-:Y:S01]  /*21790*/  @P3 FMUL.FTZ R3, R2, 0.69314718246459960938 ;  /* 0x3f31721802033820 */ /* 0x008fe20000410000 */
[----:B------:R-:W-:Y:S01]  /*217a0*/  IMAD R7, R13, R10, R7 ;  /* 0x0000000a0d077224 */ /* 0x000fe200078e0207 */
[----:B------:R-:W-:Y:S01]  /*217b0*/  SHF.L.U32 R2, R12, 0x2, RZ ;  /* 0x000000020c027819 */ /* 0x000fe200000006ff */
[----:B-----5:R-:W-:Y:S01]  /*217c0*/  @P4 FFMA.FTZ R0, R133, R30, R32 ;  /* 0x0000001e85004223 */ /* 0x020fe20000010020 */
[----:B------:R-:W-:Y:S01]  /*217d0*/  MOV R4, 0xff800000 ;  /* 0xff80000000047802 */ /* 0x000fe20000000f00 */
[----:B--2---:R-:W-:Y:S01]  /*217e0*/  @P3 FFMA.FTZ R4, R132, R15, R3 ;  /* 0x0000000f84043223 */ /* 0x004fe20000010003 */
[----:B------:R-:W-:Y:S01]  /*217f0*/  IMAD R6, R7, R5, R6 ;  /* 0x0000000507067224 */ /* 0x000fe200078e0206 */
[----:B------:R-:W-:Y:S01]  /*21800*/  SHF.R.S32.HI R3, RZ, 0x1f, R2 ;  /* 0x0000001fff037819 */ /* 0x000fe20000011402 */
        /* <DEDUP_REMOVED lines=13> */
.L_x_4114:
[----:B------:R-:W-:Y:S05]  /*218e0*/  BSYNC B0 ;  /* 0x0000000000007941 */ /* 0x000fea0003800000 */
.L_x_4113:
[----:B------:R-:W-:Y:S01]  /*218f0*/  IMAD R209, R28, -0x40, R209 ;  /* 0xffffffc01cd17824 */ /* 0x000fe200078e02d1 */
[----:B------:R-:W-:Y:S01]  /*21900*/  ULDC UR4, c[0x0][0x2dc] ;  /* 0x0000b70000047ab9 */ /* 0x000fe20000000800 */
[C---:B--2---:R-:W-:Y:S01]  /*21910*/  VIADD R0, R8.reuse, 0x18 ;  /* 0x0000001808007836 */ /* 0x044fe20000000000 */
[----:B------:R2:W3:Y:S01]  /*21920*/  LDS.128 R28, [R14] ;  /* 0x000000000e1c7984 */ /* 0x0004e20000000c00 */
        /* <DEDUP_REMOVED lines=24> */
[----:B---3--:R-:W-:Y:S05]  /*21ab0*/  @P3 BRA `(.L_x_4116) ;  /* 0x0000000000243947 */ /* 0x008fea0003800000 */
        /* <DEDUP_REMOVED lines=9> */
.L_x_4116:
[----:B------:R-:W-:Y:S05]  /*21b50*/  BSYNC B0 ;  /* 0x0000000000007941 */ /* 0x000fea0003800000 */
.L_x_4115:
[----:B---3--:R3:W2:Y:S01]  /*21b60*/  LDS.128 R28, [R14+0x800] ;  /* 0x000800000e1c7984 */ /* 0x0086a20000000c00 */
[----:B------:R-:W-:Y:S01]  /*21b70*/  BSSY B0, `(.L_x_4117) ;  /* 0x000000d000007945 */ /* 0x000fe20003800000 */
[----:B------:R-:W-:Y:S02]  /*21b80*/  ISETP.GE.AND P3, PT, R0, R209, PT ;  /* 0x000000d10000720c */ /* 0x000fe40003f66270 */
[----:B-1----:R3:W1:Y:S04]  /*21b90*/  LDS.128 R8, [R14+0x4800] ;  /* 0x004800000e087984 */ /* 0x0026680000000c00 */
[----:B----4-:R3:W4:Y:S01]  /*21ba0*/  LDS.128 R4, [R14+0x8800] ;  /* 0x008800000e047984 */ /* 0x0107220000000c00 */
        /* <DEDUP_REMOVED lines=8> */
[----:B----4-:R2:W-:Y:S02]  /*21c30*/  @!P0 STG.E.128 desc[UR6][R32.64+0x1a00], R4 ;  /* 0x001a000420008986 */ /* 0x0105e4000c101d06 */
.L_x_4118:
[----:B------:R-:W-:Y:S05]  /*21c40*/  BSYNC B0 ;  /* 0x0000000000007941 */ /* 0x000fea0003800000 */
.L_x_4117:
[----:B--2---:R2:W2:Y:S01]  /*21c50*/  LDS.128 R28, [R14+0x1000] ;  /* 0x001000000e1c7984 */ /* 0x0044a20000000c00 */
[----:B------:R-:W-:Y:S03]  /*21c60*/  BSSY B0, `(.L_x_4119) ;  /* 0x000000c000007945 */ /* 0x000fe60003800000 */
[----:B-1----:R1:W1:Y:S04]  /*21c70*/  LDS.128 R8, [R14+0x5000] ;  /* 0x005000000e087984 */ /* 0x0022680000000c00 */
[----:B----4-:R4:W1:Y:S01]  /*21c80*/  LDS.128 R4, [R14+0x9000] ;  /* 0x009000000e047984 */ /* 0x0108620000000c00 */
        /* <DEDUP_REMOVED lines=9> */
.L_x_4120:
[----:B------:R-:W-:Y:S05]  /*21d20*/  BSYNC B0 ;  /* 0x0000000000007941 */ /* 0x000fea0003800000 */
.L_x_4119:
        /* <DEDUP_REMOVED lines=13> */
.L_x_4122:
[----:B------:R-:W-:Y:S05]  /*21e00*/  BSYNC B0 ;  /* 0x0000000000007941 */ /* 0x000fea0003800000 */
.L_x_4121:
        /* <DEDUP_REMOVED lines=13> */
.L_x_4124:
[----:B------:R-:W-:Y:S05]  /*21ee0*/  BSYNC B0 ;  /* 0x0000000000007941 */ /* 0x000fea0003800000 */
.L_x_4123:
        /* <DEDUP_REMOVED lines=13> */
.L_x_4126:
[----:B------:R-:W-:Y:S05]  /*21fc0*/  BSYNC B0 ;  /* 0x0000000000007941 */ /* 0x000fea0003800000 */
.L_x_4125:
        /* <DEDUP_REMOVED lines=13> */
.L_x_4128:
[----:B------:R-:W-:Y:S05]  /*220a0*/  BSYNC B0 ;  /* 0x0000000000007941 */ /* 0x000fea0003800000 */
.L_x_4127:
        /* <DEDUP_REMOVED lines=11> */
.L_x_4129:
        /* <DEDUP_REMOVED lines=10> */
.L_x_4181:


//--------------------- .nv.shared._ZN5flash32flash_fwd_splitkv_combine_kernelI23Flash_fwd_kernel_traitsILi192ELi64ELi64ELi4ELb0ELb0EN7cutlass6half_tE19Flash_kernel_traitsILi192ELi64ELi64ELi4ES3_EELi8ELi7ELb0EEEvNS_16Flash_fwd_paramsE --------------------------
	.section	.nv.shared._ZN5flash32flash_fwd_splitkv_combine_kernelI23Flash_fwd_kernel_traitsILi192ELi64ELi64ELi4ELb0ELb0EN7cutlass6half_tE19Flash_kernel_traitsILi192ELi64ELi64ELi4ES3_EELi8ELi7ELb0EEEvNS_16Flash_fwd_paramsE,"aw",@nobits
	.sectionflags	@""
	.align	16
.nv.shared._ZN5flash32flash_fwd_splitkv_combine_kernelI23Flash_fwd_kernel_traitsILi192ELi64ELi64ELi4ELb0ELb0EN7cutlass6half_tE19Flash_kernel_traitsILi192ELi64ELi64ELi4ES3_EELi8ELi7ELb0EEEvNS_16Flash_fwd_paramsE:
	.zero		5632


//--------------------- .nv.shared.reserved.0     --------------------------
	.section	.nv.shared.reserved.0,"aw",@nobits
	.weak		__nv_reservedSMEM_offset_0_alias
	.size		__nv_reservedSMEM_offset_0_alias, 0, 0
	.other		__nv_reservedSMEM_offset_0_alias,@"STO_CUDA_RESERVED_SHARED STV_DEFAULT"
__nv_reservedSMEM_offset_0_alias:
	.zero		0


//--------------------- .nv.global                --------------------------
	.section	.nv.global,"aw",@nobits
.nv.global:
	.type		_ZN79_INTERNAL_fb7b40c3_43_flash_fwd_split_hdim192_fp16_causal_sm80_cu_4022bc09_29384cute1_E,@object
	.size		_ZN79_INTERNAL_fb7b40c3_43_flash_fwd_split_hdim192_fp16_causal_sm80_cu_4022bc09_29384cute1_E,(_ZN79_INTERNAL_fb7b40c3_43_flash_fwd_split_hdim192_fp16_causal_sm80_cu_4022bc09_29384cuda3std3__45__cpo6cbeginE - _ZN79_INTERNAL_fb7b40c3_43_flash_fwd_split_hdim192_fp16_causal_sm80_cu_4022bc09_29384cute1_E)
_ZN79_INTERNAL_fb7b40c3_43_flash_fwd_split_hdim192_fp16_causal_sm80_cu_4022bc09_29384cute1_E:
	.zero		1
	.type		_ZN79_INTERNAL_fb7b40c3_43_flash_fwd_split_hdim192_fp16_causal_sm80_cu_4022bc09_29384cuda3std3__45__cpo6cbeginE,@object
	.size		_ZN79_INTERNAL_fb7b40c3_43_flash_fwd_split_hdim192_fp16_causal_sm80_cu_4022bc09_29384cuda3std3__45__cpo6cbeginE,(_ZN79_INTERNAL_fb7b40c3_43_flash_fwd_split_hdim192_fp16_causal_sm80_cu_4022bc09_29384cuda3std3__48in_placeE - _ZN79_INTERNAL_fb7b40c3_43_flash_fwd_split_hdim192_fp16_causal_sm80_cu_4022bc09_29384cuda3std3__45__cpo6cbeginE)
_ZN79_INTERNAL_fb7b40c3_43_flash_fwd_split_hdim192_fp16_causal_sm80_cu_4022bc09_29384cuda3std3__45__cpo6cbeginE:
	.zero		1
	.type		_ZN79_INTERNAL_fb7b40c3_43_flash_fwd_split_hdim192_fp16_causal_sm80_cu_4022bc09_29384cuda3std3__48in_placeE,@object
	.size		_ZN79_INTERNAL_fb7b40c3_43_flash_fwd_split_hdim192_fp16_causal_sm80_cu_4022bc09_29384cuda3std3__48in_placeE,(_ZN79_INTERNAL_fb7b40c3_43_flash_fwd_split_hdim192_fp16_causal_sm80_cu_4022bc09_29384cuda3std6ranges3__45__cpo9iter_moveE - _ZN79_INTERNAL_fb7b40c3_43_flash_fwd_split_hdim192_fp16_causal_sm80_cu_4022bc09_29384cuda3std3__48in_placeE)
_ZN79_INTERNAL_fb7b40c3_43_flash_fwd_split_hdim192_fp16_causal_sm80_cu_4022bc09_29384cuda3std3__48in_placeE:
	.zero		1
	.type		_ZN79_INTERNAL_fb7b40c3_43_flash_fwd_split_hdim192_fp16_causal_sm80_cu_4022bc09_29384cuda3std6ranges3__45__cpo9iter_moveE,@object
	.size		_ZN79_INTERNAL_fb7b40c3_43_flash_fwd_split_hdim192_fp16_causal_sm80_cu_4022bc09_29384cuda3std6ranges3__45__cpo9iter_moveE,(_ZN79_INTERNAL_fb7b40c3_43_flash_fwd_split_hdim192_fp16_causal_sm80_cu_4022bc09_29384cuda3std3__45__cpo5beginE - _ZN79_INTERNAL_fb7b40c3_43_flash_fwd_split_hdim192_fp16_causal_sm80_cu_4022bc09_29384cuda3std6ranges3__45__cpo9iter_moveE)
_ZN79_INTERNAL_fb7b40c3_43_flash_fwd_split_hdim192_fp16_causal_sm80_cu_4022bc09_29384cuda3std6ranges3__45__cpo9iter_moveE:
	.zero		1
	.type		_ZN79_INTERNAL_fb7b40c3_43_flash_fwd_split_hdim192_fp16_causal_sm80_cu_4022bc09_29384cuda3std3__45__cpo5beginE,@object
	.size		_ZN79_INTERNAL_fb7b40c3_43_flash_fwd_split_hdim192_fp16_causal_sm80_cu_4022bc09_29384cuda3std3__45__cpo5beginE,(_ZN79_INTERNAL_fb7b40c3_43_flash_fwd_split_hdim192_fp16_causal_sm80_cu_4022bc09_29384cuda3std3__481_GLOBAL__N__fb7b40c3_43_flash_fwd_split_hdim192_fp16_causal_sm80_cu_4022bc09_29386ignoreE - _ZN79_INTERNAL_fb7b40c3_43_flash_fwd_split_hdim192_fp16_causal_sm80_cu_4022bc09_29384cuda3std3__45__cpo5beginE)
_ZN79_INTERNAL_fb7b40c3_43_flash_fwd_split_hdim192_fp16_causal_sm80_cu_4022bc09_29384cuda3std3__45__cpo5beginE:
	.zero		1
	.type		_ZN79_INTERNAL_fb7b40c3_43_flash_fwd_split_hdim192_fp16_causal_sm80_cu_4022bc09_29384cuda3std3__481_GLOBAL__N__fb7b40c3_43_flash_fwd_split_hdim192_fp16_causal_sm80_cu_4022bc09_29386ignoreE,@object
	.size		_ZN79_INTERNAL_fb7b40c3_43_flash_fwd_split_hdim192_fp16_causal_sm80_cu_4022bc09_29384cuda3std3__481_GLOBAL__N__fb7b40c3_43_flash_fwd_split_hdim192_fp16_causal_sm80_cu_4022bc09_29386ignoreE,(_ZN79_INTERNAL_fb7b40c3_43_flash_fwd_split_hdim192_fp16_causal_sm80_cu_4022bc09_29384cute7productE - _ZN79_INTERNAL_fb7b40c3_43_flash_fwd_split_hdim192_fp16_causal_sm80_cu_4022bc09_29384cuda3std3__481_GLOBAL__N__fb7b40c3_43_flash_fwd_split_hdim192_fp16_causal_sm80_cu_4022bc09_29386ignoreE)
_ZN79_INTERNAL_fb7b40c3_43_flash_fwd_split_hdim192_fp16_causal_sm80_cu_4022bc09_29384cuda3std3__481_GLOBAL__N__fb7b40c3_43_flash_fwd_split_hdim192_fp16_causal_sm80_cu_4022bc09_29386ignoreE:
	.zero		1
	.type		_ZN79_INTERNAL_fb7b40c3_43_flash_fwd_split_hdim192_fp16_causal_sm80_cu_4022bc09_29384cute7productE,@object
	.size		_ZN79_INTERNAL_fb7b40c3_43_flash_fwd_split_hdim192_fp16_causal_sm80_cu_4022bc09_29384cute7productE,(_ZN79_INTERNAL_fb7b40c3_43_flash_fwd_split_hdim192_fp16_causal_sm80_cu_4022bc09_29384cuda3std3__45__cpo3endE - _ZN79_INTERNAL_fb7b40c3_43_flash_fwd_split_hdim192_fp16_causal_sm80_cu_4022bc09_29384cute7productE)
_ZN79_INTERNAL_fb7b40c3_43_flash_fwd_split_hdim192_fp16_causal_sm80_cu_4022bc09_29384cute7productE:
	.zero		1
	.type		_ZN79_INTERNAL_fb7b40c3_43_flash_fwd_split_hdim192_fp16_causal_sm80_cu_4022bc09_29384cuda3std3__45__cpo3endE,@object
	.size		_ZN79_INTERNAL_fb7b40c3_43_flash_fwd_split_hdim192_fp16_causal_sm80_cu_4022bc09_29384cuda3std3__45__cpo3endE,(_ZN79_INTERNAL_fb7b40c3_43_flash_fwd_split_hdim192_fp16_causal_sm80_cu_4022bc09_29384cuda3std3__419piecewise_constructE - _ZN79_INTERNAL_fb7b40c3_43_flash_fwd_split_hdim192_fp16_causal_sm80_cu_4022bc09_29384cuda3std3__45__cpo3endE)
_ZN79_INTERNAL_fb7b40c3_43_flash_fwd_split_hdim192_fp16_causal_sm80_cu_4022bc09_29384cuda3std3__45__cpo3endE:
	.zero		1
	.type		_ZN79_INTERNAL_fb7b40c3_43_flash_fwd_split_hdim192_fp16_causal_sm80_cu_4022bc09_29384cuda3std3__419piecewise_constructE,@object
	.size		_ZN79_INTERNAL_fb7b40c3_43_flash_fwd_split_hdim192_fp16_causal_sm80_cu_4022bc09_29384cuda3std3__419piecewise_constructE,(_ZN79_INTERNAL_fb7b40c3_43_flash_fwd_split_hdim192_fp16_causal_sm80_cu_4022bc09_29384cuda3std3__45__cpo4cendE - _ZN79_INTERNAL_fb7b40c3_43_flash_fwd_split_hdim192_fp16_causal_sm80_cu_4022bc09_29384cuda3std3__419piecewise_constructE)
_ZN79_INTERNAL_fb7b40c3_43_flash_fwd_split_hdim192_fp16_causal_sm80_cu_4022bc09_29384cuda3std3__419piecewise_constructE:
	.zero		1
	.type		_ZN79_INTERNAL_fb7b40c3_43_flash_fwd_split_hdim192_fp16_causal_sm80_cu_4022bc09_29384cuda3std3__45__cpo4cendE,@object
	.size		_ZN79_INTERNAL_fb7b40c3_43_flash_fwd_split_hdim192_fp16_causal_sm80_cu_4022bc09_29384cuda3std3__45__cpo4cendE,(_ZN79_INTERNAL_fb7b40c3_43_flash_fwd_split_hdim192_fp16_causal_sm80_cu_4022bc09_29384cuda3std6ranges3__45__cpo4swapE - _ZN79_INTERNAL_fb7b40c3_43_flash_fwd_split_hdim192_fp16_causal_sm80_cu_4022bc09_29384cuda3std3__45__cpo4cendE)
_ZN79_INTERNAL_fb7b40c3_43_flash_fwd_split_hdim192_fp16_causal_sm80_cu_4022bc09_29384cuda3std3__45__cpo4cendE:
	.zero		1
	.type		_ZN79_INTERNAL_fb7b40c3_43_flash_fwd_split_hdim192_fp16_causal_sm80_cu_4022bc09_29384cuda3std6ranges3__45__cpo4swapE,@object
	.size		_ZN79_INTERNAL_fb7b40c3_43_flash_fwd_split_hdim192_fp16_causal_sm80_cu_4022bc09_29384cuda3std6ranges3__45__cpo4swapE,(.L_7 - _ZN79_INTERNAL_fb7b40c3_43_flash_fwd_split_hdim192_fp16_causal_sm80_cu_4022bc09_29384cuda3std6ranges3__45__cpo4swapE)
_ZN79_INTERNAL_fb7b40c3_43_flash_fwd_split_hdim192_fp16_causal_sm80_cu_4022bc09_29384cuda3std6ranges3__45__cpo4swapE:
	.zero		1
.L_7:


//--------------------- .nv.shared._ZN5flash32flash_fwd_splitkv_combine_kernelI23Flash_fwd_kernel_traitsILi192ELi64ELi64ELi4ELb0ELb0EN7cutlass6half_tE19Flash_kernel_traitsILi192ELi64ELi64ELi4ES3_EELi8ELi6ELb0EEEvNS_16Flash_fwd_paramsE --------------------------
	.section	.nv.shared._ZN5flash32flash_fwd_splitkv_combine_kernelI23Flash_fwd_kernel_traitsILi192ELi64ELi64ELi4ELb0ELb0EN7cutlass6half_tE19Flash_kernel_traitsILi192ELi64ELi64ELi4ES3_EELi8ELi6ELb0EEEvNS_16Flash_fwd_paramsE,"aw",@nobits
	.sectionflags	@""
	.align	16
.nv.shared._ZN5flash32flash_fwd_splitkv_combine_kernelI23Flash_fwd_kernel_traitsILi192ELi64ELi64ELi4ELb0ELb0EN7cutlass6half_tE19Flash_kernel_traitsILi192ELi64ELi64ELi4ES3_EELi8ELi6ELb0EEEvNS_16Flash_fwd_paramsE:
	.zero		3328


//--------------------- .nv.shared._ZN5flash32flash_fwd_splitkv_combine_kernelI23Flash_fwd_kernel_traitsILi192ELi64ELi64ELi4ELb0ELb0EN7cutlass6half_tE19Flash_kernel_traitsILi192ELi64ELi64ELi4ES3_EELi8ELi5ELb0EEEvNS_16Flash_fwd_paramsE --------------------------
	.section	.nv.shared._ZN5flash32flash_fwd_splitkv_combine_kernelI23Flash_fwd_kernel_traitsILi192ELi64ELi64ELi4ELb0ELb0EN7cutlass6half_tE19Flash_kernel_traitsILi192ELi64ELi64ELi4ES3_EELi8ELi5ELb0EEEvNS_16Flash_fwd_paramsE,"aw",@nobits
	.sectionflags	@""
	.align	16
.nv.shared._ZN5flash32flash_fwd_splitkv_combine_kernelI23Flash_fwd_kernel_traitsILi192ELi64ELi64ELi4ELb0ELb0EN7cutlass6half_tE19Flash_kernel_traitsILi192ELi64ELi64ELi4ES3_EELi8ELi5ELb0EEEvNS_16Flash_fwd_paramsE:
	.zero		2176


//--------------------- .nv.shared._ZN5flash32flash_fwd_splitkv_combine_kernelI23Flash_fwd_kernel_traitsILi192ELi64ELi64ELi4ELb0ELb0EN7cutlass6half_tE19Flash_kernel_traitsILi192ELi64ELi64ELi4ES3_EELi8ELi4ELb0EEEvNS_16Flash_fwd_paramsE --------------------------
	.section	.nv.shared._ZN5flash32flash_fwd_splitkv_combine_kernelI23Flash_fwd_kernel_traitsILi192ELi64ELi64ELi4ELb0ELb0EN7cutlass6half_tE19Flash_kernel_traitsILi192ELi64ELi64ELi4ES3_EELi8ELi4ELb0EEEvNS_16Flash_fwd_paramsE,"aw",@nobits
	.sectionflags	@""
	.align	16
.nv.shared._ZN5flash32flash_fwd_splitkv_combine_kernelI23Flash_fwd_kernel_traitsILi192ELi64ELi64ELi4ELb0ELb0EN7cutlass6half_tE19Flash_kernel_traitsILi192ELi64ELi64ELi4ES3_EELi8ELi4ELb0EEEvNS_16Flash_fwd_paramsE:
	.zero		1600


//--------------------- .nv.shared._ZN5flash32flash_fwd_splitkv_combine_kernelI23Flash_fwd_kernel_traitsILi192ELi64ELi64ELi4ELb0ELb0EN7cutlass6half_tE19Flash_kernel_traitsILi192ELi64ELi64ELi4ES3_EELi8ELi3ELb0EEEvNS_16Flash_fwd_paramsE --------------------------
	.section	.nv.shared._ZN5flash32flash_fwd_splitkv_combine_kernelI23Flash_fwd_kernel_traitsILi192ELi64ELi64ELi4ELb0ELb0EN7cutlass6half_tE19Flash_kernel_traitsILi192ELi64ELi64ELi4ES3_EELi8ELi3ELb0EEEvNS_16Flash_fwd_paramsE,"aw",@nobits
	.sectionflags	@""
	.align	16
.nv.shared._ZN5flash32flash_fwd_splitkv_combine_kernelI23Flash_fwd_kernel_traitsILi192ELi64ELi64ELi4ELb0ELb0EN7cutlass6half_tE19Flash_kernel_traitsILi192ELi64ELi64ELi4ES3_EELi8ELi3ELb0EEEvNS_16Flash_fwd_paramsE:
	.zero		1312


//--------------------- .nv.shared._ZN5flash32flash_fwd_splitkv_combine_kernelI23Flash_fwd_kernel_traitsILi192ELi64ELi64ELi4ELb0ELb0EN7cutlass6half_tE19Flash_kernel_traitsILi192ELi64ELi64ELi4ES3_EELi8ELi2ELb0EEEvNS_16Flash_fwd_paramsE --------------------------
	.section	.nv.shared._ZN5flash32flash_fwd_splitkv_combine_kernelI23Flash_fwd_kernel_traitsILi192ELi64ELi64ELi4ELb0ELb0EN7cutlass6half_tE19Flash_kernel_traitsILi192ELi64ELi64ELi4ES3_EELi8ELi2ELb0EEEvNS_16Flash_fwd_paramsE,"aw",@nobits
	.sectionflags	@""
	.align	16
.nv.shared._ZN5flash32flash_fwd_splitkv_combine_kernelI23Flash_fwd_kernel_traitsILi192ELi64ELi64ELi4ELb0ELb0EN7cutlass6half_tE19Flash_kernel_traitsILi192ELi64ELi64ELi4ES3_EELi8ELi2ELb0EEEvNS_16Flash_fwd_paramsE:
	.zero		1168


//--------------------- .nv.shared._ZN5flash32flash_fwd_splitkv_combine_kernelI23Flash_fwd_kernel_traitsILi192ELi64ELi64ELi4ELb0ELb0EN7cutlass6half_tE19Flash_kernel_traitsILi192ELi64ELi64ELi4ES3_EELi8ELi1ELb0EEEvNS_16Flash_fwd_paramsE --------------------------
	.section	.nv.shared._ZN5flash32flash_fwd_splitkv_combine_kernelI23Flash_fwd_kernel_traitsILi192ELi64ELi64ELi4ELb0ELb0EN7cutlass6half_tE19Flash_kernel_traitsILi192ELi64ELi64ELi4ES3_EELi8ELi1ELb0EEEvNS_16Flash_fwd_paramsE,"aw",@nobits
	.sectionflags	@""
	.align	16
.nv.shared._ZN5flash32flash_fwd_splitkv_combine_kernelI23Flash_fwd_kernel_traitsILi192ELi64ELi64ELi4ELb0ELb0EN7cutlass6half_tE19Flash_kernel_traitsILi192ELi64ELi64ELi4ES3_EELi8ELi1ELb0EEEvNS_16Flash_fwd_paramsE:
	.zero		1104


//--------------------- .nv.shared._ZN5flash32flash_fwd_splitkv_combine_kernelI23Flash_fwd_kernel_traitsILi192ELi64ELi64ELi4ELb0ELb0EN7cutlass6half_tE19Flash_kernel_traitsILi192ELi64ELi64ELi4ES3_EELi8ELi7ELb1EEEvNS_16Flash_fwd_paramsE --------------------------
	.section	.nv.shared._ZN5flash32flash_fwd_splitkv_combine_kernelI23Flash_fwd_kernel_traitsILi192ELi64ELi64ELi4ELb0ELb0EN7cutlass6half_tE19Flash_kernel_traitsILi192ELi64ELi64ELi4ES3_EELi8ELi7ELb1EEEvNS_16Flash_fwd_paramsE,"aw",@nobits
	.sectionflags	@""
	.align	16
.nv.shared._ZN5flash32flash_fwd_splitkv_combine_kernelI23Flash_fwd_kernel_traitsILi192ELi64ELi64ELi4ELb0ELb0EN7cutlass6half_tE19Flash_kernel_traitsILi192ELi64ELi64ELi4ES3_EELi8ELi7ELb1EEEvNS_16Flash_fwd_paramsE:
	.zero		5632


//--------------------- .nv.shared._ZN5flash32flash_fwd_splitkv_combine_kernelI23Flash_fwd_kernel_traitsILi192ELi64ELi64ELi4ELb0ELb0EN7cutlass6half_tE19Flash_kernel_traitsILi192ELi64ELi64ELi4ES3_EELi8ELi6ELb1EEEvNS_16Flash_fwd_paramsE --------------------------
	.section	.nv.shared._ZN5flash32flash_fwd_splitkv_combine_kernelI23Flash_fwd_kernel_traitsILi192ELi64ELi64ELi4ELb0ELb0EN7cutlass6half_tE19Flash_kernel_traitsILi192ELi64ELi64ELi4ES3_EELi8ELi6ELb1EEEvNS_16Flash_fwd_paramsE,"aw",@nobits
	.sectionflags	@""
	.align	16
.nv.shared._ZN5flash32flash_fwd_splitkv_combine_kernelI23Flash_fwd_kernel_traitsILi192ELi64ELi64ELi4ELb0ELb0EN7cutlass6half_tE19Flash_kernel_traitsILi192ELi64ELi64ELi4ES3_EELi8ELi6ELb1EEEvNS_16Flash_fwd_paramsE:
	.zero		3328


//--------------------- .nv.shared._ZN5flash32flash_fwd_splitkv_combine_kernelI23Flash_fwd_kernel_traitsILi192ELi64ELi64ELi4ELb0ELb0EN7cutlass6half_tE19Flash_kernel_traitsILi192ELi64ELi64ELi4ES3_EELi8ELi5ELb1EEEvNS_16Flash_fwd_paramsE --------------------------
	.section	.nv.shared._ZN5flash32flash_fwd_splitkv_combine_kernelI23Flash_fwd_kernel_traitsILi192ELi64ELi64ELi4ELb0ELb0EN7cutlass6half_tE19Flash_kernel_traitsILi192ELi64ELi64ELi4ES3_EELi8ELi5ELb1EEEvNS_16Flash_fwd_paramsE,"aw",@nobits
	.sectionflags	@""
	.align	16
.nv.shared._ZN5flash32flash_fwd_splitkv_combine_kernelI23Flash_fwd_kernel_traitsILi192ELi64ELi64ELi4ELb0ELb0EN7cutlass6half_tE19Flash_kernel_traitsILi192ELi64ELi64ELi4ES3_EELi8ELi5ELb1EEEvNS_16Flash_fwd_paramsE:
	.zero		2176


//--------------------- .nv.shared._ZN5flash32flash_fwd_splitkv_combine_kernelI23Flash_fwd_kernel_traitsILi192ELi64ELi64ELi4ELb0ELb0EN7cutlass6half_tE19Flash_kernel_traitsILi192ELi64ELi64ELi4ES3_EELi8ELi4ELb1EEEvNS_16Flash_fwd_paramsE --------------------------
	.section	.nv.shared._ZN5flash32flash_fwd_splitkv_combine_kernelI23Flash_fwd_kernel_traitsILi192ELi64ELi64ELi4ELb0ELb0EN7cutlass6half_tE19Flash_kernel_traitsILi192ELi64ELi64ELi4ES3_EELi8ELi4ELb1EEEvNS_16Flash_fwd_paramsE,"aw",@nobits
	.sectionflags	@""
	.align	16
.nv.shared._ZN5flash32flash_fwd_splitkv_combine_kernelI23Flash_fwd_kernel_traitsILi192ELi64ELi64ELi4ELb0ELb0EN7cutlass6half_tE19Flash_kernel_traitsILi192ELi64ELi64ELi4ES3_EELi8ELi4ELb1EEEvNS_16Flash_fwd_paramsE:
	.zero		1600


//--------------------- .nv.shared._ZN5flash32flash_fwd_splitkv_combine_kernelI23Flash_fwd_kernel_traitsILi192ELi64ELi64ELi4ELb0ELb0EN7cutlass6half_tE19Flash_kernel_traitsILi192ELi64ELi64ELi4ES3_EELi8ELi3ELb1EEEvNS_16Flash_fwd_paramsE --------------------------
	.section	.nv.shared._ZN5flash32flash_fwd_splitkv_combine_kernelI23Flash_fwd_kernel_traitsILi192ELi64ELi64ELi4ELb0ELb0EN7cutlass6half_tE19Flash_kernel_traitsILi192ELi64ELi64ELi4ES3_EELi8ELi3ELb1EEEvNS_16Flash_fwd_paramsE,"aw",@nobits
	.sectionflags	@""
	.align	16
.nv.shared._ZN5flash32flash_fwd_splitkv_combine_kernelI23Flash_fwd_kernel_traitsILi192ELi64ELi64ELi4ELb0ELb0EN7cutlass6half_tE19Flash_kernel_traitsILi192ELi64ELi64ELi4ES3_EELi8ELi3ELb1EEEvNS_16Flash_fwd_paramsE:
	.zero		1312


//--------------------- .nv.shared._ZN5flash32flash_fwd_splitkv_combine_kernelI23Flash_fwd_kernel_traitsILi192ELi64ELi64ELi4ELb0ELb0EN7cutlass6half_tE19Flash_kernel_traitsILi192ELi64ELi64ELi4ES3_EELi8ELi2ELb1EEEvNS_16Flash_fwd_paramsE --------------------------
	.section	.nv.shared._ZN5flash32flash_fwd_splitkv_combine_kernelI23Flash_fwd_kernel_traitsILi192ELi64ELi64ELi4ELb0ELb0EN7cutlass6half_tE19Flash_kernel_traitsILi192ELi64ELi64ELi4ES3_EELi8ELi2ELb1EEEvNS_16Flash_fwd_paramsE,"aw",@nobits
	.sectionflags	@""
	.align	16
.nv.shared._ZN5flash32flash_fwd_splitkv_combine_kernelI23Flash_fwd_kernel_traitsILi192ELi64ELi64ELi4ELb0ELb0EN7cutlass6half_tE19Flash_kernel_traitsILi192ELi64ELi64ELi4ES3_EELi8ELi2ELb1EEEvNS_16Flash_fwd_paramsE:
	.zero		1168


//--------------------- .nv.shared._ZN5flash32flash_fwd_splitkv_combine_kernelI23Flash_fwd_kernel_traitsILi192ELi64ELi64ELi4ELb0ELb0EN7cutlass6half_tE19Flash_kernel_traitsILi192ELi64ELi64ELi4ES3_EELi8ELi1ELb1EEEvNS_16Flash_fwd_paramsE --------------------------
	.section	.nv.shared._ZN5flash32flash_fwd_splitkv_combine_kernelI23Flash_fwd_kernel_traitsILi192ELi64ELi64ELi4ELb0ELb0EN7cutlass6half_tE19Flash_kernel_traitsILi192ELi64ELi64ELi4ES3_EELi8ELi1ELb1EEEvNS_16Flash_fwd_paramsE,"aw",@nobits
	.sectionflags	@""
	.align	16
.nv.shared._ZN5flash32flash_fwd_splitkv_combine_kernelI23Flash_fwd_kernel_traitsILi192ELi64ELi64ELi4ELb0ELb0EN7cutlass6half_tE19Flash_kernel_traitsILi192ELi64ELi64ELi4ES3_EELi8ELi1ELb1EEEvNS_16Flash_fwd_paramsE:
	.zero		1104


//--------------------- .nv.shared._ZN5flash24flash_fwd_splitkv_kernelI23Flash_fwd_kernel_traitsILi192ELi64ELi64ELi4ELb0ELb0EN7cutlass6half_tE19Flash_kernel_traitsILi192ELi64ELi64ELi4ES3_EELb1ELb0ELb0ELb0ELb0ELb0ELb0ELb0EEEvNS_16Flash_fwd_paramsE --------------------------
	.section	.nv.shared._ZN5flash24flash_fwd_splitkv_kernelI23Flash_fwd_kernel_traitsILi192ELi64ELi64ELi4ELb0ELb0EN7cutlass6half_tE19Flash_kernel_traitsILi192ELi64ELi64ELi4ES3_EELb1ELb0ELb0ELb0ELb0ELb0ELb0ELb0EEEvNS_16Flash_fwd_paramsE,"aw",@nobits
	.sectionflags	@""
	.align	16
	.zero		1024


//--------------------- .nv.shared._ZN5flash24flash_fwd_splitkv_kernelI23Flash_fwd_kernel_traitsILi192ELi64ELi64ELi4ELb0ELb0EN7cutlass6half_tE19Flash_kernel_traitsILi192ELi64ELi64ELi4ES3_EELb1ELb0ELb0ELb0ELb0ELb1ELb0ELb0EEEvNS_16Flash_fwd_paramsE --------------------------
	.section	.nv.shared._ZN5flash24flash_fwd_splitkv_kernelI23Flash_fwd_kernel_traitsILi192ELi64ELi64ELi4ELb0ELb0EN7cutlass6half_tE19Flash_kernel_traitsILi192ELi64ELi64ELi4ES3_EELb1ELb0ELb0ELb0ELb0ELb1ELb0ELb0EEEvNS_16Flash_fwd_paramsE,"aw",@nobits
	.sectionflags	@""
	.align	16
	.zero		1024


//--------------------- .nv.shared._ZN5flash24flash_fwd_splitkv_kernelI23Flash_fwd_kernel_traitsILi192ELi64ELi64ELi4ELb0ELb0EN7cutlass6half_tE19Flash_kernel_traitsILi192ELi64ELi64ELi4ES3_EELb1ELb0ELb0ELb0ELb0ELb0ELb0ELb1EEEvNS_16Flash_fwd_paramsE --------------------------
	.section	.nv.shared._ZN5flash24flash_fwd_splitkv_kernelI23Flash_fwd_kernel_traitsILi192ELi64ELi64ELi4ELb0ELb0EN7cutlass6half_tE19Flash_kernel_traitsILi192ELi64ELi64ELi4ES3_EELb1ELb0ELb0ELb0ELb0ELb0ELb0ELb1EEEvNS_16Flash_fwd_paramsE,"aw",@nobits
	.sectionflags	@""
	.align	16
	.zero		1024


//--------------------- .nv.shared._ZN5flash24flash_fwd_splitkv_kernelI23Flash_fwd_kernel_traitsILi192ELi64ELi64ELi4ELb0ELb0EN7cutlass6half_tE19Flash_kernel_traitsILi192ELi64ELi64ELi4ES3_EELb1ELb0ELb0ELb0ELb0ELb1ELb0ELb1EEEvNS_16Flash_fwd_paramsE --------------------------
	.section	.nv.shared._ZN5flash24flash_fwd_splitkv_kernelI23Flash_fwd_kernel_traitsILi192ELi64ELi64ELi4ELb0ELb0EN7cutlass6half_tE19Flash_kernel_traitsILi192ELi64ELi64ELi4ES3_EELb1ELb0ELb0ELb0ELb0ELb1ELb0ELb1EEEvNS_16Flash_fwd_paramsE,"aw",@nobits
	.sectionflags	@""
	.align	16
	.zero		1024


//--------------------- .nv.shared._ZN5flash24flash_fwd_splitkv_kernelI23Flash_fwd_kernel_traitsILi192ELi64ELi64ELi4ELb0ELb0EN7cutlass6half_tE19Flash_kernel_traitsILi192ELi64ELi64ELi4ES3_EELb1ELb0ELb0ELb0ELb0ELb0ELb1ELb0EEEvNS_16Flash_fwd_paramsE --------------------------
	.section	.nv.shared._ZN5flash24flash_fwd_splitkv_kernelI23Flash_fwd_kernel_traitsILi192ELi64ELi64ELi4ELb0ELb0EN7cutlass6half_tE19Flash_kernel_traitsILi192ELi64ELi64ELi4ES3_EELb1ELb0ELb0ELb0ELb0ELb0ELb1ELb0EEEvNS_16Flash_fwd_paramsE,"aw",@nobits
	.sectionflags	@""
	.align	16
	.zero		1024


//--------------------- .nv.shared._ZN5flash24flash_fwd_splitkv_kernelI23Flash_fwd_kernel_traitsILi192ELi64ELi64ELi4ELb0ELb0EN7cutlass6half_tE19Flash_kernel_traitsILi192ELi64ELi64ELi4ES3_EELb1ELb0ELb0ELb0ELb0ELb1ELb1ELb0EEEvNS_16Flash_fwd_paramsE --------------------------
	.section	.nv.shared._ZN5flash24flash_fwd_splitkv_kernelI23Flash_fwd_kernel_traitsILi192ELi64ELi64ELi4ELb0ELb0EN7cutlass6half_tE19Flash_kernel_traitsILi192ELi64ELi64ELi4ES3_EELb1ELb0ELb0ELb0ELb0ELb1ELb1ELb0EEEvNS_16Flash_fwd_paramsE,"aw",@nobits
	.sectionflags	@""
	.align	16
	.zero		1024


//--------------------- .nv.shared._ZN5flash24flash_fwd_splitkv_kernelI23Flash_fwd_kernel_traitsILi192ELi64ELi64ELi4ELb0ELb0EN7cutlass6half_tE19Flash_kernel_traitsILi192ELi64ELi64ELi4ES3_EELb1ELb0ELb0ELb0ELb0ELb0ELb1ELb1EEEvNS_16Flash_fwd_paramsE --------------------------
	.section	.nv.shared._ZN5flash24flash_fwd_splitkv_kernelI23Flash_fwd_kernel_traitsILi192ELi64ELi64ELi4ELb0ELb0EN7cutlass6half_tE19Flash_kernel_traitsILi192ELi64ELi64ELi4ES3_EELb1ELb0ELb0ELb0ELb0ELb0ELb1ELb1EEEvNS_16Flash_fwd_paramsE,"aw",@nobits
	.sectionflags	@""
	.align	16
	.zero		1024


//--------------------- .nv.shared._ZN5flash24flash_fwd_splitkv_kernelI23Flash_fwd_kernel_traitsILi192ELi64ELi64ELi4ELb0ELb0EN7cutlass6half_tE19Flash_kernel_traitsILi192ELi64ELi64ELi4ES3_EELb1ELb0ELb0ELb0ELb0ELb1ELb1ELb1EEEvNS_16Flash_fwd_paramsE --------------------------
	.section	.nv.shared._ZN5flash24flash_fwd_splitkv_kernelI23Flash_fwd_kernel_traitsILi192ELi64ELi64ELi4ELb0ELb0EN7cutlass6half_tE19Flash_kernel_traitsILi192ELi64ELi64ELi4ES3_EELb1ELb0ELb0ELb0ELb0ELb1ELb1ELb1EEEvNS_16Flash_fwd_paramsE,"aw",@nobits
	.sectionflags	@""
	.align	16
	.zero		1024


//--------------------- .nv.shared._ZN5flash24flash_fwd_splitkv_kernelI23Flash_fwd_kernel_traitsILi192ELi64ELi64ELi4ELb0ELb0EN7cutlass6half_tE19Flash_kernel_traitsILi192ELi64ELi64ELi4ES3_EELb1ELb0ELb0ELb0ELb1ELb0ELb0ELb0EEEvNS_16Flash_fwd_paramsE --------------------------
	.section	.nv.shared._ZN5flash24flash_fwd_splitkv_kernelI23Flash_fwd_kernel_traitsILi192ELi64ELi64ELi4ELb0ELb0EN7cutlass6half_tE19Flash_kernel_traitsILi192ELi64ELi64ELi4ES3_EELb1ELb0ELb0ELb0ELb1ELb0ELb0ELb0EEEvNS_16Flash_fwd_paramsE,"aw",@nobits
	.sectionflags	@""
	.align	16
	.zero		1024


//--------------------- .nv.shared._ZN5flash24flash_fwd_splitkv_kernelI23Flash_fwd_kernel_traitsILi192ELi64ELi64ELi4ELb0ELb0EN7cutlass6half_tE19Flash_kernel_traitsILi192ELi64ELi64ELi4ES3_EELb1ELb0ELb0ELb0ELb1ELb1ELb0ELb0EEEvNS_16Flash_fwd_paramsE --------------------------
	.section	.nv.shared._ZN5flash24flash_fwd_splitkv_kernelI23Flash_fwd_kernel_traitsILi192ELi64ELi64ELi4ELb0ELb0EN7cutlass6half_tE19Flash_kernel_traitsILi192ELi64ELi64ELi4ES3_EELb1ELb0ELb0ELb0ELb1ELb1ELb0ELb0EEEvNS_16Flash_fwd_paramsE,"aw",@nobits
	.sectionflags	@""
	.align	16
	.zero		1024


//--------------------- .nv.shared._ZN5flash24flash_fwd_splitkv_kernelI23Flash_fwd_kernel_traitsILi192ELi64ELi64ELi4ELb0ELb0EN7cutlass6half_tE19Flash_kernel_traitsILi192ELi64ELi64ELi4ES3_EELb1ELb0ELb1ELb0ELb0ELb0ELb0ELb0EEEvNS_16Flash_fwd_paramsE --------------------------
	.section	.nv.shared._ZN5flash24flash_fwd_splitkv_kernelI23Flash_fwd_kernel_traitsILi192ELi64ELi64ELi4ELb0ELb0EN7cutlass6half_tE19Flash_kernel_traitsILi192ELi64ELi64ELi4ES3_EELb1ELb0ELb1ELb0ELb0ELb0ELb0ELb0EEEvNS_16Flash_fwd_paramsE,"aw",@nobits
	.sectionflags	@""
	.align	16
	.zero		1024


//--------------------- .nv.shared._ZN5flash24flash_fwd_splitkv_kernelI23Flash_fwd_kernel_traitsILi192ELi64ELi64ELi4ELb0ELb0EN7cutlass6half_tE19Flash_kernel_traitsILi192ELi64ELi64ELi4ES3_EELb1ELb0ELb1ELb0ELb0ELb1ELb0ELb0EEEvNS_16Flash_fwd_paramsE --------------------------
	.section	.nv.shared._ZN5flash24flash_fwd_splitkv_kernelI23Flash_fwd_kernel_traitsILi192ELi64ELi64ELi4ELb0ELb0EN7cutlass6half_tE19Flash_kernel_traitsILi192ELi64ELi64ELi4ES3_EELb1ELb0ELb1ELb0ELb0ELb1ELb0ELb0EEEvNS_16Flash_fwd_paramsE,"aw",@nobits
	.sectionflags	@""
	.align	16
	.zero		1024


//--------------------- .nv.shared._ZN5flash24flash_fwd_splitkv_kernelI23Flash_fwd_kernel_traitsILi192ELi64ELi64ELi4ELb0ELb0EN7cutlass6half_tE19Flash_kernel_traitsILi192ELi64ELi64ELi4ES3_EELb1ELb0ELb0ELb0ELb1ELb0ELb0ELb1EEEvNS_16Flash_fwd_paramsE --------------------------
	.section	.nv.shared._ZN5flash24flash_fwd_splitkv_kernelI23Flash_fwd_kernel_traitsILi192ELi64ELi64ELi4ELb0ELb0EN7cutlass6half_tE19Flash_kernel_traitsILi192ELi64ELi64ELi4ES3_EELb1ELb0ELb0ELb0ELb1ELb0ELb0ELb1EEEvNS_16Flash_fwd_paramsE,"aw",@nobits
	.sectionflags	@""
	.align	16
	.zero		1024


//--------------------- .nv.shared._ZN5flash24flash_fwd_splitkv_kernelI23Flash_fwd_kernel_traitsILi192ELi64ELi64ELi4ELb0ELb0EN7cutlass6half_tE19Flash_kernel_traitsILi192ELi64ELi64ELi4ES3_EELb1ELb0ELb0ELb0ELb1ELb1ELb0ELb1EEEvNS_16Flash_fwd_paramsE --------------------------
	.section	.nv.shared._ZN5flash24flash_fwd_splitkv_kernelI23Flash_fwd_kernel_traitsILi192ELi64ELi64ELi4ELb0ELb0EN7cutlass6half_tE19Flash_kernel_traitsILi192ELi64ELi64ELi4ES3_EELb1ELb0ELb0ELb0ELb1ELb1ELb0ELb1EEEvNS_16Flash_fwd_paramsE,"aw",@nobits
	.sectionflags	@""
	.align	16
	.zero		1024


//--------------------- .nv.shared._ZN5flash24flash_fwd_splitkv_kernelI23Flash_fwd_kernel_traitsILi192ELi64ELi64ELi4ELb0ELb0EN7cutlass6half_tE19Flash_kernel_traitsILi192ELi64ELi64ELi4ES3_EELb1ELb0ELb1ELb0ELb0ELb0ELb0ELb1EEEvNS_16Flash_fwd_paramsE --------------------------
	.section	.nv.shared._ZN5flash24flash_fwd_splitkv_kernelI23Flash_fwd_kernel_traitsILi192ELi64ELi64ELi4ELb0ELb0EN7cutlass6half_tE19Flash_kernel_traitsILi192ELi64ELi64ELi4ES3_EELb1ELb0ELb1ELb0ELb0ELb0ELb0ELb1EEEvNS_16Flash_fwd_paramsE,"aw",@nobits
	.sectionflags	@""
	.align	16
	.zero		1024


//--------------------- .nv.shared._ZN5flash24flash_fwd_splitkv_kernelI23Flash_fwd_kernel_traitsILi192ELi64ELi64ELi4ELb0ELb0EN7cutlass6half_tE19Flash_kernel_traitsILi192ELi64ELi64ELi4ES3_EELb1ELb0ELb1ELb0ELb0ELb1ELb0ELb1EEEvNS_16Flash_fwd_paramsE --------------------------
	.section	.nv.shared._ZN5flash24flash_fwd_splitkv_kernelI23Flash_fwd_kernel_traitsILi192ELi64ELi64ELi4ELb0ELb0EN7cutlass6half_tE19Flash_kernel_traitsILi192ELi64ELi64ELi4ES3_EELb1ELb0ELb1ELb0ELb0ELb1ELb0ELb1EEEvNS_16Flash_fwd_paramsE,"aw",@nobits
	.sectionflags	@""
	.align	16
	.zero		1024


//--------------------- .nv.shared._ZN5flash24flash_fwd_splitkv_kernelI23Flash_fwd_kernel_traitsILi192ELi64ELi64ELi4ELb0ELb0EN7cutlass6half_tE19Flash_kernel_traitsILi192ELi64ELi64ELi4ES3_EELb1ELb0ELb0ELb0ELb1ELb0ELb1ELb0EEEvNS_16Flash_fwd_paramsE --------------------------
	.section	.nv.shared._ZN5flash24flash_fwd_splitkv_kernelI23Flash_fwd_kernel_traitsILi192ELi64ELi64ELi4ELb0ELb0EN7cutlass6half_tE19Flash_kernel_traitsILi192ELi64ELi64ELi4ES3_EELb1ELb0ELb0ELb0ELb1ELb0ELb1ELb0EEEvNS_16Flash_fwd_paramsE,"aw",@nobits
	.sectionflags	@""
	.align	16
	.zero		1024


//--------------------- .nv.shared._ZN5flash24flash_fwd_splitkv_kernelI23Flash_fwd_kernel_traitsILi192ELi64ELi64ELi4ELb0ELb0EN7cutlass6half_tE19Flash_kernel_traitsILi192ELi64ELi64ELi4ES3_EELb1ELb0ELb0ELb0ELb1ELb1ELb1ELb0EEEvNS_16Flash_fwd_paramsE --------------------------
	.section	.nv.shared._ZN5flash24flash_fwd_splitkv_kernelI23Flash_fwd_kernel_traitsILi192ELi64ELi64ELi4ELb0ELb0EN7cutlass6half_tE19Flash_kernel_traitsILi192ELi64ELi64ELi4ES3_EELb1ELb0ELb0ELb0ELb1ELb1ELb1ELb0EEEvNS_16Flash_fwd_paramsE,"aw",@nobits
	.sectionflags	@""
	.align	16
	.zero		1024


//--------------------- .nv.shared._ZN5flash24flash_fwd_splitkv_kernelI23Flash_fwd_kernel_traitsILi192ELi64ELi64ELi4ELb0ELb0EN7cutlass6half_tE19Flash_kernel_traitsILi192ELi64ELi64ELi4ES3_EELb1ELb0ELb1ELb0ELb0ELb0ELb1ELb0EEEvNS_16Flash_fwd_paramsE --------------------------
	.section	.nv.shared._ZN5flash24flash_fwd_splitkv_kernelI23Flash_fwd_kernel_traitsILi192ELi64ELi64ELi4ELb0ELb0EN7cutlass6half_tE19Flash_kernel_traitsILi192ELi64ELi64ELi4ES3_EELb1ELb0ELb1ELb0ELb0ELb0ELb1ELb0EEEvNS_16Flash_fwd_paramsE,"aw",@nobits
	.sectionflags	@""
	.align	16
	.zero		1024


//--------------------- .nv.shared._ZN5flash24flash_fwd_splitkv_kernelI23Flash_fwd_kernel_traitsILi192ELi64ELi64ELi4ELb0ELb0EN7cutlass6half_tE19Flash_kernel_traitsILi192ELi64ELi64ELi4ES3_EELb1ELb0ELb1ELb0ELb0ELb1ELb1ELb0EEEvNS_16Flash_fwd_paramsE --------------------------
	.section	.nv.shared._ZN5flash24flash_fwd_splitkv_kernelI23Flash_fwd_kernel_traitsILi192ELi64ELi64ELi4ELb0ELb0EN7cutlass6half_tE19Flash_kernel_traitsILi192ELi64ELi64ELi4ES3_EELb1ELb0ELb1ELb0ELb0ELb1ELb1ELb0EEEvNS_16Flash_fwd_paramsE,"aw",@nobits
	.sectionflags	@""
	.align	16
	.zero		1024


//--------------------- .nv.shared._ZN5flash24flash_fwd_splitkv_kernelI23Flash_fwd_kernel_traitsILi192ELi64ELi64ELi4ELb0ELb0EN7cutlass6half_tE19Flash_kernel_traitsILi192ELi64ELi64ELi4ES3_EELb1ELb0ELb0ELb0ELb1ELb0ELb1ELb1EEEvNS_16Flash_fwd_paramsE --------------------------
	.section	.nv.shared._ZN5flash24flash_fwd_splitkv_kernelI23Flash_fwd_kernel_traitsILi192ELi64ELi64ELi4ELb0ELb0EN7cutlass6half_tE19Flash_kernel_traitsILi192ELi64ELi64ELi4ES3_EELb1ELb0ELb0ELb0ELb1ELb0ELb1ELb1EEEvNS_16Flash_fwd_paramsE,"aw",@nobits
	.sectionflags	@""
	.align	16
	.zero		1024


//--------------------- .nv.shared._ZN5flash24flash_fwd_splitkv_kernelI23Flash_fwd_kernel_traitsILi192ELi64ELi64ELi4ELb0ELb0EN7cutlass6half_tE19Flash_kernel_traitsILi192ELi64ELi64ELi4ES3_EELb1ELb0ELb0ELb0ELb1ELb1ELb1ELb1EEEvNS_16Flash_fwd_paramsE --------------------------
	.section	.nv.shared._ZN5flash24flash_fwd_splitkv_kernelI23Flash_fwd_kernel_traitsILi192ELi64ELi64ELi4ELb0ELb0EN7cutlass6half_tE19Flash_kernel_traitsILi192ELi64ELi64ELi4ES3_EELb1ELb0ELb0ELb0ELb1ELb1ELb1ELb1EEEvNS_16Flash_fwd_paramsE,"aw",@nobits
	.sectionflags	@""
	.align	16
	.zero		1024


//--------------------- .nv.shared._ZN5flash24flash_fwd_splitkv_kernelI23Flash_fwd_kernel_traitsILi192ELi64ELi64ELi4ELb0ELb0EN7cutlass6half_tE19Flash_kernel_traitsILi192ELi64ELi64ELi4ES3_EELb1ELb0ELb1ELb0ELb0ELb0ELb1ELb1EEEvNS_16Flash_fwd_paramsE --------------------------
	.section	.nv.shared._ZN5flash24flash_fwd_splitkv_kernelI23Flash_fwd_kernel_traitsILi192ELi64ELi64ELi4ELb0ELb0EN7cutlass6half_tE19Flash_kernel_traitsILi192ELi64ELi64ELi4ES3_EELb1ELb0ELb1ELb0ELb0ELb0ELb1ELb1EEEvNS_16Flash_fwd_paramsE,"aw",@nobits
	.sectionflags	@""
	.align	16
	.zero		1024


//--------------------- .nv.shared._ZN5flash24flash_fwd_splitkv_kernelI23Flash_fwd_kernel_traitsILi192ELi64ELi64ELi4ELb0ELb0EN7cutlass6half_tE19Flash_kernel_traitsILi192ELi64ELi64ELi4ES3_EELb1ELb0ELb1ELb0ELb0ELb1ELb1ELb1EEEvNS_16Flash_fwd_paramsE --------------------------
	.section	.nv.shared._ZN5flash24flash_fwd_splitkv_kernelI23Flash_fwd_kernel_traitsILi192ELi64ELi64ELi4ELb0ELb0EN7cutlass6half_tE19Flash_kernel_traitsILi192ELi64ELi64ELi4ES3_EELb1ELb0ELb1ELb0ELb0ELb1ELb1ELb1EEEvNS_16Flash_fwd_paramsE,"aw",@nobits
	.sectionflags	@""
	.align	16
	.zero		1024


//--------------------- .nv.constant0._ZN5flash32flash_fwd_splitkv_combine_kernelI23Flash_fwd_kernel_traitsILi192ELi64ELi64ELi4ELb0ELb0EN7cutlass6half_tE19Flash_kernel_traitsILi192ELi64ELi64ELi4ES3_EELi8ELi7ELb0EEEvNS_16Flash_fwd_paramsE --------------------------
	.section	.nv.constant0._ZN5flash32flash_fwd_splitkv_combine_kernelI23Flash_fwd_kernel_traitsILi192ELi64ELi64ELi4ELb0ELb0EN7cutlass6half_tE19Flash_kernel_traitsILi192ELi64ELi64ELi4ES3_EELi8ELi7ELb0EEEvNS_16Flash_fwd_paramsE,"a",@progbits
	.sectionflags	@""
	.align	4
.nv.constant0._ZN5flash32flash_fwd_splitkv_combine_kernelI23Flash_fwd_kernel_traitsILi192ELi64ELi64ELi4ELb0ELb0EN7cutlass6half_tE19Flash_kernel_traitsILi192ELi64ELi64ELi4ES3_EELi8ELi7ELb0EEEvNS_16Flash_fwd_paramsE:
	.zero		992


//--------------------- .nv.constant0._ZN5flash32flash_fwd_splitkv_combine_kernelI23Flash_fwd_kernel_traitsILi192ELi64ELi64ELi4ELb0ELb0EN7cutlass6half_tE19Flash_kernel_traitsILi192ELi64ELi64ELi4ES3_EELi8ELi6ELb0EEEvNS_16Flash_fwd_paramsE --------------------------
	.section	.nv.constant0._ZN5flash32flash_fwd_splitkv_combine_kernelI23Flash_fwd_kernel_traitsILi192ELi64ELi64ELi4ELb0ELb0EN7cutlass6half_tE19Flash_kernel_traitsILi192ELi64ELi64ELi4ES3_EELi8ELi6ELb0EEEvNS_16Flash_fwd_paramsE,"a",@progbits
	.sectionflags	@""
	.align	4
.nv.constant0._ZN5flash32flash_fwd_splitkv_combine_kernelI23Flash_fwd_kernel_traitsILi192ELi64ELi64ELi4ELb0ELb0EN7cutlass6half_tE19Flash_kernel_traitsILi192ELi64ELi64ELi4ES3_EELi8ELi6ELb0EEEvNS_16Flash_fwd_paramsE:
	.zero		992


//--------------------- .nv.constant0._ZN5flash32flash_fwd_splitkv_combine_kernelI23Flash_fwd_kernel_traitsILi192ELi64ELi64ELi4ELb0ELb0EN7cutlass6half_tE19Flash_kernel_traitsILi192ELi64ELi64ELi4ES3_EELi8ELi5ELb0EEEvNS_16Flash_fwd_paramsE --------------------------
	.section	.nv.constant0._ZN5flash32flash_fwd_splitkv_combine_kernelI23Flash_fwd_kernel_traitsILi192ELi64ELi64ELi4ELb0ELb0EN7cutlass6half_tE19Flash_kernel_traitsILi192ELi64ELi64ELi4ES3_EELi8ELi5ELb0EEEvNS_16Flash_fwd_paramsE,"a",@progbits
	.sectionflags	@""
	.align	4
.nv.constant0._ZN5flash32flash_fwd_splitkv_combine_kernelI23Flash_fwd_kernel_traitsILi192ELi64ELi64ELi4ELb0ELb0EN7cutlass6half_tE19Flash_kernel_traitsILi192ELi64ELi64ELi4ES3_EELi8ELi5ELb0EEEvNS_16Flash_fwd_paramsE:
	.zero		992


//--------------------- .nv.constant0._ZN5flash32flash_fwd_splitkv_combine_kernelI23Flash_fwd_kernel_traitsILi192ELi64ELi64ELi4ELb0ELb0EN7cutlass6half_tE19Flash_kernel_traitsILi192ELi64ELi64ELi4ES3_EELi8ELi4ELb0EEEvNS_16Flash_fwd_paramsE --------------------------
	.section	.nv.constant0._ZN5flash32flash_fwd_splitkv_combine_kernelI23Flash_fwd_kernel_traitsILi192ELi64ELi64ELi4ELb0ELb0EN7cutlass6half_tE19Flash_kernel_traitsILi192ELi64ELi64ELi4ES3_EELi8ELi4ELb0EEEvNS_16Flash_fwd_paramsE,"a",@progbits
	.sectionflags	@""
	.align	4
.nv.constant0._ZN5flash32flash_fwd_splitkv_combine_kernelI23Flash_fwd_kernel_traitsILi192ELi64ELi64ELi4ELb0ELb0EN7cutlass6half_tE19Flash_kernel_traitsILi192ELi64ELi64ELi4ES3_EELi8ELi4ELb0EEEvNS_16Flash_fwd_paramsE:
	.zero		992


//--------------------- .nv.constant0._ZN5flash32flash_fwd_splitkv_combine_kernelI23Flash_fwd_kernel_traitsILi192ELi64ELi64ELi4ELb0ELb0EN7cutlass6half_tE19Flash_kernel_traitsILi192ELi64ELi64ELi4ES3_EELi8ELi3ELb0EEEvNS_16Flash_fwd_paramsE --------------------------
	.section	.nv.constant0._ZN5flash32flash_fwd_splitkv_combine_kernelI23Flash_fwd_kernel_traitsILi192ELi64ELi64ELi4ELb0ELb0EN7cutlass6half_tE19Flash_kernel_traitsILi192ELi64ELi64ELi4ES3_EELi8ELi3ELb0EEEvNS_16Flash_fwd_paramsE,"a",@progbits
	.sectionflags	@""
	.align	4
.nv.constant0._ZN5flash32flash_fwd_splitkv_combine_kernelI23Flash_fwd_kernel_traitsILi192ELi64ELi64ELi4ELb0ELb0EN7cutlass6half_tE19Flash_kernel_traitsILi192ELi64ELi64ELi4ES3_EELi8ELi3ELb0EEEvNS_16Flash_fwd_paramsE:
	.zero		992


//--------------------- .nv.constant0._ZN5flash32flash_fwd_splitkv_combine_kernelI23Flash_fwd_kernel_traitsILi192ELi64ELi64ELi4ELb0ELb0EN7cutlass6half_tE19Flash_kernel_traitsILi192ELi64ELi64ELi4ES3_EELi8ELi2ELb0EEEvNS_16Flash_fwd_paramsE --------------------------
	.section	.nv.constant0._ZN5flash32flash_fwd_splitkv_combine_kernelI23Flash_fwd_kernel_traitsILi192ELi64ELi64ELi4ELb0ELb0EN7cutlass6half_tE19Flash_kernel_traitsILi192ELi64ELi64ELi4ES3_EELi8ELi2ELb0EEEvNS_16Flash_fwd_paramsE,"a",@progbits
	.sectionflags	@""
	.align	4
.nv.constant0._ZN5flash32flash_fwd_splitkv_combine_kernelI23Flash_fwd_kernel_traitsILi192ELi64ELi64ELi4ELb0ELb0EN7cutlass6half_tE19Flash_kernel_traitsILi192ELi64ELi64ELi4ES3_EELi8ELi2ELb0EEEvNS_16Flash_fwd_paramsE:
	.zero		992


//--------------------- .nv.constant0._ZN5flash32flash_fwd_splitkv_combine_kernelI23Flash_fwd_kernel_traitsILi192ELi64ELi64ELi4ELb0ELb0EN7cutlass6half_tE19Flash_kernel_traitsILi192ELi64ELi64ELi4ES3_EELi8ELi1ELb0EEEvNS_16Flash_fwd_paramsE --------------------------
	.section	.nv.constant0._ZN5flash32flash_fwd_splitkv_combine_kernelI23Flash_fwd_kernel_traitsILi192ELi64ELi64ELi4ELb0ELb0EN7cutlass6half_tE19Flash_kernel_traitsILi192ELi64ELi64ELi4ES3_EELi8ELi1ELb0EEEvNS_16Flash_fwd_paramsE,"a",@progbits
	.sectionflags	@""
	.align	4
.nv.constant0._ZN5flash32flash_fwd_splitkv_combine_kernelI23Flash_fwd_kernel_traitsILi192ELi64ELi64ELi4ELb0ELb0EN7cutlass6half_tE19Flash_kernel_traitsILi192ELi64ELi64ELi4ES3_EELi8ELi1ELb0EEEvNS_16Flash_fwd_paramsE:
	.zero		992


//--------------------- .nv.constant0._ZN5flash32flash_fwd_splitkv_combine_kernelI23Flash_fwd_kernel_traitsILi192ELi64ELi64ELi4ELb0ELb0EN7cutlass6half_tE19Flash_kernel_traitsILi192ELi64ELi64ELi4ES3_EELi8ELi7ELb1EEEvNS_16Flash_fwd_paramsE --------------------------
	.section	.nv.constant0._ZN5flash32flash_fwd_splitkv_combine_kernelI23Flash_fwd_kernel_traitsILi192ELi64ELi64ELi4ELb0ELb0EN7cutlass6half_tE19Flash_kernel_traitsILi192ELi64ELi64ELi4ES3_EELi8ELi7ELb1EEEvNS_16Flash_fwd_paramsE,"a",@progbits
	.sectionflags	@""
	.align	4
.nv.constant0._ZN5flash32flash_fwd_splitkv_combine_kernelI23Flash_fwd_kernel_traitsILi192ELi64ELi64ELi4ELb0ELb0EN7cutlass6half_tE19Flash_kernel_traitsILi192ELi64ELi64ELi4ES3_EELi8ELi7ELb1EEEvNS_16Flash_fwd_paramsE:
	.zero		992


//--------------------- .nv.constant0._ZN5flash32flash_fwd_splitkv_combine_kernelI23Flash_fwd_kernel_traitsILi192ELi64ELi64ELi4ELb0ELb0EN7cutlass6half_tE19Flash_kernel_traitsILi192ELi64ELi64ELi4ES3_EELi8ELi6ELb1EEEvNS_16Flash_fwd_paramsE --------------------------
	.section	.nv.constant0._ZN5flash32flash_fwd_splitkv_combine_kernelI23Flash_fwd_kernel_traitsILi192ELi64ELi64ELi4ELb0ELb0EN7cutlass6half_tE19Flash_kernel_traitsILi192ELi64ELi64ELi4ES3_EELi8ELi6ELb1EEEvNS_16Flash_fwd_paramsE,"a",@progbits
	.sectionflags	@""
	.align	4
.nv.constant0._ZN5flash32flash_fwd_splitkv_combine_kernelI23Flash_fwd_kernel_traitsILi192ELi64ELi64ELi4ELb0ELb0EN7cutlass6half_tE19Flash_kernel_traitsILi192ELi64ELi64ELi4ES3_EELi8ELi6ELb1EEEvNS_16Flash_fwd_paramsE:
	.zero		992


//--------------------- .nv.constant0._ZN5flash32flash_fwd_splitkv_combine_kernelI23Flash_fwd_kernel_traitsILi192ELi64ELi64ELi4ELb0ELb0EN7cutlass6half_tE19Flash_kernel_traitsILi192ELi64ELi64ELi4ES3_EELi8ELi5ELb1EEEvNS_16Flash_fwd_paramsE --------------------------
	.section	.nv.constant0._ZN5flash32flash_fwd_splitkv_combine_kernelI23Flash_fwd_kernel_traitsILi192ELi64ELi64ELi4ELb0ELb0EN7cutlass6half_tE19Flash_kernel_traitsILi192ELi64ELi64ELi4ES3_EELi8ELi5ELb1EEEvNS_16Flash_fwd_paramsE,"a",@progbits
	.sectionflags	@""
	.align	4
.nv.constant0._ZN5flash32flash_fwd_splitkv_combine_kernelI23Flash_fwd_kernel_traitsILi192ELi64ELi64ELi4ELb0ELb0EN7cutlass6half_tE19Flash_kernel_traitsILi192ELi64ELi64ELi4ES3_EELi8ELi5ELb1EEEvNS_16Flash_fwd_paramsE:
	.zero		992


//--------------------- .nv.constant0._ZN5flash32flash_fwd_splitkv_combine_kernelI23Flash_fwd_kernel_traitsILi192ELi64ELi64ELi4ELb0ELb0EN7cutlass6half_tE19Flash_kernel_traitsILi192ELi64ELi64ELi4ES3_EELi8ELi4ELb1EEEvNS_16Flash_fwd_paramsE --------------------------
	.section	.nv.constant0._ZN5flash32flash_fwd_splitkv_combine_kernelI23Flash_fwd_kernel_traitsILi192ELi64ELi64ELi4ELb0ELb0EN7cutlass6half_tE19Flash_kernel_traitsILi192ELi64ELi64ELi4ES3_EELi8ELi4ELb1EEEvNS_16Flash_fwd_paramsE,"a",@progbits
	.sectionflags	@""
	.align	4
.nv.constant0._ZN5flash32flash_fwd_splitkv_combine_kernelI23Flash_fwd_kernel_traitsILi192ELi64ELi64ELi4ELb0ELb0EN7cutlass6half_tE19Flash_kernel_traitsILi192ELi64ELi64ELi4ES3_EELi8ELi4ELb1EEEvNS_16Flash_fwd_paramsE:
	.zero		992


//--------------------- .nv.constant0._ZN5flash32flash_fwd_splitkv_combine_kernelI23Flash_fwd_kernel_traitsILi192ELi64ELi64ELi4ELb0ELb0EN7cutlass6half_tE19Flash_kernel_traitsILi192ELi64ELi64ELi4ES3_EELi8ELi3ELb1EEEvNS_16Flash_fwd_paramsE --------------------------
	.section	.nv.constant0._ZN5flash32flash_fwd_splitkv_combine_kernelI23Flash_fwd_kernel_traitsILi192ELi64ELi64ELi4ELb0ELb0EN7cutlass6half_tE19Flash_kernel_traitsILi192ELi64ELi64ELi4ES3_EELi8ELi3ELb1EEEvNS_16Flash_fwd_paramsE,"a",@progbits
	.sectionflags	@""
	.align	4
.nv.constant0._ZN5flash32flash_fwd_splitkv_combine_kernelI23Flash_fwd_kernel_traitsILi192ELi64ELi64ELi4ELb0ELb0EN7cutlass6half_tE19Flash_kernel_traitsILi192ELi64ELi64ELi4ES3_EELi8ELi3ELb1EEEvNS_16Flash_fwd_paramsE:
	.zero		992


//--------------------- .nv.constant0._ZN5flash32flash_fwd_splitkv_combine_kernelI23Flash_fwd_kernel_traitsILi192ELi64ELi64ELi4ELb0ELb0EN7cutlass6half_tE19Flash_kernel_traitsILi192ELi64ELi64ELi4ES3_EELi8ELi2ELb1EEEvNS_16Flash_fwd_paramsE --------------------------
	.section	.nv.constant0._ZN5flash32flash_fwd_splitkv_combine_kernelI23Flash_fwd_kernel_traitsILi192ELi64ELi64ELi4ELb0ELb0EN7cutlass6half_tE19Flash_kernel_traitsILi192ELi64ELi64ELi4ES3_EELi8ELi2ELb1EEEvNS_16Flash_fwd_paramsE,"a",@progbits
	.sectionflags	@""
	.align	4
.nv.constant0._ZN5flash32flash_fwd_splitkv_combine_kernelI23Flash_fwd_kernel_traitsILi192ELi64ELi64ELi4ELb0ELb0EN7cutlass6half_tE19Flash_kernel_traitsILi192ELi64ELi64ELi4ES3_EELi8ELi2ELb1EEEvNS_16Flash_fwd_paramsE:
	.zero		992


//--------------------- .nv.constant0._ZN5flash32flash_fwd_splitkv_combine_kernelI23Flash_fwd_kernel_traitsILi192ELi64ELi64ELi4ELb0ELb0EN7cutlass6half_tE19Flash_kernel_traitsILi192ELi64ELi64ELi4ES3_EELi8ELi1ELb1EEEvNS_16Flash_fwd_paramsE --------------------------
	.section	.nv.constant0._ZN5flash32flash_fwd_splitkv_combine_kernelI23Flash_fwd_kernel_traitsILi192ELi64ELi64ELi4ELb0ELb0EN7cutlass6half_tE19Flash_kernel_traitsILi192ELi64ELi64ELi4ES3_EELi8ELi1ELb1EEEvNS_16Flash_fwd_paramsE,"a",@progbits
	.sectionflags	@""
	.align	4
.nv.constant0._ZN5flash32flash_fwd_splitkv_combine_kernelI23Flash_fwd_kernel_traitsILi192ELi64ELi64ELi4ELb0ELb0EN7cutlass6half_tE19Flash_kernel_traitsILi192ELi64ELi64ELi4ES3_EELi8ELi1ELb1EEEvNS_16Flash_fwd_paramsE:
	.zero		992


//--------------------- .nv.constant0._ZN5flash24flash_fwd_splitkv_kernelI23Flash_fwd_kernel_traitsILi192ELi64ELi64ELi4ELb0ELb0EN7cutlass6half_tE19Flash_kernel_traitsILi192ELi64ELi64ELi4ES3_EELb1ELb0ELb0ELb0ELb0ELb0ELb0ELb0EEEvNS_16Flash_fwd_paramsE --------------------------
	.section	.nv.constant0._ZN5flash24flash_fwd_splitkv_kernelI23Flash_fwd_kernel_traitsILi192ELi64ELi64ELi4ELb0ELb0EN7cutlass6half_tE19Flash_kernel_traitsILi192ELi64ELi64ELi4ES3_EELb1ELb0ELb0ELb0ELb0ELb0ELb0ELb0EEEvNS_16Flash_fwd_paramsE,"a",@progbits
	.sectionflags	@""
	.align	4
.nv.constant0._ZN5flash24flash_fwd_splitkv_kernelI23Flash_fwd_kernel_traitsILi192ELi64ELi64ELi4ELb0ELb0EN7cutlass6half_tE19Flash_kernel_traitsILi192ELi64ELi64ELi4ES3_EELb1ELb0ELb0ELb0ELb0ELb0ELb0ELb0EEEvNS_16Flash_fwd_paramsE:
	.zero		992


//--------------------- .nv.constant0._ZN5flash24flash_fwd_splitkv_kernelI23Flash_fwd_kernel_traitsILi192ELi64ELi64ELi4ELb0ELb0EN7cutlass6half_tE19Flash_kernel_traitsILi192ELi64ELi64ELi4ES3_EELb1ELb0ELb0ELb0ELb0ELb1ELb0ELb0EEEvNS_16Flash_fwd_paramsE --------------------------
	.section	.nv.constant0._ZN5flash24flash_fwd_splitkv_kernelI23Flash_fwd_kernel_traitsILi192ELi64ELi64ELi4ELb0ELb0EN7cutlass6half_tE19Flash_kernel_traitsILi192ELi64ELi64ELi4ES3_EELb1ELb0ELb0ELb0ELb0ELb1ELb0ELb0EEEvNS_16Flash_fwd_paramsE,"a",@progbits
	.sectionflags	@""
	.align	4
.nv.constant0._ZN5flash24flash_fwd_splitkv_kernelI23Flash_fwd_kernel_traitsILi192ELi64ELi64ELi4ELb0ELb0EN7cutlass6half_tE19Flash_kernel_traitsILi192ELi64ELi64ELi4ES3_EELb1ELb0ELb0ELb0ELb0ELb1ELb0ELb0EEEvNS_16Flash_fwd_paramsE:
	.zero		992


//--------------------- .nv.constant0._ZN5flash24flash_fwd_splitkv_kernelI23Flash_fwd_kernel_traitsILi192ELi64ELi64ELi4ELb0ELb0EN7cutlass6half_tE19Flash_kernel_traitsILi192ELi64ELi64ELi4ES3_EELb1ELb0ELb0ELb0ELb0ELb0ELb0ELb1EEEvNS_16Flash_fwd_paramsE --------------------------
	.section	.nv.constant0._ZN5flash24flash_fwd_splitkv_kernelI23Flash_fwd_kernel_traitsILi192ELi64ELi64ELi4ELb0ELb0EN7cutlass6half_tE19Flash_kernel_traitsILi192ELi64ELi64ELi4ES3_EELb1ELb0ELb0ELb0ELb0ELb0ELb0ELb1EEEvNS_16Flash_fwd_paramsE,"a",@progbits
	.sectionflags	@""
	.align	4
.nv.constant0._ZN5flash24flash_fwd_splitkv_kernelI23Flash_fwd_kernel_traitsILi192ELi64ELi64ELi4ELb0ELb0EN7cutlass6half_tE19Flash_kernel_traitsILi192ELi64ELi64ELi4ES3_EELb1ELb0ELb0ELb0ELb0ELb0ELb0ELb1EEEvNS_16Flash_fwd_paramsE:
	.zero		992


//--------------------- .nv.constant0._ZN5flash24flash_fwd_splitkv_kernelI23Flash_fwd_kernel_traitsILi192ELi64ELi64ELi4ELb0ELb0EN7cutlass6half_tE19Flash_kernel_traitsILi192ELi64ELi64ELi4ES3_EELb1ELb0ELb0ELb0ELb0ELb1ELb0ELb1EEEvNS_16Flash_fwd_paramsE --------------------------
	.section	.nv.constant0._ZN5flash24flash_fwd_splitkv_kernelI23Flash_fwd_kernel_traitsILi192ELi64ELi64ELi4ELb0ELb0EN7cutlass6half_tE19Flash_kernel_traitsILi192ELi64ELi64ELi4ES3_EELb1ELb0ELb0ELb0ELb0ELb1ELb0ELb1EEEvNS_16Flash_fwd_paramsE,"a",@progbits
	.sectionflags	@""
	.align	4
.nv.constant0._ZN5flash24flash_fwd_splitkv_kernelI23Flash_fwd_kernel_traitsILi192ELi64ELi64ELi4ELb0ELb0EN7cutlass6half_tE19Flash_kernel_traitsILi192ELi64ELi64ELi4ES3_EELb1ELb0ELb0ELb0ELb0ELb1ELb0ELb1EEEvNS_16Flash_fwd_paramsE:
	.zero		992


//--------------------- .nv.constant0._ZN5flash24flash_fwd_splitkv_kernelI23Flash_fwd_kernel_traitsILi192ELi64ELi64ELi4ELb0ELb0EN7cutlass6half_tE19Flash_kernel_traitsILi192ELi64ELi64ELi4ES3_EELb1ELb0ELb0ELb0ELb0ELb0ELb1ELb0EEEvNS_16Flash_fwd_paramsE --------------------------
	.section	.nv.constant0._ZN5flash24flash_fwd_splitkv_kernelI23Flash_fwd_kernel_traitsILi192ELi64ELi64ELi4ELb0ELb0EN7cutlass6half_tE19Flash_kernel_traitsILi192ELi64ELi64ELi4ES3_EELb1ELb0ELb0ELb0ELb0ELb0ELb1ELb0EEEvNS_16Flash_fwd_paramsE,"a",@progbits
	.sectionflags	@""
	.align	4
.nv.constant0._ZN5flash24flash_fwd_splitkv_kernelI23Flash_fwd_kernel_traitsILi192ELi64ELi64ELi4ELb0ELb0EN7cutlass6half_tE19Flash_kernel_traitsILi192ELi64ELi64ELi4ES3_EELb1ELb0ELb0ELb0ELb0ELb0ELb1ELb0EEEvNS_16Flash_fwd_paramsE:
	.zero		992


//--------------------- .nv.constant0._ZN5flash24flash_fwd_splitkv_kernelI23Flash_fwd_kernel_traitsILi192ELi64ELi64ELi4ELb0ELb0EN7cutlass6half_tE19Flash_kernel_traitsILi192ELi64ELi64ELi4ES3_EELb1ELb0ELb0ELb0ELb0ELb1ELb1ELb0EEEvNS_16Flash_fwd_paramsE --------------------------
	.section	.nv.constant0._ZN5flash24flash_fwd_splitkv_kernelI23Flash_fwd_kernel_traitsILi192ELi64ELi64ELi4ELb0ELb0EN7cutlass6half_tE19Flash_kernel_traitsILi192ELi64ELi64ELi4ES3_EELb1ELb0ELb0ELb0ELb0ELb1ELb1ELb0EEEvNS_16Flash_fwd_paramsE,"a",@progbits
	.sectionflags	@""
	.align	4
.nv.constant0._ZN5flash24flash_fwd_splitkv_kernelI23Flash_fwd_kernel_traitsILi192ELi64ELi64ELi4ELb0ELb0EN7cutlass6half_tE19Flash_kernel_traitsILi192ELi64ELi64ELi4ES3_EELb1ELb0ELb0ELb0ELb0ELb1ELb1ELb0EEEvNS_16Flash_fwd_paramsE:
	.zero		992


//--------------------- .nv.constant0._ZN5flash24flash_fwd_splitkv_kernelI23Flash_fwd_kernel_traitsILi192ELi64ELi64ELi4ELb0ELb0EN7cutlass6half_tE19Flash_kernel_traitsILi192ELi64ELi64ELi4ES3_EELb1ELb0ELb0ELb0ELb0ELb0ELb1ELb1EEEvNS_16Flash_fwd_paramsE --------------------------
	.section	.nv.constant0._ZN5flash24flash_fwd_splitkv_kernelI23Flash_fwd_kernel_traitsILi192ELi64ELi64ELi4ELb0ELb0EN7cutlass6half_tE19Flash_kernel_traitsILi192ELi64ELi64ELi4ES3_EELb1ELb0ELb0ELb0ELb0ELb0ELb1ELb1EEEvNS_16Flash_fwd_paramsE,"a",@progbits
	.sectionflags	@""
	.align	4
.nv.constant0._ZN5flash24flash_fwd_splitkv_kernelI23Flash_fwd_kernel_traitsILi192ELi64ELi64ELi4ELb0ELb0EN7cutlass6half_tE19Flash_kernel_traitsILi192ELi64ELi64ELi4ES3_EELb1ELb0ELb0ELb0ELb0ELb0ELb1ELb1EEEvNS_16Flash_fwd_paramsE:
	.zero		992


//--------------------- .nv.constant0._ZN5flash24flash_fwd_splitkv_kernelI23Flash_fwd_kernel_traitsILi192ELi64ELi64ELi4ELb0ELb0EN7cutlass6half_tE19Flash_kernel_traitsILi192ELi64ELi64ELi4ES3_EELb1ELb0ELb0ELb0ELb0ELb1ELb1ELb1EEEvNS_16Flash_fwd_paramsE --------------------------
	.section	.nv.constant0._ZN5flash24flash_fwd_splitkv_kernelI23Flash_fwd_kernel_traitsILi192ELi64ELi64ELi4ELb0ELb0EN7cutlass6half_tE19Flash_kernel_traitsILi192ELi64ELi64ELi4ES3_EELb1ELb0ELb0ELb0ELb0ELb1ELb1ELb1EEEvNS_16Flash_fwd_paramsE,"a",@progbits
	.sectionflags	@""
	.align	4
.nv.constant0._ZN5flash24flash_fwd_splitkv_kernelI23Flash_fwd_kernel_traitsILi192ELi64ELi64ELi4ELb0ELb0EN7cutlass6half_tE19Flash_kernel_traitsILi192ELi64ELi64ELi4ES3_EELb1ELb0ELb0ELb0ELb0ELb1ELb1ELb1EEEvNS_16Flash_fwd_paramsE:
	.zero		992


//--------------------- .nv.constant0._ZN5flash24flash_fwd_splitkv_kernelI23Flash_fwd_kernel_traitsILi192ELi64ELi64ELi4ELb0ELb0EN7cutlass6half_tE19Flash_kernel_traitsILi192ELi64ELi64ELi4ES3_EELb1ELb0ELb0ELb0ELb1ELb0ELb0ELb0EEEvNS_16Flash_fwd_paramsE --------------------------
	.section	.nv.constant0._ZN5flash24flash_fwd_splitkv_kernelI23Flash_fwd_kernel_traitsILi192ELi64ELi64ELi4ELb0ELb0EN7cutlass6half_tE19Flash_kernel_traitsILi192ELi64ELi64ELi4ES3_EELb1ELb0ELb0ELb0ELb1ELb0ELb0ELb0EEEvNS_16Flash_fwd_paramsE,"a",@progbits
	.sectionflags	@""
	.align	4
.nv.constant0._ZN5flash24flash_fwd_splitkv_kernelI23Flash_fwd_kernel_traitsILi192ELi64ELi64ELi4ELb0ELb0EN7cutlass6half_tE19Flash_kernel_traitsILi192ELi64ELi64ELi4ES3_EELb1ELb0ELb0ELb0ELb1ELb0ELb0ELb0EEEvNS_16Flash_fwd_paramsE:
	.zero		992


//--------------------- .nv.constant0._ZN5flash24flash_fwd_splitkv_kernelI23Flash_fwd_kernel_traitsILi192ELi64ELi64ELi4ELb0ELb0EN7cutlass6half_tE19Flash_kernel_traitsILi192ELi64ELi64ELi4ES3_EELb1ELb0ELb0ELb0ELb1ELb1ELb0ELb0EEEvNS_16Flash_fwd_paramsE --------------------------
	.section	.nv.constant0._ZN5flash24flash_fwd_splitkv_kernelI23Flash_fwd_kernel_traitsILi192ELi64ELi64ELi4ELb0ELb0EN7cutlass6half_tE19Flash_kernel_traitsILi192ELi64ELi64ELi4ES3_EELb1ELb0ELb0ELb0ELb1ELb1ELb0ELb0EEEvNS_16Flash_fwd_paramsE,"a",@progbits
	.sectionflags	@""
	.align	4
.nv.constant0._ZN5flash24flash_fwd_splitkv_kernelI23Flash_fwd_kernel_traitsILi192ELi64ELi64ELi4ELb0ELb0EN7cutlass6half_tE19Flash_kernel_traitsILi192ELi64ELi64ELi4ES3_EELb1ELb0ELb0ELb0ELb1ELb1ELb0ELb0EEEvNS_16Flash_fwd_paramsE:
	.zero		992


//--------------------- .nv.constant0._ZN5flash24flash_fwd_splitkv_kernelI23Flash_fwd_kernel_traitsILi192ELi64ELi64ELi4ELb0ELb0EN7cutlass6half_tE19Flash_kernel_traitsILi192ELi64ELi64ELi4ES3_EELb1ELb0ELb1ELb0ELb0ELb0ELb0ELb0EEEvNS_16Flash_fwd_paramsE --------------------------
	.section	.nv.constant0._ZN5flash24flash_fwd_splitkv_kernelI23Flash_fwd_kernel_traitsILi192ELi64ELi64ELi4ELb0ELb0EN7cutlass6half_tE19Flash_kernel_traitsILi192ELi64ELi64ELi4ES3_EELb1ELb0ELb1ELb0ELb0ELb0ELb0ELb0EEEvNS_16Flash_fwd_paramsE,"a",@progbits
	.sectionflags	@""
	.align	4
.nv.constant0._ZN5flash24flash_fwd_splitkv_kernelI23Flash_fwd_kernel_traitsILi192ELi64ELi64ELi4ELb0ELb0EN7cutlass6half_tE19Flash_kernel_traitsILi192ELi64ELi64ELi4ES3_EELb1ELb0ELb1ELb0ELb0ELb0ELb0ELb0EEEvNS_16Flash_fwd_paramsE:
	.zero		992


//--------------------- .nv.constant0._ZN5flash24flash_fwd_splitkv_kernelI23Flash_fwd_kernel_traitsILi192ELi64ELi64ELi4ELb0ELb0EN7cutlass6half_tE19Flash_kernel_traitsILi192ELi64ELi64ELi4ES3_EELb1ELb0ELb1ELb0ELb0ELb1ELb0ELb0EEEvNS_16Flash_fwd_paramsE --------------------------
	.section	.nv.constant0._ZN5flash24flash_fwd_splitkv_kernelI23Flash_fwd_kernel_traitsILi192ELi64ELi64ELi4ELb0ELb0EN7cutlass6half_tE19Flash_kernel_traitsILi192ELi64ELi64ELi4ES3_EELb1ELb0ELb1ELb0ELb0ELb1ELb0ELb0EEEvNS_16Flash_fwd_paramsE,"a",@progbits
	.sectionflags	@""
	.align	4
.nv.constant0._ZN5flash24flash_fwd_splitkv_kernelI23Flash_fwd_kernel_traitsILi192ELi64ELi64ELi4ELb0ELb0EN7cutlass6half_tE19Flash_kernel_traitsILi192ELi64ELi64ELi4ES3_EELb1ELb0ELb1ELb0ELb0ELb1ELb0ELb0EEEvNS_16Flash_fwd_paramsE:
	.zero		992


//--------------------- .nv.constant0._ZN5flash24flash_fwd_splitkv_kernelI23Flash_fwd_kernel_traitsILi192ELi64ELi64ELi4ELb0ELb0EN7cutlass6half_tE19Flash_kernel_traitsILi192ELi64ELi64ELi4ES3_EELb1ELb0ELb0ELb0ELb1ELb0ELb0ELb1EEEvNS_16Flash_fwd_paramsE --------------------------
	.section	.nv.constant0._ZN5flash24flash_fwd_splitkv_kernelI23Flash_fwd_kernel_traitsILi192ELi64ELi64ELi4ELb0ELb0EN7cutlass6half_tE19Flash_kernel_traitsILi192ELi64ELi64ELi4ES3_EELb1ELb0ELb0ELb0ELb1ELb0ELb0ELb1EEEvNS_16Flash_fwd_paramsE,"a",@progbits
	.sectionflags	@""
	.align	4
.nv.constant0._ZN5flash24flash_fwd_splitkv_kernelI23Flash_fwd_kernel_traitsILi192ELi64ELi64ELi4ELb0ELb0EN7cutlass6half_tE19Flash_kernel_traitsILi192ELi64ELi64ELi4ES3_EELb1ELb0ELb0ELb0ELb1ELb0ELb0ELb1EEEvNS_16Flash_fwd_paramsE:
	.zero		992


//--------------------- .nv.constant0._ZN5flash24flash_fwd_splitkv_kernelI23Flash_fwd_kernel_traitsILi192ELi64ELi64ELi4ELb0ELb0EN7cutlass6half_tE19Flash_kernel_traitsILi192ELi64ELi64ELi4ES3_EELb1ELb0ELb0ELb0ELb1ELb1ELb0ELb1EEEvNS_16Flash_fwd_paramsE --------------------------
	.section	.nv.constant0._ZN5flash24flash_fwd_splitkv_kernelI23Flash_fwd_kernel_traitsILi192ELi64ELi64ELi4ELb0ELb0EN7cutlass6half_tE19Flash_kernel_traitsILi192ELi64ELi64ELi4ES3_EELb1ELb0ELb0ELb0ELb1ELb1ELb0ELb1EEEvNS_16Flash_fwd_paramsE,"a",@progbits
	.sectionflags	@""
	.align	4
.nv.constant0._ZN5flash24flash_fwd_splitkv_kernelI23Flash_fwd_kernel_traitsILi192ELi64ELi64ELi4ELb0ELb0EN7cutlass6half_tE19Flash_kernel_traitsILi192ELi64ELi64ELi4ES3_EELb1ELb0ELb0ELb0ELb1ELb1ELb0ELb1EEEvNS_16Flash_fwd_paramsE:
	.zero		992


//--------------------- .nv.constant0._ZN5flash24flash_fwd_splitkv_kernelI23Flash_fwd_kernel_traitsILi192ELi64ELi64ELi4ELb0ELb0EN7cutlass6half_tE19Flash_kernel_traitsILi192ELi64ELi64ELi4ES3_EELb1ELb0ELb1ELb0ELb0ELb0ELb0ELb1EEEvNS_16Flash_fwd_paramsE --------------------------
	.section	.nv.constant0._ZN5flash24flash_fwd_splitkv_kernelI23Flash_fwd_kernel_traitsILi192ELi64ELi64ELi4ELb0ELb0EN7cutlass6half_tE19Flash_kernel_traitsILi192ELi64ELi64ELi4ES3_EELb1ELb0ELb1ELb0ELb0ELb0ELb0ELb1EEEvNS_16Flash_fwd_paramsE,"a",@progbits
	.sectionflags	@""
	.align	4
.nv.constant0._ZN5flash24flash_fwd_splitkv_kernelI23Flash_fwd_kernel_traitsILi192ELi64ELi64ELi4ELb0ELb0EN7cutlass6half_tE19Flash_kernel_traitsILi192ELi64ELi64ELi4ES3_EELb1ELb0ELb1ELb0ELb0ELb0ELb0ELb1EEEvNS_16Flash_fwd_paramsE:
	.zero		992


//--------------------- .nv.constant0._ZN5flash24flash_fwd_splitkv_kernelI23Flash_fwd_kernel_traitsILi192ELi64ELi64ELi4ELb0ELb0EN7cutlass6half_tE19Flash_kernel_traitsILi192ELi64ELi64ELi4ES3_EELb1ELb0ELb1ELb0ELb0ELb1ELb0ELb1EEEvNS_16Flash_fwd_paramsE --------------------------
	.section	.nv.constant0._ZN5flash24flash_fwd_splitkv_kernelI23Flash_fwd_kernel_traitsILi192ELi64ELi64ELi4ELb0ELb0EN7cutlass6half_tE19Flash_kernel_traitsILi192ELi64ELi64ELi4ES3_EELb1ELb0ELb1ELb0ELb0ELb1ELb0ELb1EEEvNS_16Flash_fwd_paramsE,"a",@progbits
	.sectionflags	@""
	.align	4
.nv.constant0._ZN5flash24flash_fwd_splitkv_kernelI23Flash_fwd_kernel_traitsILi192ELi64ELi64ELi4ELb0ELb0EN7cutlass6half_tE19Flash_kernel_traitsILi192ELi64ELi64ELi4ES3_EELb1ELb0ELb1ELb0ELb0ELb1ELb0ELb1EEEvNS_16Flash_fwd_paramsE:
	.zero		992


//--------------------- .nv.constant0._ZN5flash24flash_fwd_splitkv_kernelI23Flash_fwd_kernel_traitsILi192ELi64ELi64ELi4ELb0ELb0EN7cutlass6half_tE19Flash_kernel_traitsILi192ELi64ELi64ELi4ES3_EELb1ELb0ELb0ELb0ELb1ELb0ELb1ELb0EEEvNS_16Flash_fwd_paramsE --------------------------
	.section	.nv.constant0._ZN5flash24flash_fwd_splitkv_kernelI23Flash_fwd_kernel_traitsILi192ELi64ELi64ELi4ELb0ELb0EN7cutlass6half_tE19Flash_kernel_traitsILi192ELi64ELi64ELi4ES3_EELb1ELb0ELb0ELb0ELb1ELb0ELb1ELb0EEEvNS_16Flash_fwd_paramsE,"a",@progbits
	.sectionflags	@""
	.align	4
.nv.constant0._ZN5flash24flash_fwd_splitkv_kernelI23Flash_fwd_kernel_traitsILi192ELi64ELi64ELi4ELb0ELb0EN7cutlass6half_tE19Flash_kernel_traitsILi192ELi64ELi64ELi4ES3_EELb1ELb0ELb0ELb0ELb1ELb0ELb1ELb0EEEvNS_16Flash_fwd_paramsE:
	.zero		992


//--------------------- .nv.constant0._ZN5flash24flash_fwd_splitkv_kernelI23Flash_fwd_kernel_traitsILi192ELi64ELi64ELi4ELb0ELb0EN7cutlass6half_tE19Flash_kernel_traitsILi192ELi64ELi64ELi4ES3_EELb1ELb0ELb0ELb0ELb1ELb1ELb1ELb0EEEvNS_16Flash_fwd_paramsE --------------------------
	.section	.nv.constant0._ZN5flash24flash_fwd_splitkv_kernelI23Flash_fwd_kernel_traitsILi192ELi64ELi64ELi4ELb0ELb0EN7cutlass6half_tE19Flash_kernel_traitsILi192ELi64ELi64ELi4ES3_EELb1ELb0ELb0ELb0ELb1ELb1ELb1ELb0EEEvNS_16Flash_fwd_paramsE,"a",@progbits
	.sectionflags	@""
	.align	4
.nv.constant0._ZN5flash24flash_fwd_splitkv_kernelI23Flash_fwd_kernel_traitsILi192ELi64ELi64ELi4ELb0ELb0EN7cutlass6half_tE19Flash_kernel_traitsILi192ELi64ELi64ELi4ES3_EELb1ELb0ELb0ELb0ELb1ELb1ELb1ELb0EEEvNS_16Flash_fwd_paramsE:
	.zero		992


//--------------------- .nv.constant0._ZN5flash24flash_fwd_splitkv_kernelI23Flash_fwd_kernel_traitsILi192ELi64ELi64ELi4ELb0ELb0EN7cutlass6half_tE19Flash_kernel_traitsILi192ELi64ELi64ELi4ES3_EELb1ELb0ELb1ELb0ELb0ELb0ELb1ELb0EEEvNS_16Flash_fwd_paramsE --------------------------
	.section	.nv.constant0._ZN5flash24flash_fwd_splitkv_kernelI23Flash_fwd_kernel_traitsILi192ELi64ELi64ELi4ELb0ELb0EN7cutlass6half_tE19Flash_kernel_traitsILi192ELi64ELi64ELi4ES3_EELb1ELb0ELb1ELb0ELb0ELb0ELb1ELb0EEEvNS_16Flash_fwd_paramsE,"a",@progbits
	.sectionflags	@""
	.align	4
.nv.constant0._ZN5flash24flash_fwd_splitkv_kernelI23Flash_fwd_kernel_traitsILi192ELi64ELi64ELi4ELb0ELb0EN7cutlass6half_tE19Flash_kernel_traitsILi192ELi64ELi64ELi4ES3_EELb1ELb0ELb1ELb0ELb0ELb0ELb1ELb0EEEvNS_16Flash_fwd_paramsE:
	.zero		992


//--------------------- .nv.constant0._ZN5flash24flash_fwd_splitkv_kernelI23Flash_fwd_kernel_traitsILi192ELi64ELi64ELi4ELb0ELb0EN7cutlass6half_tE19Flash_kernel_traitsILi192ELi64ELi64ELi4ES3_EELb1ELb0ELb1ELb0ELb0ELb1ELb1ELb0EEEvNS_16Flash_fwd_paramsE --------------------------
	.section	.nv.constant0._ZN5flash24flash_fwd_splitkv_kernelI23Flash_fwd_kernel_traitsILi192ELi64ELi64ELi4ELb0ELb0EN7cutlass6half_tE19Flash_kernel_traitsILi192ELi64ELi64ELi4ES3_EELb1ELb0ELb1ELb0ELb0ELb1ELb1ELb0EEEvNS_16Flash_fwd_paramsE,"a",@progbits
	.sectionflags	@""
	.align	4
.nv.constant0._ZN5flash24flash_fwd_splitkv_kernelI23Flash_fwd_kernel_traitsILi192ELi64ELi64ELi4ELb0ELb0EN7cutlass6half_tE19Flash_kernel_traitsILi192ELi64ELi64ELi4ES3_EELb1ELb0ELb1ELb0ELb0ELb1ELb1ELb0EEEvNS_16Flash_fwd_paramsE:
	.zero		992


//--------------------- .nv.constant0._ZN5flash24flash_fwd_splitkv_kernelI23Flash_fwd_kernel_traitsILi192ELi64ELi64ELi4ELb0ELb0EN7cutlass6half_tE19Flash_kernel_traitsILi192ELi64ELi64ELi4ES3_EELb1ELb0ELb0ELb0ELb1ELb0ELb1ELb1EEEvNS_16Flash_fwd_paramsE --------------------------
	.section	.nv.constant0._ZN5flash24flash_fwd_splitkv_kernelI23Flash_fwd_kernel_traitsILi192ELi64ELi64ELi4ELb0ELb0EN7cutlass6half_tE19Flash_kernel_traitsILi192ELi64ELi64ELi4ES3_EELb1ELb0ELb0ELb0ELb1ELb0ELb1ELb1EEEvNS_16Flash_fwd_paramsE,"a",@progbits
	.sectionflags	@""
	.align	4
.nv.constant0._ZN5flash24flash_fwd_splitkv_kernelI23Flash_fwd_kernel_traitsILi192ELi64ELi64ELi4ELb0ELb0EN7cutlass6half_tE19Flash_kernel_traitsILi192ELi64ELi64ELi4ES3_EELb1ELb0ELb0ELb0ELb1ELb0ELb1ELb1EEEvNS_16Flash_fwd_paramsE:
	.zero		992


//--------------------- .nv.constant0._ZN5flash24flash_fwd_splitkv_kernelI23Flash_fwd_kernel_traitsILi192ELi64ELi64ELi4ELb0ELb0EN7cutlass6half_tE19Flash_kernel_traitsILi192ELi64ELi64ELi4ES3_EELb1ELb0ELb0ELb0ELb1ELb1ELb1ELb1EEEvNS_16Flash_fwd_paramsE --------------------------
	.section	.nv.constant0._ZN5flash24flash_fwd_splitkv_kernelI23Flash_fwd_kernel_traitsILi192ELi64ELi64ELi4ELb0ELb0EN7cutlass6half_tE19Flash_kernel_traitsILi192ELi64ELi64ELi4ES3_EELb1ELb0ELb0ELb0ELb1ELb1ELb1ELb1EEEvNS_16Flash_fwd_paramsE,"a",@progbits
	.sectionflags	@""
	.align	4
.nv.constant0._ZN5flash24flash_fwd_splitkv_kernelI23Flash_fwd_kernel_traitsILi192ELi64ELi64ELi4ELb0ELb0EN7cutlass6half_tE19Flash_kernel_traitsILi192ELi64ELi64ELi4ES3_EELb1ELb0ELb0ELb0ELb1ELb1ELb1ELb1EEEvNS_16Flash_fwd_paramsE:
	.zero		992


//--------------------- .nv.constant0._ZN5flash24flash_fwd_splitkv_kernelI23Flash_fwd_kernel_traitsILi192ELi64ELi64ELi4ELb0ELb0EN7cutlass6half_tE19Flash_kernel_traitsILi192ELi64ELi64ELi4ES3_EELb1ELb0ELb1ELb0ELb0ELb0ELb1ELb1EEEvNS_16Flash_fwd_paramsE --------------------------
	.section	.nv.constant0._ZN5flash24flash_fwd_splitkv_kernelI23Flash_fwd_kernel_traitsILi192ELi64ELi64ELi4ELb0ELb0EN7cutlass6half_tE19Flash_kernel_traitsILi192ELi64ELi64ELi4ES3_EELb1ELb0ELb1ELb0ELb0ELb0ELb1ELb1EEEvNS_16Flash_fwd_paramsE,"a",@progbits
	.sectionflags	@""
	.align	4
.nv.constant0._ZN5flash24flash_fwd_splitkv_kernelI23Flash_fwd_kernel_traitsILi192ELi64ELi64ELi4ELb0ELb0EN7cutlass6half_tE19Flash_kernel_traitsILi192ELi64ELi64ELi4ES3_EELb1ELb0ELb1ELb0ELb0ELb0ELb1ELb1EEEvNS_16Flash_fwd_paramsE:
	.zero		992


//--------------------- .nv.constant0._ZN5flash24flash_fwd_splitkv_kernelI23Flash_fwd_kernel_traitsILi192ELi64ELi64ELi4ELb0ELb0EN7cutlass6half_tE19Flash_kernel_traitsILi192ELi64ELi64ELi4ES3_EELb1ELb0ELb1ELb0ELb0ELb1ELb1ELb1EEEvNS_16Flash_fwd_paramsE --------------------------
	.section	.nv.constant0._ZN5flash24flash_fwd_splitkv_kernelI23Flash_fwd_kernel_traitsILi192ELi64ELi64ELi4ELb0ELb0EN7cutlass6half_tE19Flash_kernel_traitsILi192ELi64ELi64ELi4ES3_EELb1ELb0ELb1ELb0ELb0ELb1ELb1ELb1EEEvNS_16Flash_fwd_paramsE,"a",@progbits
	.sectionflags	@""
	.align	4
.nv.constant0._ZN5flash24flash_fwd_splitkv_kernelI23Flash_fwd_kernel_traitsILi192ELi64ELi64ELi4ELb0ELb0EN7cutlass6half_tE19Flash_kernel_traitsILi192ELi64ELi64ELi4ES3_EELb1ELb0ELb1ELb0ELb0ELb1ELb1ELb1EEEvNS_16Flash_fwd_paramsE:
	.zero		992


//--------------------- SYMBOLS --------------------------

	.type		.nv.reservedSmem.offset0,@object
	.size		.nv.reservedSmem.offset0,0x4
